	.target	sm_80

	.elftype	@"ET_EXEC"


//--------------------- .note.nv.tkinfo           --------------------------
	.section	.note.nv.tkinfo,"",@"SHT_NOTE"
	.sectionflags	@"SHF_NOTE_NV_TKINFO"
	.tkinfo
        /*0018*/ 	.word	0x00000002
        /*0030*/ 	.string	""
        /*0030*/ 	.string	"ptxas"
        /*0030*/ 	.string	"Cuda compilation tools, release 13.0, V13.0.88"
        /*0030*/ 	.string	"Build cuda_13.0.r13.0/compiler.36424714_0"
        /*0030*/ 	.string	"-arch sm_80 -m 64 "



//--------------------- .note.nv.cuinfo           --------------------------
	.section	.note.nv.cuinfo,"",@"SHT_NOTE"
	.sectionflags	@"SHF_NOTE_NV_CUINFO"
        /*0018*/ 	.short	0x0002
        /*001a*/ 	.short	0x0050
        /*001c*/ 	.short	0x0082
	.zero		2


//--------------------- .nv.info                  --------------------------
	.section	.nv.info,"",@"SHT_CUDA_INFO"
	.align	4


	//----- nvinfo : EIATTR_REGCOUNT
	.align		4
        /*0000*/ 	.byte	0x04, 0x2f
        /*0002*/ 	.short	(.L_12 - .L_11)
	.align		4
.L_11:
        /*0004*/ 	.word	index@(_ZN7cutlass13device_kernelIN5flash19enable_sm80_to_sm89INS1_16FlashAttnFwdSm80INS1_25CollectiveMainloopFwdSm80ILi4ELi1ELb0EN4cute5tupleIJNS5_1CILi128EEENS7_ILi48EEENS7_ILi96EEEEEELi96ENS_10bfloat16_tEfNS_4arch4Sm80ELb1ELb0ELb0ELb1ELb1ELb1ELb1ELb1EEENS1_21CollectiveEpilogueFwdINS6_IJS8_SA_S9_EEENS6_IJNS7_ILi1EEESI_SI_EEESC_SE_Li128ELb1ELb1ELb1ELb0EEENS1_36VarlenDynamicPersistentTileSchedulerILi128ELi48ELi128ELi128ELb1ELb1ELb0ELb1ELb1ELb1EEEEEEEEEvNT_6ParamsE)
        /*0008*/ 	.word	0x000000ff


	//----- nvinfo : EIATTR_FRAME_SIZE
	.align		4
.L_12:
        /*000c*/ 	.byte	0x04, 0x11
        /*000e*/ 	.short	(.L_14 - .L_13)
	.align		4
.L_13:
        /*0010*/ 	.word	index@($__internal_26_$__cuda_sm70_votesync_ballot)
        /*0014*/ 	.word	0x00000000


	//----- nvinfo : EIATTR_FRAME_SIZE
	.align		4
.L_14:
        /*0018*/ 	.byte	0x04, 0x11
        /*001a*/ 	.short	(.L_16 - .L_15)
	.align		4
.L_15:
        /*001c*/ 	.word	index@($__internal_25_$__cuda_sm70_shflsync_up_p)
        /*0020*/ 	.word	0x00000000


	//----- nvinfo : EIATTR_FRAME_SIZE
	.align		4
.L_16:
        /*0024*/ 	.byte	0x04, 0x11
        /*0026*/ 	.short	(.L_18 - .L_17)
	.align		4
.L_17:
        /*0028*/ 	.word	index@($__internal_24_$__cuda_sm70_shflsync_idx_p)
        /*002c*/ 	.word	0x00000000


	//----- nvinfo : EIATTR_FRAME_SIZE
	.align		4
.L_18:
        /*0030*/ 	.byte	0x04, 0x11
        /*0032*/ 	.short	(.L_20 - .L_19)
	.align		4
.L_19:
        /*0034*/ 	.word	index@($__internal_23_$__cuda_sm70_shflsync_bfly_p)
        /*0038*/ 	.word	0x00000000


	//----- nvinfo : EIATTR_FRAME_SIZE
	.align		4
.L_20:
        /*003c*/ 	.byte	0x04, 0x11
        /*003e*/ 	.short	(.L_22 - .L_21)
	.align		4
.L_21:
        /*0040*/ 	.word	index@(_ZN7cutlass13device_kernelIN5flash19enable_sm80_to_sm89INS1_16FlashAttnFwdSm80INS1_25CollectiveMainloopFwdSm80ILi4ELi1ELb0EN4cute5tupleIJNS5_1CILi128EEENS7_ILi48EEENS7_ILi96EEEEEELi96ENS_10bfloat16_tEfNS_4arch4Sm80ELb1ELb0ELb0ELb1ELb1ELb1ELb1ELb1EEENS1_21CollectiveEpilogueFwdINS6_IJS8_SA_S9_EEENS6_IJNS7_ILi1EEESI_SI_EEESC_SE_Li128ELb1ELb1ELb1ELb0EEENS1_36VarlenDynamicPersistentTileSchedulerILi128ELi48ELi128ELi128ELb1ELb1ELb0ELb1ELb1ELb1EEEEEEEEEvNT_6ParamsE)
        /*0044*/ 	.word	0x00000150


	//----- nvinfo : EIATTR_REGCOUNT
	.align		4
.L_22:
        /*0048*/ 	.byte	0x04, 0x2f
        /*004a*/ 	.short	(.L_24 - .L_23)
	.align		4
.L_23:
        /*004c*/ 	.word	index@(_ZN7cutlass13device_kernelIN5flash19enable_sm80_to_sm89INS1_16FlashAttnFwdSm80INS1_25CollectiveMainloopFwdSm80ILi4ELi1ELb0EN4cute5tupleIJNS5_1CILi128EEENS7_ILi48EEENS7_ILi96EEEEEELi96ENS_10bfloat16_tEfNS_4arch4Sm80ELb1ELb0ELb0ELb1ELb1ELb0ELb1ELb1EEENS1_21CollectiveEpilogueFwdINS6_IJS8_SA_S9_EEENS6_IJNS7_ILi1EEESI_SI_EEESC_SE_Li128ELb1ELb1ELb1ELb0EEENS1_36VarlenDynamicPersistentTileSchedulerILi128ELi48ELi128ELi128ELb1ELb1ELb0ELb1ELb1ELb1EEEEEEEEEvNT_6ParamsE)
        /*0050*/ 	.word	0x000000ff


	//----- nvinfo : EIATTR_FRAME_SIZE
	.align		4
.L_24:
        /*0054*/ 	.byte	0x04, 0x11
        /*0056*/ 	.short	(.L_26 - .L_25)
	.align		4
.L_25:
        /*0058*/ 	.word	index@($__internal_22_$__cuda_sm70_votesync_ballot)
        /*005c*/ 	.word	0x00000000


	//----- nvinfo : EIATTR_FRAME_SIZE
	.align		4
.L_26:
        /*0060*/ 	.byte	0x04, 0x11
        /*0062*/ 	.short	(.L_28 - .L_27)
	.align		4
.L_27:
        /*0064*/ 	.word	index@($__internal_21_$__cuda_sm70_shflsync_up_p)
        /*0068*/ 	.word	0x00000000


	//----- nvinfo : EIATTR_FRAME_SIZE
	.align		4
.L_28:
        /*006c*/ 	.byte	0x04, 0x11
        /*006e*/ 	.short	(.L_30 - .L_29)
	.align		4
.L_29:
        /*0070*/ 	.word	index@($__internal_20_$__cuda_sm70_shflsync_idx_p)
        /*0074*/ 	.word	0x00000000


	//----- nvinfo : EIATTR_FRAME_SIZE
	.align		4
.L_30:
        /*0078*/ 	.byte	0x04, 0x11
        /*007a*/ 	.short	(.L_32 - .L_31)
	.align		4
.L_31:
        /*007c*/ 	.word	index@($__internal_19_$__cuda_sm70_shflsync_bfly_p)
        /*0080*/ 	.word	0x00000000


	//----- nvinfo : EIATTR_FRAME_SIZE
	.align		4
.L_32:
        /*0084*/ 	.byte	0x04, 0x11
        /*0086*/ 	.short	(.L_34 - .L_33)
	.align		4
.L_33:
        /*0088*/ 	.word	index@(_ZN7cutlass13device_kernelIN5flash19enable_sm80_to_sm89INS1_16FlashAttnFwdSm80INS1_25CollectiveMainloopFwdSm80ILi4ELi1ELb0EN4cute5tupleIJNS5_1CILi128EEENS7_ILi48EEENS7_ILi96EEEEEELi96ENS_10bfloat16_tEfNS_4arch4Sm80ELb1ELb0ELb0ELb1ELb1ELb0ELb1ELb1EEENS1_21CollectiveEpilogueFwdINS6_IJS8_SA_S9_EEENS6_IJNS7_ILi1EEESI_SI_EEESC_SE_Li128ELb1ELb1ELb1ELb0EEENS1_36VarlenDynamicPersistentTileSchedulerILi128ELi48ELi128ELi128ELb1ELb1ELb0ELb1ELb1ELb1EEEEEEEEEvNT_6ParamsE)
        /*008c*/ 	.word	0x00000028


	//----- nvinfo : EIATTR_REGCOUNT
	.align		4
.L_34:
        /*0090*/ 	.byte	0x04, 0x2f
        /*0092*/ 	.short	(.L_36 - .L_35)
	.align		4
.L_35:
        /*0094*/ 	.word	index@(_ZN7cutlass13device_kernelIN5flash19enable_sm80_to_sm89INS1_16FlashAttnFwdSm80INS1_25CollectiveMainloopFwdSm80ILi4ELi1ELb0EN4cute5tupleIJNS5_1CILi128EEENS7_ILi64EEENS7_ILi96EEEEEELi96ENS_10bfloat16_tEfNS_4arch4Sm80ELb1ELb0ELb0ELb0ELb1ELb0ELb1ELb1EEENS1_21CollectiveEpilogueFwdINS6_IJS8_SA_S9_EEENS6_IJNS7_ILi1EEESI_SI_EEESC_SE_Li128ELb0ELb1ELb1ELb0EEENS1_30DynamicPersistentTileSchedulerILi128ELi128ELb1ELb1ELb0EEEEEEEEEvNT_6ParamsE)
        /*0098*/ 	.word	0x000000ff


	//----- nvinfo : EIATTR_FRAME_SIZE
	.align		4
.L_36:
        /*009c*/ 	.byte	0x04, 0x11
        /*009e*/ 	.short	(.L_38 - .L_37)
	.align		4
.L_37:
        /*00a0*/ 	.word	index@($__internal_18_$__cuda_sm70_shflsync_idx_p)
        /*00a4*/ 	.word	0x00000000


	//----- nvinfo : EIATTR_FRAME_SIZE
	.align		4
.L_38:
        /*00a8*/ 	.byte	0x04, 0x11
        /*00aa*/ 	.short	(.L_40 - .L_39)
	.align		4
.L_39:
        /*00ac*/ 	.word	index@($__internal_17_$__cuda_sm70_shflsync_bfly_p)
        /*00b0*/ 	.word	0x00000000


	//----- nvinfo : EIATTR_FRAME_SIZE
	.align		4
.L_40:
        /*00b4*/ 	.byte	0x04, 0x11
        /*00b6*/ 	.short	(.L_42 - .L_41)
	.align		4
.L_41:
        /*00b8*/ 	.word	index@(_ZN7cutlass13device_kernelIN5flash19enable_sm80_to_sm89INS1_16FlashAttnFwdSm80INS1_25CollectiveMainloopFwdSm80ILi4ELi1ELb0EN4cute5tupleIJNS5_1CILi128EEENS7_ILi64EEENS7_ILi96EEEEEELi96ENS_10bfloat16_tEfNS_4arch4Sm80ELb1ELb0ELb0ELb0ELb1ELb0ELb1ELb1EEENS1_21CollectiveEpilogueFwdINS6_IJS8_SA_S9_EEENS6_IJNS7_ILi1EEESI_SI_EEESC_SE_Li128ELb0ELb1ELb1ELb0EEENS1_30DynamicPersistentTileSchedulerILi128ELi128ELb1ELb1ELb0EEEEEEEEEvNT_6ParamsE)
        /*00bc*/ 	.word	0x000000c0


	//----- nvinfo : EIATTR_REGCOUNT
	.align		4
.L_42:
        /*00c0*/ 	.byte	0x04, 0x2f
        /*00c2*/ 	.short	(.L_44 - .L_43)
	.align		4
.L_43:
        /*00c4*/ 	.word	index@(_ZN7cutlass13device_kernelIN5flash19enable_sm80_to_sm89INS1_16FlashAttnFwdSm80INS1_25CollectiveMainloopFwdSm80ILi4ELi1ELb0EN4cute5tupleIJNS5_1CILi128EEENS7_ILi48EEENS7_ILi96EEEEEELi96ENS_10bfloat16_tEfNS_4arch4Sm80ELb0ELb1ELb0ELb1ELb1ELb1ELb1ELb1EEENS1_21CollectiveEpilogueFwdINS6_IJS8_SA_S9_EEENS6_IJNS7_ILi1EEESI_SI_EEESC_SE_Li128ELb1ELb1ELb1ELb0EEENS1_36VarlenDynamicPersistentTileSchedulerILi128ELi48ELi128ELi128ELb1ELb1ELb0ELb1ELb0ELb1EEEEEEEEEvNT_6ParamsE)
        /*00c8*/ 	.word	0x000000ff


	//----- nvinfo : EIATTR_FRAME_SIZE
	.align		4
.L_44:
        /*00cc*/ 	.byte	0x04, 0x11
        /*00ce*/ 	.short	(.L_46 - .L_45)
	.align		4
.L_45:
        /*00d0*/ 	.word	index@($__internal_16_$__cuda_sm70_votesync_ballot)
        /*00d4*/ 	.word	0x00000000


	//----- nvinfo : EIATTR_FRAME_SIZE
	.align		4
.L_46:
        /*00d8*/ 	.byte	0x04, 0x11
        /*00da*/ 	.short	(.L_48 - .L_47)
	.align		4
.L_47:
        /*00dc*/ 	.word	index@($__internal_15_$__cuda_sm70_shflsync_up_p)
        /*00e0*/ 	.word	0x00000000


	//----- nvinfo : EIATTR_FRAME_SIZE
	.align		4
.L_48:
        /*00e4*/ 	.byte	0x04, 0x11
        /*00e6*/ 	.short	(.L_50 - .L_49)
	.align		4
.L_49:
        /*00e8*/ 	.word	index@($__internal_14_$__cuda_sm70_shflsync_idx_p)
        /*00ec*/ 	.word	0x00000000


	//----- nvinfo : EIATTR_FRAME_SIZE
	.align		4
.L_50:
        /*00f0*/ 	.byte	0x04, 0x11
        /*00f2*/ 	.short	(.L_52 - .L_51)
	.align		4
.L_51:
        /*00f4*/ 	.word	index@($__internal_13_$__cuda_sm70_shflsync_bfly_p)
        /*00f8*/ 	.word	0x00000000


	//----- nvinfo : EIATTR_FRAME_SIZE
	.align		4
.L_52:
        /*00fc*/ 	.byte	0x04, 0x11
        /*00fe*/ 	.short	(.L_54 - .L_53)
	.align		4
.L_53:
        /*0100*/ 	.word	index@(_ZN7cutlass13device_kernelIN5flash19enable_sm80_to_sm89INS1_16FlashAttnFwdSm80INS1_25CollectiveMainloopFwdSm80ILi4ELi1ELb0EN4cute5tupleIJNS5_1CILi128EEENS7_ILi48EEENS7_ILi96EEEEEELi96ENS_10bfloat16_tEfNS_4arch4Sm80ELb0ELb1ELb0ELb1ELb1ELb1ELb1ELb1EEENS1_21CollectiveEpilogueFwdINS6_IJS8_SA_S9_EEENS6_IJNS7_ILi1EEESI_SI_EEESC_SE_Li128ELb1ELb1ELb1ELb0EEENS1_36VarlenDynamicPersistentTileSchedulerILi128ELi48ELi128ELi128ELb1ELb1ELb0ELb1ELb0ELb1EEEEEEEEEvNT_6ParamsE)
        /*0104*/ 	.word	0x000000e8


	//----- nvinfo : EIATTR_REGCOUNT
	.align		4
.L_54:
        /*0108*/ 	.byte	0x04, 0x2f
        /*010a*/ 	.short	(.L_56 - .L_55)
	.align		4
.L_55:
        /*010c*/ 	.word	index@(_ZN7cutlass13device_kernelIN5flash19enable_sm80_to_sm89INS1_16FlashAttnFwdSm80INS1_25CollectiveMainloopFwdSm80ILi4ELi1ELb0EN4cute5tupleIJNS5_1CILi128EEENS7_ILi48EEENS7_ILi96EEEEEELi96ENS_10bfloat16_tEfNS_4arch4Sm80ELb0ELb1ELb0ELb1ELb1ELb0ELb1ELb1EEENS1_21CollectiveEpilogueFwdINS6_IJS8_SA_S9_EEENS6_IJNS7_ILi1EEESI_SI_EEESC_SE_Li128ELb1ELb1ELb1ELb0EEENS1_36VarlenDynamicPersistentTileSchedulerILi128ELi48ELi128ELi128ELb1ELb1ELb0ELb1ELb0ELb1EEEEEEEEEvNT_6ParamsE)
        /*0110*/ 	.word	0x000000ff


	//----- nvinfo : EIATTR_FRAME_SIZE
	.align		4
.L_56:
        /*0114*/ 	.byte	0x04, 0x11
        /*0116*/ 	.short	(.L_58 - .L_57)
	.align		4
.L_57:
        /*0118*/ 	.word	index@($__internal_12_$__cuda_sm70_votesync_ballot)
        /*011c*/ 	.word	0x00000000


	//----- nvinfo : EIATTR_FRAME_SIZE
	.align		4
.L_58:
        /*0120*/ 	.byte	0x04, 0x11
        /*0122*/ 	.short	(.L_60 - .L_59)
	.align		4
.L_59:
        /*0124*/ 	.word	index@($__internal_11_$__cuda_sm70_shflsync_up_p)
        /*0128*/ 	.word	0x00000000


	//----- nvinfo : EIATTR_FRAME_SIZE
	.align		4
.L_60:
        /*012c*/ 	.byte	0x04, 0x11
        /*012e*/ 	.short	(.L_62 - .L_61)
	.align		4
.L_61:
        /*0130*/ 	.word	index@($__internal_10_$__cuda_sm70_shflsync_idx_p)
        /*0134*/ 	.word	0x00000000


	//----- nvinfo : EIATTR_FRAME_SIZE
	.align		4
.L_62:
        /*0138*/ 	.byte	0x04, 0x11
        /*013a*/ 	.short	(.L_64 - .L_63)
	.align		4
.L_63:
        /*013c*/ 	.word	index@($__internal_9_$__cuda_sm70_shflsync_bfly_p)
        /*0140*/ 	.word	0x00000000


	//----- nvinfo : EIATTR_FRAME_SIZE
	.align		4
.L_64:
        /*0144*/ 	.byte	0x04, 0x11
        /*0146*/ 	.short	(.L_66 - .L_65)
	.align		4
.L_65:
        /*0148*/ 	.word	index@(_ZN7cutlass13device_kernelIN5flash19enable_sm80_to_sm89INS1_16FlashAttnFwdSm80INS1_25CollectiveMainloopFwdSm80ILi4ELi1ELb0EN4cute5tupleIJNS5_1CILi128EEENS7_ILi48EEENS7_ILi96EEEEEELi96ENS_10bfloat16_tEfNS_4arch4Sm80ELb0ELb1ELb0ELb1ELb1ELb0ELb1ELb1EEENS1_21CollectiveEpilogueFwdINS6_IJS8_SA_S9_EEENS6_IJNS7_ILi1EEESI_SI_EEESC_SE_Li128ELb1ELb1ELb1ELb0EEENS1_36VarlenDynamicPersistentTileSchedulerILi128ELi48ELi128ELi128ELb1ELb1ELb0ELb1ELb0ELb1EEEEEEEEEvNT_6ParamsE)
        /*014c*/ 	.word	0x00000040


	//----- nvinfo : EIATTR_REGCOUNT
	.align		4
.L_66:
        /*0150*/ 	.byte	0x04, 0x2f
        /*0152*/ 	.short	(.L_68 - .L_67)
	.align		4
.L_67:
        /*0154*/ 	.word	index@(_ZN7cutlass13device_kernelIN5flash19enable_sm80_to_sm89INS1_16FlashAttnFwdSm80INS1_25CollectiveMainloopFwdSm80ILi4ELi1ELb0EN4cute5tupleIJNS5_1CILi128EEENS7_ILi48EEENS7_ILi96EEEEEELi96ENS_10bfloat16_tEfNS_4arch4Sm80ELb0ELb1ELb0ELb0ELb1ELb0ELb1ELb1EEENS1_21CollectiveEpilogueFwdINS6_IJS8_SA_S9_EEENS6_IJNS7_ILi1EEESI_SI_EEESC_SE_Li128ELb0ELb1ELb1ELb0EEENS1_19SingleTileSchedulerILb0ELb1ELb1ELi128EEEEEEEEEvNT_6ParamsE)
        /*0158*/ 	.word	0x000000ff


	//----- nvinfo : EIATTR_FRAME_SIZE
	.align		4
.L_68:
        /*015c*/ 	.byte	0x04, 0x11
        /*015e*/ 	.short	(.L_70 - .L_69)
	.align		4
.L_69:
        /*0160*/ 	.word	index@($__internal_8_$__cuda_sm70_shflsync_idx_p)
        /*0164*/ 	.word	0x00000000


	//----- nvinfo : EIATTR_FRAME_SIZE
	.align		4
.L_70:
        /*0168*/ 	.byte	0x04, 0x11
        /*016a*/ 	.short	(.L_72 - .L_71)
	.align		4
.L_71:
        /*016c*/ 	.word	index@(_ZN7cutlass13device_kernelIN5flash19enable_sm80_to_sm89INS1_16FlashAttnFwdSm80INS1_25CollectiveMainloopFwdSm80ILi4ELi1ELb0EN4cute5tupleIJNS5_1CILi128EEENS7_ILi48EEENS7_ILi96EEEEEELi96ENS_10bfloat16_tEfNS_4arch4Sm80ELb0ELb1ELb0ELb0ELb1ELb0ELb1ELb1EEENS1_21CollectiveEpilogueFwdINS6_IJS8_SA_S9_EEENS6_IJNS7_ILi1EEESI_SI_EEESC_SE_Li128ELb0ELb1ELb1ELb0EEENS1_19SingleTileSchedulerILb0ELb1ELb1ELi128EEEEEEEEEvNT_6ParamsE)
        /*0170*/ 	.word	0x00000000


	//----- nvinfo : EIATTR_REGCOUNT
	.align		4
.L_72:
        /*0174*/ 	.byte	0x04, 0x2f
        /*0176*/ 	.short	(.L_74 - .L_73)
	.align		4
.L_73:
        /*0178*/ 	.word	index@(_ZN7cutlass13device_kernelIN5flash19enable_sm80_to_sm89INS1_16FlashAttnFwdSm80INS1_25CollectiveMainloopFwdSm80ILi4ELi1ELb0EN4cute5tupleIJNS5_1CILi128EEENS7_ILi48EEENS7_ILi96EEEEEELi96ENS_10bfloat16_tEfNS_4arch4Sm80ELb0ELb0ELb0ELb1ELb1ELb1ELb1ELb1EEENS1_21CollectiveEpilogueFwdINS6_IJS8_SA_S9_EEENS6_IJNS7_ILi1EEESI_SI_EEESC_SE_Li128ELb1ELb1ELb1ELb0EEENS1_36VarlenDynamicPersistentTileSchedulerILi128ELi48ELi128ELi128ELb1ELb1ELb0ELb0ELb1ELb1EEEEEEEEEvNT_6ParamsE)
        /*017c*/ 	.word	0x000000ff


	//----- nvinfo : EIATTR_FRAME_SIZE
	.align		4
.L_74:
        /*0180*/ 	.byte	0x04, 0x11
        /*0182*/ 	.short	(.L_76 - .L_75)
	.align		4
.L_75:
        /*0184*/ 	.word	index@($__internal_7_$__cuda_sm70_votesync_ballot)
        /*0188*/ 	.word	0x00000000


	//----- nvinfo : EIATTR_FRAME_SIZE
	.align		4
.L_76:
        /*018c*/ 	.byte	0x04, 0x11
        /*018e*/ 	.short	(.L_78 - .L_77)
	.align		4
.L_77:
        /*0190*/ 	.word	index@($__internal_6_$__cuda_sm70_shflsync_up_p)
        /*0194*/ 	.word	0x00000000


	//----- nvinfo : EIATTR_FRAME_SIZE
	.align		4
.L_78:
        /*0198*/ 	.byte	0x04, 0x11
        /*019a*/ 	.short	(.L_80 - .L_79)
	.align		4
.L_79:
        /*019c*/ 	.word	index@($__internal_5_$__cuda_sm70_shflsync_idx_p)
        /*01a0*/ 	.word	0x00000000


	//----- nvinfo : EIATTR_FRAME_SIZE
	.align		4
.L_80:
        /*01a4*/ 	.byte	0x04, 0x11
        /*01a6*/ 	.short	(.L_82 - .L_81)
	.align		4
.L_81:
        /*01a8*/ 	.word	index@($__internal_4_$__cuda_sm70_shflsync_bfly_p)
        /*01ac*/ 	.word	0x00000000


	//----- nvinfo : EIATTR_FRAME_SIZE
	.align		4
.L_82:
        /*01b0*/ 	.byte	0x04, 0x11
        /*01b2*/ 	.short	(.L_84 - .L_83)
	.align		4
.L_83:
        /*01b4*/ 	.word	index@(_ZN7cutlass13device_kernelIN5flash19enable_sm80_to_sm89INS1_16FlashAttnFwdSm80INS1_25CollectiveMainloopFwdSm80ILi4ELi1ELb0EN4cute5tupleIJNS5_1CILi128EEENS7_ILi48EEENS7_ILi96EEEEEELi96ENS_10bfloat16_tEfNS_4arch4Sm80ELb0ELb0ELb0ELb1ELb1ELb1ELb1ELb1EEENS1_21CollectiveEpilogueFwdINS6_IJS8_SA_S9_EEENS6_IJNS7_ILi1EEESI_SI_EEESC_SE_Li128ELb1ELb1ELb1ELb0EEENS1_36VarlenDynamicPersistentTileSchedulerILi128ELi48ELi128ELi128ELb1ELb1ELb0ELb0ELb1ELb1EEEEEEEEEvNT_6ParamsE)
        /*01b8*/ 	.word	0x00000138


	//----- nvinfo : EIATTR_REGCOUNT
	.align		4
.L_84:
        /*01bc*/ 	.byte	0x04, 0x2f
        /*01be*/ 	.short	(.L_86 - .L_85)
	.align		4
.L_85:
        /*01c0*/ 	.word	index@(_ZN7cutlass13device_kernelIN5flash19enable_sm80_to_sm89INS1_16FlashAttnFwdSm80INS1_25CollectiveMainloopFwdSm80ILi4ELi1ELb0EN4cute5tupleIJNS5_1CILi128EEENS7_ILi48EEENS7_ILi96EEEEEELi96ENS_10bfloat16_tEfNS_4arch4Sm80ELb0ELb0ELb0ELb1ELb1ELb0ELb1ELb1EEENS1_21CollectiveEpilogueFwdINS6_IJS8_SA_S9_EEENS6_IJNS7_ILi1EEESI_SI_EEESC_SE_Li128ELb1ELb1ELb1ELb0EEENS1_36VarlenDynamicPersistentTileSchedulerILi128ELi48ELi128ELi128ELb1ELb1ELb0ELb0ELb1ELb1EEEEEEEEEvNT_6ParamsE)
        /*01c4*/ 	.word	0x000000ff


	//----- nvinfo : EIATTR_FRAME_SIZE
	.align		4
.L_86:
        /*01c8*/ 	.byte	0x04, 0x11
        /*01ca*/ 	.short	(.L_88 - .L_87)
	.align		4
.L_87:
        /*01cc*/ 	.word	index@($__internal_3_$__cuda_sm70_votesync_ballot)
        /*01d0*/ 	.word	0x00000000


	//----- nvinfo : EIATTR_FRAME_SIZE
	.align		4
.L_88:
        /*01d4*/ 	.byte	0x04, 0x11
        /*01d6*/ 	.short	(.L_90 - .L_89)
	.align		4
.L_89:
        /*01d8*/ 	.word	index@($__internal_2_$__cuda_sm70_shflsync_up_p)
        /*01dc*/ 	.word	0x00000000


	//----- nvinfo : EIATTR_FRAME_SIZE
	.align		4
.L_90:
        /*01e0*/ 	.byte	0x04, 0x11
        /*01e2*/ 	.short	(.L_92 - .L_91)
	.align		4
.L_91:
        /*01e4*/ 	.word	index@($__internal_1_$__cuda_sm70_shflsync_idx_p)
        /*01e8*/ 	.word	0x00000000


	//----- nvinfo : EIATTR_FRAME_SIZE
	.align		4
.L_92:
        /*01ec*/ 	.byte	0x04, 0x11
        /*01ee*/ 	.short	(.L_94 - .L_93)
	.align		4
.L_93:
        /*01f0*/ 	.word	index@($__internal_0_$__cuda_sm70_shflsync_bfly_p)
        /*01f4*/ 	.word	0x00000000


	//----- nvinfo : EIATTR_FRAME_SIZE
	.align		4
.L_94:
        /*01f8*/ 	.byte	0x04, 0x11
        /*01fa*/ 	.short	(.L_96 - .L_95)
	.align		4
.L_95:
        /*01fc*/ 	.word	index@(_ZN7cutlass13device_kernelIN5flash19enable_sm80_to_sm89INS1_16FlashAttnFwdSm80INS1_25CollectiveMainloopFwdSm80ILi4ELi1ELb0EN4cute5tupleIJNS5_1CILi128EEENS7_ILi48EEENS7_ILi96EEEEEELi96ENS_10bfloat16_tEfNS_4arch4Sm80ELb0ELb0ELb0ELb1ELb1ELb0ELb1ELb1EEENS1_21CollectiveEpilogueFwdINS6_IJS8_SA_S9_EEENS6_IJNS7_ILi1EEESI_SI_EEESC_SE_Li128ELb1ELb1ELb1ELb0EEENS1_36VarlenDynamicPersistentTileSchedulerILi128ELi48ELi128ELi128ELb1ELb1ELb0ELb0ELb1ELb1EEEEEEEEEvNT_6ParamsE)
        /*0200*/ 	.word	0x00000068


	//----- nvinfo : EIATTR_REGCOUNT
	.align		4
.L_96:
        /*0204*/ 	.byte	0x04, 0x2f
        /*0206*/ 	.short	(.L_98 - .L_97)
	.align		4
.L_97:
        /*0208*/ 	.word	index@(_ZN7cutlass13device_kernelIN5flash19enable_sm80_to_sm89INS1_16FlashAttnFwdSm80INS1_25CollectiveMainloopFwdSm80ILi4ELi1ELb0EN4cute5tupleIJNS5_1CILi128EEENS7_ILi64EEENS7_ILi96EEEEEELi96ENS_10bfloat16_tEfNS_4arch4Sm80ELb0ELb0ELb0ELb0ELb1ELb0ELb1ELb1EEENS1_21CollectiveEpilogueFwdINS6_IJS8_SA_S9_EEENS6_IJNS7_ILi1EEESI_SI_EEESC_SE_Li128ELb0ELb1ELb1ELb0EEENS1_19SingleTileSchedulerILb0ELb1ELb1ELi128EEEEEEEEEvNT_6ParamsE)
        /*020c*/ 	.word	0x000000ff


	//----- nvinfo : EIATTR_FRAME_SIZE
	.align		4
.L_98:
        /*0210*/ 	.byte	0x04, 0x11
        /*0212*/ 	.short	(.L_100 - .L_99)
	.align		4
.L_99:
        /*0214*/ 	.word	index@(_ZN7cutlass13device_kernelIN5flash19enable_sm80_to_sm89INS1_16FlashAttnFwdSm80INS1_25CollectiveMainloopFwdSm80ILi4ELi1ELb0EN4cute5tupleIJNS5_1CILi128EEENS7_ILi64EEENS7_ILi96EEEEEELi96ENS_10bfloat16_tEfNS_4arch4Sm80ELb0ELb0ELb0ELb0ELb1ELb0ELb1ELb1EEENS1_21CollectiveEpilogueFwdINS6_IJS8_SA_S9_EEENS6_IJNS7_ILi1EEESI_SI_EEESC_SE_Li128ELb0ELb1ELb1ELb0EEENS1_19SingleTileSchedulerILb0ELb1ELb1ELi128EEEEEEEEEvNT_6ParamsE)
        /*0218*/ 	.word	0x00000028


	//----- nvinfo : EIATTR_MIN_STACK_SIZE
	.align		4
.L_100:
        /*021c*/ 	.byte	0x04, 0x12
        /*021e*/ 	.short	(.L_102 - .L_101)
	.align		4
.L_101:
        /*0220*/ 	.word	index@(_ZN7cutlass13device_kernelIN5flash19enable_sm80_to_sm89INS1_16FlashAttnFwdSm80INS1_25CollectiveMainloopFwdSm80ILi4ELi1ELb0EN4cute5tupleIJNS5_1CILi128EEENS7_ILi64EEENS7_ILi96EEEEEELi96ENS_10bfloat16_tEfNS_4arch4Sm80ELb0ELb0ELb0ELb0ELb1ELb0ELb1ELb1EEENS1_21CollectiveEpilogueFwdINS6_IJS8_SA_S9_EEENS6_IJNS7_ILi1EEESI_SI_EEESC_SE_Li128ELb0ELb1ELb1ELb0EEENS1_19SingleTileSchedulerILb0ELb1ELb1ELi128EEEEEEEEEvNT_6ParamsE)
        /*0224*/ 	.word	0x00000028


	//----- nvinfo : EIATTR_MIN_STACK_SIZE
	.align		4
.L_102:
        /*0228*/ 	.byte	0x04, 0x12
        /*022a*/ 	.short	(.L_104 - .L_103)
	.align		4
.L_103:
        /*022c*/ 	.word	index@(_ZN7cutlass13device_kernelIN5flash19enable_sm80_to_sm89INS1_16FlashAttnFwdSm80INS1_25CollectiveMainloopFwdSm80ILi4ELi1ELb0EN4cute5tupleIJNS5_1CILi128EEENS7_ILi48EEENS7_ILi96EEEEEELi96ENS_10bfloat16_tEfNS_4arch4Sm80ELb0ELb0ELb0ELb1ELb1ELb0ELb1ELb1EEENS1_21CollectiveEpilogueFwdINS6_IJS8_SA_S9_EEENS6_IJNS7_ILi1EEESI_SI_EEESC_SE_Li128ELb1ELb1ELb1ELb0EEENS1_36VarlenDynamicPersistentTileSchedulerILi128ELi48ELi128ELi128ELb1ELb1ELb0ELb0ELb1ELb1EEEEEEEEEvNT_6ParamsE)
        /*0230*/ 	.word	0x00000068


	//----- nvinfo : EIATTR_MIN_STACK_SIZE
	.align		4
.L_104:
        /*0234*/ 	.byte	0x04, 0x12
        /*0236*/ 	.short	(.L_106 - .L_105)
	.align		4
.L_105:
        /*0238*/ 	.word	index@(_ZN7cutlass13device_kernelIN5flash19enable_sm80_to_sm89INS1_16FlashAttnFwdSm80INS1_25CollectiveMainloopFwdSm80ILi4ELi1ELb0EN4cute5tupleIJNS5_1CILi128EEENS7_ILi48EEENS7_ILi96EEEEEELi96ENS_10bfloat16_tEfNS_4arch4Sm80ELb0ELb0ELb0ELb1ELb1ELb1ELb1ELb1EEENS1_21CollectiveEpilogueFwdINS6_IJS8_SA_S9_EEENS6_IJNS7_ILi1EEESI_SI_EEESC_SE_Li128ELb1ELb1ELb1ELb0EEENS1_36VarlenDynamicPersistentTileSchedulerILi128ELi48ELi128ELi128ELb1ELb1ELb0ELb0ELb1ELb1EEEEEEEEEvNT_6ParamsE)
        /*023c*/ 	.word	0x00000138


	//----- nvinfo : EIATTR_MIN_STACK_SIZE
	.align		4
.L_106:
        /*0240*/ 	.byte	0x04, 0x12
        /*0242*/ 	.short	(.L_108 - .L_107)
	.align		4
.L_107:
        /*0244*/ 	.word	index@(_ZN7cutlass13device_kernelIN5flash19enable_sm80_to_sm89INS1_16FlashAttnFwdSm80INS1_25CollectiveMainloopFwdSm80ILi4ELi1ELb0EN4cute5tupleIJNS5_1CILi128EEENS7_ILi48EEENS7_ILi96EEEEEELi96ENS_10bfloat16_tEfNS_4arch4Sm80ELb0ELb1ELb0ELb0ELb1ELb0ELb1ELb1EEENS1_21CollectiveEpilogueFwdINS6_IJS8_SA_S9_EEENS6_IJNS7_ILi1EEESI_SI_EEESC_SE_Li128ELb0ELb1ELb1ELb0EEENS1_19SingleTileSchedulerILb0ELb1ELb1ELi128EEEEEEEEEvNT_6ParamsE)
        /*0248*/ 	.word	0x00000000


	//----- nvinfo : EIATTR_MIN_STACK_SIZE
	.align		4
.L_108:
        /*024c*/ 	.byte	0x04, 0x12
        /*024e*/ 	.short	(.L_110 - .L_109)
	.align		4
.L_109:
        /*0250*/ 	.word	index@(_ZN7cutlass13device_kernelIN5flash19enable_sm80_to_sm89INS1_16FlashAttnFwdSm80INS1_25CollectiveMainloopFwdSm80ILi4ELi1ELb0EN4cute5tupleIJNS5_1CILi128EEENS7_ILi48EEENS7_ILi96EEEEEELi96ENS_10bfloat16_tEfNS_4arch4Sm80ELb0ELb1ELb0ELb1ELb1ELb0ELb1ELb1EEENS1_21CollectiveEpilogueFwdINS6_IJS8_SA_S9_EEENS6_IJNS7_ILi1EEESI_SI_EEESC_SE_Li128ELb1ELb1ELb1ELb0EEENS1_36VarlenDynamicPersistentTileSchedulerILi128ELi48ELi128ELi128ELb1ELb1ELb0ELb1ELb0ELb1EEEEEEEEEvNT_6ParamsE)
        /*0254*/ 	.word	0x00000040


	//----- nvinfo : EIATTR_MIN_STACK_SIZE
	.align		4
.L_110:
        /*0258*/ 	.byte	0x04, 0x12
        /*025a*/ 	.short	(.L_112 - .L_111)
	.align		4
.L_111:
        /*025c*/ 	.word	index@(_ZN7cutlass13device_kernelIN5flash19enable_sm80_to_sm89INS1_16FlashAttnFwdSm80INS1_25CollectiveMainloopFwdSm80ILi4ELi1ELb0EN4cute5tupleIJNS5_1CILi128EEENS7_ILi48EEENS7_ILi96EEEEEELi96ENS_10bfloat16_tEfNS_4arch4Sm80ELb0ELb1ELb0ELb1ELb1ELb1ELb1ELb1EEENS1_21CollectiveEpilogueFwdINS6_IJS8_SA_S9_EEENS6_IJNS7_ILi1EEESI_SI_EEESC_SE_Li128ELb1ELb1ELb1ELb0EEENS1_36VarlenDynamicPersistentTileSchedulerILi128ELi48ELi128ELi128ELb1ELb1ELb0ELb1ELb0ELb1EEEEEEEEEvNT_6ParamsE)
        /*0260*/ 	.word	0x000000e8


	//----- nvinfo : EIATTR_MIN_STACK_SIZE
	.align		4
.L_112:
        /*0264*/ 	.byte	0x04, 0x12
        /*0266*/ 	.short	(.L_114 - .L_113)
	.align		4
.L_113:
        /*0268*/ 	.word	index@(_ZN7cutlass13device_kernelIN5flash19enable_sm80_to_sm89INS1_16FlashAttnFwdSm80INS1_25CollectiveMainloopFwdSm80ILi4ELi1ELb0EN4cute5tupleIJNS5_1CILi128EEENS7_ILi64EEENS7_ILi96EEEEEELi96ENS_10bfloat16_tEfNS_4arch4Sm80ELb1ELb0ELb0ELb0ELb1ELb0ELb1ELb1EEENS1_21CollectiveEpilogueFwdINS6_IJS8_SA_S9_EEENS6_IJNS7_ILi1EEESI_SI_EEESC_SE_Li128ELb0ELb1ELb1ELb0EEENS1_30DynamicPersistentTileSchedulerILi128ELi128ELb1ELb1ELb0EEEEEEEEEvNT_6ParamsE)
        /*026c*/ 	.word	0x000000c0


	//----- nvinfo : EIATTR_MIN_STACK_SIZE
	.align		4
.L_114:
        /*0270*/ 	.byte	0x04, 0x12
        /*0272*/ 	.short	(.L_116 - .L_115)
	.align		4
.L_115:
        /*0274*/ 	.word	index@(_ZN7cutlass13device_kernelIN5flash19enable_sm80_to_sm89INS1_16FlashAttnFwdSm80INS1_25CollectiveMainloopFwdSm80ILi4ELi1ELb0EN4cute5tupleIJNS5_1CILi128EEENS7_ILi48EEENS7_ILi96EEEEEELi96ENS_10bfloat16_tEfNS_4arch4Sm80ELb1ELb0ELb0ELb1ELb1ELb0ELb1ELb1EEENS1_21CollectiveEpilogueFwdINS6_IJS8_SA_S9_EEENS6_IJNS7_ILi1EEESI_SI_EEESC_SE_Li128ELb1ELb1ELb1ELb0EEENS1_36VarlenDynamicPersistentTileSchedulerILi128ELi48ELi128ELi128ELb1ELb1ELb0ELb1ELb1ELb1EEEEEEEEEvNT_6ParamsE)
        /*0278*/ 	.word	0x00000028


	//----- nvinfo : EIATTR_MIN_STACK_SIZE
	.align		4
.L_116:
        /*027c*/ 	.byte	0x04, 0x12
        /*027e*/ 	.short	(.L_118 - .L_117)
	.align		4
.L_117:
        /*0280*/ 	.word	index@(_ZN7cutlass13device_kernelIN5flash19enable_sm80_to_sm89INS1_16FlashAttnFwdSm80INS1_25CollectiveMainloopFwdSm80ILi4ELi1ELb0EN4cute5tupleIJNS5_1CILi128EEENS7_ILi48EEENS7_ILi96EEEEEELi96ENS_10bfloat16_tEfNS_4arch4Sm80ELb1ELb0ELb0ELb1ELb1ELb1ELb1ELb1EEENS1_21CollectiveEpilogueFwdINS6_IJS8_SA_S9_EEENS6_IJNS7_ILi1EEESI_SI_EEESC_SE_Li128ELb1ELb1ELb1ELb0EEENS1_36VarlenDynamicPersistentTileSchedulerILi128ELi48ELi128ELi128ELb1ELb1ELb0ELb1ELb1ELb1EEEEEEEEEvNT_6ParamsE)
        /*0284*/ 	.word	0x00000150
.L_118:


//--------------------- .nv.info._ZN7cutlass13device_kernelIN5flash19enable_sm80_to_sm89INS1_16FlashAttnFwdSm80INS1_25CollectiveMainloopFwdSm80ILi4ELi1ELb0EN4cute5tupleIJNS5_1CILi128EEENS7_ILi64EEENS7_ILi96EEEEEELi96ENS_10bfloat16_tEfNS_4arch4Sm80ELb0ELb0ELb0ELb0ELb1ELb0ELb1ELb1EEENS1_21CollectiveEpilogueFwdINS6_IJS8_SA_S9_EEENS6_IJNS7_ILi1EEESI_SI_EEESC_SE_Li128ELb0ELb1ELb1ELb0EEENS1_19SingleTileSchedulerILb0ELb1ELb1ELi128EEEEEEEEEvNT_6ParamsE --------------------------
	.section	.nv.info._ZN7cutlass13device_kernelIN5flash19enable_sm80_to_sm89INS1_16FlashAttnFwdSm80INS1_25CollectiveMainloopFwdSm80ILi4ELi1ELb0EN4cute5tupleIJNS5_1CILi128EEENS7_ILi64EEENS7_ILi96EEEEEELi96ENS_10bfloat16_tEfNS_4arch4Sm80ELb0ELb0ELb0ELb0ELb1ELb0ELb1ELb1EEENS1_21CollectiveEpilogueFwdINS6_IJS8_SA_S9_EEENS6_IJNS7_ILi1EEESI_SI_EEESC_SE_Li128ELb0ELb1ELb1ELb0EEENS1_19SingleTileSchedulerILb0ELb1ELb1ELi128EEEEEEEEEvNT_6ParamsE,"",@"SHT_CUDA_INFO"
	.sectionflags	@""
	.align	4


	//----- nvinfo : EIATTR_CUDA_API_VERSION
	.align		4
        /*0000*/ 	.byte	0x04, 0x37
        /*0002*/ 	.short	(.L_120 - .L_119)
.L_119:
        /*0004*/ 	.word	0x00000082


	//----- nvinfo : EIATTR_SW2861232_WAR
	.align		4
.L_120:
        /*0008*/ 	.byte	0x01, 0x35
	.zero		2


	//----- nvinfo : EIATTR_PARAM_CBANK
	.align		4
        /*000c*/ 	.byte	0x04, 0x0a
        /*000e*/ 	.short	(.L_122 - .L_121)
	.align		4
.L_121:
        /*0010*/ 	.word	index@(.nv.constant0._ZN7cutlass13device_kernelIN5flash19enable_sm80_to_sm89INS1_16FlashAttnFwdSm80INS1_25CollectiveMainloopFwdSm80ILi4ELi1ELb0EN4cute5tupleIJNS5_1CILi128EEENS7_ILi64EEENS7_ILi96EEEEEELi96ENS_10bfloat16_tEfNS_4arch4Sm80ELb0ELb0ELb0ELb0ELb1ELb0ELb1ELb1EEENS1_21CollectiveEpilogueFwdINS6_IJS8_SA_S9_EEENS6_IJNS7_ILi1EEESI_SI_EEESC_SE_Li128ELb0ELb1ELb1ELb0EEENS1_19SingleTileSchedulerILb0ELb1ELb1ELi128EEEEEEEEEvNT_6ParamsE)
        /*0014*/ 	.short	0x0160
        /*0016*/ 	.short	0x0418


	//----- nvinfo : EIATTR_CBANK_PARAM_SIZE
	.align		4
.L_122:
        /*0018*/ 	.byte	0x03, 0x19
        /*001a*/ 	.short	0x0418


	//----- nvinfo : EIATTR_KPARAM_INFO
	.align		4
        /*001c*/ 	.byte	0x04, 0x17
        /*001e*/ 	.short	(.L_124 - .L_123)
.L_123:
        /*0020*/ 	.word	0x00000000
        /*0024*/ 	.short	0x0000
        /*0026*/ 	.short	0x0000
        /*0028*/ 	.byte	0x00, 0xf0, 0x61, 0x10


	//----- nvinfo : EIATTR_MAXREG_COUNT
	.align		4
.L_124:
        /*002c*/ 	.byte	0x03, 0x1b
        /*002e*/ 	.short	0x00ff


	//----- nvinfo : EIATTR_NUM_BARRIERS
	.align		4
        /*0030*/ 	.byte	0x02, 0x4c
        /*0032*/ 	.byte	0x02
	.zero		1


	//----- nvinfo : EIATTR_ANNOTATIONS
	.align		4
        /*0034*/ 	.byte	0x04, 0x55
        /*0036*/ 	.short	(.L_126 - .L_125)


	//   ....[0]....
.L_125:
        /*0038*/ 	.word	0x00000001
        /*003c*/ 	.byte	0x30, 0x12, 0x00, 0x00, 0x01, 0x00, 0x00, 0x00, 0xa0, 0x13, 0x00, 0x00, 0x01, 0x00, 0x00, 0x00
        /*004c*/ 	.byte	0xa0, 0x14, 0x00, 0x00, 0x01, 0x00, 0x00, 0x00, 0x80, 0x15, 0x00, 0x00, 0x01, 0x00, 0x00, 0x00
        /*005c*/ 	.byte	0x90, 0x15, 0x00, 0x00, 0x01, 0x00, 0x00, 0x00, 0x40, 0x17, 0x00, 0x00, 0x01, 0x00, 0x00, 0x00
        /*006c*/ 	.byte	0x60, 0x4e, 0x00, 0x00, 0x01, 0x00, 0x00, 0x00, 0x90, 0x4e, 0x00, 0x00, 0x01, 0x00, 0x00, 0x00
        /*007c*/ 	.byte	0xa0, 0x4e, 0x00, 0x00, 0x01, 0x00, 0x00, 0x00, 0xc0, 0x4e, 0x00, 0x00, 0x01, 0x00, 0x00, 0x00
        /*008c*/ 	.byte	0xb0, 0x51, 0x00, 0x00, 0x01, 0x00, 0x00, 0x00, 0xe0, 0x51, 0x00, 0x00


	//----- nvinfo : EIATTR_MERCURY_ISA_VERSION
	.align		4
.L_126:
        /*0098*/ 	.byte	0x03, 0x5f
        /*009a*/ 	.short	0x0000


	//----- nvinfo : EIATTR_COOP_GROUP_MASK_REGIDS
	.align		4
        /*009c*/ 	.byte	0x04, 0x29
        /*009e*/ 	.short	(.L_128 - .L_127)


	//   ....[0]....
.L_127:
        /*00a0*/ 	.word	0xffffffff


	//   ....[1]....
        /*00a4*/ 	.word	0xffffffff


	//   ....[2]....
        /*00a8*/ 	.word	0xffffffff


	//   ....[3]....
        /*00ac*/ 	.word	0xffffffff


	//   ....[4]....
        /*00b0*/ 	.word	0xffffffff


	//   ....[5]....
        /*00b4*/ 	.word	0xffffffff


	//   ....[6]....
        /*00b8*/ 	.word	0xffffffff


	//   ....[7]....
        /*00bc*/ 	.word	0xffffffff


	//   ....[8]....
        /*00c0*/ 	.word	0xffffffff


	//   ....[9]....
        /*00c4*/ 	.word	0xffffffff


	//   ....[10]....
        /*00c8*/ 	.word	0xffffffff


	//   ....[11]....
        /*00cc*/ 	.word	0xffffffff


	//   ....[12]....
        /*00d0*/ 	.word	0xffffffff


	//   ....[13]....
        /*00d4*/ 	.word	0xffffffff


	//   ....[14]....
        /*00d8*/ 	.word	0xffffffff


	//   ....[15]....
        /*00dc*/ 	.word	0xffffffff


	//   ....[16]....
        /*00e0*/ 	.word	0xffffffff


	//   ....[17]....
        /*00e4*/ 	.word	0xffffffff


	//   ....[18]....
        /*00e8*/ 	.word	0xffffffff


	//   ....[19]....
        /*00ec*/ 	.word	0xffffffff


	//   ....[20]....
        /*00f0*/ 	.word	0xffffffff


	//   ....[21]....
        /*00f4*/ 	.word	0xffffffff


	//   ....[22]....
        /*00f8*/ 	.word	0xffffffff


	//   ....[23]....
        /*00fc*/ 	.word	0xffffffff


	//   ....[24]....
        /*0100*/ 	.word	0xffffffff


	//   ....[25]....
        /*0104*/ 	.word	0xffffffff


	//   ....[26]....
        /*0108*/ 	.word	0xffffffff


	//   ....[27]....
        /*010c*/ 	.word	0xffffffff


	//   ....[28]....
        /*0110*/ 	.word	0xffffffff


	//   ....[29]....
        /*0114*/ 	.word	0xffffffff


	//   ....[30]....
        /*0118*/ 	.word	0xffffffff


	//   ....[31]....
        /*011c*/ 	.word	0xffffffff


	//   ....[32]....
        /*0120*/ 	.word	0xffffffff


	//   ....[33]....
        /*0124*/ 	.word	0xffffffff


	//   ....[34]....
        /*0128*/ 	.word	0xffffffff


	//   ....[35]....
        /*012c*/ 	.word	0xffffffff


	//   ....[36]....
        /*0130*/ 	.word	0xffffffff


	//   ....[37]....
        /*0134*/ 	.word	0xffffffff


	//   ....[38]....
        /*0138*/ 	.word	0xffffffff


	//   ....[39]....
        /*013c*/ 	.word	0xffffffff


	//   ....[40]....
        /*0140*/ 	.word	0xffffffff


	//   ....[41]....
        /*0144*/ 	.word	0xffffffff


	//   ....[42]....
        /*0148*/ 	.word	0xffffffff


	//   ....[43]....
        /*014c*/ 	.word	0xffffffff


	//   ....[44]....
        /*0150*/ 	.word	0xffffffff


	//   ....[45]....
        /*0154*/ 	.word	0xffffffff


	//   ....[46]....
        /*0158*/ 	.word	0xffffffff


	//   ....[47]....
        /*015c*/ 	.word	0xffffffff


	//   ....[48]....
        /*0160*/ 	.word	0xffffffff


	//   ....[49]....
        /*0164*/ 	.word	0xffffffff


	//   ....[50]....
        /*0168*/ 	.word	0xffffffff


	//   ....[51]....
        /*016c*/ 	.word	0xffffffff


	//   ....[52]....
        /*0170*/ 	.word	0xffffffff


	//   ....[53]....
        /*0174*/ 	.word	0xffffffff


	//   ....[54]....
        /*0178*/ 	.word	0xffffffff


	//   ....[55]....
        /*017c*/ 	.word	0xffffffff


	//   ....[56]....
        /*0180*/ 	.word	0xffffffff


	//   ....[57]....
        /*0184*/ 	.word	0xffffffff


	//   ....[58]....
        /*0188*/ 	.word	0xffffffff


	//   ....[59]....
        /*018c*/ 	.word	0xffffffff


	//   ....[60]....
        /*0190*/ 	.word	0xffffffff


	//   ....[61]....
        /*0194*/ 	.word	0xffffffff


	//   ....[62]....
        /*0198*/ 	.word	0xffffffff


	//   ....[63]....
        /*019c*/ 	.word	0xffffffff


	//   ....[64]....
        /*01a0*/ 	.word	0xffffffff


	//   ....[65]....
        /*01a4*/ 	.word	0xffffffff


	//   ....[66]....
        /*01a8*/ 	.word	0xffffffff


	//   ....[67]....
        /*01ac*/ 	.word	0xffffffff


	//   ....[68]....
        /*01b0*/ 	.word	0xffffffff


	//----- nvinfo : EIATTR_COOP_GROUP_INSTR_OFFSETS
	.align		4
.L_128:
        /*01b4*/ 	.byte	0x04, 0x28
        /*01b6*/ 	.short	(.L_130 - .L_129)


	//   ....[0]....
.L_129:
        /*01b8*/ 	.word	0x00000060


	//   ....[1]....
        /*01bc*/ 	.word	0x00000c80


	//   ....[2]....
        /*01c0*/ 	.word	0x00000cb0


	//   ....[3]....
        /*01c4*/ 	.word	0x00000e60


	//   ....[4]....
        /*01c8*/ 	.word	0x00000e90


	//   ....[5]....
        /*01cc*/ 	.word	0x00000fb0


	//   ....[6]....
        /*01d0*/ 	.word	0x00000fe0


	//   ....[7]....
        /*01d4*/ 	.word	0x00001110


	//   ....[8]....
        /*01d8*/ 	.word	0x00001150


	//   ....[9]....
        /*01dc*/ 	.word	0x00001690


	//   ....[10]....
        /*01e0*/ 	.word	0x000016c0


	//   ....[11]....
        /*01e4*/ 	.word	0x000017a0


	//   ....[12]....
        /*01e8*/ 	.word	0x000017d0


	//   ....[13]....
        /*01ec*/ 	.word	0x00001800


	//   ....[14]....
        /*01f0*/ 	.word	0x00001860


	//   ....[15]....
        /*01f4*/ 	.word	0x000018d0


	//   ....[16]....
        /*01f8*/ 	.word	0x00001900


	//   ....[17]....
        /*01fc*/ 	.word	0x000027d0


	//   ....[18]....
        /*0200*/ 	.word	0x000027e0


	//   ....[19]....
        /*0204*/ 	.word	0x000027f0


	//   ....[20]....
        /*0208*/ 	.word	0x00002800


	//   ....[21]....
        /*020c*/ 	.word	0x000030f0


	//   ....[22]....
        /*0210*/ 	.word	0x000031e0


	//   ....[23]....
        /*0214*/ 	.word	0x00003240


	//   ....[24]....
        /*0218*/ 	.word	0x00003330


	//   ....[25]....
        /*021c*/ 	.word	0x00003360


	//   ....[26]....
        /*0220*/ 	.word	0x00003480


	//   ....[27]....
        /*0224*/ 	.word	0x000034b0


	//   ....[28]....
        /*0228*/ 	.word	0x000035e0


	//   ....[29]....
        /*022c*/ 	.word	0x00005040


	//   ....[30]....
        /*0230*/ 	.word	0x00005050


	//   ....[31]....
        /*0234*/ 	.word	0x00005060


	//   ....[32]....
        /*0238*/ 	.word	0x00005070


	//   ....[33]....
        /*023c*/ 	.word	0x00005400


	//   ....[34]....
        /*0240*/ 	.word	0x00005420


	//   ....[35]....
        /*0244*/ 	.word	0x00005440


	//   ....[36]....
        /*0248*/ 	.word	0x00005460


	//   ....[37]....
        /*024c*/ 	.word	0x00005f40


	//   ....[38]....
        /*0250*/ 	.word	0x00005fa0


	//   ....[39]....
        /*0254*/ 	.word	0x000060a0


	//   ....[40]....
        /*0258*/ 	.word	0x000060f0


	//   ....[41]....
        /*025c*/ 	.word	0x00006120


	//   ....[42]....
        /*0260*/ 	.word	0x00006230


	//   ....[43]....
        /*0264*/ 	.word	0x000062f0


	//   ....[44]....
        /*0268*/ 	.word	0x00006620


	//   ....[45]....
        /*026c*/ 	.word	0x00007ef0


	//   ....[46]....
        /*0270*/ 	.word	0x00007f20


	//   ....[47]....
        /*0274*/ 	.word	0x00007f50


	//   ....[48]....
        /*0278*/ 	.word	0x00007f70


	//   ....[49]....
        /*027c*/ 	.word	0x00007fa0


	//   ....[50]....
        /*0280*/ 	.word	0x00007fc0


	//   ....[51]....
        /*0284*/ 	.word	0x00007fe0


	//   ....[52]....
        /*0288*/ 	.word	0x00007ff0


	//   ....[53]....
        /*028c*/ 	.word	0x00008dc0


	//   ....[54]....
        /*0290*/ 	.word	0x00008e10


	//   ....[55]....
        /*0294*/ 	.word	0x00008e40


	//   ....[56]....
        /*0298*/ 	.word	0x00008e70


	//   ....[57]....
        /*029c*/ 	.word	0x00008ea0


	//   ....[58]....
        /*02a0*/ 	.word	0x00008ed0


	//   ....[59]....
        /*02a4*/ 	.word	0x00008f00


	//   ....[60]....
        /*02a8*/ 	.word	0x00008f20


	//   ....[61]....
        /*02ac*/ 	.word	0x00008f40


	//   ....[62]....
        /*02b0*/ 	.word	0x00008f50


	//   ....[63]....
        /*02b4*/ 	.word	0x00009480


	//   ....[64]....
        /*02b8*/ 	.word	0x000094a0


	//   ....[65]....
        /*02bc*/ 	.word	0x00009920


	//   ....[66]....
        /*02c0*/ 	.word	0x00009940


	//   ....[67]....
        /*02c4*/ 	.word	0x00009dc0


	//   ....[68]....
        /*02c8*/ 	.word	0x00009dd0


	//----- nvinfo : EIATTR_EXIT_INSTR_OFFSETS
	.align		4
.L_130:
        /*02cc*/ 	.byte	0x04, 0x1c
        /*02ce*/ 	.short	(.L_132 - .L_131)


	//   ....[0]....
.L_131:
        /*02d0*/ 	.word	0x00000180


	//   ....[1]....
        /*02d4*/ 	.word	0x00009de0


	//   ....[2]....
        /*02d8*/ 	.word	0x0000a200


	//   ....[3]....
        /*02dc*/ 	.word	0x0000a250


	//   ....[4]....
        /*02e0*/ 	.word	0x0000a280


	//   ....[5]....
        /*02e4*/ 	.word	0x0000a2e0


	//   ....[6]....
        /*02e8*/ 	.word	0x0000a530


	//----- nvinfo : EIATTR_CTAIDZ_USED
	.align		4
.L_132:
        /*02ec*/ 	.byte	0x01, 0x04
	.zero		2


	//----- nvinfo : EIATTR_MAX_THREADS
	.align		4
        /*02f0*/ 	.byte	0x04, 0x05
        /*02f2*/ 	.short	(.L_134 - .L_133)
.L_133:
        /*02f4*/ 	.word	0x00000080
        /*02f8*/ 	.word	0x00000001
        /*02fc*/ 	.word	0x00000001


	//----- nvinfo : EIATTR_CRS_STACK_SIZE
	.align		4
.L_134:
        /*0300*/ 	.byte	0x04, 0x1e
        /*0302*/ 	.short	(.L_136 - .L_135)
.L_135:
        /*0304*/ 	.word	0x00000000
.L_136:


//--------------------- .nv.info._ZN7cutlass13device_kernelIN5flash19enable_sm80_to_sm89INS1_16FlashAttnFwdSm80INS1_25CollectiveMainloopFwdSm80ILi4ELi1ELb0EN4cute5tupleIJNS5_1CILi128EEENS7_ILi48EEENS7_ILi96EEEEEELi96ENS_10bfloat16_tEfNS_4arch4Sm80ELb0ELb0ELb0ELb1ELb1ELb0ELb1ELb1EEENS1_21CollectiveEpilogueFwdINS6_IJS8_SA_S9_EEENS6_IJNS7_ILi1EEESI_SI_EEESC_SE_Li128ELb1ELb1ELb1ELb0EEENS1_36VarlenDynamicPersistentTileSchedulerILi128ELi48ELi128ELi128ELb1ELb1ELb0ELb0ELb1ELb1EEEEEEEEEvNT_6ParamsE --------------------------
	.section	.nv.info._ZN7cutlass13device_kernelIN5flash19enable_sm80_to_sm89INS1_16FlashAttnFwdSm80INS1_25CollectiveMainloopFwdSm80ILi4ELi1ELb0EN4cute5tupleIJNS5_1CILi128EEENS7_ILi48EEENS7_ILi96EEEEEELi96ENS_10bfloat16_tEfNS_4arch4Sm80ELb0ELb0ELb0ELb1ELb1ELb0ELb1ELb1EEENS1_21CollectiveEpilogueFwdINS6_IJS8_SA_S9_EEENS6_IJNS7_ILi1EEESI_SI_EEESC_SE_Li128ELb1ELb1ELb1ELb0EEENS1_36VarlenDynamicPersistentTileSchedulerILi128ELi48ELi128ELi128ELb1ELb1ELb0ELb0ELb1ELb1EEEEEEEEEvNT_6ParamsE,"",@"SHT_CUDA_INFO"
	.sectionflags	@""
	.align	4


	//----- nvinfo : EIATTR_CUDA_API_VERSION
	.align		4
        /*0000*/ 	.byte	0x04, 0x37
        /*0002*/ 	.short	(.L_138 - .L_137)
.L_137:
        /*0004*/ 	.word	0x00000082


	//----- nvinfo : EIATTR_SW2861232_WAR
	.align		4
.L_138:
        /*0008*/ 	.byte	0x01, 0x35
	.zero		2


	//----- nvinfo : EIATTR_PARAM_CBANK
	.align		4
        /*000c*/ 	.byte	0x04, 0x0a
        /*000e*/ 	.short	(.L_140 - .L_139)
	.align		4
.L_139:
        /*0010*/ 	.word	index@(.nv.constant0._ZN7cutlass13device_kernelIN5flash19enable_sm80_to_sm89INS1_16FlashAttnFwdSm80INS1_25CollectiveMainloopFwdSm80ILi4ELi1ELb0EN4cute5tupleIJNS5_1CILi128EEENS7_ILi48EEENS7_ILi96EEEEEELi96ENS_10bfloat16_tEfNS_4arch4Sm80ELb0ELb0ELb0ELb1ELb1ELb0ELb1ELb1EEENS1_21CollectiveEpilogueFwdINS6_IJS8_SA_S9_EEENS6_IJNS7_ILi1EEESI_SI_EEESC_SE_Li128ELb1ELb1ELb1ELb0EEENS1_36VarlenDynamicPersistentTileSchedulerILi128ELi48ELi128ELi128ELb1ELb1ELb0ELb0ELb1ELb1EEEEEEEEEvNT_6ParamsE)
        /*0014*/ 	.short	0x0160
        /*0016*/ 	.short	0x0438


	//----- nvinfo : EIATTR_CBANK_PARAM_SIZE
	.align		4
.L_140:
        /*0018*/ 	.byte	0x03, 0x19
        /*001a*/ 	.short	0x0438


	//----- nvinfo : EIATTR_KPARAM_INFO
	.align		4
        /*001c*/ 	.byte	0x04, 0x17
        /*001e*/ 	.short	(.L_142 - .L_141)
.L_141:
        /*0020*/ 	.word	0x00000000
        /*0024*/ 	.short	0x0000
        /*0026*/ 	.short	0x0000
        /*0028*/ 	.byte	0x00, 0xf0, 0xe1, 0x10


	//----- nvinfo : EIATTR_MAXREG_COUNT
	.align		4
.L_142:
        /*002c*/ 	.byte	0x03, 0x1b
        /*002e*/ 	.short	0x00ff


	//----- nvinfo : EIATTR_NUM_BARRIERS
	.align		4
        /*0030*/ 	.byte	0x02, 0x4c
        /*0032*/ 	.byte	0x06
	.zero		1


	//----- nvinfo : EIATTR_ANNOTATIONS
	.align		4
        /*0034*/ 	.byte	0x04, 0x55
        /*0036*/ 	.short	(.L_144 - .L_143)


	//   ....[0]....
.L_143:
        /*0038*/ 	.word	0x00000001
        /*003c*/ 	.byte	0x70, 0x00, 0x00, 0x00, 0x01, 0x00, 0x00, 0x00, 0xe0, 0x0e, 0x00, 0x00, 0x01, 0x00, 0x00, 0x00
        /* <DEDUP_REMOVED lines=52> */
        /*038c*/ 	.byte	0xf0, 0xb7, 0x00, 0x00, 0x01, 0x00, 0x00, 0x00, 0xb0, 0xc2, 0x00, 0x00


	//----- nvinfo : EIATTR_MERCURY_ISA_VERSION
	.align		4
.L_144:
        /*0398*/ 	.byte	0x03, 0x5f
        /*039a*/ 	.short	0x0000


	//----- nvinfo : EIATTR_INT_WARP_WIDE_INSTR_OFFSETS
	.align		4
        /*039c*/ 	.byte	0x04, 0x31
        /*039e*/ 	.short	(.L_146 - .L_145)


	//   ....[0]....
.L_145:
        /*03a0*/ 	.word	0x00008a80


	//   ....[1]....
        /*03a4*/ 	.word	0x00008b00


	//----- nvinfo : EIATTR_COOP_GROUP_MASK_REGIDS
	.align		4
.L_146:
        /*03a8*/ 	.byte	0x04, 0x29
        /*03aa*/ 	.short	(.L_148 - .L_147)


	//   ....[0]....
.L_147:
        /*03ac*/ 	.word	0xffffffff


	//   ....[1]....
        /*03b0*/ 	.word	0xffffffff


	//   ....[2]....
        /*03b4*/ 	.word	0xffffffff


	//   ....[3]....
        /*03b8*/ 	.word	0xffffffff


	//   ....[4]....
        /*03bc*/ 	.word	0xffffffff


	//   ....[5]....
        /*03c0*/ 	.word	0xffffffff


	//   ....[6]....
        /*03c4*/ 	.word	0xffffffff


	//   ....[7]....
        /*03c8*/ 	.word	0xffffffff


	//   ....[8]....
        /*03cc*/ 	.word	0xffffffff


	//   ....[9]....
        /*03d0*/ 	.word	0xffffffff


	//   ....[10]....
        /*03d4*/ 	.word	0xffffffff


	//   ....[11]....
        /*03d8*/ 	.word	0xffffffff


	//   ....[12]....
        /*03dc*/ 	.word	0xffffffff


	//   ....[13]....
        /*03e0*/ 	.word	0xffffffff


	//   ....[14]....
        /*03e4*/ 	.word	0xffffffff


	//   ....[15]....
        /*03e8*/ 	.word	0xffffffff


	//   ....[16]....
        /*03ec*/ 	.word	0xffffffff


	//   ....[17]....
        /*03f0*/ 	.word	0xffffffff


	//   ....[18]....
        /*03f4*/ 	.word	0xffffffff


	//   ....[19]....
        /*03f8*/ 	.word	0xffffffff


	//   ....[20]....
        /*03fc*/ 	.word	0xffffffff


	//   ....[21]....
        /*0400*/ 	.word	0xffffffff


	//   ....[22]....
        /*0404*/ 	.word	0xffffffff


	//   ....[23]....
        /*0408*/ 	.word	0xffffffff


	//   ....[24]....
        /*040c*/ 	.word	0xffffffff


	//   ....[25]....
        /*0410*/ 	.word	0xffffffff


	//   ....[26]....
        /*0414*/ 	.word	0xffffffff


	//   ....[27]....
        /*0418*/ 	.word	0xffffffff


	//   ....[28]....
        /*041c*/ 	.word	0xffffffff


	//   ....[29]....
        /*0420*/ 	.word	0xffffffff


	//   ....[30]....
        /*0424*/ 	.word	0xffffffff


	//   ....[31]....
        /*0428*/ 	.word	0xffffffff


	//   ....[32]....
        /*042c*/ 	.word	0xffffffff


	//   ....[33]....
        /*0430*/ 	.word	0xffffffff


	//   ....[34]....
        /*0434*/ 	.word	0xffffffff


	//   ....[35]....
        /*0438*/ 	.word	0xffffffff


	//   ....[36]....
        /*043c*/ 	.word	0xffffffff


	//   ....[37]....
        /*0440*/ 	.word	0xffffffff


	//   ....[38]....
        /*0444*/ 	.word	0xffffffff


	//   ....[39]....
        /*0448*/ 	.word	0xffffffff


	//   ....[40]....
        /*044c*/ 	.word	0xffffffff


	//   ....[41]....
        /*0450*/ 	.word	0xffffffff


	//   ....[42]....
        /*0454*/ 	.word	0xffffffff


	//   ....[43]....
        /*0458*/ 	.word	0xffffffff


	//   ....[44]....
        /*045c*/ 	.word	0xffffffff


	//   ....[45]....
        /*0460*/ 	.word	0xffffffff


	//   ....[46]....
        /*0464*/ 	.word	0xffffffff


	//   ....[47]....
        /*0468*/ 	.word	0xffffffff


	//   ....[48]....
        /*046c*/ 	.word	0xffffffff


	//   ....[49]....
        /*0470*/ 	.word	0xffffffff


	//   ....[50]....
        /*0474*/ 	.word	0xffffffff


	//   ....[51]....
        /*0478*/ 	.word	0xffffffff


	//   ....[52]....
        /*047c*/ 	.word	0xffffffff


	//   ....[53]....
        /*0480*/ 	.word	0xffffffff


	//   ....[54]....
        /*0484*/ 	.word	0xffffffff


	//   ....[55]....
        /*0488*/ 	.word	0xffffffff


	//   ....[56]....
        /*048c*/ 	.word	0xffffffff


	//   ....[57]....
        /*0490*/ 	.word	0xffffffff


	//   ....[58]....
        /*0494*/ 	.word	0xffffffff


	//   ....[59]....
        /*0498*/ 	.word	0xffffffff


	//   ....[60]....
        /*049c*/ 	.word	0xffffffff


	//   ....[61]....
        /*04a0*/ 	.word	0xffffffff


	//   ....[62]....
        /*04a4*/ 	.word	0xffffffff


	//   ....[63]....
        /*04a8*/ 	.word	0xffffffff


	//   ....[64]....
        /*04ac*/ 	.word	0xffffffff


	//   ....[65]....
        /*04b0*/ 	.word	0xffffffff


	//   ....[66]....
        /*04b4*/ 	.word	0xffffffff


	//   ....[67]....
        /*04b8*/ 	.word	0xffffffff


	//   ....[68]....
        /*04bc*/ 	.word	0xffffffff


	//   ....[69]....
        /*04c0*/ 	.word	0xffffffff


	//   ....[70]....
        /*04c4*/ 	.word	0xffffffff


	//   ....[71]....
        /*04c8*/ 	.word	0xffffffff


	//   ....[72]....
        /*04cc*/ 	.word	0xffffffff


	//   ....[73]....
        /*04d0*/ 	.word	0xffffffff


	//   ....[74]....
        /*04d4*/ 	.word	0xffffffff


	//   ....[75]....
        /*04d8*/ 	.word	0xffffffff


	//   ....[76]....
        /*04dc*/ 	.word	0xffffffff


	//   ....[77]....
        /*04e0*/ 	.word	0xffffffff


	//   ....[78]....
        /*04e4*/ 	.word	0xffffffff


	//   ....[79]....
        /*04e8*/ 	.word	0xffffffff


	//   ....[80]....
        /*04ec*/ 	.word	0xffffffff


	//   ....[81]....
        /*04f0*/ 	.word	0xffffffff


	//   ....[82]....
        /*04f4*/ 	.word	0xffffffff


	//   ....[83]....
        /*04f8*/ 	.word	0xffffffff


	//   ....[84]....
        /*04fc*/ 	.word	0xffffffff


	//   ....[85]....
        /*0500*/ 	.word	0xffffffff


	//   ....[86]....
        /*0504*/ 	.word	0xffffffff


	//   ....[87]....
        /*0508*/ 	.word	0xffffffff


	//   ....[88]....
        /*050c*/ 	.word	0xffffffff


	//   ....[89]....
        /*0510*/ 	.word	0xffffffff


	//   ....[90]....
        /*0514*/ 	.word	0xffffffff


	//   ....[91]....
        /*0518*/ 	.word	0xffffffff


	//   ....[92]....
        /*051c*/ 	.word	0xffffffff


	//   ....[93]....
        /*0520*/ 	.word	0xffffffff


	//   ....[94]....
        /*0524*/ 	.word	0xffffffff


	//   ....[95]....
        /*0528*/ 	.word	0xffffffff


	//   ....[96]....
        /*052c*/ 	.word	0xffffffff


	//   ....[97]....
        /*0530*/ 	.word	0xffffffff


	//   ....[98]....
        /*0534*/ 	.word	0xffffffff


	//   ....[99]....
        /*0538*/ 	.word	0xffffffff


	//   ....[100]....
        /*053c*/ 	.word	0xffffffff


	//   ....[101]....
        /*0540*/ 	.word	0xffffffff


	//   ....[102]....
        /*0544*/ 	.word	0xffffffff


	//   ....[103]....
        /*0548*/ 	.word	0xffffffff


	//   ....[104]....
        /*054c*/ 	.word	0xffffffff


	//   ....[105]....
        /*0550*/ 	.word	0xffffffff


	//   ....[106]....
        /*0554*/ 	.word	0xffffffff


	//   ....[107]....
        /*0558*/ 	.word	0xffffffff


	//   ....[108]....
        /*055c*/ 	.word	0xffffffff


	//   ....[109]....
        /*0560*/ 	.word	0xffffffff


	//   ....[110]....
        /*0564*/ 	.word	0xffffffff


	//   ....[111]....
        /*0568*/ 	.word	0xffffffff


	//   ....[112]....
        /*056c*/ 	.word	0xffffffff


	//   ....[113]....
        /*0570*/ 	.word	0xffffffff


	//   ....[114]....
        /*0574*/ 	.word	0xffffffff


	//   ....[115]....
        /*0578*/ 	.word	0xffffffff


	//   ....[116]....
        /*057c*/ 	.word	0xffffffff


	//   ....[117]....
        /*0580*/ 	.word	0xffffffff


	//   ....[118]....
        /*0584*/ 	.word	0xffffffff


	//   ....[119]....
        /*0588*/ 	.word	0xffffffff


	//   ....[120]....
        /*058c*/ 	.word	0xffffffff


	//   ....[121]....
        /*0590*/ 	.word	0xffffffff


	//   ....[122]....
        /*0594*/ 	.word	0xffffffff


	//   ....[123]....
        /*0598*/ 	.word	0xffffffff


	//   ....[124]....
        /*059c*/ 	.word	0xffffffff


	//   ....[125]....
        /*05a0*/ 	.word	0xffffffff


	//   ....[126]....
        /*05a4*/ 	.word	0xffffffff


	//   ....[127]....
        /*05a8*/ 	.word	0xffffffff


	//   ....[128]....
        /*05ac*/ 	.word	0xffffffff


	//   ....[129]....
        /*05b0*/ 	.word	0xffffffff


	//   ....[130]....
        /*05b4*/ 	.word	0xffffffff


	//   ....[131]....
        /*05b8*/ 	.word	0xffffffff


	//   ....[132]....
        /*05bc*/ 	.word	0xffffffff


	//   ....[133]....
        /*05c0*/ 	.word	0xffffffff


	//   ....[134]....
        /*05c4*/ 	.word	0xffffffff


	//   ....[135]....
        /*05c8*/ 	.word	0xffffffff


	//   ....[136]....
        /*05cc*/ 	.word	0xffffffff


	//   ....[137]....
        /*05d0*/ 	.word	0xffffffff


	//   ....[138]....
        /*05d4*/ 	.word	0xffffffff


	//   ....[139]....
        /*05d8*/ 	.word	0xffffffff


	//   ....[140]....
        /*05dc*/ 	.word	0xffffffff


	//   ....[141]....
        /*05e0*/ 	.word	0xffffffff


	//   ....[142]....
        /*05e4*/ 	.word	0xffffffff


	//   ....[143]....
        /*05e8*/ 	.word	0xffffffff


	//   ....[144]....
        /*05ec*/ 	.word	0xffffffff


	//   ....[145]....
        /*05f0*/ 	.word	0xffffffff


	//   ....[146]....
        /*05f4*/ 	.word	0xffffffff


	//   ....[147]....
        /*05f8*/ 	.word	0xffffffff


	//   ....[148]....
        /*05fc*/ 	.word	0xffffffff


	//   ....[149]....
        /*0600*/ 	.word	0xffffffff


	//   ....[150]....
        /*0604*/ 	.word	0xffffffff


	//   ....[151]....
        /*0608*/ 	.word	0xffffffff


	//   ....[152]....
        /*060c*/ 	.word	0xffffffff


	//   ....[153]....
        /*0610*/ 	.word	0xffffffff


	//   ....[154]....
        /*0614*/ 	.word	0xffffffff


	//   ....[155]....
        /*0618*/ 	.word	0xffffffff


	//   ....[156]....
        /*061c*/ 	.word	0xffffffff


	//   ....[157]....
        /*0620*/ 	.word	0xffffffff


	//   ....[158]....
        /*0624*/ 	.word	0xffffffff


	//   ....[159]....
        /*0628*/ 	.word	0xffffffff


	//   ....[160]....
        /*062c*/ 	.word	0xffffffff


	//   ....[161]....
        /*0630*/ 	.word	0xffffffff


	//   ....[162]....
        /*0634*/ 	.word	0xffffffff


	//   ....[163]....
        /*0638*/ 	.word	0xffffffff


	//   ....[164]....
        /*063c*/ 	.word	0xffffffff


	//   ....[165]....
        /*0640*/ 	.word	0xffffffff


	//   ....[166]....
        /*0644*/ 	.word	0xffffffff


	//   ....[167]....
        /*0648*/ 	.word	0xffffffff


	//   ....[168]....
        /*064c*/ 	.word	0xffffffff


	//   ....[169]....
        /*0650*/ 	.word	0xffffffff


	//   ....[170]....
        /*0654*/ 	.word	0xffffffff


	//   ....[171]....
        /*0658*/ 	.word	0xffffffff


	//   ....[172]....
        /*065c*/ 	.word	0xffffffff


	//   ....[173]....
        /*0660*/ 	.word	0xffffffff


	//   ....[174]....
        /*0664*/ 	.word	0xffffffff


	//   ....[175]....
        /*0668*/ 	.word	0xffffffff


	//   ....[176]....
        /*066c*/ 	.word	0xffffffff


	//   ....[177]....
        /*0670*/ 	.word	0xffffffff


	//   ....[178]....
        /*0674*/ 	.word	0xffffffff


	//   ....[179]....
        /*0678*/ 	.word	0xffffffff


	//   ....[180]....
        /*067c*/ 	.word	0xffffffff


	//   ....[181]....
        /*0680*/ 	.word	0xffffffff


	//   ....[182]....
        /*0684*/ 	.word	0xffffffff


	//   ....[183]....
        /*0688*/ 	.word	0xffffffff


	//   ....[184]....
        /*068c*/ 	.word	0xffffffff


	//   ....[185]....
        /*0690*/ 	.word	0xffffffff


	//   ....[186]....
        /*0694*/ 	.word	0xffffffff


	//   ....[187]....
        /*0698*/ 	.word	0xffffffff


	//   ....[188]....
        /*069c*/ 	.word	0xffffffff


	//   ....[189]....
        /*06a0*/ 	.word	0xffffffff


	//   ....[190]....
        /*06a4*/ 	.word	0xffffffff


	//   ....[191]....
        /*06a8*/ 	.word	0xffffffff


	//   ....[192]....
        /*06ac*/ 	.word	0xffffffff


	//   ....[193]....
        /*06b0*/ 	.word	0xffffffff


	//   ....[194]....
        /*06b4*/ 	.word	0xffffffff


	//   ....[195]....
        /*06b8*/ 	.word	0xffffffff


	//   ....[196]....
        /*06bc*/ 	.word	0xffffffff


	//   ....[197]....
        /*06c0*/ 	.word	0xffffffff


	//   ....[198]....
        /*06c4*/ 	.word	0xffffffff


	//   ....[199]....
        /*06c8*/ 	.word	0xffffffff


	//   ....[200]....
        /*06cc*/ 	.word	0xffffffff


	//   ....[201]....
        /*06d0*/ 	.word	0xffffffff


	//   ....[202]....
        /*06d4*/ 	.word	0xffffffff


	//   ....[203]....
        /*06d8*/ 	.word	0xffffffff


	//   ....[204]....
        /*06dc*/ 	.word	0xffffffff


	//   ....[205]....
        /*06e0*/ 	.word	0xffffffff


	//   ....[206]....
        /*06e4*/ 	.word	0xffffffff


	//   ....[207]....
        /*06e8*/ 	.word	0xffffffff


	//   ....[208]....
        /*06ec*/ 	.word	0xffffffff


	//   ....[209]....
        /*06f0*/ 	.word	0xffffffff


	//   ....[210]....
        /*06f4*/ 	.word	0xffffffff


	//   ....[211]....
        /*06f8*/ 	.word	0xffffffff


	//   ....[212]....
        /*06fc*/ 	.word	0xffffffff


	//   ....[213]....
        /*0700*/ 	.word	0xffffffff


	//   ....[214]....
        /*0704*/ 	.word	0xffffffff


	//   ....[215]....
        /*0708*/ 	.word	0xffffffff


	//----- nvinfo : EIATTR_COOP_GROUP_INSTR_OFFSETS
	.align		4
.L_148:
        /*070c*/ 	.byte	0x04, 0x28
        /*070e*/ 	.short	(.L_150 - .L_149)


	//   ....[0]....
.L_149:
        /*0710*/ 	.word	0x00000050


	//   ....[1]....
        /*0714*/ 	.word	0x000001e0


	//   ....[2]....
        /*0718*/ 	.word	0x00000210


	//   ....[3]....
        /*071c*/ 	.word	0x00000240


	//   ....[4]....
        /*0720*/ 	.word	0x00000270


	//   ....[5]....
        /*0724*/ 	.word	0x000002a0


	//   ....[6]....
        /*0728*/ 	.word	0x000002d0


	//   ....[7]....
        /*072c*/ 	.word	0x00000440


	//   ....[8]....
        /*0730*/ 	.word	0x00000480


	//   ....[9]....
        /*0734*/ 	.word	0x000004b0


	//   ....[10]....
        /*0738*/ 	.word	0x000004e0


	//   ....[11]....
        /*073c*/ 	.word	0x00000510


	//   ....[12]....
        /*0740*/ 	.word	0x00000540


	//   ....[13]....
        /*0744*/ 	.word	0x000005d0


	//   ....[14]....
        /*0748*/ 	.word	0x00000600


	//   ....[15]....
        /*074c*/ 	.word	0x00000620


	//   ....[16]....
        /*0750*/ 	.word	0x00000680


	//   ....[17]....
        /*0754*/ 	.word	0x000022e0


	//   ....[18]....
        /*0758*/ 	.word	0x00002300


	//   ....[19]....
        /*075c*/ 	.word	0x00002490


	//   ....[20]....
        /*0760*/ 	.word	0x000024a0


	//   ....[21]....
        /*0764*/ 	.word	0x00002620


	//   ....[22]....
        /*0768*/ 	.word	0x00002640


	//   ....[23]....
        /*076c*/ 	.word	0x000027c0


	//   ....[24]....
        /*0770*/ 	.word	0x000027d0


	//   ....[25]....
        /*0774*/ 	.word	0x00002c60


	//   ....[26]....
        /*0778*/ 	.word	0x00002c90


	//   ....[27]....
        /*077c*/ 	.word	0x00002cb0


	//   ....[28]....
        /*0780*/ 	.word	0x00002cd0


	//   ....[29]....
        /*0784*/ 	.word	0x00002d50


	//   ....[30]....
        /*0788*/ 	.word	0x00002da0


	//   ....[31]....
        /*078c*/ 	.word	0x00003100


	//   ....[32]....
        /*0790*/ 	.word	0x00003110


	//   ....[33]....
        /*0794*/ 	.word	0x00003aa0


	//   ....[34]....
        /*0798*/ 	.word	0x00003ac0


	//   ....[35]....
        /*079c*/ 	.word	0x00003c10


	//   ....[36]....
        /*07a0*/ 	.word	0x00003c20


	//   ....[37]....
        /*07a4*/ 	.word	0x00004400


	//   ....[38]....
        /*07a8*/ 	.word	0x00004430


	//   ....[39]....
        /*07ac*/ 	.word	0x00004440


	//   ....[40]....
        /*07b0*/ 	.word	0x00004450


	//   ....[41]....
        /*07b4*/ 	.word	0x00004460


	//   ....[42]....
        /*07b8*/ 	.word	0x00004490


	//   ....[43]....
        /*07bc*/ 	.word	0x000044b0


	//   ....[44]....
        /*07c0*/ 	.word	0x000044d0


	//   ....[45]....
        /*07c4*/ 	.word	0x00005800


	//   ....[46]....
        /*07c8*/ 	.word	0x00005820


	//   ....[47]....
        /*07cc*/ 	.word	0x00005960


	//   ....[48]....
        /*07d0*/ 	.word	0x00005970


	//   ....[49]....
        /*07d4*/ 	.word	0x000062c0


	//   ....[50]....
        /*07d8*/ 	.word	0x000062e0


	//   ....[51]....
        /*07dc*/ 	.word	0x00006400


	//   ....[52]....
        /*07e0*/ 	.word	0x00006410


	//   ....[53]....
        /*07e4*/ 	.word	0x00006840


	//   ....[54]....
        /*07e8*/ 	.word	0x00006870


	//   ....[55]....
        /*07ec*/ 	.word	0x00006880


	//   ....[56]....
        /*07f0*/ 	.word	0x00006890


	//   ....[57]....
        /*07f4*/ 	.word	0x000068a0


	//   ....[58]....
        /*07f8*/ 	.word	0x000068f0


	//   ....[59]....
        /*07fc*/ 	.word	0x00006900


	//   ....[60]....
        /*0800*/ 	.word	0x00006910


	//   ....[61]....
        /*0804*/ 	.word	0x000080e0


	//   ....[62]....
        /*0808*/ 	.word	0x000080f0


	//   ....[63]....
        /*080c*/ 	.word	0x00008100


	//   ....[64]....
        /*0810*/ 	.word	0x00008110


	//   ....[65]....
        /*0814*/ 	.word	0x00008140


	//   ....[66]....
        /*0818*/ 	.word	0x00008160


	//   ....[67]....
        /*081c*/ 	.word	0x00008180


	//   ....[68]....
        /*0820*/ 	.word	0x00008190


	//   ....[69]....
        /*0824*/ 	.word	0x000096e0


	//   ....[70]....
        /*0828*/ 	.word	0x000096f0


	//   ....[71]....
        /*082c*/ 	.word	0x00009700


	//   ....[72]....
        /*0830*/ 	.word	0x00009710


	//   ....[73]....
        /*0834*/ 	.word	0x00009720


	//   ....[74]....
        /*0838*/ 	.word	0x00009730


	//   ....[75]....
        /*083c*/ 	.word	0x00009740


	//   ....[76]....
        /*0840*/ 	.word	0x00009760


	//   ....[77]....
        /*0844*/ 	.word	0x00009b60


	//   ....[78]....
        /*0848*/ 	.word	0x00009b80


	//   ....[79]....
        /*084c*/ 	.word	0x00009ce0


	//   ....[80]....
        /*0850*/ 	.word	0x00009cf0


	//   ....[81]....
        /*0854*/ 	.word	0x00009e50


	//   ....[82]....
        /*0858*/ 	.word	0x00009e70


	//   ....[83]....
        /*085c*/ 	.word	0x00009fd0


	//   ....[84]....
        /*0860*/ 	.word	0x00009fe0


	//   ....[85]....
        /*0864*/ 	.word	0x0000a330


	//   ....[86]....
        /*0868*/ 	.word	0x0000a350


	//   ....[87]....
        /*086c*/ 	.word	0x0000a7e0


	//   ....[88]....
        /*0870*/ 	.word	0x0000a7f0


	//   ....[89]....
        /*0874*/ 	.word	0x0000ac80


	//   ....[90]....
        /*0878*/ 	.word	0x0000aca0


	//   ....[91]....
        /*087c*/ 	.word	0x0000b130


	//   ....[92]....
        /*0880*/ 	.word	0x0000b140


	//   ....[93]....
        /*0884*/ 	.word	0x0000bce0


	//   ....[94]....
        /*0888*/ 	.word	0x0000bd00


	//   ....[95]....
        /*088c*/ 	.word	0x0000be70


	//   ....[96]....
        /*0890*/ 	.word	0x0000be80


	//   ....[97]....
        /*0894*/ 	.word	0x0000bfe0


	//   ....[98]....
        /*0898*/ 	.word	0x0000c000


	//   ....[99]....
        /*089c*/ 	.word	0x0000c160


	//   ....[100]....
        /*08a0*/ 	.word	0x0000c170


	//   ....[101]....
        /*08a4*/ 	.word	0x0000c370


	//   ....[102]....
        /*08a8*/ 	.word	0x0000c390


	//   ....[103]....
        /*08ac*/ 	.word	0x0000c4b0


	//   ....[104]....
        /*08b0*/ 	.word	0x0000c4f0


	//   ....[105]....
        /*08b4*/ 	.word	0x0000c520


	//   ....[106]....
        /*08b8*/ 	.word	0x0000c550


	//   ....[107]....
        /*08bc*/ 	.word	0x0000c580


	//   ....[108]....
        /*08c0*/ 	.word	0x0000c5b0


	//   ....[109]....
        /*08c4*/ 	.word	0x0000c700


	//   ....[110]....
        /*08c8*/ 	.word	0x0000c740


	//   ....[111]....
        /*08cc*/ 	.word	0x0000c770


	//   ....[112]....
        /*08d0*/ 	.word	0x0000c7a0


	//   ....[113]....
        /*08d4*/ 	.word	0x0000c7d0


	//   ....[114]....
        /*08d8*/ 	.word	0x0000c800


	//   ....[115]....
        /*08dc*/ 	.word	0x0000c890


	//   ....[116]....
        /*08e0*/ 	.word	0x0000c8c0


	//   ....[117]....
        /*08e4*/ 	.word	0x0000c8d0


	//   ....[118]....
        /*08e8*/ 	.word	0x0000c930


	//   ....[119]....
        /*08ec*/ 	.word	0x0000ce60


	//   ....[120]....
        /*08f0*/ 	.word	0x0000cec0


	//   ....[121]....
        /*08f4*/ 	.word	0x0000cf10


	//   ....[122]....
        /*08f8*/ 	.word	0x0000cf60


	//   ....[123]....
        /*08fc*/ 	.word	0x0000cfb0


	//   ....[124]....
        /*0900*/ 	.word	0x0000d020


	//   ....[125]....
        /*0904*/ 	.word	0x0000d070


	//   ....[126]....
        /*0908*/ 	.word	0x0000d0d0


	//   ....[127]....
        /*090c*/ 	.word	0x0000d140


	//   ....[128]....
        /*0910*/ 	.word	0x0000d1a0


	//   ....[129]....
        /*0914*/ 	.word	0x0000d210


	//   ....[130]....
        /*0918*/ 	.word	0x0000d280


	//   ....[131]....
        /*091c*/ 	.word	0x0000d2f0


	//   ....[132]....
        /*0920*/ 	.word	0x0000d350


	//   ....[133]....
        /*0924*/ 	.word	0x0000d3c0


	//   ....[134]....
        /*0928*/ 	.word	0x0000d430


	//   ....[135]....
        /*092c*/ 	.word	0x0000d4a0


	//   ....[136]....
        /*0930*/ 	.word	0x0000d500


	//   ....[137]....
        /*0934*/ 	.word	0x0000d570


	//   ....[138]....
        /*0938*/ 	.word	0x0000d5d0


	//   ....[139]....
        /*093c*/ 	.word	0x0000d640


	//   ....[140]....
        /*0940*/ 	.word	0x0000d6b0


	//   ....[141]....
        /*0944*/ 	.word	0x0000d720


	//   ....[142]....
        /*0948*/ 	.word	0x0000d780


	//   ....[143]....
        /*094c*/ 	.word	0x0000d7e0


	//   ....[144]....
        /*0950*/ 	.word	0x0000d840


	//   ....[145]....
        /*0954*/ 	.word	0x0000d890


	//   ....[146]....
        /*0958*/ 	.word	0x0000d8e0


	//   ....[147]....
        /*095c*/ 	.word	0x0000d930


	//   ....[148]....
        /*0960*/ 	.word	0x0000d980


	//   ....[149]....
        /*0964*/ 	.word	0x0000d9d0


	//   ....[150]....
        /*0968*/ 	.word	0x0000da20


	//   ....[151]....
        /*096c*/ 	.word	0x0000da90


	//   ....[152]....
        /*0970*/ 	.word	0x0000db00


	//   ....[153]....
        /*0974*/ 	.word	0x0000db60


	//   ....[154]....
        /*0978*/ 	.word	0x0000dbd0


	//   ....[155]....
        /*097c*/ 	.word	0x0000dc40


	//   ....[156]....
        /*0980*/ 	.word	0x0000dcb0


	//   ....[157]....
        /*0984*/ 	.word	0x0000dd10


	//   ....[158]....
        /*0988*/ 	.word	0x0000dd60


	//   ....[159]....
        /*098c*/ 	.word	0x0000ddc0


	//   ....[160]....
        /*0990*/ 	.word	0x0000de10


	//   ....[161]....
        /*0994*/ 	.word	0x0000de50


	//   ....[162]....
        /*0998*/ 	.word	0x0000dea0


	//   ....[163]....
        /*099c*/ 	.word	0x0000dee0


	//   ....[164]....
        /*09a0*/ 	.word	0x0000df30


	//   ....[165]....
        /*09a4*/ 	.word	0x0000df70


	//   ....[166]....
        /*09a8*/ 	.word	0x0000dfd0


	//   ....[167]....
        /*09ac*/ 	.word	0x0000e010


	//   ....[168]....
        /*09b0*/ 	.word	0x0000e060


	//   ....[169]....
        /*09b4*/ 	.word	0x0000e0b0


	//   ....[170]....
        /*09b8*/ 	.word	0x0000e100


	//   ....[171]....
        /*09bc*/ 	.word	0x0000e150


	//   ....[172]....
        /*09c0*/ 	.word	0x0000e1a0


	//   ....[173]....
        /*09c4*/ 	.word	0x0000e1f0


	//   ....[174]....
        /*09c8*/ 	.word	0x0000e260


	//   ....[175]....
        /*09cc*/ 	.word	0x0000e2d0


	//   ....[176]....
        /*09d0*/ 	.word	0x0000e340


	//   ....[177]....
        /*09d4*/ 	.word	0x0000e3a0


	//   ....[178]....
        /*09d8*/ 	.word	0x0000e410


	//   ....[179]....
        /*09dc*/ 	.word	0x0000e480


	//   ....[180]....
        /*09e0*/ 	.word	0x0000e4f0


	//   ....[181]....
        /*09e4*/ 	.word	0x0000e550


	//   ....[182]....
        /*09e8*/ 	.word	0x0000e5c0


	//   ....[183]....
        /*09ec*/ 	.word	0x0000e630


	//   ....[184]....
        /*09f0*/ 	.word	0x0000e6a0


	//   ....[185]....
        /*09f4*/ 	.word	0x0000e700


	//   ....[186]....
        /*09f8*/ 	.word	0x0000e770


	//   ....[187]....
        /*09fc*/ 	.word	0x0000e7e0


	//   ....[188]....
        /*0a00*/ 	.word	0x0000e850


	//   ....[189]....
        /*0a04*/ 	.word	0x0000e8b0


	//   ....[190]....
        /*0a08*/ 	.word	0x0000e920


	//   ....[191]....
        /*0a0c*/ 	.word	0x0000e990


	//   ....[192]....
        /*0a10*/ 	.word	0x0000ea00


	//   ....[193]....
        /*0a14*/ 	.word	0x0000ea60


	//   ....[194]....
        /*0a18*/ 	.word	0x0000ead0


	//   ....[195]....
        /*0a1c*/ 	.word	0x0000eb40


	//   ....[196]....
        /*0a20*/ 	.word	0x0000ebb0


	//   ....[197]....
        /*0a24*/ 	.word	0x0000ec10


	//   ....[198]....
        /*0a28*/ 	.word	0x0000ec80


	//   ....[199]....
        /*0a2c*/ 	.word	0x0000ecf0


	//   ....[200]....
        /*0a30*/ 	.word	0x0000ed40


	//   ....[201]....
        /*0a34*/ 	.word	0x0000ed80


	//   ....[202]....
        /*0a38*/ 	.word	0x0000edd0


	//   ....[203]....
        /*0a3c*/ 	.word	0x0000ee20


	//   ....[204]....
        /*0a40*/ 	.word	0x0000ee70


	//   ....[205]....
        /*0a44*/ 	.word	0x0000eee0


	//   ....[206]....
        /*0a48*/ 	.word	0x0000ef30


	//   ....[207]....
        /*0a4c*/ 	.word	0x0000ef80


	//   ....[208]....
        /*0a50*/ 	.word	0x0000efd0


	//   ....[209]....
        /*0a54*/ 	.word	0x0000f020


	//   ....[210]....
        /*0a58*/ 	.word	0x0000f070


	//   ....[211]....
        /*0a5c*/ 	.word	0x0000f0e0


	//   ....[212]....
        /*0a60*/ 	.word	0x0000f130


	//   ....[213]....
        /*0a64*/ 	.word	0x0000f190


	//   ....[214]....
        /*0a68*/ 	.word	0x0000f1f0


	//   ....[215]....
        /*0a6c*/ 	.word	0x0000f260


	//----- nvinfo : EIATTR_EXIT_INSTR_OFFSETS
	.align		4
.L_150:
        /*0a70*/ 	.byte	0x04, 0x1c
        /*0a72*/ 	.short	(.L_152 - .L_151)


	//   ....[0]....
.L_151:
        /*0a74*/ 	.word	0x00000b40


	//   ....[1]....
        /*0a78*/ 	.word	0x0000ce20


	//----- nvinfo : EIATTR_MAX_THREADS
	.align		4
.L_152:
        /*0a7c*/ 	.byte	0x04, 0x05
        /*0a7e*/ 	.short	(.L_154 - .L_153)
.L_153:
        /*0a80*/ 	.word	0x00000080
        /*0a84*/ 	.word	0x00000001
        /*0a88*/ 	.word	0x00000001


	//----- nvinfo : EIATTR_CRS_STACK_SIZE
	.align		4
.L_154:
        /*0a8c*/ 	.byte	0x04, 0x1e
        /*0a8e*/ 	.short	(.L_156 - .L_155)
.L_155:
        /*0a90*/ 	.word	0x00000000
.L_156:


//--------------------- .nv.info._ZN7cutlass13device_kernelIN5flash19enable_sm80_to_sm89INS1_16FlashAttnFwdSm80INS1_25CollectiveMainloopFwdSm80ILi4ELi1ELb0EN4cute5tupleIJNS5_1CILi128EEENS7_ILi48EEENS7_ILi96EEEEEELi96ENS_10bfloat16_tEfNS_4arch4Sm80ELb0ELb0ELb0ELb1ELb1ELb1ELb1ELb1EEENS1_21CollectiveEpilogueFwdINS6_IJS8_SA_S9_EEENS6_IJNS7_ILi1EEESI_SI_EEESC_SE_Li128ELb1ELb1ELb1ELb0EEENS1_36VarlenDynamicPersistentTileSchedulerILi128ELi48ELi128ELi128ELb1ELb1ELb0ELb0ELb1ELb1EEEEEEEEEvNT_6ParamsE --------------------------
	.section	.nv.info._ZN7cutlass13device_kernelIN5flash19enable_sm80_to_sm89INS1_16FlashAttnFwdSm80INS1_25CollectiveMainloopFwdSm80ILi4ELi1ELb0EN4cute5tupleIJNS5_1CILi128EEENS7_ILi48EEENS7_ILi96EEEEEELi96ENS_10bfloat16_tEfNS_4arch4Sm80ELb0ELb0ELb0ELb1ELb1ELb1ELb1ELb1EEENS1_21CollectiveEpilogueFwdINS6_IJS8_SA_S9_EEENS6_IJNS7_ILi1EEESI_SI_EEESC_SE_Li128ELb1ELb1ELb1ELb0EEENS1_36VarlenDynamicPersistentTileSchedulerILi128ELi48ELi128ELi128ELb1ELb1ELb0ELb0ELb1ELb1EEEEEEEEEvNT_6ParamsE,"",@"SHT_CUDA_INFO"
	.sectionflags	@""
	.align	4


	//----- nvinfo : EIATTR_CUDA_API_VERSION
	.align		4
        /*0000*/ 	.byte	0x04, 0x37
        /*0002*/ 	.short	(.L_158 - .L_157)
.L_157:
        /*0004*/ 	.word	0x00000082


	//----- nvinfo : EIATTR_SW2861232_WAR
	.align		4
.L_158:
        /*0008*/ 	.byte	0x01, 0x35
	.zero		2


	//----- nvinfo : EIATTR_PARAM_CBANK
	.align		4
        /*000c*/ 	.byte	0x04, 0x0a
        /*000e*/ 	.short	(.L_160 - .L_159)
	.align		4
.L_159:
        /*0010*/ 	.word	index@(.nv.constant0._ZN7cutlass13device_kernelIN5flash19enable_sm80_to_sm89INS1_16FlashAttnFwdSm80INS1_25CollectiveMainloopFwdSm80ILi4ELi1ELb0EN4cute5tupleIJNS5_1CILi128EEENS7_ILi48EEENS7_ILi96EEEEEELi96ENS_10bfloat16_tEfNS_4arch4Sm80ELb0ELb0ELb0ELb1ELb1ELb1ELb1ELb1EEENS1_21CollectiveEpilogueFwdINS6_IJS8_SA_S9_EEENS6_IJNS7_ILi1EEESI_SI_EEESC_SE_Li128ELb1ELb1ELb1ELb0EEENS1_36VarlenDynamicPersistentTileSchedulerILi128ELi48ELi128ELi128ELb1ELb1ELb0ELb0ELb1ELb1EEEEEEEEEvNT_6ParamsE)
        /*0014*/ 	.short	0x0160
        /*0016*/ 	.short	0x0438


	//----- nvinfo : EIATTR_CBANK_PARAM_SIZE
	.align		4
.L_160:
        /*0018*/ 	.byte	0x03, 0x19
        /*001a*/ 	.short	0x0438


	//----- nvinfo : EIATTR_KPARAM_INFO
	.align		4
        /*001c*/ 	.byte	0x04, 0x17
        /*001e*/ 	.short	(.L_162 - .L_161)
.L_161:
        /*0020*/ 	.word	0x00000000
        /*0024*/ 	.short	0x0000
        /*0026*/ 	.short	0x0000
        /*0028*/ 	.byte	0x00, 0xf0, 0xe1, 0x10


	//----- nvinfo : EIATTR_MAXREG_COUNT
	.align		4
.L_162:
        /*002c*/ 	.byte	0x03, 0x1b
        /*002e*/ 	.short	0x00ff


	//----- nvinfo : EIATTR_NUM_BARRIERS
	.align		4
        /*0030*/ 	.byte	0x02, 0x4c
        /*0032*/ 	.byte	0x06
	.zero		1


	//----- nvinfo : EIATTR_ANNOTATIONS
	.align		4
        /*0034*/ 	.byte	0x04, 0x55
        /*0036*/ 	.short	(.L_164 - .L_163)


	//   ....[0]....
.L_163:
        /* <DEDUP_REMOVED lines=149> */
        /*097c*/ 	.byte	0x60, 0x8a, 0x01, 0x00


	//----- nvinfo : EIATTR_MERCURY_ISA_VERSION
	.align		4
.L_164:
        /*0980*/ 	.byte	0x03, 0x5f
        /*0982*/ 	.short	0x0000


	//----- nvinfo : EIATTR_INT_WARP_WIDE_INSTR_OFFSETS
	.align		4
        /*0984*/ 	.byte	0x04, 0x31
        /*0986*/ 	.short	(.L_166 - .L_165)


	//   ....[0]....
.L_165:
        /*0988*/ 	.word	0x00014490


	//   ....[1]....
        /*098c*/ 	.word	0x00014510


	//----- nvinfo : EIATTR_COOP_GROUP_MASK_REGIDS
	.align		4
.L_166:
        /*0990*/ 	.byte	0x04, 0x29
        /*0992*/ 	.short	(.L_168 - .L_167)


	//   ....[0]....
.L_167:
        /*0994*/ 	.word	0xffffffff


	//   ....[1]....
        /*0998*/ 	.word	0xffffffff


	//   ....[2]....
        /*099c*/ 	.word	0xffffffff


	//   ....[3]....
        /*09a0*/ 	.word	0xffffffff


	//   ....[4]....
        /*09a4*/ 	.word	0xffffffff


	//   ....[5]....
        /*09a8*/ 	.word	0xffffffff


	//   ....[6]....
        /*09ac*/ 	.word	0xffffffff


	//   ....[7]....
        /*09b0*/ 	.word	0xffffffff


	//   ....[8]....
        /*09b4*/ 	.word	0xffffffff


	//   ....[9]....
        /*09b8*/ 	.word	0xffffffff


	//   ....[10]....
        /*09bc*/ 	.word	0xffffffff


	//   ....[11]....
        /*09c0*/ 	.word	0xffffffff


	//   ....[12]....
        /*09c4*/ 	.word	0xffffffff


	//   ....[13]....
        /*09c8*/ 	.word	0xffffffff


	//   ....[14]....
        /*09cc*/ 	.word	0xffffffff


	//   ....[15]....
        /*09d0*/ 	.word	0xffffffff


	//   ....[16]....
        /*09d4*/ 	.word	0xffffffff


	//   ....[17]....
        /*09d8*/ 	.word	0xffffffff


	//   ....[18]....
        /*09dc*/ 	.word	0xffffffff


	//   ....[19]....
        /*09e0*/ 	.word	0xffffffff


	//   ....[20]....
        /*09e4*/ 	.word	0xffffffff


	//   ....[21]....
        /*09e8*/ 	.word	0xffffffff


	//   ....[22]....
        /*09ec*/ 	.word	0xffffffff


	//   ....[23]....
        /*09f0*/ 	.word	0xffffffff


	//   ....[24]....
        /*09f4*/ 	.word	0xffffffff


	//   ....[25]....
        /*09f8*/ 	.word	0xffffffff


	//   ....[26]....
        /*09fc*/ 	.word	0xffffffff


	//   ....[27]....
        /*0a00*/ 	.word	0xffffffff


	//   ....[28]....
        /*0a04*/ 	.word	0xffffffff


	//   ....[29]....
        /*0a08*/ 	.word	0xffffffff


	//   ....[30]....
        /*0a0c*/ 	.word	0xffffffff


	//   ....[31]....
        /*0a10*/ 	.word	0xffffffff


	//   ....[32]....
        /*0a14*/ 	.word	0xffffffff


	//   ....[33]....
        /*0a18*/ 	.word	0xffffffff


	//   ....[34]....
        /*0a1c*/ 	.word	0xffffffff


	//   ....[35]....
        /*0a20*/ 	.word	0xffffffff


	//   ....[36]....
        /*0a24*/ 	.word	0xffffffff


	//   ....[37]....
        /*0a28*/ 	.word	0xffffffff


	//   ....[38]....
        /*0a2c*/ 	.word	0xffffffff


	//   ....[39]....
        /*0a30*/ 	.word	0xffffffff


	//   ....[40]....
        /*0a34*/ 	.word	0xffffffff


	//   ....[41]....
        /*0a38*/ 	.word	0xffffffff


	//   ....[42]....
        /*0a3c*/ 	.word	0xffffffff


	//   ....[43]....
        /*0a40*/ 	.word	0xffffffff


	//   ....[44]....
        /*0a44*/ 	.word	0xffffffff


	//   ....[45]....
        /*0a48*/ 	.word	0xffffffff


	//   ....[46]....
        /*0a4c*/ 	.word	0xffffffff


	//   ....[47]....
        /*0a50*/ 	.word	0xffffffff


	//   ....[48]....
        /*0a54*/ 	.word	0xffffffff


	//   ....[49]....
        /*0a58*/ 	.word	0xffffffff


	//   ....[50]....
        /*0a5c*/ 	.word	0xffffffff


	//   ....[51]....
        /*0a60*/ 	.word	0xffffffff


	//   ....[52]....
        /*0a64*/ 	.word	0xffffffff


	//   ....[53]....
        /*0a68*/ 	.word	0xffffffff


	//   ....[54]....
        /*0a6c*/ 	.word	0xffffffff


	//   ....[55]....
        /*0a70*/ 	.word	0xffffffff


	//   ....[56]....
        /*0a74*/ 	.word	0xffffffff


	//   ....[57]....
        /*0a78*/ 	.word	0xffffffff


	//   ....[58]....
        /*0a7c*/ 	.word	0xffffffff


	//   ....[59]....
        /*0a80*/ 	.word	0xffffffff


	//   ....[60]....
        /*0a84*/ 	.word	0xffffffff


	//   ....[61]....
        /*0a88*/ 	.word	0xffffffff


	//   ....[62]....
        /*0a8c*/ 	.word	0xffffffff


	//   ....[63]....
        /*0a90*/ 	.word	0xffffffff


	//   ....[64]....
        /*0a94*/ 	.word	0xffffffff


	//   ....[65]....
        /*0a98*/ 	.word	0xffffffff


	//   ....[66]....
        /*0a9c*/ 	.word	0xffffffff


	//   ....[67]....
        /*0aa0*/ 	.word	0xffffffff


	//   ....[68]....
        /*0aa4*/ 	.word	0xffffffff


	//   ....[69]....
        /*0aa8*/ 	.word	0xffffffff


	//   ....[70]....
        /*0aac*/ 	.word	0xffffffff


	//   ....[71]....
        /*0ab0*/ 	.word	0xffffffff


	//   ....[72]....
        /*0ab4*/ 	.word	0xffffffff


	//   ....[73]....
        /*0ab8*/ 	.word	0xffffffff


	//   ....[74]....
        /*0abc*/ 	.word	0xffffffff


	//   ....[75]....
        /*0ac0*/ 	.word	0xffffffff


	//   ....[76]....
        /*0ac4*/ 	.word	0xffffffff


	//   ....[77]....
        /*0ac8*/ 	.word	0xffffffff


	//   ....[78]....
        /*0acc*/ 	.word	0xffffffff


	//   ....[79]....
        /*0ad0*/ 	.word	0xffffffff


	//   ....[80]....
        /*0ad4*/ 	.word	0xffffffff


	//   ....[81]....
        /*0ad8*/ 	.word	0xffffffff


	//   ....[82]....
        /*0adc*/ 	.word	0xffffffff


	//   ....[83]....
        /*0ae0*/ 	.word	0xffffffff


	//   ....[84]....
        /*0ae4*/ 	.word	0xffffffff


	//   ....[85]....
        /*0ae8*/ 	.word	0xffffffff


	//   ....[86]....
        /*0aec*/ 	.word	0xffffffff


	//   ....[87]....
        /*0af0*/ 	.word	0xffffffff


	//   ....[88]....
        /*0af4*/ 	.word	0xffffffff


	//   ....[89]....
        /*0af8*/ 	.word	0xffffffff


	//   ....[90]....
        /*0afc*/ 	.word	0xffffffff


	//   ....[91]....
        /*0b00*/ 	.word	0xffffffff


	//   ....[92]....
        /*0b04*/ 	.word	0xffffffff


	//   ....[93]....
        /*0b08*/ 	.word	0xffffffff


	//   ....[94]....
        /*0b0c*/ 	.word	0xffffffff


	//   ....[95]....
        /*0b10*/ 	.word	0xffffffff


	//   ....[96]....
        /*0b14*/ 	.word	0xffffffff


	//   ....[97]....
        /*0b18*/ 	.word	0xffffffff


	//   ....[98]....
        /*0b1c*/ 	.word	0xffffffff


	//   ....[99]....
        /*0b20*/ 	.word	0xffffffff


	//   ....[100]....
        /*0b24*/ 	.word	0xffffffff


	//   ....[101]....
        /*0b28*/ 	.word	0xffffffff


	//   ....[102]....
        /*0b2c*/ 	.word	0xffffffff


	//   ....[103]....
        /*0b30*/ 	.word	0xffffffff


	//   ....[104]....
        /*0b34*/ 	.word	0xffffffff


	//   ....[105]....
        /*0b38*/ 	.word	0xffffffff


	//   ....[106]....
        /*0b3c*/ 	.word	0xffffffff


	//   ....[107]....
        /*0b40*/ 	.word	0xffffffff


	//   ....[108]....
        /*0b44*/ 	.word	0xffffffff


	//   ....[109]....
        /*0b48*/ 	.word	0xffffffff


	//   ....[110]....
        /*0b4c*/ 	.word	0xffffffff


	//   ....[111]....
        /*0b50*/ 	.word	0xffffffff


	//   ....[112]....
        /*0b54*/ 	.word	0xffffffff


	//   ....[113]....
        /*0b58*/ 	.word	0xffffffff


	//   ....[114]....
        /*0b5c*/ 	.word	0xffffffff


	//   ....[115]....
        /*0b60*/ 	.word	0xffffffff


	//   ....[116]....
        /*0b64*/ 	.word	0xffffffff


	//   ....[117]....
        /*0b68*/ 	.word	0xffffffff


	//   ....[118]....
        /*0b6c*/ 	.word	0xffffffff


	//   ....[119]....
        /*0b70*/ 	.word	0xffffffff


	//   ....[120]....
        /*0b74*/ 	.word	0xffffffff


	//   ....[121]....
        /*0b78*/ 	.word	0xffffffff


	//   ....[122]....
        /*0b7c*/ 	.word	0xffffffff


	//   ....[123]....
        /*0b80*/ 	.word	0xffffffff


	//   ....[124]....
        /*0b84*/ 	.word	0xffffffff


	//   ....[125]....
        /*0b88*/ 	.word	0xffffffff


	//   ....[126]....
        /*0b8c*/ 	.word	0xffffffff


	//   ....[127]....
        /*0b90*/ 	.word	0xffffffff


	//   ....[128]....
        /*0b94*/ 	.word	0xffffffff


	//   ....[129]....
        /*0b98*/ 	.word	0xffffffff


	//   ....[130]....
        /*0b9c*/ 	.word	0xffffffff


	//   ....[131]....
        /*0ba0*/ 	.word	0xffffffff


	//   ....[132]....
        /*0ba4*/ 	.word	0xffffffff


	//   ....[133]....
        /*0ba8*/ 	.word	0xffffffff


	//   ....[134]....
        /*0bac*/ 	.word	0xffffffff


	//   ....[135]....
        /*0bb0*/ 	.word	0xffffffff


	//   ....[136]....
        /*0bb4*/ 	.word	0xffffffff


	//   ....[137]....
        /*0bb8*/ 	.word	0xffffffff


	//   ....[138]....
        /*0bbc*/ 	.word	0xffffffff


	//   ....[139]....
        /*0bc0*/ 	.word	0xffffffff


	//   ....[140]....
        /*0bc4*/ 	.word	0xffffffff


	//   ....[141]....
        /*0bc8*/ 	.word	0xffffffff


	//   ....[142]....
        /*0bcc*/ 	.word	0xffffffff


	//   ....[143]....
        /*0bd0*/ 	.word	0xffffffff


	//   ....[144]....
        /*0bd4*/ 	.word	0xffffffff


	//   ....[145]....
        /*0bd8*/ 	.word	0xffffffff


	//   ....[146]....
        /*0bdc*/ 	.word	0xffffffff


	//   ....[147]....
        /*0be0*/ 	.word	0xffffffff


	//   ....[148]....
        /*0be4*/ 	.word	0xffffffff


	//   ....[149]....
        /*0be8*/ 	.word	0xffffffff


	//   ....[150]....
        /*0bec*/ 	.word	0xffffffff


	//   ....[151]....
        /*0bf0*/ 	.word	0xffffffff


	//   ....[152]....
        /*0bf4*/ 	.word	0xffffffff


	//   ....[153]....
        /*0bf8*/ 	.word	0xffffffff


	//   ....[154]....
        /*0bfc*/ 	.word	0xffffffff


	//   ....[155]....
        /*0c00*/ 	.word	0xffffffff


	//   ....[156]....
        /*0c04*/ 	.word	0xffffffff


	//   ....[157]....
        /*0c08*/ 	.word	0xffffffff


	//   ....[158]....
        /*0c0c*/ 	.word	0xffffffff


	//   ....[159]....
        /*0c10*/ 	.word	0xffffffff


	//   ....[160]....
        /*0c14*/ 	.word	0xffffffff


	//   ....[161]....
        /*0c18*/ 	.word	0xffffffff


	//   ....[162]....
        /*0c1c*/ 	.word	0xffffffff


	//   ....[163]....
        /*0c20*/ 	.word	0xffffffff


	//   ....[164]....
        /*0c24*/ 	.word	0xffffffff


	//   ....[165]....
        /*0c28*/ 	.word	0xffffffff


	//   ....[166]....
        /*0c2c*/ 	.word	0xffffffff


	//   ....[167]....
        /*0c30*/ 	.word	0xffffffff


	//   ....[168]....
        /*0c34*/ 	.word	0xffffffff


	//   ....[169]....
        /*0c38*/ 	.word	0xffffffff


	//   ....[170]....
        /*0c3c*/ 	.word	0xffffffff


	//   ....[171]....
        /*0c40*/ 	.word	0xffffffff


	//   ....[172]....
        /*0c44*/ 	.word	0xffffffff


	//   ....[173]....
        /*0c48*/ 	.word	0xffffffff


	//   ....[174]....
        /*0c4c*/ 	.word	0xffffffff


	//   ....[175]....
        /*0c50*/ 	.word	0xffffffff


	//   ....[176]....
        /*0c54*/ 	.word	0xffffffff


	//   ....[177]....
        /*0c58*/ 	.word	0xffffffff


	//   ....[178]....
        /*0c5c*/ 	.word	0xffffffff


	//   ....[179]....
        /*0c60*/ 	.word	0xffffffff


	//   ....[180]....
        /*0c64*/ 	.word	0xffffffff


	//   ....[181]....
        /*0c68*/ 	.word	0xffffffff


	//   ....[182]....
        /*0c6c*/ 	.word	0xffffffff


	//   ....[183]....
        /*0c70*/ 	.word	0xffffffff


	//   ....[184]....
        /*0c74*/ 	.word	0xffffffff


	//   ....[185]....
        /*0c78*/ 	.word	0xffffffff


	//   ....[186]....
        /*0c7c*/ 	.word	0xffffffff


	//   ....[187]....
        /*0c80*/ 	.word	0xffffffff


	//   ....[188]....
        /*0c84*/ 	.word	0xffffffff


	//   ....[189]....
        /*0c88*/ 	.word	0xffffffff


	//   ....[190]....
        /*0c8c*/ 	.word	0xffffffff


	//   ....[191]....
        /*0c90*/ 	.word	0xffffffff


	//   ....[192]....
        /*0c94*/ 	.word	0xffffffff


	//   ....[193]....
        /*0c98*/ 	.word	0xffffffff


	//   ....[194]....
        /*0c9c*/ 	.word	0xffffffff


	//   ....[195]....
        /*0ca0*/ 	.word	0xffffffff


	//   ....[196]....
        /*0ca4*/ 	.word	0xffffffff


	//   ....[197]....
        /*0ca8*/ 	.word	0xffffffff


	//   ....[198]....
        /*0cac*/ 	.word	0xffffffff


	//   ....[199]....
        /*0cb0*/ 	.word	0xffffffff


	//   ....[200]....
        /*0cb4*/ 	.word	0xffffffff


	//   ....[201]....
        /*0cb8*/ 	.word	0xffffffff


	//   ....[202]....
        /*0cbc*/ 	.word	0xffffffff


	//   ....[203]....
        /*0cc0*/ 	.word	0xffffffff


	//   ....[204]....
        /*0cc4*/ 	.word	0xffffffff


	//   ....[205]....
        /*0cc8*/ 	.word	0xffffffff


	//   ....[206]....
        /*0ccc*/ 	.word	0xffffffff


	//   ....[207]....
        /*0cd0*/ 	.word	0xffffffff


	//   ....[208]....
        /*0cd4*/ 	.word	0xffffffff


	//   ....[209]....
        /*0cd8*/ 	.word	0xffffffff


	//   ....[210]....
        /*0cdc*/ 	.word	0xffffffff


	//   ....[211]....
        /*0ce0*/ 	.word	0xffffffff


	//   ....[212]....
        /*0ce4*/ 	.word	0xffffffff


	//   ....[213]....
        /*0ce8*/ 	.word	0xffffffff


	//   ....[214]....
        /*0cec*/ 	.word	0xffffffff


	//   ....[215]....
        /*0cf0*/ 	.word	0xffffffff


	//   ....[216]....
        /*0cf4*/ 	.word	0xffffffff


	//   ....[217]....
        /*0cf8*/ 	.word	0xffffffff


	//   ....[218]....
        /*0cfc*/ 	.word	0xffffffff


	//   ....[219]....
        /*0d00*/ 	.word	0xffffffff


	//   ....[220]....
        /*0d04*/ 	.word	0xffffffff


	//   ....[221]....
        /*0d08*/ 	.word	0xffffffff


	//   ....[222]....
        /*0d0c*/ 	.word	0xffffffff


	//   ....[223]....
        /*0d10*/ 	.word	0xffffffff


	//   ....[224]....
        /*0d14*/ 	.word	0xffffffff


	//   ....[225]....
        /*0d18*/ 	.word	0xffffffff


	//   ....[226]....
        /*0d1c*/ 	.word	0xffffffff


	//   ....[227]....
        /*0d20*/ 	.word	0xffffffff


	//   ....[228]....
        /*0d24*/ 	.word	0xffffffff


	//   ....[229]....
        /*0d28*/ 	.word	0xffffffff


	//   ....[230]....
        /*0d2c*/ 	.word	0xffffffff


	//   ....[231]....
        /*0d30*/ 	.word	0xffffffff


	//----- nvinfo : EIATTR_COOP_GROUP_INSTR_OFFSETS
	.align		4
.L_168:
        /*0d34*/ 	.byte	0x04, 0x28
        /*0d36*/ 	.short	(.L_170 - .L_169)


	//   ....[0]....
.L_169:
        /*0d38*/ 	.word	0x00000050


	//   ....[1]....
        /*0d3c*/ 	.word	0x00000200


	//   ....[2]....
        /*0d40*/ 	.word	0x00000230


	//   ....[3]....
        /*0d44*/ 	.word	0x00000260


	//   ....[4]....
        /*0d48*/ 	.word	0x00000290


	//   ....[5]....
        /*0d4c*/ 	.word	0x000002c0


	//   ....[6]....
        /*0d50*/ 	.word	0x000002f0


	//   ....[7]....
        /*0d54*/ 	.word	0x00000460


	//   ....[8]....
        /*0d58*/ 	.word	0x000004a0


	//   ....[9]....
        /*0d5c*/ 	.word	0x000004d0


	//   ....[10]....
        /*0d60*/ 	.word	0x00000500


	//   ....[11]....
        /*0d64*/ 	.word	0x00000530


	//   ....[12]....
        /*0d68*/ 	.word	0x00000560


	//   ....[13]....
        /*0d6c*/ 	.word	0x000005f0


	//   ....[14]....
        /*0d70*/ 	.word	0x00000620


	//   ....[15]....
        /*0d74*/ 	.word	0x00000640


	//   ....[16]....
        /*0d78*/ 	.word	0x000006a0


	//   ....[17]....
        /*0d7c*/ 	.word	0x00003ac0


	//   ....[18]....
        /*0d80*/ 	.word	0x00003ad0


	//   ....[19]....
        /*0d84*/ 	.word	0x000056a0


	//   ....[20]....
        /*0d88*/ 	.word	0x000056b0


	//   ....[21]....
        /*0d8c*/ 	.word	0x00007020


	//   ....[22]....
        /*0d90*/ 	.word	0x00007040


	//   ....[23]....
        /*0d94*/ 	.word	0x00007660


	//   ....[24]....
        /*0d98*/ 	.word	0x00007680


	//   ....[25]....
        /*0d9c*/ 	.word	0x000085a0


	//   ....[26]....
        /*0da0*/ 	.word	0x000085c0


	//   ....[27]....
        /*0da4*/ 	.word	0x00008700


	//   ....[28]....
        /*0da8*/ 	.word	0x00008710


	//   ....[29]....
        /*0dac*/ 	.word	0x00008850


	//   ....[30]....
        /*0db0*/ 	.word	0x00008870


	//   ....[31]....
        /*0db4*/ 	.word	0x000089b0


	//   ....[32]....
        /*0db8*/ 	.word	0x000089c0


	//   ....[33]....
        /*0dbc*/ 	.word	0x00008e90


	//   ....[34]....
        /*0dc0*/ 	.word	0x00008ea0


	//   ....[35]....
        /*0dc4*/ 	.word	0x00008eb0


	//   ....[36]....
        /*0dc8*/ 	.word	0x00008ec0


	//   ....[37]....
        /*0dcc*/ 	.word	0x000091d0


	//   ....[38]....
        /*0dd0*/ 	.word	0x00009210


	//   ....[39]....
        /*0dd4*/ 	.word	0x00009250


	//   ....[40]....
        /*0dd8*/ 	.word	0x00009290


	//   ....[41]....
        /*0ddc*/ 	.word	0x0000bb70


	//   ....[42]....
        /*0de0*/ 	.word	0x0000bbb0


	//   ....[43]....
        /*0de4*/ 	.word	0x0000bbf0


	//   ....[44]....
        /*0de8*/ 	.word	0x0000bc30


	//   ....[45]....
        /*0dec*/ 	.word	0x0000e8c0


	//   ....[46]....
        /*0df0*/ 	.word	0x0000e8e0


	//   ....[47]....
        /*0df4*/ 	.word	0x0000eaa0


	//   ....[48]....
        /*0df8*/ 	.word	0x0000eab0


	//   ....[49]....
        /*0dfc*/ 	.word	0x0000f4b0


	//   ....[50]....
        /*0e00*/ 	.word	0x0000f4d0


	//   ....[51]....
        /*0e04*/ 	.word	0x0000f600


	//   ....[52]....
        /*0e08*/ 	.word	0x0000f610


	//   ....[53]....
        /*0e0c*/ 	.word	0x0000fdd0


	//   ....[54]....
        /*0e10*/ 	.word	0x0000fe00


	//   ....[55]....
        /*0e14*/ 	.word	0x0000fe10


	//   ....[56]....
        /*0e18*/ 	.word	0x0000fe20


	//   ....[57]....
        /*0e1c*/ 	.word	0x0000fe30


	//   ....[58]....
        /*0e20*/ 	.word	0x0000fe60


	//   ....[59]....
        /*0e24*/ 	.word	0x0000fe80


	//   ....[60]....
        /*0e28*/ 	.word	0x0000fea0


	//   ....[61]....
        /*0e2c*/ 	.word	0x00011200


	//   ....[62]....
        /*0e30*/ 	.word	0x00011210


	//   ....[63]....
        /*0e34*/ 	.word	0x00011320


	//   ....[64]....
        /*0e38*/ 	.word	0x00011330


	//   ....[65]....
        /*0e3c*/ 	.word	0x00011d00


	//   ....[66]....
        /*0e40*/ 	.word	0x00011d20


	//   ....[67]....
        /*0e44*/ 	.word	0x00011e10


	//   ....[68]....
        /*0e48*/ 	.word	0x00011e20


	//   ....[69]....
        /*0e4c*/ 	.word	0x00012220


	//   ....[70]....
        /*0e50*/ 	.word	0x00012250


	//   ....[71]....
        /*0e54*/ 	.word	0x00012270


	//   ....[72]....
        /*0e58*/ 	.word	0x00012290


	//   ....[73]....
        /*0e5c*/ 	.word	0x000122b0


	//   ....[74]....
        /*0e60*/ 	.word	0x000122d0


	//   ....[75]....
        /*0e64*/ 	.word	0x000122f0


	//   ....[76]....
        /*0e68*/ 	.word	0x00012310


	//   ....[77]....
        /*0e6c*/ 	.word	0x00013ae0


	//   ....[78]....
        /*0e70*/ 	.word	0x00013af0


	//   ....[79]....
        /*0e74*/ 	.word	0x00013b00


	//   ....[80]....
        /*0e78*/ 	.word	0x00013b10


	//   ....[81]....
        /*0e7c*/ 	.word	0x00013b40


	//   ....[82]....
        /*0e80*/ 	.word	0x00013b60


	//   ....[83]....
        /*0e84*/ 	.word	0x00013b80


	//   ....[84]....
        /*0e88*/ 	.word	0x00013b90


	//   ....[85]....
        /*0e8c*/ 	.word	0x00015170


	//   ....[86]....
        /*0e90*/ 	.word	0x00015180


	//   ....[87]....
        /*0e94*/ 	.word	0x000151a0


	//   ....[88]....
        /*0e98*/ 	.word	0x000151b0


	//   ....[89]....
        /*0e9c*/ 	.word	0x000151c0


	//   ....[90]....
        /*0ea0*/ 	.word	0x000151d0


	//   ....[91]....
        /*0ea4*/ 	.word	0x000151f0


	//   ....[92]....
        /*0ea8*/ 	.word	0x00015200


	//   ....[93]....
        /*0eac*/ 	.word	0x00015670


	//   ....[94]....
        /*0eb0*/ 	.word	0x00015690


	//   ....[95]....
        /*0eb4*/ 	.word	0x000157b0


	//   ....[96]....
        /*0eb8*/ 	.word	0x000157c0


	//   ....[97]....
        /*0ebc*/ 	.word	0x000158f0


	//   ....[98]....
        /*0ec0*/ 	.word	0x00015910


	//   ....[99]....
        /*0ec4*/ 	.word	0x00015a40


	//   ....[100]....
        /*0ec8*/ 	.word	0x00015a50


	//   ....[101]....
        /*0ecc*/ 	.word	0x00015d70


	//   ....[102]....
        /*0ed0*/ 	.word	0x00015d90


	//   ....[103]....
        /*0ed4*/ 	.word	0x00016260


	//   ....[104]....
        /*0ed8*/ 	.word	0x00016270


	//   ....[105]....
        /*0edc*/ 	.word	0x00016740


	//   ....[106]....
        /*0ee0*/ 	.word	0x00016760


	//   ....[107]....
        /*0ee4*/ 	.word	0x00016c40


	//   ....[108]....
        /*0ee8*/ 	.word	0x00016c50


	//   ....[109]....
        /*0eec*/ 	.word	0x00017930


	//   ....[110]....
        /*0ef0*/ 	.word	0x00017950


	//   ....[111]....
        /*0ef4*/ 	.word	0x00017a80


	//   ....[112]....
        /*0ef8*/ 	.word	0x00017a90


	//   ....[113]....
        /*0efc*/ 	.word	0x00017bc0


	//   ....[114]....
        /*0f00*/ 	.word	0x00017be0


	//   ....[115]....
        /*0f04*/ 	.word	0x00017d10


	//   ....[116]....
        /*0f08*/ 	.word	0x00017d20


	//   ....[117]....
        /*0f0c*/ 	.word	0x00017f10


	//   ....[118]....
        /*0f10*/ 	.word	0x00017f30


	//   ....[119]....
        /*0f14*/ 	.word	0x00018060


	//   ....[120]....
        /*0f18*/ 	.word	0x000180a0


	//   ....[121]....
        /*0f1c*/ 	.word	0x000180d0


	//   ....[122]....
        /*0f20*/ 	.word	0x00018100


	//   ....[123]....
        /*0f24*/ 	.word	0x00018130


	//   ....[124]....
        /*0f28*/ 	.word	0x00018160


	//   ....[125]....
        /*0f2c*/ 	.word	0x000182d0


	//   ....[126]....
        /*0f30*/ 	.word	0x00018310


	//   ....[127]....
        /*0f34*/ 	.word	0x00018340


	//   ....[128]....
        /*0f38*/ 	.word	0x00018370


	//   ....[129]....
        /*0f3c*/ 	.word	0x000183a0


	//   ....[130]....
        /*0f40*/ 	.word	0x000183d0


	//   ....[131]....
        /*0f44*/ 	.word	0x00018460


	//   ....[132]....
        /*0f48*/ 	.word	0x00018490


	//   ....[133]....
        /*0f4c*/ 	.word	0x000184a0


	//   ....[134]....
        /*0f50*/ 	.word	0x00018500


	//   ....[135]....
        /*0f54*/ 	.word	0x00018ae0


	//   ....[136]....
        /*0f58*/ 	.word	0x00018b40


	//   ....[137]....
        /*0f5c*/ 	.word	0x00018b90


	//   ....[138]....
        /*0f60*/ 	.word	0x00018be0


	//   ....[139]....
        /*0f64*/ 	.word	0x00018c30


	//   ....[140]....
        /*0f68*/ 	.word	0x00018ca0


	//   ....[141]....
        /*0f6c*/ 	.word	0x00018cf0


	//   ....[142]....
        /*0f70*/ 	.word	0x00018d50


	//   ....[143]....
        /*0f74*/ 	.word	0x00018dc0


	//   ....[144]....
        /*0f78*/ 	.word	0x00018e20


	//   ....[145]....
        /*0f7c*/ 	.word	0x00018e90


	//   ....[146]....
        /*0f80*/ 	.word	0x00018f00


	//   ....[147]....
        /*0f84*/ 	.word	0x00018f70


	//   ....[148]....
        /*0f88*/ 	.word	0x00018fd0


	//   ....[149]....
        /*0f8c*/ 	.word	0x00019040


	//   ....[150]....
        /*0f90*/ 	.word	0x000190b0


	//   ....[151]....
        /*0f94*/ 	.word	0x00019120


	//   ....[152]....
        /*0f98*/ 	.word	0x00019180


	//   ....[153]....
        /*0f9c*/ 	.word	0x000191f0


	//   ....[154]....
        /*0fa0*/ 	.word	0x00019250


	//   ....[155]....
        /*0fa4*/ 	.word	0x000192c0


	//   ....[156]....
        /*0fa8*/ 	.word	0x00019330


	//   ....[157]....
        /*0fac*/ 	.word	0x000193a0


	//   ....[158]....
        /*0fb0*/ 	.word	0x00019400


	//   ....[159]....
        /*0fb4*/ 	.word	0x00019450


	//   ....[160]....
        /*0fb8*/ 	.word	0x00019490


	//   ....[161]....
        /*0fbc*/ 	.word	0x000194e0


	//   ....[162]....
        /*0fc0*/ 	.word	0x00019530


	//   ....[163]....
        /*0fc4*/ 	.word	0x00019580


	//   ....[164]....
        /*0fc8*/ 	.word	0x000195d0


	//   ....[165]....
        /*0fcc*/ 	.word	0x00019620


	//   ....[166]....
        /*0fd0*/ 	.word	0x00019670


	//   ....[167]....
        /*0fd4*/ 	.word	0x000196e0


	//   ....[168]....
        /*0fd8*/ 	.word	0x00019750


	//   ....[169]....
        /*0fdc*/ 	.word	0x000197b0


	//   ....[170]....
        /*0fe0*/ 	.word	0x00019820


	//   ....[171]....
        /*0fe4*/ 	.word	0x00019890


	//   ....[172]....
        /*0fe8*/ 	.word	0x00019900


	//   ....[173]....
        /*0fec*/ 	.word	0x00019960


	//   ....[174]....
        /*0ff0*/ 	.word	0x000199b0


	//   ....[175]....
        /*0ff4*/ 	.word	0x000199f0


	//   ....[176]....
        /*0ff8*/ 	.word	0x00019a40


	//   ....[177]....
        /*0ffc*/ 	.word	0x00019a80


	//   ....[178]....
        /*1000*/ 	.word	0x00019ad0


	//   ....[179]....
        /*1004*/ 	.word	0x00019b10


	//   ....[180]....
        /*1008*/ 	.word	0x00019b60


	//   ....[181]....
        /*100c*/ 	.word	0x00019ba0


	//   ....[182]....
        /*1010*/ 	.word	0x00019bf0


	//   ....[183]....
        /*1014*/ 	.word	0x00019c30


	//   ....[184]....
        /*1018*/ 	.word	0x00019c80


	//   ....[185]....
        /*101c*/ 	.word	0x00019cd0


	//   ....[186]....
        /*1020*/ 	.word	0x00019d20


	//   ....[187]....
        /*1024*/ 	.word	0x00019d70


	//   ....[188]....
        /*1028*/ 	.word	0x00019dc0


	//   ....[189]....
        /*102c*/ 	.word	0x00019e00


	//   ....[190]....
        /*1030*/ 	.word	0x00019e70


	//   ....[191]....
        /*1034*/ 	.word	0x00019ee0


	//   ....[192]....
        /*1038*/ 	.word	0x00019f50


	//   ....[193]....
        /*103c*/ 	.word	0x00019fb0


	//   ....[194]....
        /*1040*/ 	.word	0x0001a020


	//   ....[195]....
        /*1044*/ 	.word	0x0001a090


	//   ....[196]....
        /*1048*/ 	.word	0x0001a100


	//   ....[197]....
        /*104c*/ 	.word	0x0001a160


	//   ....[198]....
        /*1050*/ 	.word	0x0001a1d0


	//   ....[199]....
        /*1054*/ 	.word	0x0001a240


	//   ....[200]....
        /*1058*/ 	.word	0x0001a2b0


	//   ....[201]....
        /*105c*/ 	.word	0x0001a310


	//   ....[202]....
        /*1060*/ 	.word	0x0001a380


	//   ....[203]....
        /*1064*/ 	.word	0x0001a3f0


	//   ....[204]....
        /*1068*/ 	.word	0x0001a460


	//   ....[205]....
        /*106c*/ 	.word	0x0001a4c0


	//   ....[206]....
        /*1070*/ 	.word	0x0001a530


	//   ....[207]....
        /*1074*/ 	.word	0x0001a5a0


	//   ....[208]....
        /*1078*/ 	.word	0x0001a610


	//   ....[209]....
        /*107c*/ 	.word	0x0001a670


	//   ....[210]....
        /*1080*/ 	.word	0x0001a6e0


	//   ....[211]....
        /*1084*/ 	.word	0x0001a750


	//   ....[212]....
        /*1088*/ 	.word	0x0001a7c0


	//   ....[213]....
        /*108c*/ 	.word	0x0001a820


	//   ....[214]....
        /*1090*/ 	.word	0x0001a890


	//   ....[215]....
        /*1094*/ 	.word	0x0001a900


	//   ....[216]....
        /*1098*/ 	.word	0x0001a950


	//   ....[217]....
        /*109c*/ 	.word	0x0001a990


	//   ....[218]....
        /*10a0*/ 	.word	0x0001a9e0


	//   ....[219]....
        /*10a4*/ 	.word	0x0001aa30


	//   ....[220]....
        /*10a8*/ 	.word	0x0001aa80


	//   ....[221]....
        /*10ac*/ 	.word	0x0001aaf0


	//   ....[222]....
        /*10b0*/ 	.word	0x0001ab40


	//   ....[223]....
        /*10b4*/ 	.word	0x0001ab90


	//   ....[224]....
        /*10b8*/ 	.word	0x0001abe0


	//   ....[225]....
        /*10bc*/ 	.word	0x0001ac30


	//   ....[226]....
        /*10c0*/ 	.word	0x0001ac80


	//   ....[227]....
        /*10c4*/ 	.word	0x0001acf0


	//   ....[228]....
        /*10c8*/ 	.word	0x0001ad40


	//   ....[229]....
        /*10cc*/ 	.word	0x0001ada0


	//   ....[230]....
        /*10d0*/ 	.word	0x0001ae00


	//   ....[231]....
        /*10d4*/ 	.word	0x0001ae70


	//----- nvinfo : EIATTR_EXIT_INSTR_OFFSETS
	.align		4
.L_170:
        /*10d8*/ 	.byte	0x04, 0x1c
        /*10da*/ 	.short	(.L_172 - .L_171)


	//   ....[0]....
.L_171:
        /*10dc*/ 	.word	0x00000c10


	//   ....[1]....
        /*10e0*/ 	.word	0x00018aa0


	//----- nvinfo : EIATTR_MAX_THREADS
	.align		4
.L_172:
        /*10e4*/ 	.byte	0x04, 0x05
        /*10e6*/ 	.short	(.L_174 - .L_173)
.L_173:
        /*10e8*/ 	.word	0x00000080
        /*10ec*/ 	.word	0x00000001
        /*10f0*/ 	.word	0x00000001


	//----- nvinfo : EIATTR_CRS_STACK_SIZE
	.align		4
.L_174:
        /*10f4*/ 	.byte	0x04, 0x1e
        /*10f6*/ 	.short	(.L_176 - .L_175)
.L_175:
        /*10f8*/ 	.word	0x00000000
.L_176:


//--------------------- .nv.info._ZN7cutlass13device_kernelIN5flash19enable_sm80_to_sm89INS1_16FlashAttnFwdSm80INS1_25CollectiveMainloopFwdSm80ILi4ELi1ELb0EN4cute5tupleIJNS5_1CILi128EEENS7_ILi48EEENS7_ILi96EEEEEELi96ENS_10bfloat16_tEfNS_4arch4Sm80ELb0ELb1ELb0ELb0ELb1ELb0ELb1ELb1EEENS1_21CollectiveEpilogueFwdINS6_IJS8_SA_S9_EEENS6_IJNS7_ILi1EEESI_SI_EEESC_SE_Li128ELb0ELb1ELb1ELb0EEENS1_19SingleTileSchedulerILb0ELb1ELb1ELi128EEEEEEEEEvNT_6ParamsE --------------------------
	.section	.nv.info._ZN7cutlass13device_kernelIN5flash19enable_sm80_to_sm89INS1_16FlashAttnFwdSm80INS1_25CollectiveMainloopFwdSm80ILi4ELi1ELb0EN4cute5tupleIJNS5_1CILi128EEENS7_ILi48EEENS7_ILi96EEEEEELi96ENS_10bfloat16_tEfNS_4arch4Sm80ELb0ELb1ELb0ELb0ELb1ELb0ELb1ELb1EEENS1_21CollectiveEpilogueFwdINS6_IJS8_SA_S9_EEENS6_IJNS7_ILi1EEESI_SI_EEESC_SE_Li128ELb0ELb1ELb1ELb0EEENS1_19SingleTileSchedulerILb0ELb1ELb1ELi128EEEEEEEEEvNT_6ParamsE,"",@"SHT_CUDA_INFO"
	.sectionflags	@""
	.align	4


	//----- nvinfo : EIATTR_CUDA_API_VERSION
	.align		4
        /*0000*/ 	.byte	0x04, 0x37
        /*0002*/ 	.short	(.L_178 - .L_177)
.L_177:
        /*0004*/ 	.word	0x00000082


	//----- nvinfo : EIATTR_SW2861232_WAR
	.align		4
.L_178:
        /*0008*/ 	.byte	0x01, 0x35
	.zero		2


	//----- nvinfo : EIATTR_PARAM_CBANK
	.align		4
        /*000c*/ 	.byte	0x04, 0x0a
        /*000e*/ 	.short	(.L_180 - .L_179)
	.align		4
.L_179:
        /*0010*/ 	.word	index@(.nv.constant0._ZN7cutlass13device_kernelIN5flash19enable_sm80_to_sm89INS1_16FlashAttnFwdSm80INS1_25CollectiveMainloopFwdSm80ILi4ELi1ELb0EN4cute5tupleIJNS5_1CILi128EEENS7_ILi48EEENS7_ILi96EEEEEELi96ENS_10bfloat16_tEfNS_4arch4Sm80ELb0ELb1ELb0ELb0ELb1ELb0ELb1ELb1EEENS1_21CollectiveEpilogueFwdINS6_IJS8_SA_S9_EEENS6_IJNS7_ILi1EEESI_SI_EEESC_SE_Li128ELb0ELb1ELb1ELb0EEENS1_19SingleTileSchedulerILb0ELb1ELb1ELi128EEEEEEEEEvNT_6ParamsE)
        /*0014*/ 	.short	0x0160
        /*0016*/ 	.short	0x0418


	//----- nvinfo : EIATTR_CBANK_PARAM_SIZE
	.align		4
.L_180:
        /*0018*/ 	.byte	0x03, 0x19
        /*001a*/ 	.short	0x0418


	//----- nvinfo : EIATTR_KPARAM_INFO
	.align		4
        /*001c*/ 	.byte	0x04, 0x17
        /*001e*/ 	.short	(.L_182 - .L_181)
.L_181:
        /*0020*/ 	.word	0x00000000
        /*0024*/ 	.short	0x0000
        /*0026*/ 	.short	0x0000
        /*0028*/ 	.byte	0x00, 0xf0, 0x61, 0x10


	//----- nvinfo : EIATTR_MAXREG_COUNT
	.align		4
.L_182:
        /*002c*/ 	.byte	0x03, 0x1b
        /*002e*/ 	.short	0x00ff


	//----- nvinfo : EIATTR_NUM_BARRIERS
	.align		4
        /*0030*/ 	.byte	0x02, 0x4c
        /*0032*/ 	.byte	0x02
	.zero		1


	//----- nvinfo : EIATTR_MERCURY_ISA_VERSION
	.align		4
        /*0034*/ 	.byte	0x03, 0x5f
        /*0036*/ 	.short	0x0000


	//----- nvinfo : EIATTR_COOP_GROUP_MASK_REGIDS
	.align		4
        /*0038*/ 	.byte	0x04, 0x29
        /*003a*/ 	.short	(.L_184 - .L_183)


	//   ....[0]....
.L_183:
        /*003c*/ 	.word	0xffffffff


	//   ....[1]....
        /*0040*/ 	.word	0xffffffff


	//   ....[2]....
        /*0044*/ 	.word	0xffffffff


	//   ....[3]....
        /*0048*/ 	.word	0xffffffff


	//   ....[4]....
        /*004c*/ 	.word	0xffffffff


	//   ....[5]....
        /*0050*/ 	.word	0xffffffff


	//   ....[6]....
        /*0054*/ 	.word	0xffffffff


	//   ....[7]....
        /*0058*/ 	.word	0xffffffff


	//   ....[8]....
        /*005c*/ 	.word	0xffffffff


	//   ....[9]....
        /*0060*/ 	.word	0xffffffff


	//   ....[10]....
        /*0064*/ 	.word	0xffffffff


	//   ....[11]....
        /*0068*/ 	.word	0xffffffff


	//   ....[12]....
        /*006c*/ 	.word	0xffffffff


	//   ....[13]....
        /*0070*/ 	.word	0xffffffff


	//   ....[14]....
        /*0074*/ 	.word	0xffffffff


	//   ....[15]....
        /*0078*/ 	.word	0xffffffff


	//   ....[16]....
        /*007c*/ 	.word	0xffffffff


	//   ....[17]....
        /*0080*/ 	.word	0xffffffff


	//   ....[18]....
        /*0084*/ 	.word	0xffffffff


	//   ....[19]....
        /*0088*/ 	.word	0xffffffff


	//   ....[20]....
        /*008c*/ 	.word	0xffffffff


	//   ....[21]....
        /*0090*/ 	.word	0xffffffff


	//   ....[22]....
        /*0094*/ 	.word	0xffffffff


	//   ....[23]....
        /*0098*/ 	.word	0xffffffff


	//   ....[24]....
        /*009c*/ 	.word	0xffffffff


	//   ....[25]....
        /*00a0*/ 	.word	0xffffffff


	//   ....[26]....
        /*00a4*/ 	.word	0xffffffff


	//   ....[27]....
        /*00a8*/ 	.word	0xffffffff


	//   ....[28]....
        /*00ac*/ 	.word	0xffffffff


	//   ....[29]....
        /*00b0*/ 	.word	0xffffffff


	//   ....[30]....
        /*00b4*/ 	.word	0xffffffff


	//   ....[31]....
        /*00b8*/ 	.word	0xffffffff


	//   ....[32]....
        /*00bc*/ 	.word	0xffffffff


	//   ....[33]....
        /*00c0*/ 	.word	0xffffffff


	//   ....[34]....
        /*00c4*/ 	.word	0xffffffff


	//   ....[35]....
        /*00c8*/ 	.word	0xffffffff


	//   ....[36]....
        /*00cc*/ 	.word	0xffffffff


	//   ....[37]....
        /*00d0*/ 	.word	0xffffffff


	//   ....[38]....
        /*00d4*/ 	.word	0xffffffff


	//   ....[39]....
        /*00d8*/ 	.word	0xffffffff


	//   ....[40]....
        /*00dc*/ 	.word	0xffffffff


	//   ....[41]....
        /*00e0*/ 	.word	0xffffffff


	//   ....[42]....
        /*00e4*/ 	.word	0xffffffff


	//   ....[43]....
        /*00e8*/ 	.word	0xffffffff


	//   ....[44]....
        /*00ec*/ 	.word	0xffffffff


	//   ....[45]....
        /*00f0*/ 	.word	0xffffffff


	//   ....[46]....
        /*00f4*/ 	.word	0xffffffff


	//   ....[47]....
        /*00f8*/ 	.word	0xffffffff


	//   ....[48]....
        /*00fc*/ 	.word	0xffffffff


	//   ....[49]....
        /*0100*/ 	.word	0xffffffff


	//   ....[50]....
        /*0104*/ 	.word	0xffffffff


	//   ....[51]....
        /*0108*/ 	.word	0xffffffff


	//   ....[52]....
        /*010c*/ 	.word	0xffffffff


	//   ....[53]....
        /*0110*/ 	.word	0xffffffff


	//   ....[54]....
        /*0114*/ 	.word	0xffffffff


	//   ....[55]....
        /*0118*/ 	.word	0xffffffff


	//   ....[56]....
        /*011c*/ 	.word	0xffffffff


	//   ....[57]....
        /*0120*/ 	.word	0xffffffff


	//   ....[58]....
        /*0124*/ 	.word	0xffffffff


	//   ....[59]....
        /*0128*/ 	.word	0xffffffff


	//   ....[60]....
        /*012c*/ 	.word	0xffffffff


	//   ....[61]....
        /*0130*/ 	.word	0xffffffff


	//   ....[62]....
        /*0134*/ 	.word	0xffffffff


	//   ....[63]....
        /*0138*/ 	.word	0xffffffff


	//   ....[64]....
        /*013c*/ 	.word	0xffffffff


	//   ....[65]....
        /*0140*/ 	.word	0xffffffff


	//   ....[66]....
        /*0144*/ 	.word	0xffffffff


	//   ....[67]....
        /*0148*/ 	.word	0xffffffff


	//   ....[68]....
        /*014c*/ 	.word	0xffffffff


	//   ....[69]....
        /*0150*/ 	.word	0xffffffff


	//   ....[70]....
        /*0154*/ 	.word	0xffffffff


	//   ....[71]....
        /*0158*/ 	.word	0xffffffff


	//   ....[72]....
        /*015c*/ 	.word	0xffffffff


	//   ....[73]....
        /*0160*/ 	.word	0xffffffff


	//   ....[74]....
        /*0164*/ 	.word	0xffffffff


	//   ....[75]....
        /*0168*/ 	.word	0xffffffff


	//   ....[76]....
        /*016c*/ 	.word	0xffffffff


	//   ....[77]....
        /*0170*/ 	.word	0xffffffff


	//   ....[78]....
        /*0174*/ 	.word	0xffffffff


	//   ....[79]....
        /*0178*/ 	.word	0xffffffff


	//   ....[80]....
        /*017c*/ 	.word	0xffffffff


	//   ....[81]....
        /*0180*/ 	.word	0xffffffff


	//   ....[82]....
        /*0184*/ 	.word	0xffffffff


	//   ....[83]....
        /*0188*/ 	.word	0xffffffff


	//   ....[84]....
        /*018c*/ 	.word	0xffffffff


	//   ....[85]....
        /*0190*/ 	.word	0xffffffff


	//   ....[86]....
        /*0194*/ 	.word	0xffffffff


	//   ....[87]....
        /*0198*/ 	.word	0xffffffff


	//   ....[88]....
        /*019c*/ 	.word	0xffffffff


	//   ....[89]....
        /*01a0*/ 	.word	0xffffffff


	//   ....[90]....
        /*01a4*/ 	.word	0xffffffff


	//   ....[91]....
        /*01a8*/ 	.word	0xffffffff


	//   ....[92]....
        /*01ac*/ 	.word	0xffffffff


	//   ....[93]....
        /*01b0*/ 	.word	0xffffffff


	//   ....[94]....
        /*01b4*/ 	.word	0xffffffff


	//   ....[95]....
        /*01b8*/ 	.word	0xffffffff


	//   ....[96]....
        /*01bc*/ 	.word	0xffffffff


	//   ....[97]....
        /*01c0*/ 	.word	0xffffffff


	//   ....[98]....
        /*01c4*/ 	.word	0xffffffff


	//   ....[99]....
        /*01c8*/ 	.word	0xffffffff


	//   ....[100]....
        /*01cc*/ 	.word	0xffffffff


	//   ....[101]....
        /*01d0*/ 	.word	0xffffffff


	//   ....[102]....
        /*01d4*/ 	.word	0xffffffff


	//   ....[103]....
        /*01d8*/ 	.word	0xffffffff


	//   ....[104]....
        /*01dc*/ 	.word	0xffffffff


	//   ....[105]....
        /*01e0*/ 	.word	0xffffffff


	//   ....[106]....
        /*01e4*/ 	.word	0xffffffff


	//   ....[107]....
        /*01e8*/ 	.word	0xffffffff


	//   ....[108]....
        /*01ec*/ 	.word	0xffffffff


	//   ....[109]....
        /*01f0*/ 	.word	0xffffffff


	//   ....[110]....
        /*01f4*/ 	.word	0xffffffff


	//   ....[111]....
        /*01f8*/ 	.word	0xffffffff


	//   ....[112]....
        /*01fc*/ 	.word	0xffffffff


	//   ....[113]....
        /*0200*/ 	.word	0xffffffff


	//   ....[114]....
        /*0204*/ 	.word	0xffffffff


	//   ....[115]....
        /*0208*/ 	.word	0xffffffff


	//   ....[116]....
        /*020c*/ 	.word	0xffffffff


	//   ....[117]....
        /*0210*/ 	.word	0xffffffff


	//   ....[118]....
        /*0214*/ 	.word	0xffffffff


	//   ....[119]....
        /*0218*/ 	.word	0xffffffff


	//   ....[120]....
        /*021c*/ 	.word	0xffffffff


	//----- nvinfo : EIATTR_COOP_GROUP_INSTR_OFFSETS
	.align		4
.L_184:
        /*0220*/ 	.byte	0x04, 0x28
        /*0222*/ 	.short	(.L_186 - .L_185)


	//   ....[0]....
.L_185:
        /*0224*/ 	.word	0x00000050


	//   ....[1]....
        /*0228*/ 	.word	0x00001250


	//   ....[2]....
        /*022c*/ 	.word	0x00001280


	//   ....[3]....
        /*0230*/ 	.word	0x000014b0


	//   ....[4]....
        /*0234*/ 	.word	0x000014e0


	//   ....[5]....
        /*0238*/ 	.word	0x00001600


	//   ....[6]....
        /*023c*/ 	.word	0x00001630


	//   ....[7]....
        /*0240*/ 	.word	0x00001750


	//   ....[8]....
        /*0244*/ 	.word	0x000017b0


	//   ....[9]....
        /*0248*/ 	.word	0x00001dd0


	//   ....[10]....
        /*024c*/ 	.word	0x00001e10


	//   ....[11]....
        /*0250*/ 	.word	0x00001e50


	//   ....[12]....
        /*0254*/ 	.word	0x00001e80


	//   ....[13]....
        /*0258*/ 	.word	0x00002000


	//   ....[14]....
        /*025c*/ 	.word	0x000020f0


	//   ....[15]....
        /*0260*/ 	.word	0x00002310


	//   ....[16]....
        /*0264*/ 	.word	0x00002320


	//   ....[17]....
        /*0268*/ 	.word	0x00002cf0


	//   ....[18]....
        /*026c*/ 	.word	0x00002d00


	//   ....[19]....
        /*0270*/ 	.word	0x00002de0


	//   ....[20]....
        /*0274*/ 	.word	0x00002e00


	//   ....[21]....
        /*0278*/ 	.word	0x00003120


	//   ....[22]....
        /*027c*/ 	.word	0x000032c0


	//   ....[23]....
        /*0280*/ 	.word	0x000037b0


	//   ....[24]....
        /*0284*/ 	.word	0x00003e30


	//   ....[25]....
        /*0288*/ 	.word	0x00004450


	//   ....[26]....
        /*028c*/ 	.word	0x00004560


	//   ....[27]....
        /*0290*/ 	.word	0x000046d0


	//   ....[28]....
        /*0294*/ 	.word	0x000047a0


	//   ....[29]....
        /*0298*/ 	.word	0x00004850


	//   ....[30]....
        /*029c*/ 	.word	0x00004a80


	//   ....[31]....
        /*02a0*/ 	.word	0x00004ac0


	//   ....[32]....
        /*02a4*/ 	.word	0x00004bf0


	//   ....[33]....
        /*02a8*/ 	.word	0x00005c50


	//   ....[34]....
        /*02ac*/ 	.word	0x00005c60


	//   ....[35]....
        /*02b0*/ 	.word	0x00005d40


	//   ....[36]....
        /*02b4*/ 	.word	0x00005d50


	//   ....[37]....
        /*02b8*/ 	.word	0x00006670


	//   ....[38]....
        /*02bc*/ 	.word	0x00006690


	//   ....[39]....
        /*02c0*/ 	.word	0x000066b0


	//   ....[40]....
        /*02c4*/ 	.word	0x00006750


	//   ....[41]....
        /*02c8*/ 	.word	0x000068b0


	//   ....[42]....
        /*02cc*/ 	.word	0x00006ae0


	//   ....[43]....
        /*02d0*/ 	.word	0x00006cd0


	//   ....[44]....
        /*02d4*/ 	.word	0x00007310


	//   ....[45]....
        /*02d8*/ 	.word	0x00007ad0


	//   ....[46]....
        /*02dc*/ 	.word	0x00007c30


	//   ....[47]....
        /*02e0*/ 	.word	0x00007c80


	//   ....[48]....
        /*02e4*/ 	.word	0x00007dd0


	//   ....[49]....
        /*02e8*/ 	.word	0x00007e20


	//   ....[50]....
        /*02ec*/ 	.word	0x00007f60


	//   ....[51]....
        /*02f0*/ 	.word	0x00008110


	//   ....[52]....
        /*02f4*/ 	.word	0x00008270


	//   ....[53]....
        /*02f8*/ 	.word	0x00009d00


	//   ....[54]....
        /*02fc*/ 	.word	0x00009d10


	//   ....[55]....
        /*0300*/ 	.word	0x00009df0


	//   ....[56]....
        /*0304*/ 	.word	0x00009e00


	//   ....[57]....
        /*0308*/ 	.word	0x0000a720


	//   ....[58]....
        /*030c*/ 	.word	0x0000a740


	//   ....[59]....
        /*0310*/ 	.word	0x0000a760


	//   ....[60]....
        /*0314*/ 	.word	0x0000a800


	//   ....[61]....
        /*0318*/ 	.word	0x0000aaa0


	//   ....[62]....
        /*031c*/ 	.word	0x0000ab10


	//   ....[63]....
        /*0320*/ 	.word	0x0000ab60


	//   ....[64]....
        /*0324*/ 	.word	0x0000abc0


	//   ....[65]....
        /*0328*/ 	.word	0x0000abf0


	//   ....[66]....
        /*032c*/ 	.word	0x0000ac00


	//   ....[67]....
        /*0330*/ 	.word	0x0000adb0


	//   ....[68]....
        /*0334*/ 	.word	0x0000aee0


	//   ....[69]....
        /*0338*/ 	.word	0x0000c640


	//   ....[70]....
        /*033c*/ 	.word	0x0000c660


	//   ....[71]....
        /*0340*/ 	.word	0x0000c7d0


	//   ....[72]....
        /*0344*/ 	.word	0x0000c7e0


	//   ....[73]....
        /*0348*/ 	.word	0x0000d110


	//   ....[74]....
        /*034c*/ 	.word	0x0000d120


	//   ....[75]....
        /*0350*/ 	.word	0x0000d130


	//   ....[76]....
        /*0354*/ 	.word	0x0000d1d0


	//   ....[77]....
        /*0358*/ 	.word	0x0000d360


	//   ....[78]....
        /*035c*/ 	.word	0x0000d540


	//   ....[79]....
        /*0360*/ 	.word	0x0000d8e0


	//   ....[80]....
        /*0364*/ 	.word	0x0000df80


	//   ....[81]....
        /*0368*/ 	.word	0x0000e660


	//   ....[82]....
        /*036c*/ 	.word	0x0000e760


	//   ....[83]....
        /*0370*/ 	.word	0x0000e7b0


	//   ....[84]....
        /*0374*/ 	.word	0x0000e8c0


	//   ....[85]....
        /*0378*/ 	.word	0x0000e900


	//   ....[86]....
        /*037c*/ 	.word	0x0000e9f0


	//   ....[87]....
        /*0380*/ 	.word	0x0000ebb0


	//   ....[88]....
        /*0384*/ 	.word	0x0000ed00


	//   ....[89]....
        /*0388*/ 	.word	0x00010290


	//   ....[90]....
        /*038c*/ 	.word	0x000102c0


	//   ....[91]....
        /*0390*/ 	.word	0x000102d0


	//   ....[92]....
        /*0394*/ 	.word	0x000102e0


	//   ....[93]....
        /*0398*/ 	.word	0x00010310


	//   ....[94]....
        /*039c*/ 	.word	0x00010330


	//   ....[95]....
        /*03a0*/ 	.word	0x00010350


	//   ....[96]....
        /*03a4*/ 	.word	0x00010360


	//   ....[97]....
        /*03a8*/ 	.word	0x000111c0


	//   ....[98]....
        /*03ac*/ 	.word	0x00011200


	//   ....[99]....
        /*03b0*/ 	.word	0x00011230


	//   ....[100]....
        /*03b4*/ 	.word	0x00011260


	//   ....[101]....
        /*03b8*/ 	.word	0x00011290


	//   ....[102]....
        /*03bc*/ 	.word	0x000112c0


	//   ....[103]....
        /*03c0*/ 	.word	0x000112f0


	//   ....[104]....
        /*03c4*/ 	.word	0x00011320


	//   ....[105]....
        /*03c8*/ 	.word	0x000113f0


	//   ....[106]....
        /*03cc*/ 	.word	0x00011420


	//   ....[107]....
        /*03d0*/ 	.word	0x000118b0


	//   ....[108]....
        /*03d4*/ 	.word	0x000118d0


	//   ....[109]....
        /*03d8*/ 	.word	0x00011d50


	//   ....[110]....
        /*03dc*/ 	.word	0x00011d70


	//   ....[111]....
        /*03e0*/ 	.word	0x00012200


	//   ....[112]....
        /*03e4*/ 	.word	0x00012210


	//   ....[113]....
        /*03e8*/ 	.word	0x000129f0


	//   ....[114]....
        /*03ec*/ 	.word	0x00012a50


	//   ....[115]....
        /*03f0*/ 	.word	0x00012aa0


	//   ....[116]....
        /*03f4*/ 	.word	0x00012b00


	//   ....[117]....
        /*03f8*/ 	.word	0x00012b50


	//   ....[118]....
        /*03fc*/ 	.word	0x00012bb0


	//   ....[119]....
        /*0400*/ 	.word	0x00012c00


	//   ....[120]....
        /*0404*/ 	.word	0x00012c60


	//----- nvinfo : EIATTR_EXIT_INSTR_OFFSETS
	.align		4
.L_186:
        /*0408*/ 	.byte	0x04, 0x1c
        /*040a*/ 	.short	(.L_188 - .L_187)


	//   ....[0]....
.L_187:
        /*040c*/ 	.word	0x000001b0


	//   ....[1]....
        /*0410*/ 	.word	0x00012220


	//   ....[2]....
        /*0414*/ 	.word	0x00012640


	//   ....[3]....
        /*0418*/ 	.word	0x00012690


	//   ....[4]....
        /*041c*/ 	.word	0x000126c0


	//   ....[5]....
        /*0420*/ 	.word	0x00012720


	//   ....[6]....
        /*0424*/ 	.word	0x000129b0


	//----- nvinfo : EIATTR_CTAIDZ_USED
	.align		4
.L_188:
        /*0428*/ 	.byte	0x01, 0x04
	.zero		2


	//----- nvinfo : EIATTR_MAX_THREADS
	.align		4
        /*042c*/ 	.byte	0x04, 0x05
        /*042e*/ 	.short	(.L_190 - .L_189)
.L_189:
        /*0430*/ 	.word	0x00000080
        /*0434*/ 	.word	0x00000001
        /*0438*/ 	.word	0x00000001


	//----- nvinfo : EIATTR_CRS_STACK_SIZE
	.align		4
.L_190:
        /*043c*/ 	.byte	0x04, 0x1e
        /*043e*/ 	.short	(.L_192 - .L_191)
.L_191:
        /*0440*/ 	.word	0x00000000
.L_192:


//--------------------- .nv.info._ZN7cutlass13device_kernelIN5flash19enable_sm80_to_sm89INS1_16FlashAttnFwdSm80INS1_25CollectiveMainloopFwdSm80ILi4ELi1ELb0EN4cute5tupleIJNS5_1CILi128EEENS7_ILi48EEENS7_ILi96EEEEEELi96ENS_10bfloat16_tEfNS_4arch4Sm80ELb0ELb1ELb0ELb1ELb1ELb0ELb1ELb1EEENS1_21CollectiveEpilogueFwdINS6_IJS8_SA_S9_EEENS6_IJNS7_ILi1EEESI_SI_EEESC_SE_Li128ELb1ELb1ELb1ELb0EEENS1_36VarlenDynamicPersistentTileSchedulerILi128ELi48ELi128ELi128ELb1ELb1ELb0ELb1ELb0ELb1EEEEEEEEEvNT_6ParamsE --------------------------
	.section	.nv.info._ZN7cutlass13device_kernelIN5flash19enable_sm80_to_sm89INS1_16FlashAttnFwdSm80INS1_25CollectiveMainloopFwdSm80ILi4ELi1ELb0EN4cute5tupleIJNS5_1CILi128EEENS7_ILi48EEENS7_ILi96EEEEEELi96ENS_10bfloat16_tEfNS_4arch4Sm80ELb0ELb1ELb0ELb1ELb1ELb0ELb1ELb1EEENS1_21CollectiveEpilogueFwdINS6_IJS8_SA_S9_EEENS6_IJNS7_ILi1EEESI_SI_EEESC_SE_Li128ELb1ELb1ELb1ELb0EEENS1_36VarlenDynamicPersistentTileSchedulerILi128ELi48ELi128ELi128ELb1ELb1ELb0ELb1ELb0ELb1EEEEEEEEEvNT_6ParamsE,"",@"SHT_CUDA_INFO"
	.sectionflags	@""
	.align	4


	//----- nvinfo : EIATTR_CUDA_API_VERSION
	.align		4
        /*0000*/ 	.byte	0x04, 0x37
        /*0002*/ 	.short	(.L_194 - .L_193)
.L_193:
        /*0004*/ 	.word	0x00000082


	//----- nvinfo : EIATTR_SW2861232_WAR
	.align		4
.L_194:
        /*0008*/ 	.byte	0x01, 0x35
	.zero		2


	//----- nvinfo : EIATTR_PARAM_CBANK
	.align		4
        /*000c*/ 	.byte	0x04, 0x0a
        /*000e*/ 	.short	(.L_196 - .L_195)
	.align		4
.L_195:
        /*0010*/ 	.word	index@(.nv.constant0._ZN7cutlass13device_kernelIN5flash19enable_sm80_to_sm89INS1_16FlashAttnFwdSm80INS1_25CollectiveMainloopFwdSm80ILi4ELi1ELb0EN4cute5tupleIJNS5_1CILi128EEENS7_ILi48EEENS7_ILi96EEEEEELi96ENS_10bfloat16_tEfNS_4arch4Sm80ELb0ELb1ELb0ELb1ELb1ELb0ELb1ELb1EEENS1_21CollectiveEpilogueFwdINS6_IJS8_SA_S9_EEENS6_IJNS7_ILi1EEESI_SI_EEESC_SE_Li128ELb1ELb1ELb1ELb0EEENS1_36VarlenDynamicPersistentTileSchedulerILi128ELi48ELi128ELi128ELb1ELb1ELb0ELb1ELb0ELb1EEEEEEEEEvNT_6ParamsE)
        /*0014*/ 	.short	0x0160
        /*0016*/ 	.short	0x0438


	//----- nvinfo : EIATTR_CBANK_PARAM_SIZE
	.align		4
.L_196:
        /*0018*/ 	.byte	0x03, 0x19
        /*001a*/ 	.short	0x0438


	//----- nvinfo : EIATTR_KPARAM_INFO
	.align		4
        /*001c*/ 	.byte	0x04, 0x17
        /*001e*/ 	.short	(.L_198 - .L_197)
.L_197:
        /*0020*/ 	.word	0x00000000
        /*0024*/ 	.short	0x0000
        /*0026*/ 	.short	0x0000
        /*0028*/ 	.byte	0x00, 0xf0, 0xe1, 0x10


	//----- nvinfo : EIATTR_MAXREG_COUNT
	.align		4
.L_198:
        /*002c*/ 	.byte	0x03, 0x1b
        /*002e*/ 	.short	0x00ff


	//----- nvinfo : EIATTR_NUM_BARRIERS
	.align		4
        /*0030*/ 	.byte	0x02, 0x4c
        /*0032*/ 	.byte	0x06
	.zero		1


	//----- nvinfo : EIATTR_ANNOTATIONS
	.align		4
        /*0034*/ 	.byte	0x04, 0x55
        /*0036*/ 	.short	(.L_200 - .L_199)


	//   ....[0]....
.L_199:
        /* <DEDUP_REMOVED lines=41> */


	//----- nvinfo : EIATTR_MERCURY_ISA_VERSION
	.align		4
.L_200:
        /*02b0*/ 	.byte	0x03, 0x5f
        /*02b2*/ 	.short	0x0000


	//----- nvinfo : EIATTR_INT_WARP_WIDE_INSTR_OFFSETS
	.align		4
        /*02b4*/ 	.byte	0x04, 0x31
        /*02b6*/ 	.short	(.L_202 - .L_201)


	//   ....[0]....
.L_201:
        /*02b8*/ 	.word	0x00013010


	//   ....[1]....
        /*02bc*/ 	.word	0x00013090


	//----- nvinfo : EIATTR_COOP_GROUP_MASK_REGIDS
	.align		4
.L_202:
        /*02c0*/ 	.byte	0x04, 0x29
        /*02c2*/ 	.short	(.L_204 - .L_203)


	//   ....[0]....
.L_203:
        /*02c4*/ 	.word	0xffffffff


	//   ....[1]....
        /*02c8*/ 	.word	0xffffffff


	//   ....[2]....
        /*02cc*/ 	.word	0xffffffff


	//   ....[3]....
        /*02d0*/ 	.word	0xffffffff


	//   ....[4]....
        /*02d4*/ 	.word	0xffffffff


	//   ....[5]....
        /*02d8*/ 	.word	0xffffffff


	//   ....[6]....
        /*02dc*/ 	.word	0xffffffff


	//   ....[7]....
        /*02e0*/ 	.word	0xffffffff


	//   ....[8]....
        /*02e4*/ 	.word	0xffffffff


	//   ....[9]....
        /*02e8*/ 	.word	0xffffffff


	//   ....[10]....
        /*02ec*/ 	.word	0xffffffff


	//   ....[11]....
        /*02f0*/ 	.word	0xffffffff


	//   ....[12]....
        /*02f4*/ 	.word	0xffffffff


	//   ....[13]....
        /*02f8*/ 	.word	0xffffffff


	//   ....[14]....
        /*02fc*/ 	.word	0xffffffff


	//   ....[15]....
        /*0300*/ 	.word	0xffffffff


	//   ....[16]....
        /*0304*/ 	.word	0xffffffff


	//   ....[17]....
        /*0308*/ 	.word	0xffffffff


	//   ....[18]....
        /*030c*/ 	.word	0xffffffff


	//   ....[19]....
        /*0310*/ 	.word	0xffffffff


	//   ....[20]....
        /*0314*/ 	.word	0xffffffff


	//   ....[21]....
        /*0318*/ 	.word	0xffffffff


	//   ....[22]....
        /*031c*/ 	.word	0xffffffff


	//   ....[23]....
        /*0320*/ 	.word	0xffffffff


	//   ....[24]....
        /*0324*/ 	.word	0xffffffff


	//   ....[25]....
        /*0328*/ 	.word	0xffffffff


	//   ....[26]....
        /*032c*/ 	.word	0xffffffff


	//   ....[27]....
        /*0330*/ 	.word	0xffffffff


	//   ....[28]....
        /*0334*/ 	.word	0xffffffff


	//   ....[29]....
        /*0338*/ 	.word	0xffffffff


	//   ....[30]....
        /*033c*/ 	.word	0xffffffff


	//   ....[31]....
        /*0340*/ 	.word	0xffffffff


	//   ....[32]....
        /*0344*/ 	.word	0xffffffff


	//   ....[33]....
        /*0348*/ 	.word	0xffffffff


	//   ....[34]....
        /*034c*/ 	.word	0xffffffff


	//   ....[35]....
        /*0350*/ 	.word	0xffffffff


	//   ....[36]....
        /*0354*/ 	.word	0xffffffff


	//   ....[37]....
        /*0358*/ 	.word	0xffffffff


	//   ....[38]....
        /*035c*/ 	.word	0xffffffff


	//   ....[39]....
        /*0360*/ 	.word	0xffffffff


	//   ....[40]....
        /*0364*/ 	.word	0xffffffff


	//   ....[41]....
        /*0368*/ 	.word	0xffffffff


	//   ....[42]....
        /*036c*/ 	.word	0xffffffff


	//   ....[43]....
        /*0370*/ 	.word	0xffffffff


	//   ....[44]....
        /*0374*/ 	.word	0xffffffff


	//   ....[45]....
        /*0378*/ 	.word	0xffffffff


	//   ....[46]....
        /*037c*/ 	.word	0xffffffff


	//   ....[47]....
        /*0380*/ 	.word	0xffffffff


	//   ....[48]....
        /*0384*/ 	.word	0xffffffff


	//   ....[49]....
        /*0388*/ 	.word	0xffffffff


	//   ....[50]....
        /*038c*/ 	.word	0xffffffff


	//   ....[51]....
        /*0390*/ 	.word	0xffffffff


	//   ....[52]....
        /*0394*/ 	.word	0xffffffff


	//   ....[53]....
        /*0398*/ 	.word	0xffffffff


	//   ....[54]....
        /*039c*/ 	.word	0xffffffff


	//   ....[55]....
        /*03a0*/ 	.word	0xffffffff


	//   ....[56]....
        /*03a4*/ 	.word	0xffffffff


	//   ....[57]....
        /*03a8*/ 	.word	0xffffffff


	//   ....[58]....
        /*03ac*/ 	.word	0xffffffff


	//   ....[59]....
        /*03b0*/ 	.word	0xffffffff


	//   ....[60]....
        /*03b4*/ 	.word	0xffffffff


	//   ....[61]....
        /*03b8*/ 	.word	0xffffffff


	//   ....[62]....
        /*03bc*/ 	.word	0xffffffff


	//   ....[63]....
        /*03c0*/ 	.word	0xffffffff


	//   ....[64]....
        /*03c4*/ 	.word	0xffffffff


	//   ....[65]....
        /*03c8*/ 	.word	0xffffffff


	//   ....[66]....
        /*03cc*/ 	.word	0xffffffff


	//   ....[67]....
        /*03d0*/ 	.word	0xffffffff


	//   ....[68]....
        /*03d4*/ 	.word	0xffffffff


	//   ....[69]....
        /*03d8*/ 	.word	0xffffffff


	//   ....[70]....
        /*03dc*/ 	.word	0xffffffff


	//   ....[71]....
        /*03e0*/ 	.word	0xffffffff


	//   ....[72]....
        /*03e4*/ 	.word	0xffffffff


	//   ....[73]....
        /*03e8*/ 	.word	0xffffffff


	//   ....[74]....
        /*03ec*/ 	.word	0xffffffff


	//   ....[75]....
        /*03f0*/ 	.word	0xffffffff


	//   ....[76]....
        /*03f4*/ 	.word	0xffffffff


	//   ....[77]....
        /*03f8*/ 	.word	0xffffffff


	//   ....[78]....
        /*03fc*/ 	.word	0xffffffff


	//   ....[79]....
        /*0400*/ 	.word	0xffffffff


	//   ....[80]....
        /*0404*/ 	.word	0xffffffff


	//   ....[81]....
        /*0408*/ 	.word	0xffffffff


	//   ....[82]....
        /*040c*/ 	.word	0xffffffff


	//   ....[83]....
        /*0410*/ 	.word	0xffffffff


	//   ....[84]....
        /*0414*/ 	.word	0xffffffff


	//   ....[85]....
        /*0418*/ 	.word	0xffffffff


	//   ....[86]....
        /*041c*/ 	.word	0xffffffff


	//   ....[87]....
        /*0420*/ 	.word	0xffffffff


	//   ....[88]....
        /*0424*/ 	.word	0xffffffff


	//   ....[89]....
        /*0428*/ 	.word	0xffffffff


	//   ....[90]....
        /*042c*/ 	.word	0xffffffff


	//   ....[91]....
        /*0430*/ 	.word	0xffffffff


	//   ....[92]....
        /*0434*/ 	.word	0xffffffff


	//   ....[93]....
        /*0438*/ 	.word	0xffffffff


	//   ....[94]....
        /*043c*/ 	.word	0xffffffff


	//   ....[95]....
        /*0440*/ 	.word	0xffffffff


	//   ....[96]....
        /*0444*/ 	.word	0xffffffff


	//   ....[97]....
        /*0448*/ 	.word	0xffffffff


	//   ....[98]....
        /*044c*/ 	.word	0xffffffff


	//   ....[99]....
        /*0450*/ 	.word	0xffffffff


	//   ....[100]....
        /*0454*/ 	.word	0xffffffff


	//   ....[101]....
        /*0458*/ 	.word	0xffffffff


	//   ....[102]....
        /*045c*/ 	.word	0xffffffff


	//   ....[103]....
        /*0460*/ 	.word	0xffffffff


	//   ....[104]....
        /*0464*/ 	.word	0xffffffff


	//   ....[105]....
        /*0468*/ 	.word	0xffffffff


	//   ....[106]....
        /*046c*/ 	.word	0xffffffff


	//   ....[107]....
        /*0470*/ 	.word	0xffffffff


	//   ....[108]....
        /*0474*/ 	.word	0xffffffff


	//   ....[109]....
        /*0478*/ 	.word	0xffffffff


	//   ....[110]....
        /*047c*/ 	.word	0xffffffff


	//   ....[111]....
        /*0480*/ 	.word	0xffffffff


	//   ....[112]....
        /*0484*/ 	.word	0xffffffff


	//   ....[113]....
        /*0488*/ 	.word	0xffffffff


	//   ....[114]....
        /*048c*/ 	.word	0xffffffff


	//   ....[115]....
        /*0490*/ 	.word	0xffffffff


	//   ....[116]....
        /*0494*/ 	.word	0xffffffff


	//   ....[117]....
        /*0498*/ 	.word	0xffffffff


	//   ....[118]....
        /*049c*/ 	.word	0xffffffff


	//   ....[119]....
        /*04a0*/ 	.word	0xffffffff


	//   ....[120]....
        /*04a4*/ 	.word	0xffffffff


	//   ....[121]....
        /*04a8*/ 	.word	0xffffffff


	//   ....[122]....
        /*04ac*/ 	.word	0xffffffff


	//   ....[123]....
        /*04b0*/ 	.word	0xffffffff


	//   ....[124]....
        /*04b4*/ 	.word	0xffffffff


	//   ....[125]....
        /*04b8*/ 	.word	0xffffffff


	//   ....[126]....
        /*04bc*/ 	.word	0xffffffff


	//   ....[127]....
        /*04c0*/ 	.word	0xffffffff


	//   ....[128]....
        /*04c4*/ 	.word	0xffffffff


	//   ....[129]....
        /*04c8*/ 	.word	0xffffffff


	//   ....[130]....
        /*04cc*/ 	.word	0xffffffff


	//   ....[131]....
        /*04d0*/ 	.word	0xffffffff


	//   ....[132]....
        /*04d4*/ 	.word	0xffffffff


	//   ....[133]....
        /*04d8*/ 	.word	0xffffffff


	//   ....[134]....
        /*04dc*/ 	.word	0xffffffff


	//   ....[135]....
        /*04e0*/ 	.word	0xffffffff


	//   ....[136]....
        /*04e4*/ 	.word	0xffffffff


	//   ....[137]....
        /*04e8*/ 	.word	0xffffffff


	//   ....[138]....
        /*04ec*/ 	.word	0xffffffff


	//   ....[139]....
        /*04f0*/ 	.word	0xffffffff


	//   ....[140]....
        /*04f4*/ 	.word	0xffffffff


	//   ....[141]....
        /*04f8*/ 	.word	0xffffffff


	//   ....[142]....
        /*04fc*/ 	.word	0xffffffff


	//   ....[143]....
        /*0500*/ 	.word	0xffffffff


	//   ....[144]....
        /*0504*/ 	.word	0xffffffff


	//   ....[145]....
        /*0508*/ 	.word	0xffffffff


	//   ....[146]....
        /*050c*/ 	.word	0xffffffff


	//   ....[147]....
        /*0510*/ 	.word	0xffffffff


	//   ....[148]....
        /*0514*/ 	.word	0xffffffff


	//   ....[149]....
        /*0518*/ 	.word	0xffffffff


	//   ....[150]....
        /*051c*/ 	.word	0xffffffff


	//   ....[151]....
        /*0520*/ 	.word	0xffffffff


	//   ....[152]....
        /*0524*/ 	.word	0xffffffff


	//   ....[153]....
        /*0528*/ 	.word	0xffffffff


	//   ....[154]....
        /*052c*/ 	.word	0xffffffff


	//   ....[155]....
        /*0530*/ 	.word	0xffffffff


	//   ....[156]....
        /*0534*/ 	.word	0xffffffff


	//   ....[157]....
        /*0538*/ 	.word	0xffffffff


	//   ....[158]....
        /*053c*/ 	.word	0xffffffff


	//   ....[159]....
        /*0540*/ 	.word	0xffffffff


	//   ....[160]....
        /*0544*/ 	.word	0xffffffff


	//   ....[161]....
        /*0548*/ 	.word	0xffffffff


	//   ....[162]....
        /*054c*/ 	.word	0xffffffff


	//   ....[163]....
        /*0550*/ 	.word	0xffffffff


	//   ....[164]....
        /*0554*/ 	.word	0xffffffff


	//   ....[165]....
        /*0558*/ 	.word	0xffffffff


	//   ....[166]....
        /*055c*/ 	.word	0xffffffff


	//   ....[167]....
        /*0560*/ 	.word	0xffffffff


	//   ....[168]....
        /*0564*/ 	.word	0xffffffff


	//   ....[169]....
        /*0568*/ 	.word	0xffffffff


	//   ....[170]....
        /*056c*/ 	.word	0xffffffff


	//   ....[171]....
        /*0570*/ 	.word	0xffffffff


	//   ....[172]....
        /*0574*/ 	.word	0xffffffff


	//   ....[173]....
        /*0578*/ 	.word	0xffffffff


	//   ....[174]....
        /*057c*/ 	.word	0xffffffff


	//   ....[175]....
        /*0580*/ 	.word	0xffffffff


	//   ....[176]....
        /*0584*/ 	.word	0xffffffff


	//   ....[177]....
        /*0588*/ 	.word	0xffffffff


	//   ....[178]....
        /*058c*/ 	.word	0xffffffff


	//   ....[179]....
        /*0590*/ 	.word	0xffffffff


	//   ....[180]....
        /*0594*/ 	.word	0xffffffff


	//   ....[181]....
        /*0598*/ 	.word	0xffffffff


	//   ....[182]....
        /*059c*/ 	.word	0xffffffff


	//   ....[183]....
        /*05a0*/ 	.word	0xffffffff


	//   ....[184]....
        /*05a4*/ 	.word	0xffffffff


	//   ....[185]....
        /*05a8*/ 	.word	0xffffffff


	//   ....[186]....
        /*05ac*/ 	.word	0xffffffff


	//   ....[187]....
        /*05b0*/ 	.word	0xffffffff


	//   ....[188]....
        /*05b4*/ 	.word	0xffffffff


	//   ....[189]....
        /*05b8*/ 	.word	0xffffffff


	//   ....[190]....
        /*05bc*/ 	.word	0xffffffff


	//   ....[191]....
        /*05c0*/ 	.word	0xffffffff


	//   ....[192]....
        /*05c4*/ 	.word	0xffffffff


	//   ....[193]....
        /*05c8*/ 	.word	0xffffffff


	//   ....[194]....
        /*05cc*/ 	.word	0xffffffff


	//   ....[195]....
        /*05d0*/ 	.word	0xffffffff


	//   ....[196]....
        /*05d4*/ 	.word	0xffffffff


	//   ....[197]....
        /*05d8*/ 	.word	0xffffffff


	//   ....[198]....
        /*05dc*/ 	.word	0xffffffff


	//   ....[199]....
        /*05e0*/ 	.word	0xffffffff


	//   ....[200]....
        /*05e4*/ 	.word	0xffffffff


	//   ....[201]....
        /*05e8*/ 	.word	0xffffffff


	//   ....[202]....
        /*05ec*/ 	.word	0xffffffff


	//   ....[203]....
        /*05f0*/ 	.word	0xffffffff


	//   ....[204]....
        /*05f4*/ 	.word	0xffffffff


	//   ....[205]....
        /*05f8*/ 	.word	0xffffffff


	//   ....[206]....
        /*05fc*/ 	.word	0xffffffff


	//   ....[207]....
        /*0600*/ 	.word	0xffffffff


	//   ....[208]....
        /*0604*/ 	.word	0xffffffff


	//   ....[209]....
        /*0608*/ 	.word	0xffffffff


	//   ....[210]....
        /*060c*/ 	.word	0xffffffff


	//   ....[211]....
        /*0610*/ 	.word	0xffffffff


	//   ....[212]....
        /*0614*/ 	.word	0xffffffff


	//   ....[213]....
        /*0618*/ 	.word	0xffffffff


	//   ....[214]....
        /*061c*/ 	.word	0xffffffff


	//   ....[215]....
        /*0620*/ 	.word	0xffffffff


	//   ....[216]....
        /*0624*/ 	.word	0xffffffff


	//   ....[217]....
        /*0628*/ 	.word	0xffffffff


	//   ....[218]....
        /*062c*/ 	.word	0xffffffff


	//   ....[219]....
        /*0630*/ 	.word	0xffffffff


	//   ....[220]....
        /*0634*/ 	.word	0xffffffff


	//   ....[221]....
        /*0638*/ 	.word	0xffffffff


	//   ....[222]....
        /*063c*/ 	.word	0xffffffff


	//   ....[223]....
        /*0640*/ 	.word	0xffffffff


	//   ....[224]....
        /*0644*/ 	.word	0xffffffff


	//   ....[225]....
        /*0648*/ 	.word	0xffffffff


	//   ....[226]....
        /*064c*/ 	.word	0xffffffff


	//   ....[227]....
        /*0650*/ 	.word	0xffffffff


	//   ....[228]....
        /*0654*/ 	.word	0xffffffff


	//   ....[229]....
        /*0658*/ 	.word	0xffffffff


	//   ....[230]....
        /*065c*/ 	.word	0xffffffff


	//   ....[231]....
        /*0660*/ 	.word	0xffffffff


	//   ....[232]....
        /*0664*/ 	.word	0xffffffff


	//   ....[233]....
        /*0668*/ 	.word	0xffffffff


	//   ....[234]....
        /*066c*/ 	.word	0xffffffff


	//   ....[235]....
        /*0670*/ 	.word	0xffffffff


	//   ....[236]....
        /*0674*/ 	.word	0xffffffff


	//   ....[237]....
        /*0678*/ 	.word	0xffffffff


	//   ....[238]....
        /*067c*/ 	.word	0xffffffff


	//   ....[239]....
        /*0680*/ 	.word	0xffffffff


	//   ....[240]....
        /*0684*/ 	.word	0xffffffff


	//   ....[241]....
        /*0688*/ 	.word	0xffffffff


	//   ....[242]....
        /*068c*/ 	.word	0xffffffff


	//   ....[243]....
        /*0690*/ 	.word	0xffffffff


	//   ....[244]....
        /*0694*/ 	.word	0xffffffff


	//   ....[245]....
        /*0698*/ 	.word	0xffffffff


	//   ....[246]....
        /*069c*/ 	.word	0xffffffff


	//   ....[247]....
        /*06a0*/ 	.word	0xffffffff


	//   ....[248]....
        /*06a4*/ 	.word	0xffffffff


	//   ....[249]....
        /*06a8*/ 	.word	0xffffffff


	//   ....[250]....
        /*06ac*/ 	.word	0xffffffff


	//   ....[251]....
        /*06b0*/ 	.word	0xffffffff


	//   ....[252]....
        /*06b4*/ 	.word	0xffffffff


	//   ....[253]....
        /*06b8*/ 	.word	0xffffffff


	//   ....[254]....
        /*06bc*/ 	.word	0xffffffff


	//   ....[255]....
        /*06c0*/ 	.word	0xffffffff


	//   ....[0]....
        /*06c4*/ 	.word	0xffffffff


	//   ....[1]....
        /*06c8*/ 	.word	0xffffffff


	//   ....[2]....
        /*06cc*/ 	.word	0xffffffff


	//   ....[3]....
        /*06d0*/ 	.word	0xffffffff


	//   ....[4]....
        /*06d4*/ 	.word	0xffffffff


	//   ....[5]....
        /*06d8*/ 	.word	0xffffffff


	//   ....[6]....
        /*06dc*/ 	.word	0xffffffff


	//   ....[7]....
        /*06e0*/ 	.word	0xffffffff


	//   ....[8]....
        /*06e4*/ 	.word	0xffffffff


	//   ....[9]....
        /*06e8*/ 	.word	0xffffffff


	//   ....[10]....
        /*06ec*/ 	.word	0xffffffff


	//   ....[11]....
        /*06f0*/ 	.word	0xffffffff


	//   ....[12]....
        /*06f4*/ 	.word	0xffffffff


	//   ....[13]....
        /*06f8*/ 	.word	0xffffffff


	//   ....[14]....
        /*06fc*/ 	.word	0xffffffff


	//   ....[15]....
        /*0700*/ 	.word	0xffffffff


	//   ....[16]....
        /*0704*/ 	.word	0xffffffff


	//   ....[17]....
        /*0708*/ 	.word	0xffffffff


	//   ....[18]....
        /*070c*/ 	.word	0xffffffff


	//   ....[19]....
        /*0710*/ 	.word	0xffffffff


	//   ....[20]....
        /*0714*/ 	.word	0xffffffff


	//   ....[21]....
        /*0718*/ 	.word	0xffffffff


	//   ....[22]....
        /*071c*/ 	.word	0xffffffff


	//   ....[23]....
        /*0720*/ 	.word	0xffffffff


	//   ....[24]....
        /*0724*/ 	.word	0xffffffff


	//   ....[25]....
        /*0728*/ 	.word	0xffffffff


	//   ....[26]....
        /*072c*/ 	.word	0xffffffff


	//   ....[27]....
        /*0730*/ 	.word	0xffffffff


	//   ....[28]....
        /*0734*/ 	.word	0xffffffff


	//   ....[29]....
        /*0738*/ 	.word	0xffffffff


	//   ....[30]....
        /*073c*/ 	.word	0xffffffff


	//   ....[31]....
        /*0740*/ 	.word	0xffffffff


	//   ....[32]....
        /*0744*/ 	.word	0xffffffff


	//   ....[33]....
        /*0748*/ 	.word	0xffffffff


	//   ....[34]....
        /*074c*/ 	.word	0xffffffff


	//   ....[35]....
        /*0750*/ 	.word	0xffffffff


	//   ....[36]....
        /*0754*/ 	.word	0xffffffff


	//   ....[37]....
        /*0758*/ 	.word	0xffffffff


	//   ....[38]....
        /*075c*/ 	.word	0xffffffff


	//   ....[39]....
        /*0760*/ 	.word	0xffffffff


	//   ....[40]....
        /*0764*/ 	.word	0xffffffff


	//   ....[41]....
        /*0768*/ 	.word	0xffffffff


	//   ....[42]....
        /*076c*/ 	.word	0xffffffff


	//   ....[43]....
        /*0770*/ 	.word	0xffffffff


	//   ....[44]....
        /*0774*/ 	.word	0xffffffff


	//   ....[45]....
        /*0778*/ 	.word	0xffffffff


	//   ....[46]....
        /*077c*/ 	.word	0xffffffff


	//   ....[47]....
        /*0780*/ 	.word	0xffffffff


	//----- nvinfo : EIATTR_COOP_GROUP_INSTR_OFFSETS
	.align		4
.L_204:
        /*0784*/ 	.byte	0x04, 0x28
        /*0786*/ 	.short	(.L_206 - .L_205)


	//   ....[0]....
.L_205:
        /*0788*/ 	.word	0x00000050


	//   ....[1]....
        /*078c*/ 	.word	0x00000200


	//   ....[2]....
        /*0790*/ 	.word	0x00000230


	//   ....[3]....
        /*0794*/ 	.word	0x00000260


	//   ....[4]....
        /*0798*/ 	.word	0x00000290


	//   ....[5]....
        /*079c*/ 	.word	0x000002c0


	//   ....[6]....
        /*07a0*/ 	.word	0x000002f0


	//   ....[7]....
        /*07a4*/ 	.word	0x00000450


	//   ....[8]....
        /*07a8*/ 	.word	0x00000490


	//   ....[9]....
        /*07ac*/ 	.word	0x000004c0


	//   ....[10]....
        /*07b0*/ 	.word	0x000004f0


	//   ....[11]....
        /*07b4*/ 	.word	0x00000520


	//   ....[12]....
        /*07b8*/ 	.word	0x00000550


	//   ....[13]....
        /*07bc*/ 	.word	0x000005e0


	//   ....[14]....
        /*07c0*/ 	.word	0x00000630


	//   ....[15]....
        /*07c4*/ 	.word	0x00000650


	//   ....[16]....
        /*07c8*/ 	.word	0x000006b0


	//   ....[17]....
        /*07cc*/ 	.word	0x00002b10


	//   ....[18]....
        /*07d0*/ 	.word	0x00002b30


	//   ....[19]....
        /*07d4*/ 	.word	0x00002cc0


	//   ....[20]....
        /*07d8*/ 	.word	0x00002cd0


	//   ....[21]....
        /*07dc*/ 	.word	0x00002e50


	//   ....[22]....
        /*07e0*/ 	.word	0x00002e70


	//   ....[23]....
        /*07e4*/ 	.word	0x00002ff0


	//   ....[24]....
        /*07e8*/ 	.word	0x00003000


	//   ....[25]....
        /*07ec*/ 	.word	0x00003530


	//   ....[26]....
        /*07f0*/ 	.word	0x00003540


	//   ....[27]....
        /*07f4*/ 	.word	0x00003550


	//   ....[28]....
        /*07f8*/ 	.word	0x00003560


	//   ....[29]....
        /*07fc*/ 	.word	0x000036f0


	//   ....[30]....
        /*0800*/ 	.word	0x00003730


	//   ....[31]....
        /*0804*/ 	.word	0x00003a40


	//   ....[32]....
        /*0808*/ 	.word	0x00003a50


	//   ....[33]....
        /*080c*/ 	.word	0x000043d0


	//   ....[34]....
        /*0810*/ 	.word	0x000043f0


	//   ....[35]....
        /*0814*/ 	.word	0x00004570


	//   ....[36]....
        /*0818*/ 	.word	0x00004580


	//   ....[37]....
        /*081c*/ 	.word	0x000047e0


	//   ....[38]....
        /*0820*/ 	.word	0x000049a0


	//   ....[39]....
        /*0824*/ 	.word	0x00004f20


	//   ....[40]....
        /*0828*/ 	.word	0x00005630


	//   ....[41]....
        /*082c*/ 	.word	0x00005d50


	//   ....[42]....
        /*0830*/ 	.word	0x00005d80


	//   ....[43]....
        /*0834*/ 	.word	0x00005d90


	//   ....[44]....
        /*0838*/ 	.word	0x00005da0


	//   ....[45]....
        /*083c*/ 	.word	0x00005db0


	//   ....[46]....
        /*0840*/ 	.word	0x00005de0


	//   ....[47]....
        /*0844*/ 	.word	0x00005e00


	//   ....[48]....
        /*0848*/ 	.word	0x00005e20


	//   ....[49]....
        /*084c*/ 	.word	0x00007410


	//   ....[50]....
        /*0850*/ 	.word	0x00007430


	//   ....[51]....
        /*0854*/ 	.word	0x000075a0


	//   ....[52]....
        /*0858*/ 	.word	0x000075b0


	//   ....[53]....
        /*085c*/ 	.word	0x00007f00


	//   ....[54]....
        /*0860*/ 	.word	0x00007f20


	//   ....[55]....
        /*0864*/ 	.word	0x000080a0


	//   ....[56]....
        /*0868*/ 	.word	0x000080b0


	//   ....[57]....
        /*086c*/ 	.word	0x000082f0


	//   ....[58]....
        /*0870*/ 	.word	0x000084f0


	//   ....[59]....
        /*0874*/ 	.word	0x000086f0


	//   ....[60]....
        /*0878*/ 	.word	0x00009430


	//   ....[61]....
        /*087c*/ 	.word	0x00009c10


	//   ....[62]....
        /*0880*/ 	.word	0x00009c40


	//   ....[63]....
        /*0884*/ 	.word	0x00009c60


	//   ....[64]....
        /*0888*/ 	.word	0x00009c80


	//   ....[65]....
        /*088c*/ 	.word	0x00009ca0


	//   ....[66]....
        /*0890*/ 	.word	0x00009cc0


	//   ....[67]....
        /*0894*/ 	.word	0x00009ce0


	//   ....[68]....
        /*0898*/ 	.word	0x00009d00


	//   ....[69]....
        /*089c*/ 	.word	0x0000b9c0


	//   ....[70]....
        /*08a0*/ 	.word	0x0000b9e0


	//   ....[71]....
        /*08a4*/ 	.word	0x0000bb50


	//   ....[72]....
        /*08a8*/ 	.word	0x0000bb60


	//   ....[73]....
        /*08ac*/ 	.word	0x0000c4b0


	//   ....[74]....
        /*08b0*/ 	.word	0x0000c4d0


	//   ....[75]....
        /*08b4*/ 	.word	0x0000c650


	//   ....[76]....
        /*08b8*/ 	.word	0x0000c660


	//   ....[77]....
        /*08bc*/ 	.word	0x0000caf0


	//   ....[78]....
        /*08c0*/ 	.word	0x0000cb20


	//   ....[79]....
        /*08c4*/ 	.word	0x0000cb40


	//   ....[80]....
        /*08c8*/ 	.word	0x0000cb60


	//   ....[81]....
        /*08cc*/ 	.word	0x0000cb80


	//   ....[82]....
        /*08d0*/ 	.word	0x0000cba0


	//   ....[83]....
        /*08d4*/ 	.word	0x0000cbc0


	//   ....[84]....
        /*08d8*/ 	.word	0x0000cbe0


	//   ....[85]....
        /*08dc*/ 	.word	0x0000e590


	//   ....[86]....
        /*08e0*/ 	.word	0x0000e5a0


	//   ....[87]....
        /*08e4*/ 	.word	0x0000e710


	//   ....[88]....
        /*08e8*/ 	.word	0x0000e720


	//   ....[89]....
        /*08ec*/ 	.word	0x0000f070


	//   ....[90]....
        /*08f0*/ 	.word	0x0000f090


	//   ....[91]....
        /*08f4*/ 	.word	0x0000f1b0


	//   ....[92]....
        /*08f8*/ 	.word	0x0000f1c0


	//   ....[93]....
        /*08fc*/ 	.word	0x0000f3a0


	//   ....[94]....
        /*0900*/ 	.word	0x0000f5a0


	//   ....[95]....
        /*0904*/ 	.word	0x0000f7a0


	//   ....[96]....
        /*0908*/ 	.word	0x000104e0


	//   ....[97]....
        /*090c*/ 	.word	0x00010cc0


	//   ....[98]....
        /*0910*/ 	.word	0x00010cf0


	//   ....[99]....
        /*0914*/ 	.word	0x00010d00


	//   ....[100]....
        /*0918*/ 	.word	0x00010d10


	//   ....[101]....
        /*091c*/ 	.word	0x00010d50


	//   ....[102]....
        /*0920*/ 	.word	0x00010d60


	//   ....[103]....
        /*0924*/ 	.word	0x00010d70


	//   ....[104]....
        /*0928*/ 	.word	0x00010db0


	//   ....[105]....
        /*092c*/ 	.word	0x00012650


	//   ....[106]....
        /*0930*/ 	.word	0x00012680


	//   ....[107]....
        /*0934*/ 	.word	0x00012690


	//   ....[108]....
        /*0938*/ 	.word	0x000126a0


	//   ....[109]....
        /*093c*/ 	.word	0x000126b0


	//   ....[110]....
        /*0940*/ 	.word	0x000126e0


	//   ....[111]....
        /*0944*/ 	.word	0x00012700


	//   ....[112]....
        /*0948*/ 	.word	0x00012720


	//   ....[113]....
        /*094c*/ 	.word	0x00013ca0


	//   ....[114]....
        /*0950*/ 	.word	0x00013cc0


	//   ....[115]....
        /*0954*/ 	.word	0x00013ce0


	//   ....[116]....
        /*0958*/ 	.word	0x00013cf0


	//   ....[117]....
        /*095c*/ 	.word	0x00013d00


	//   ....[118]....
        /*0960*/ 	.word	0x00013d10


	//   ....[119]....
        /*0964*/ 	.word	0x00013d30


	//   ....[120]....
        /*0968*/ 	.word	0x00013d40


	//   ....[121]....
        /*096c*/ 	.word	0x00014140


	//   ....[122]....
        /*0970*/ 	.word	0x00014160


	//   ....[123]....
        /*0974*/ 	.word	0x000142c0


	//   ....[124]....
        /*0978*/ 	.word	0x000142d0


	//   ....[125]....
        /*097c*/ 	.word	0x00014430


	//   ....[126]....
        /*0980*/ 	.word	0x00014450


	//   ....[127]....
        /*0984*/ 	.word	0x000145b0


	//   ....[128]....
        /*0988*/ 	.word	0x000145c0


	//   ....[129]....
        /*098c*/ 	.word	0x00014910


	//   ....[130]....
        /*0990*/ 	.word	0x00014930


	//   ....[131]....
        /*0994*/ 	.word	0x00014ea0


	//   ....[132]....
        /*0998*/ 	.word	0x00014eb0


	//   ....[133]....
        /*099c*/ 	.word	0x00015420


	//   ....[134]....
        /*09a0*/ 	.word	0x00015440


	//   ....[135]....
        /*09a4*/ 	.word	0x000159c0


	//   ....[136]....
        /*09a8*/ 	.word	0x000159d0


	//   ....[137]....
        /*09ac*/ 	.word	0x00016680


	//   ....[138]....
        /*09b0*/ 	.word	0x000166a0


	//   ....[139]....
        /*09b4*/ 	.word	0x00016810


	//   ....[140]....
        /*09b8*/ 	.word	0x00016820


	//   ....[141]....
        /*09bc*/ 	.word	0x00016980


	//   ....[142]....
        /*09c0*/ 	.word	0x000169a0


	//   ....[143]....
        /*09c4*/ 	.word	0x00016b00


	//   ....[144]....
        /*09c8*/ 	.word	0x00016b10


	//   ....[145]....
        /*09cc*/ 	.word	0x00016d30


	//   ....[146]....
        /*09d0*/ 	.word	0x00016d50


	//   ....[147]....
        /*09d4*/ 	.word	0x00016e80


	//   ....[148]....
        /*09d8*/ 	.word	0x00016ec0


	//   ....[149]....
        /*09dc*/ 	.word	0x00016ef0


	//   ....[150]....
        /*09e0*/ 	.word	0x00016f20


	//   ....[151]....
        /*09e4*/ 	.word	0x00016f50


	//   ....[152]....
        /*09e8*/ 	.word	0x00016f80


	//   ....[153]....
        /*09ec*/ 	.word	0x000170e0


	//   ....[154]....
        /*09f0*/ 	.word	0x00017120


	//   ....[155]....
        /*09f4*/ 	.word	0x00017150


	//   ....[156]....
        /*09f8*/ 	.word	0x00017180


	//   ....[157]....
        /*09fc*/ 	.word	0x000171b0


	//   ....[158]....
        /*0a00*/ 	.word	0x000171e0


	//   ....[159]....
        /*0a04*/ 	.word	0x00017270


	//   ....[160]....
        /*0a08*/ 	.word	0x000172d0


	//   ....[161]....
        /*0a0c*/ 	.word	0x000172e0


	//   ....[162]....
        /*0a10*/ 	.word	0x00017340


	//   ....[163]....
        /*0a14*/ 	.word	0x00017da0


	//   ....[164]....
        /*0a18*/ 	.word	0x00017e00


	//   ....[165]....
        /*0a1c*/ 	.word	0x00017e50


	//   ....[166]....
        /*0a20*/ 	.word	0x00017ea0


	//   ....[167]....
        /*0a24*/ 	.word	0x00017ef0


	//   ....[168]....
        /*0a28*/ 	.word	0x00017f60


	//   ....[169]....
        /*0a2c*/ 	.word	0x00017fb0


	//   ....[170]....
        /*0a30*/ 	.word	0x00018020


	//   ....[171]....
        /*0a34*/ 	.word	0x00018090


	//   ....[172]....
        /*0a38*/ 	.word	0x00018100


	//   ....[173]....
        /*0a3c*/ 	.word	0x00018170


	//   ....[174]....
        /*0a40*/ 	.word	0x000181e0


	//   ....[175]....
        /*0a44*/ 	.word	0x00018250


	//   ....[176]....
        /*0a48*/ 	.word	0x000182b0


	//   ....[177]....
        /*0a4c*/ 	.word	0x00018320


	//   ....[178]....
        /*0a50*/ 	.word	0x00018390


	//   ....[179]....
        /*0a54*/ 	.word	0x00018400


	//   ....[180]....
        /*0a58*/ 	.word	0x00018460


	//   ....[181]....
        /*0a5c*/ 	.word	0x000184d0


	//   ....[182]....
        /*0a60*/ 	.word	0x00018530


	//   ....[183]....
        /*0a64*/ 	.word	0x000185a0


	//   ....[184]....
        /*0a68*/ 	.word	0x00018610


	//   ....[185]....
        /*0a6c*/ 	.word	0x00018680


	//   ....[186]....
        /*0a70*/ 	.word	0x000186e0


	//   ....[187]....
        /*0a74*/ 	.word	0x00018750


	//   ....[188]....
        /*0a78*/ 	.word	0x000187c0


	//   ....[189]....
        /*0a7c*/ 	.word	0x00018830


	//   ....[190]....
        /*0a80*/ 	.word	0x000188a0


	//   ....[191]....
        /*0a84*/ 	.word	0x00018900


	//   ....[192]....
        /*0a88*/ 	.word	0x00018950


	//   ....[193]....
        /*0a8c*/ 	.word	0x000189a0


	//   ....[194]....
        /*0a90*/ 	.word	0x000189f0


	//   ....[195]....
        /*0a94*/ 	.word	0x00018a40


	//   ....[196]....
        /*0a98*/ 	.word	0x00018a90


	//   ....[197]....
        /*0a9c*/ 	.word	0x00018ae0


	//   ....[198]....
        /*0aa0*/ 	.word	0x00018b30


	//   ....[199]....
        /*0aa4*/ 	.word	0x00018ba0


	//   ....[200]....
        /*0aa8*/ 	.word	0x00018c10


	//   ....[201]....
        /*0aac*/ 	.word	0x00018c80


	//   ....[202]....
        /*0ab0*/ 	.word	0x00018ce0


	//   ....[203]....
        /*0ab4*/ 	.word	0x00018d50


	//   ....[204]....
        /*0ab8*/ 	.word	0x00018dc0


	//   ....[205]....
        /*0abc*/ 	.word	0x00018e30


	//   ....[206]....
        /*0ac0*/ 	.word	0x00018e90


	//   ....[207]....
        /*0ac4*/ 	.word	0x00018ef0


	//   ....[208]....
        /*0ac8*/ 	.word	0x00018f50


	//   ....[209]....
        /*0acc*/ 	.word	0x00018fb0


	//   ....[210]....
        /*0ad0*/ 	.word	0x00019010


	//   ....[211]....
        /*0ad4*/ 	.word	0x00019060


	//   ....[212]....
        /*0ad8*/ 	.word	0x000190a0


	//   ....[213]....
        /*0adc*/ 	.word	0x000190f0


	//   ....[214]....
        /*0ae0*/ 	.word	0x00019130


	//   ....[215]....
        /*0ae4*/ 	.word	0x00019180


	//   ....[216]....
        /*0ae8*/ 	.word	0x000191c0


	//   ....[217]....
        /*0aec*/ 	.word	0x00019210


	//   ....[218]....
        /*0af0*/ 	.word	0x00019250


	//   ....[219]....
        /*0af4*/ 	.word	0x000192b0


	//   ....[220]....
        /*0af8*/ 	.word	0x00019320


	//   ....[221]....
        /*0afc*/ 	.word	0x00019390


	//   ....[222]....
        /*0b00*/ 	.word	0x000193f0


	//   ....[223]....
        /*0b04*/ 	.word	0x00019460


	//   ....[224]....
        /*0b08*/ 	.word	0x000194d0


	//   ....[225]....
        /*0b0c*/ 	.word	0x00019540


	//   ....[226]....
        /*0b10*/ 	.word	0x000195a0


	//   ....[227]....
        /*0b14*/ 	.word	0x000195f0


	//   ....[228]....
        /*0b18*/ 	.word	0x00019630


	//   ....[229]....
        /*0b1c*/ 	.word	0x00019680


	//   ....[230]....
        /*0b20*/ 	.word	0x000196c0


	//   ....[231]....
        /*0b24*/ 	.word	0x00019710


	//   ....[232]....
        /*0b28*/ 	.word	0x00019750


	//   ....[233]....
        /*0b2c*/ 	.word	0x000197a0


	//   ....[234]....
        /*0b30*/ 	.word	0x000197e0


	//   ....[235]....
        /*0b34*/ 	.word	0x00019830


	//   ....[236]....
        /*0b38*/ 	.word	0x00019890


	//   ....[237]....
        /*0b3c*/ 	.word	0x000198f0


	//   ....[238]....
        /*0b40*/ 	.word	0x00019960


	//   ....[239]....
        /*0b44*/ 	.word	0x000199d0


	//   ....[240]....
        /*0b48*/ 	.word	0x00019a40


	//   ....[241]....
        /*0b4c*/ 	.word	0x00019aa0


	//   ....[242]....
        /*0b50*/ 	.word	0x00019b00


	//   ....[243]....
        /*0b54*/ 	.word	0x00019b60


	//   ....[244]....
        /*0b58*/ 	.word	0x00019bc0


	//   ....[245]....
        /*0b5c*/ 	.word	0x00019c20


	//   ....[246]....
        /*0b60*/ 	.word	0x00019c70


	//   ....[247]....
        /*0b64*/ 	.word	0x00019cb0


	//   ....[248]....
        /*0b68*/ 	.word	0x00019d00


	//   ....[249]....
        /*0b6c*/ 	.word	0x00019d40


	//   ....[250]....
        /*0b70*/ 	.word	0x00019d90


	//   ....[251]....
        /*0b74*/ 	.word	0x00019dd0


	//   ....[252]....
        /*0b78*/ 	.word	0x00019e20


	//   ....[253]....
        /*0b7c*/ 	.word	0x00019e70


	//   ....[254]....
        /*0b80*/ 	.word	0x00019ec0


	//   ....[255]....
        /*0b84*/ 	.word	0x00019f10


	//   ....[0]....
        /*0b88*/ 	.word	0x00019f60


	//   ....[1]....
        /*0b8c*/ 	.word	0x00019fa0


	//   ....[2]....
        /*0b90*/ 	.word	0x00019ff0


	//   ....[3]....
        /*0b94*/ 	.word	0x0001a040


	//   ....[4]....
        /*0b98*/ 	.word	0x0001a090


	//   ....[5]....
        /*0b9c*/ 	.word	0x0001a0e0


	//   ....[6]....
        /*0ba0*/ 	.word	0x0001a150


	//   ....[7]....
        /*0ba4*/ 	.word	0x0001a1c0


	//   ....[8]....
        /*0ba8*/ 	.word	0x0001a230


	//   ....[9]....
        /*0bac*/ 	.word	0x0001a290


	//   ....[10]....
        /*0bb0*/ 	.word	0x0001a300


	//   ....[11]....
        /*0bb4*/ 	.word	0x0001a370


	//   ....[12]....
        /*0bb8*/ 	.word	0x0001a3e0


	//   ....[13]....
        /*0bbc*/ 	.word	0x0001a440


	//   ....[14]....
        /*0bc0*/ 	.word	0x0001a4b0


	//   ....[15]....
        /*0bc4*/ 	.word	0x0001a520


	//   ....[16]....
        /*0bc8*/ 	.word	0x0001a590


	//   ....[17]....
        /*0bcc*/ 	.word	0x0001a5f0


	//   ....[18]....
        /*0bd0*/ 	.word	0x0001a660


	//   ....[19]....
        /*0bd4*/ 	.word	0x0001a6d0


	//   ....[20]....
        /*0bd8*/ 	.word	0x0001a740


	//   ....[21]....
        /*0bdc*/ 	.word	0x0001a7a0


	//   ....[22]....
        /*0be0*/ 	.word	0x0001a810


	//   ....[23]....
        /*0be4*/ 	.word	0x0001a880


	//   ....[24]....
        /*0be8*/ 	.word	0x0001a8f0


	//   ....[25]....
        /*0bec*/ 	.word	0x0001a950


	//   ....[26]....
        /*0bf0*/ 	.word	0x0001a9c0


	//   ....[27]....
        /*0bf4*/ 	.word	0x0001aa30


	//   ....[28]....
        /*0bf8*/ 	.word	0x0001aaa0


	//   ....[29]....
        /*0bfc*/ 	.word	0x0001ab00


	//   ....[30]....
        /*0c00*/ 	.word	0x0001ab70


	//   ....[31]....
        /*0c04*/ 	.word	0x0001abe0


	//   ....[32]....
        /*0c08*/ 	.word	0x0001ac30


	//   ....[33]....
        /*0c0c*/ 	.word	0x0001ac70


	//   ....[34]....
        /*0c10*/ 	.word	0x0001acc0


	//   ....[35]....
        /*0c14*/ 	.word	0x0001ad10


	//   ....[36]....
        /*0c18*/ 	.word	0x0001ad60


	//   ....[37]....
        /*0c1c*/ 	.word	0x0001add0


	//   ....[38]....
        /*0c20*/ 	.word	0x0001ae20


	//   ....[39]....
        /*0c24*/ 	.word	0x0001ae70


	//   ....[40]....
        /*0c28*/ 	.word	0x0001aec0


	//   ....[41]....
        /*0c2c*/ 	.word	0x0001af10


	//   ....[42]....
        /*0c30*/ 	.word	0x0001af60


	//   ....[43]....
        /*0c34*/ 	.word	0x0001afd0


	//   ....[44]....
        /*0c38*/ 	.word	0x0001b020


	//   ....[45]....
        /*0c3c*/ 	.word	0x0001b090


	//   ....[46]....
        /*0c40*/ 	.word	0x0001b0f0


	//   ....[47]....
        /*0c44*/ 	.word	0x0001b160


	//----- nvinfo : EIATTR_EXIT_INSTR_OFFSETS
	.align		4
.L_206:
        /*0c48*/ 	.byte	0x04, 0x1c
        /*0c4a*/ 	.short	(.L_208 - .L_207)


	//   ....[0]....
.L_207:
        /*0c4c*/ 	.word	0x000010d0


	//   ....[1]....
        /*0c50*/ 	.word	0x00017d60


	//----- nvinfo : EIATTR_MAX_THREADS
	.align		4
.L_208:
        /*0c54*/ 	.byte	0x04, 0x05
        /*0c56*/ 	.short	(.L_210 - .L_209)
.L_209:
        /*0c58*/ 	.word	0x00000080
        /*0c5c*/ 	.word	0x00000001
        /*0c60*/ 	.word	0x00000001


	//----- nvinfo : EIATTR_CRS_STACK_SIZE
	.align		4
.L_210:
        /*0c64*/ 	.byte	0x04, 0x1e
        /*0c66*/ 	.short	(.L_212 - .L_211)
.L_211:
        /*0c68*/ 	.word	0x00000000
.L_212:


//--------------------- .nv.info._ZN7cutlass13device_kernelIN5flash19enable_sm80_to_sm89INS1_16FlashAttnFwdSm80INS1_25CollectiveMainloopFwdSm80ILi4ELi1ELb0EN4cute5tupleIJNS5_1CILi128EEENS7_ILi48EEENS7_ILi96EEEEEELi96ENS_10bfloat16_tEfNS_4arch4Sm80ELb0ELb1ELb0ELb1ELb1ELb1ELb1ELb1EEENS1_21CollectiveEpilogueFwdINS6_IJS8_SA_S9_EEENS6_IJNS7_ILi1EEESI_SI_EEESC_SE_Li128ELb1ELb1ELb1ELb0EEENS1_36VarlenDynamicPersistentTileSchedulerILi128ELi48ELi128ELi128ELb1ELb1ELb0ELb1ELb0ELb1EEEEEEEEEvNT_6ParamsE --------------------------
	.section	.nv.info._ZN7cutlass13device_kernelIN5flash19enable_sm80_to_sm89INS1_16FlashAttnFwdSm80INS1_25CollectiveMainloopFwdSm80ILi4ELi1ELb0EN4cute5tupleIJNS5_1CILi128EEENS7_ILi48EEENS7_ILi96EEEEEELi96ENS_10bfloat16_tEfNS_4arch4Sm80ELb0ELb1ELb0ELb1ELb1ELb1ELb1ELb1EEENS1_21CollectiveEpilogueFwdINS6_IJS8_SA_S9_EEENS6_IJNS7_ILi1EEESI_SI_EEESC_SE_Li128ELb1ELb1ELb1ELb0EEENS1_36VarlenDynamicPersistentTileSchedulerILi128ELi48ELi128ELi128ELb1ELb1ELb0ELb1ELb0ELb1EEEEEEEEEvNT_6ParamsE,"",@"SHT_CUDA_INFO"
	.sectionflags	@""
	.align	4


	//----- nvinfo : EIATTR_CUDA_API_VERSION
	.align		4
        /*0000*/ 	.byte	0x04, 0x37
        /*0002*/ 	.short	(.L_214 - .L_213)
.L_213:
        /*0004*/ 	.word	0x00000082


	//----- nvinfo : EIATTR_SW2861232_WAR
	.align		4
.L_214:
        /*0008*/ 	.byte	0x01, 0x35
	.zero		2


	//----- nvinfo : EIATTR_PARAM_CBANK
	.align		4
        /*000c*/ 	.byte	0x04, 0x0a
        /*000e*/ 	.short	(.L_216 - .L_215)
	.align		4
.L_215:
        /*0010*/ 	.word	index@(.nv.constant0._ZN7cutlass13device_kernelIN5flash19enable_sm80_to_sm89INS1_16FlashAttnFwdSm80INS1_25CollectiveMainloopFwdSm80ILi4ELi1ELb0EN4cute5tupleIJNS5_1CILi128EEENS7_ILi48EEENS7_ILi96EEEEEELi96ENS_10bfloat16_tEfNS_4arch4Sm80ELb0ELb1ELb0ELb1ELb1ELb1ELb1ELb1EEENS1_21CollectiveEpilogueFwdINS6_IJS8_SA_S9_EEENS6_IJNS7_ILi1EEESI_SI_EEESC_SE_Li128ELb1ELb1ELb1ELb0EEENS1_36VarlenDynamicPersistentTileSchedulerILi128ELi48ELi128ELi128ELb1ELb1ELb0ELb1ELb0ELb1EEEEEEEEEvNT_6ParamsE)
        /*0014*/ 	.short	0x0160
        /*0016*/ 	.short	0x0438


	//----- nvinfo : EIATTR_CBANK_PARAM_SIZE
	.align		4
.L_216:
        /*0018*/ 	.byte	0x03, 0x19
        /*001a*/ 	.short	0x0438


	//----- nvinfo : EIATTR_KPARAM_INFO
	.align		4
        /*001c*/ 	.byte	0x04, 0x17
        /*001e*/ 	.short	(.L_218 - .L_217)
.L_217:
        /*0020*/ 	.word	0x00000000
        /*0024*/ 	.short	0x0000
        /*0026*/ 	.short	0x0000
        /*0028*/ 	.byte	0x00, 0xf0, 0xe1, 0x10


	//----- nvinfo : EIATTR_MAXREG_COUNT
	.align		4
.L_218:
        /*002c*/ 	.byte	0x03, 0x1b
        /*002e*/ 	.short	0x00ff


	//----- nvinfo : EIATTR_NUM_BARRIERS
	.align		4
        /*0030*/ 	.byte	0x02, 0x4c
        /*0032*/ 	.byte	0x06
	.zero		1


	//----- nvinfo : EIATTR_ANNOTATIONS
	.align		4
        /*0034*/ 	.byte	0x04, 0x55
        /*0036*/ 	.short	(.L_220 - .L_219)


	//   ....[0]....
.L_219:
        /* <DEDUP_REMOVED lines=162> */


	//----- nvinfo : EIATTR_MERCURY_ISA_VERSION
	.align		4
.L_220:
        /*0a40*/ 	.byte	0x03, 0x5f
        /*0a42*/ 	.short	0x0000


	//----- nvinfo : EIATTR_INT_WARP_WIDE_INSTR_OFFSETS
	.align		4
        /*0a44*/ 	.byte	0x04, 0x31
        /*0a46*/ 	.short	(.L_222 - .L_221)


	//   ....[0]....
.L_221:
        /*0a48*/ 	.word	0x00020870


	//   ....[1]....
        /*0a4c*/ 	.word	0x000208f0


	//----- nvinfo : EIATTR_COOP_GROUP_MASK_REGIDS
	.align		4
.L_222:
        /*0a50*/ 	.byte	0x04, 0x29
        /*0a52*/ 	.short	(.L_224 - .L_223)


	//   ....[0]....
.L_223:
        /*0a54*/ 	.word	0xffffffff


	//   ....[1]....
        /*0a58*/ 	.word	0xffffffff


	//   ....[2]....
        /*0a5c*/ 	.word	0xffffffff


	//   ....[3]....
        /*0a60*/ 	.word	0xffffffff


	//   ....[4]....
        /*0a64*/ 	.word	0xffffffff


	//   ....[5]....
        /*0a68*/ 	.word	0xffffffff


	//   ....[6]....
        /*0a6c*/ 	.word	0xffffffff


	//   ....[7]....
        /*0a70*/ 	.word	0xffffffff


	//   ....[8]....
        /*0a74*/ 	.word	0xffffffff


	//   ....[9]....
        /*0a78*/ 	.word	0xffffffff


	//   ....[10]....
        /*0a7c*/ 	.word	0xffffffff


	//   ....[11]....
        /*0a80*/ 	.word	0xffffffff


	//   ....[12]....
        /*0a84*/ 	.word	0xffffffff


	//   ....[13]....
        /*0a88*/ 	.word	0xffffffff


	//   ....[14]....
        /*0a8c*/ 	.word	0xffffffff


	//   ....[15]....
        /*0a90*/ 	.word	0xffffffff


	//   ....[16]....
        /*0a94*/ 	.word	0xffffffff


	//   ....[17]....
        /*0a98*/ 	.word	0xffffffff


	//   ....[18]....
        /*0a9c*/ 	.word	0xffffffff


	//   ....[19]....
        /*0aa0*/ 	.word	0xffffffff


	//   ....[20]....
        /*0aa4*/ 	.word	0xffffffff


	//   ....[21]....
        /*0aa8*/ 	.word	0xffffffff


	//   ....[22]....
        /*0aac*/ 	.word	0xffffffff


	//   ....[23]....
        /*0ab0*/ 	.word	0xffffffff


	//   ....[24]....
        /*0ab4*/ 	.word	0xffffffff


	//   ....[25]....
        /*0ab8*/ 	.word	0xffffffff


	//   ....[26]....
        /*0abc*/ 	.word	0xffffffff


	//   ....[27]....
        /*0ac0*/ 	.word	0xffffffff


	//   ....[28]....
        /*0ac4*/ 	.word	0xffffffff


	//   ....[29]....
        /*0ac8*/ 	.word	0xffffffff


	//   ....[30]....
        /*0acc*/ 	.word	0xffffffff


	//   ....[31]....
        /*0ad0*/ 	.word	0xffffffff


	//   ....[32]....
        /*0ad4*/ 	.word	0xffffffff


	//   ....[33]....
        /*0ad8*/ 	.word	0xffffffff


	//   ....[34]....
        /*0adc*/ 	.word	0xffffffff


	//   ....[35]....
        /*0ae0*/ 	.word	0xffffffff


	//   ....[36]....
        /*0ae4*/ 	.word	0xffffffff


	//   ....[37]....
        /*0ae8*/ 	.word	0xffffffff


	//   ....[38]....
        /*0aec*/ 	.word	0xffffffff


	//   ....[39]....
        /*0af0*/ 	.word	0xffffffff


	//   ....[40]....
        /*0af4*/ 	.word	0xffffffff


	//   ....[41]....
        /*0af8*/ 	.word	0xffffffff


	//   ....[42]....
        /*0afc*/ 	.word	0xffffffff


	//   ....[43]....
        /*0b00*/ 	.word	0xffffffff


	//   ....[44]....
        /*0b04*/ 	.word	0xffffffff


	//   ....[45]....
        /*0b08*/ 	.word	0xffffffff


	//   ....[46]....
        /*0b0c*/ 	.word	0xffffffff


	//   ....[47]....
        /*0b10*/ 	.word	0xffffffff


	//   ....[48]....
        /*0b14*/ 	.word	0xffffffff


	//   ....[49]....
        /*0b18*/ 	.word	0xffffffff


	//   ....[50]....
        /*0b1c*/ 	.word	0xffffffff


	//   ....[51]....
        /*0b20*/ 	.word	0xffffffff


	//   ....[52]....
        /*0b24*/ 	.word	0xffffffff


	//   ....[53]....
        /*0b28*/ 	.word	0xffffffff


	//   ....[54]....
        /*0b2c*/ 	.word	0xffffffff


	//   ....[55]....
        /*0b30*/ 	.word	0xffffffff


	//   ....[56]....
        /*0b34*/ 	.word	0xffffffff


	//   ....[57]....
        /*0b38*/ 	.word	0xffffffff


	//   ....[58]....
        /*0b3c*/ 	.word	0xffffffff


	//   ....[59]....
        /*0b40*/ 	.word	0xffffffff


	//   ....[60]....
        /*0b44*/ 	.word	0xffffffff


	//   ....[61]....
        /*0b48*/ 	.word	0xffffffff


	//   ....[62]....
        /*0b4c*/ 	.word	0xffffffff


	//   ....[63]....
        /*0b50*/ 	.word	0xffffffff


	//   ....[64]....
        /*0b54*/ 	.word	0xffffffff


	//   ....[65]....
        /*0b58*/ 	.word	0xffffffff


	//   ....[66]....
        /*0b5c*/ 	.word	0xffffffff


	//   ....[67]....
        /*0b60*/ 	.word	0xffffffff


	//   ....[68]....
        /*0b64*/ 	.word	0xffffffff


	//   ....[69]....
        /*0b68*/ 	.word	0xffffffff


	//   ....[70]....
        /*0b6c*/ 	.word	0xffffffff


	//   ....[71]....
        /*0b70*/ 	.word	0xffffffff


	//   ....[72]....
        /*0b74*/ 	.word	0xffffffff


	//   ....[73]....
        /*0b78*/ 	.word	0xffffffff


	//   ....[74]....
        /*0b7c*/ 	.word	0xffffffff


	//   ....[75]....
        /*0b80*/ 	.word	0xffffffff


	//   ....[76]....
        /*0b84*/ 	.word	0xffffffff


	//   ....[77]....
        /*0b88*/ 	.word	0xffffffff


	//   ....[78]....
        /*0b8c*/ 	.word	0xffffffff


	//   ....[79]....
        /*0b90*/ 	.word	0xffffffff


	//   ....[80]....
        /*0b94*/ 	.word	0xffffffff


	//   ....[81]....
        /*0b98*/ 	.word	0xffffffff


	//   ....[82]....
        /*0b9c*/ 	.word	0xffffffff


	//   ....[83]....
        /*0ba0*/ 	.word	0xffffffff


	//   ....[84]....
        /*0ba4*/ 	.word	0xffffffff


	//   ....[85]....
        /*0ba8*/ 	.word	0xffffffff


	//   ....[86]....
        /*0bac*/ 	.word	0xffffffff


	//   ....[87]....
        /*0bb0*/ 	.word	0xffffffff


	//   ....[88]....
        /*0bb4*/ 	.word	0xffffffff


	//   ....[89]....
        /*0bb8*/ 	.word	0xffffffff


	//   ....[90]....
        /*0bbc*/ 	.word	0xffffffff


	//   ....[91]....
        /*0bc0*/ 	.word	0xffffffff


	//   ....[92]....
        /*0bc4*/ 	.word	0xffffffff


	//   ....[93]....
        /*0bc8*/ 	.word	0xffffffff


	//   ....[94]....
        /*0bcc*/ 	.word	0xffffffff


	//   ....[95]....
        /*0bd0*/ 	.word	0xffffffff


	//   ....[96]....
        /*0bd4*/ 	.word	0xffffffff


	//   ....[97]....
        /*0bd8*/ 	.word	0xffffffff


	//   ....[98]....
        /*0bdc*/ 	.word	0xffffffff


	//   ....[99]....
        /*0be0*/ 	.word	0xffffffff


	//   ....[100]....
        /*0be4*/ 	.word	0xffffffff


	//   ....[101]....
        /*0be8*/ 	.word	0xffffffff


	//   ....[102]....
        /*0bec*/ 	.word	0xffffffff


	//   ....[103]....
        /*0bf0*/ 	.word	0xffffffff


	//   ....[104]....
        /*0bf4*/ 	.word	0xffffffff


	//   ....[105]....
        /*0bf8*/ 	.word	0xffffffff


	//   ....[106]....
        /*0bfc*/ 	.word	0xffffffff


	//   ....[107]....
        /*0c00*/ 	.word	0xffffffff


	//   ....[108]....
        /*0c04*/ 	.word	0xffffffff


	//   ....[109]....
        /*0c08*/ 	.word	0xffffffff


	//   ....[110]....
        /*0c0c*/ 	.word	0xffffffff


	//   ....[111]....
        /*0c10*/ 	.word	0xffffffff


	//   ....[112]....
        /*0c14*/ 	.word	0xffffffff


	//   ....[113]....
        /*0c18*/ 	.word	0xffffffff


	//   ....[114]....
        /*0c1c*/ 	.word	0xffffffff


	//   ....[115]....
        /*0c20*/ 	.word	0xffffffff


	//   ....[116]....
        /*0c24*/ 	.word	0xffffffff


	//   ....[117]....
        /*0c28*/ 	.word	0xffffffff


	//   ....[118]....
        /*0c2c*/ 	.word	0xffffffff


	//   ....[119]....
        /*0c30*/ 	.word	0xffffffff


	//   ....[120]....
        /*0c34*/ 	.word	0xffffffff


	//   ....[121]....
        /*0c38*/ 	.word	0xffffffff


	//   ....[122]....
        /*0c3c*/ 	.word	0xffffffff


	//   ....[123]....
        /*0c40*/ 	.word	0xffffffff


	//   ....[124]....
        /*0c44*/ 	.word	0xffffffff


	//   ....[125]....
        /*0c48*/ 	.word	0xffffffff


	//   ....[126]....
        /*0c4c*/ 	.word	0xffffffff


	//   ....[127]....
        /*0c50*/ 	.word	0xffffffff


	//   ....[128]....
        /*0c54*/ 	.word	0xffffffff


	//   ....[129]....
        /*0c58*/ 	.word	0xffffffff


	//   ....[130]....
        /*0c5c*/ 	.word	0xffffffff


	//   ....[131]....
        /*0c60*/ 	.word	0xffffffff


	//   ....[132]....
        /*0c64*/ 	.word	0xffffffff


	//   ....[133]....
        /*0c68*/ 	.word	0xffffffff


	//   ....[134]....
        /*0c6c*/ 	.word	0xffffffff


	//   ....[135]....
        /*0c70*/ 	.word	0xffffffff


	//   ....[136]....
        /*0c74*/ 	.word	0xffffffff


	//   ....[137]....
        /*0c78*/ 	.word	0xffffffff


	//   ....[138]....
        /*0c7c*/ 	.word	0xffffffff


	//   ....[139]....
        /*0c80*/ 	.word	0xffffffff


	//   ....[140]....
        /*0c84*/ 	.word	0xffffffff


	//   ....[141]....
        /*0c88*/ 	.word	0xffffffff


	//   ....[142]....
        /*0c8c*/ 	.word	0xffffffff


	//   ....[143]....
        /*0c90*/ 	.word	0xffffffff


	//   ....[144]....
        /*0c94*/ 	.word	0xffffffff


	//   ....[145]....
        /*0c98*/ 	.word	0xffffffff


	//   ....[146]....
        /*0c9c*/ 	.word	0xffffffff


	//   ....[147]....
        /*0ca0*/ 	.word	0xffffffff


	//   ....[148]....
        /*0ca4*/ 	.word	0xffffffff


	//   ....[149]....
        /*0ca8*/ 	.word	0xffffffff


	//   ....[150]....
        /*0cac*/ 	.word	0xffffffff


	//   ....[151]....
        /*0cb0*/ 	.word	0xffffffff


	//   ....[152]....
        /*0cb4*/ 	.word	0xffffffff


	//   ....[153]....
        /*0cb8*/ 	.word	0xffffffff


	//   ....[154]....
        /*0cbc*/ 	.word	0xffffffff


	//   ....[155]....
        /*0cc0*/ 	.word	0xffffffff


	//   ....[156]....
        /*0cc4*/ 	.word	0xffffffff


	//   ....[157]....
        /*0cc8*/ 	.word	0xffffffff


	//   ....[158]....
        /*0ccc*/ 	.word	0xffffffff


	//   ....[159]....
        /*0cd0*/ 	.word	0xffffffff


	//   ....[160]....
        /*0cd4*/ 	.word	0xffffffff


	//   ....[161]....
        /*0cd8*/ 	.word	0xffffffff


	//   ....[162]....
        /*0cdc*/ 	.word	0xffffffff


	//   ....[163]....
        /*0ce0*/ 	.word	0xffffffff


	//   ....[164]....
        /*0ce4*/ 	.word	0xffffffff


	//   ....[165]....
        /*0ce8*/ 	.word	0xffffffff


	//   ....[166]....
        /*0cec*/ 	.word	0xffffffff


	//   ....[167]....
        /*0cf0*/ 	.word	0xffffffff


	//   ....[168]....
        /*0cf4*/ 	.word	0xffffffff


	//   ....[169]....
        /*0cf8*/ 	.word	0xffffffff


	//   ....[170]....
        /*0cfc*/ 	.word	0xffffffff


	//   ....[171]....
        /*0d00*/ 	.word	0xffffffff


	//   ....[172]....
        /*0d04*/ 	.word	0xffffffff


	//   ....[173]....
        /*0d08*/ 	.word	0xffffffff


	//   ....[174]....
        /*0d0c*/ 	.word	0xffffffff


	//   ....[175]....
        /*0d10*/ 	.word	0xffffffff


	//   ....[176]....
        /*0d14*/ 	.word	0xffffffff


	//   ....[177]....
        /*0d18*/ 	.word	0xffffffff


	//   ....[178]....
        /*0d1c*/ 	.word	0xffffffff


	//   ....[179]....
        /*0d20*/ 	.word	0xffffffff


	//   ....[180]....
        /*0d24*/ 	.word	0xffffffff


	//   ....[181]....
        /*0d28*/ 	.word	0xffffffff


	//   ....[182]....
        /*0d2c*/ 	.word	0xffffffff


	//   ....[183]....
        /*0d30*/ 	.word	0xffffffff


	//   ....[184]....
        /*0d34*/ 	.word	0xffffffff


	//   ....[185]....
        /*0d38*/ 	.word	0xffffffff


	//   ....[186]....
        /*0d3c*/ 	.word	0xffffffff


	//   ....[187]....
        /*0d40*/ 	.word	0xffffffff


	//   ....[188]....
        /*0d44*/ 	.word	0xffffffff


	//   ....[189]....
        /*0d48*/ 	.word	0xffffffff


	//   ....[190]....
        /*0d4c*/ 	.word	0xffffffff


	//   ....[191]....
        /*0d50*/ 	.word	0xffffffff


	//   ....[192]....
        /*0d54*/ 	.word	0xffffffff


	//   ....[193]....
        /*0d58*/ 	.word	0xffffffff


	//   ....[194]....
        /*0d5c*/ 	.word	0xffffffff


	//   ....[195]....
        /*0d60*/ 	.word	0xffffffff


	//   ....[196]....
        /*0d64*/ 	.word	0xffffffff


	//   ....[197]....
        /*0d68*/ 	.word	0xffffffff


	//   ....[198]....
        /*0d6c*/ 	.word	0xffffffff


	//   ....[199]....
        /*0d70*/ 	.word	0xffffffff


	//   ....[200]....
        /*0d74*/ 	.word	0xffffffff


	//   ....[201]....
        /*0d78*/ 	.word	0xffffffff


	//   ....[202]....
        /*0d7c*/ 	.word	0xffffffff


	//   ....[203]....
        /*0d80*/ 	.word	0xffffffff


	//   ....[204]....
        /*0d84*/ 	.word	0xffffffff


	//   ....[205]....
        /*0d88*/ 	.word	0xffffffff


	//   ....[206]....
        /*0d8c*/ 	.word	0xffffffff


	//   ....[207]....
        /*0d90*/ 	.word	0xffffffff


	//   ....[208]....
        /*0d94*/ 	.word	0xffffffff


	//   ....[209]....
        /*0d98*/ 	.word	0xffffffff


	//   ....[210]....
        /*0d9c*/ 	.word	0xffffffff


	//   ....[211]....
        /*0da0*/ 	.word	0xffffffff


	//   ....[212]....
        /*0da4*/ 	.word	0xffffffff


	//   ....[213]....
        /*0da8*/ 	.word	0xffffffff


	//   ....[214]....
        /*0dac*/ 	.word	0xffffffff


	//   ....[215]....
        /*0db0*/ 	.word	0xffffffff


	//   ....[216]....
        /*0db4*/ 	.word	0xffffffff


	//   ....[217]....
        /*0db8*/ 	.word	0xffffffff


	//   ....[218]....
        /*0dbc*/ 	.word	0xffffffff


	//   ....[219]....
        /*0dc0*/ 	.word	0xffffffff


	//   ....[220]....
        /*0dc4*/ 	.word	0xffffffff


	//   ....[221]....
        /*0dc8*/ 	.word	0xffffffff


	//   ....[222]....
        /*0dcc*/ 	.word	0xffffffff


	//   ....[223]....
        /*0dd0*/ 	.word	0xffffffff


	//   ....[224]....
        /*0dd4*/ 	.word	0xffffffff


	//   ....[225]....
        /*0dd8*/ 	.word	0xffffffff


	//   ....[226]....
        /*0ddc*/ 	.word	0xffffffff


	//   ....[227]....
        /*0de0*/ 	.word	0xffffffff


	//   ....[228]....
        /*0de4*/ 	.word	0xffffffff


	//   ....[229]....
        /*0de8*/ 	.word	0xffffffff


	//   ....[230]....
        /*0dec*/ 	.word	0xffffffff


	//   ....[231]....
        /*0df0*/ 	.word	0xffffffff


	//   ....[232]....
        /*0df4*/ 	.word	0xffffffff


	//   ....[233]....
        /*0df8*/ 	.word	0xffffffff


	//   ....[234]....
        /*0dfc*/ 	.word	0xffffffff


	//   ....[235]....
        /*0e00*/ 	.word	0xffffffff


	//   ....[236]....
        /*0e04*/ 	.word	0xffffffff


	//   ....[237]....
        /*0e08*/ 	.word	0xffffffff


	//   ....[238]....
        /*0e0c*/ 	.word	0xffffffff


	//   ....[239]....
        /*0e10*/ 	.word	0xffffffff


	//   ....[240]....
        /*0e14*/ 	.word	0xffffffff


	//   ....[241]....
        /*0e18*/ 	.word	0xffffffff


	//   ....[242]....
        /*0e1c*/ 	.word	0xffffffff


	//   ....[243]....
        /*0e20*/ 	.word	0xffffffff


	//   ....[244]....
        /*0e24*/ 	.word	0xffffffff


	//   ....[245]....
        /*0e28*/ 	.word	0xffffffff


	//   ....[246]....
        /*0e2c*/ 	.word	0xffffffff


	//   ....[247]....
        /*0e30*/ 	.word	0xffffffff


	//   ....[248]....
        /*0e34*/ 	.word	0xffffffff


	//   ....[249]....
        /*0e38*/ 	.word	0xffffffff


	//   ....[250]....
        /*0e3c*/ 	.word	0xffffffff


	//   ....[251]....
        /*0e40*/ 	.word	0xffffffff


	//   ....[252]....
        /*0e44*/ 	.word	0xffffffff


	//   ....[253]....
        /*0e48*/ 	.word	0xffffffff


	//   ....[254]....
        /*0e4c*/ 	.word	0xffffffff


	//   ....[255]....
        /*0e50*/ 	.word	0xffffffff


	//   ....[0]....
        /*0e54*/ 	.word	0xffffffff


	//   ....[1]....
        /*0e58*/ 	.word	0xffffffff


	//   ....[2]....
        /*0e5c*/ 	.word	0xffffffff


	//   ....[3]....
        /*0e60*/ 	.word	0xffffffff


	//   ....[4]....
        /*0e64*/ 	.word	0xffffffff


	//   ....[5]....
        /*0e68*/ 	.word	0xffffffff


	//   ....[6]....
        /*0e6c*/ 	.word	0xffffffff


	//   ....[7]....
        /*0e70*/ 	.word	0xffffffff


	//   ....[8]....
        /*0e74*/ 	.word	0xffffffff


	//   ....[9]....
        /*0e78*/ 	.word	0xffffffff


	//   ....[10]....
        /*0e7c*/ 	.word	0xffffffff


	//   ....[11]....
        /*0e80*/ 	.word	0xffffffff


	//   ....[12]....
        /*0e84*/ 	.word	0xffffffff


	//   ....[13]....
        /*0e88*/ 	.word	0xffffffff


	//   ....[14]....
        /*0e8c*/ 	.word	0xffffffff


	//   ....[15]....
        /*0e90*/ 	.word	0xffffffff


	//   ....[16]....
        /*0e94*/ 	.word	0xffffffff


	//   ....[17]....
        /*0e98*/ 	.word	0xffffffff


	//   ....[18]....
        /*0e9c*/ 	.word	0xffffffff


	//   ....[19]....
        /*0ea0*/ 	.word	0xffffffff


	//   ....[20]....
        /*0ea4*/ 	.word	0xffffffff


	//   ....[21]....
        /*0ea8*/ 	.word	0xffffffff


	//   ....[22]....
        /*0eac*/ 	.word	0xffffffff


	//   ....[23]....
        /*0eb0*/ 	.word	0xffffffff


	//   ....[24]....
        /*0eb4*/ 	.word	0xffffffff


	//   ....[25]....
        /*0eb8*/ 	.word	0xffffffff


	//   ....[26]....
        /*0ebc*/ 	.word	0xffffffff


	//   ....[27]....
        /*0ec0*/ 	.word	0xffffffff


	//   ....[28]....
        /*0ec4*/ 	.word	0xffffffff


	//   ....[29]....
        /*0ec8*/ 	.word	0xffffffff


	//   ....[30]....
        /*0ecc*/ 	.word	0xffffffff


	//   ....[31]....
        /*0ed0*/ 	.word	0xffffffff


	//   ....[32]....
        /*0ed4*/ 	.word	0xffffffff


	//   ....[33]....
        /*0ed8*/ 	.word	0xffffffff


	//   ....[34]....
        /*0edc*/ 	.word	0xffffffff


	//   ....[35]....
        /*0ee0*/ 	.word	0xffffffff


	//   ....[36]....
        /*0ee4*/ 	.word	0xffffffff


	//   ....[37]....
        /*0ee8*/ 	.word	0xffffffff


	//   ....[38]....
        /*0eec*/ 	.word	0xffffffff


	//   ....[39]....
        /*0ef0*/ 	.word	0xffffffff


	//   ....[40]....
        /*0ef4*/ 	.word	0xffffffff


	//   ....[41]....
        /*0ef8*/ 	.word	0xffffffff


	//   ....[42]....
        /*0efc*/ 	.word	0xffffffff


	//   ....[43]....
        /*0f00*/ 	.word	0xffffffff


	//   ....[44]....
        /*0f04*/ 	.word	0xffffffff


	//   ....[45]....
        /*0f08*/ 	.word	0xffffffff


	//   ....[46]....
        /*0f0c*/ 	.word	0xffffffff


	//   ....[47]....
        /*0f10*/ 	.word	0xffffffff


	//   ....[48]....
        /*0f14*/ 	.word	0xffffffff


	//   ....[49]....
        /*0f18*/ 	.word	0xffffffff


	//   ....[50]....
        /*0f1c*/ 	.word	0xffffffff


	//   ....[51]....
        /*0f20*/ 	.word	0xffffffff


	//   ....[52]....
        /*0f24*/ 	.word	0xffffffff


	//   ....[53]....
        /*0f28*/ 	.word	0xffffffff


	//   ....[54]....
        /*0f2c*/ 	.word	0xffffffff


	//   ....[55]....
        /*0f30*/ 	.word	0xffffffff


	//   ....[56]....
        /*0f34*/ 	.word	0xffffffff


	//   ....[57]....
        /*0f38*/ 	.word	0xffffffff


	//   ....[58]....
        /*0f3c*/ 	.word	0xffffffff


	//   ....[59]....
        /*0f40*/ 	.word	0xffffffff


	//   ....[60]....
        /*0f44*/ 	.word	0xffffffff


	//   ....[61]....
        /*0f48*/ 	.word	0xffffffff


	//   ....[62]....
        /*0f4c*/ 	.word	0xffffffff


	//   ....[63]....
        /*0f50*/ 	.word	0xffffffff


	//   ....[64]....
        /*0f54*/ 	.word	0xffffffff


	//   ....[65]....
        /*0f58*/ 	.word	0xffffffff


	//   ....[66]....
        /*0f5c*/ 	.word	0xffffffff


	//   ....[67]....
        /*0f60*/ 	.word	0xffffffff


	//   ....[68]....
        /*0f64*/ 	.word	0xffffffff


	//   ....[69]....
        /*0f68*/ 	.word	0xffffffff


	//   ....[70]....
        /*0f6c*/ 	.word	0xffffffff


	//   ....[71]....
        /*0f70*/ 	.word	0xffffffff


	//----- nvinfo : EIATTR_COOP_GROUP_INSTR_OFFSETS
	.align		4
.L_224:
        /*0f74*/ 	.byte	0x04, 0x28
        /*0f76*/ 	.short	(.L_226 - .L_225)


	//   ....[0]....
.L_225:
        /*0f78*/ 	.word	0x00000050


	//   ....[1]....
        /*0f7c*/ 	.word	0x00000200


	//   ....[2]....
        /*0f80*/ 	.word	0x00000230


	//   ....[3]....
        /*0f84*/ 	.word	0x00000260


	//   ....[4]....
        /*0f88*/ 	.word	0x00000290


	//   ....[5]....
        /*0f8c*/ 	.word	0x000002c0


	//   ....[6]....
        /*0f90*/ 	.word	0x000002f0


	//   ....[7]....
        /*0f94*/ 	.word	0x00000450


	//   ....[8]....
        /*0f98*/ 	.word	0x00000490


	//   ....[9]....
        /*0f9c*/ 	.word	0x000004c0


	//   ....[10]....
        /*0fa0*/ 	.word	0x000004f0


	//   ....[11]....
        /*0fa4*/ 	.word	0x00000520


	//   ....[12]....
        /*0fa8*/ 	.word	0x00000550


	//   ....[13]....
        /*0fac*/ 	.word	0x000005e0


	//   ....[14]....
        /*0fb0*/ 	.word	0x00000630


	//   ....[15]....
        /*0fb4*/ 	.word	0x00000650


	//   ....[16]....
        /*0fb8*/ 	.word	0x000006b0


	//   ....[17]....
        /*0fbc*/ 	.word	0x00004140


	//   ....[18]....
        /*0fc0*/ 	.word	0x00004150


	//   ....[19]....
        /*0fc4*/ 	.word	0x00005dc0


	//   ....[20]....
        /*0fc8*/ 	.word	0x00005dd0


	//   ....[21]....
        /*0fcc*/ 	.word	0x00007740


	//   ....[22]....
        /*0fd0*/ 	.word	0x00007760


	//   ....[23]....
        /*0fd4*/ 	.word	0x00007e50


	//   ....[24]....
        /*0fd8*/ 	.word	0x00007e70


	//   ....[25]....
        /*0fdc*/ 	.word	0x00009190


	//   ....[26]....
        /*0fe0*/ 	.word	0x000091b0


	//   ....[27]....
        /*0fe4*/ 	.word	0x00009340


	//   ....[28]....
        /*0fe8*/ 	.word	0x00009350


	//   ....[29]....
        /*0fec*/ 	.word	0x000094e0


	//   ....[30]....
        /*0ff0*/ 	.word	0x00009500


	//   ....[31]....
        /*0ff4*/ 	.word	0x00009690


	//   ....[32]....
        /*0ff8*/ 	.word	0x000096a0


	//   ....[33]....
        /*0ffc*/ 	.word	0x00009bd0


	//   ....[34]....
        /*1000*/ 	.word	0x00009be0


	//   ....[35]....
        /*1004*/ 	.word	0x00009bf0


	//   ....[36]....
        /*1008*/ 	.word	0x00009c00


	//   ....[37]....
        /*100c*/ 	.word	0x0000a0b0


	//   ....[38]....
        /*1010*/ 	.word	0x0000a0d0


	//   ....[39]....
        /*1014*/ 	.word	0x0000a0f0


	//   ....[40]....
        /*1018*/ 	.word	0x0000a110


	//   ....[41]....
        /*101c*/ 	.word	0x0000a630


	//   ....[42]....
        /*1020*/ 	.word	0x0000a8a0


	//   ....[43]....
        /*1024*/ 	.word	0x0000a8e0


	//   ....[44]....
        /*1028*/ 	.word	0x0000a900


	//   ....[45]....
        /*102c*/ 	.word	0x0000d7e0


	//   ....[46]....
        /*1030*/ 	.word	0x0000d800


	//   ....[47]....
        /*1034*/ 	.word	0x0000d820


	//   ....[48]....
        /*1038*/ 	.word	0x0000d840


	//   ....[49]....
        /*103c*/ 	.word	0x0000db90


	//   ....[50]....
        /*1040*/ 	.word	0x0000de00


	//   ....[51]....
        /*1044*/ 	.word	0x0000de40


	//   ....[52]....
        /*1048*/ 	.word	0x0000de80


	//   ....[53]....
        /*104c*/ 	.word	0x00010ee0


	//   ....[54]....
        /*1050*/ 	.word	0x00010f10


	//   ....[55]....
        /*1054*/ 	.word	0x000110d0


	//   ....[56]....
        /*1058*/ 	.word	0x000110e0


	//   ....[57]....
        /*105c*/ 	.word	0x00011ae0


	//   ....[58]....
        /*1060*/ 	.word	0x00011b00


	//   ....[59]....
        /*1064*/ 	.word	0x00011c70


	//   ....[60]....
        /*1068*/ 	.word	0x00011c80


	//   ....[61]....
        /*106c*/ 	.word	0x00011ee0


	//   ....[62]....
        /*1070*/ 	.word	0x000120a0


	//   ....[63]....
        /*1074*/ 	.word	0x00012620


	//   ....[64]....
        /*1078*/ 	.word	0x00012d30


	//   ....[65]....
        /*107c*/ 	.word	0x00013450


	//   ....[66]....
        /*1080*/ 	.word	0x00013480


	//   ....[67]....
        /*1084*/ 	.word	0x00013490


	//   ....[68]....
        /*1088*/ 	.word	0x000134a0


	//   ....[69]....
        /*108c*/ 	.word	0x000134b0


	//   ....[70]....
        /*1090*/ 	.word	0x000134e0


	//   ....[71]....
        /*1094*/ 	.word	0x00013500


	//   ....[72]....
        /*1098*/ 	.word	0x00013520


	//   ....[73]....
        /*109c*/ 	.word	0x00014ad0


	//   ....[74]....
        /*10a0*/ 	.word	0x00014af0


	//   ....[75]....
        /*10a4*/ 	.word	0x00014c50


	//   ....[76]....
        /*10a8*/ 	.word	0x00014c60


	//   ....[77]....
        /*10ac*/ 	.word	0x00015630


	//   ....[78]....
        /*10b0*/ 	.word	0x00015650


	//   ....[79]....
        /*10b4*/ 	.word	0x000157c0


	//   ....[80]....
        /*10b8*/ 	.word	0x000157d0


	//   ....[81]....
        /*10bc*/ 	.word	0x00015a10


	//   ....[82]....
        /*10c0*/ 	.word	0x00015c10


	//   ....[83]....
        /*10c4*/ 	.word	0x00015e10


	//   ....[84]....
        /*10c8*/ 	.word	0x00016b50


	//   ....[85]....
        /*10cc*/ 	.word	0x00017330


	//   ....[86]....
        /*10d0*/ 	.word	0x00017360


	//   ....[87]....
        /*10d4*/ 	.word	0x00017380


	//   ....[88]....
        /*10d8*/ 	.word	0x000173a0


	//   ....[89]....
        /*10dc*/ 	.word	0x000173c0


	//   ....[90]....
        /*10e0*/ 	.word	0x000173e0


	//   ....[91]....
        /*10e4*/ 	.word	0x00017400


	//   ....[92]....
        /*10e8*/ 	.word	0x00017420


	//   ....[93]....
        /*10ec*/ 	.word	0x00019150


	//   ....[94]....
        /*10f0*/ 	.word	0x00019170


	//   ....[95]....
        /*10f4*/ 	.word	0x000192d0


	//   ....[96]....
        /*10f8*/ 	.word	0x000192e0


	//   ....[97]....
        /*10fc*/ 	.word	0x00019cb0


	//   ....[98]....
        /*1100*/ 	.word	0x00019cd0


	//   ....[99]....
        /*1104*/ 	.word	0x00019e40


	//   ....[100]....
        /*1108*/ 	.word	0x00019e50


	//   ....[101]....
        /*110c*/ 	.word	0x0001a2d0


	//   ....[102]....
        /*1110*/ 	.word	0x0001a300


	//   ....[103]....
        /*1114*/ 	.word	0x0001a320


	//   ....[104]....
        /*1118*/ 	.word	0x0001a340


	//   ....[105]....
        /*111c*/ 	.word	0x0001a360


	//   ....[106]....
        /*1120*/ 	.word	0x0001a380


	//   ....[107]....
        /*1124*/ 	.word	0x0001a3a0


	//   ....[108]....
        /*1128*/ 	.word	0x0001a3c0


	//   ....[109]....
        /*112c*/ 	.word	0x0001bdb0


	//   ....[110]....
        /*1130*/ 	.word	0x0001be00


	//   ....[111]....
        /*1134*/ 	.word	0x0001bf20


	//   ....[112]....
        /*1138*/ 	.word	0x0001bf30


	//   ....[113]....
        /*113c*/ 	.word	0x0001c900


	//   ....[114]....
        /*1140*/ 	.word	0x0001c920


	//   ....[115]....
        /*1144*/ 	.word	0x0001ca10


	//   ....[116]....
        /*1148*/ 	.word	0x0001ca20


	//   ....[117]....
        /*114c*/ 	.word	0x0001cbe0


	//   ....[118]....
        /*1150*/ 	.word	0x0001cde0


	//   ....[119]....
        /*1154*/ 	.word	0x0001cfe0


	//   ....[120]....
        /*1158*/ 	.word	0x0001dd20


	//   ....[121]....
        /*115c*/ 	.word	0x0001e500


	//   ....[122]....
        /*1160*/ 	.word	0x0001e530


	//   ....[123]....
        /*1164*/ 	.word	0x0001e550


	//   ....[124]....
        /*1168*/ 	.word	0x0001e570


	//   ....[125]....
        /*116c*/ 	.word	0x0001e590


	//   ....[126]....
        /*1170*/ 	.word	0x0001e5b0


	//   ....[127]....
        /*1174*/ 	.word	0x0001e5d0


	//   ....[128]....
        /*1178*/ 	.word	0x0001e5f0


	//   ....[129]....
        /*117c*/ 	.word	0x0001feb0


	//   ....[130]....
        /*1180*/ 	.word	0x0001fee0


	//   ....[131]....
        /*1184*/ 	.word	0x0001fef0


	//   ....[132]....
        /*1188*/ 	.word	0x0001ff00


	//   ....[133]....
        /*118c*/ 	.word	0x0001ff10


	//   ....[134]....
        /*1190*/ 	.word	0x0001ff40


	//   ....[135]....
        /*1194*/ 	.word	0x0001ff60


	//   ....[136]....
        /*1198*/ 	.word	0x0001ff80


	//   ....[137]....
        /*119c*/ 	.word	0x00021520


	//   ....[138]....
        /*11a0*/ 	.word	0x00021530


	//   ....[139]....
        /*11a4*/ 	.word	0x00021550


	//   ....[140]....
        /*11a8*/ 	.word	0x00021560


	//   ....[141]....
        /*11ac*/ 	.word	0x00021570


	//   ....[142]....
        /*11b0*/ 	.word	0x00021580


	//   ....[143]....
        /*11b4*/ 	.word	0x000215a0


	//   ....[144]....
        /*11b8*/ 	.word	0x000215b0


	//   ....[145]....
        /*11bc*/ 	.word	0x00021a20


	//   ....[146]....
        /*11c0*/ 	.word	0x00021a40


	//   ....[147]....
        /*11c4*/ 	.word	0x00021ba0


	//   ....[148]....
        /*11c8*/ 	.word	0x00021bb0


	//   ....[149]....
        /*11cc*/ 	.word	0x00021d20


	//   ....[150]....
        /*11d0*/ 	.word	0x00021d40


	//   ....[151]....
        /*11d4*/ 	.word	0x00021eb0


	//   ....[152]....
        /*11d8*/ 	.word	0x00021ec0


	//   ....[153]....
        /*11dc*/ 	.word	0x00022220


	//   ....[154]....
        /*11e0*/ 	.word	0x00022240


	//   ....[155]....
        /*11e4*/ 	.word	0x000227b0


	//   ....[156]....
        /*11e8*/ 	.word	0x000227c0


	//   ....[157]....
        /*11ec*/ 	.word	0x00022d30


	//   ....[158]....
        /*11f0*/ 	.word	0x00022d50


	//   ....[159]....
        /*11f4*/ 	.word	0x000232d0


	//   ....[160]....
        /*11f8*/ 	.word	0x000232e0


	//   ....[161]....
        /*11fc*/ 	.word	0x00024030


	//   ....[162]....
        /*1200*/ 	.word	0x00024050


	//   ....[163]....
        /*1204*/ 	.word	0x000241c0


	//   ....[164]....
        /*1208*/ 	.word	0x000241d0


	//   ....[165]....
        /*120c*/ 	.word	0x00024340


	//   ....[166]....
        /*1210*/ 	.word	0x00024360


	//   ....[167]....
        /*1214*/ 	.word	0x000244d0


	//   ....[168]....
        /*1218*/ 	.word	0x000244e0


	//   ....[169]....
        /*121c*/ 	.word	0x00024710


	//   ....[170]....
        /*1220*/ 	.word	0x00024730


	//   ....[171]....
        /*1224*/ 	.word	0x00024860


	//   ....[172]....
        /*1228*/ 	.word	0x000248a0


	//   ....[173]....
        /*122c*/ 	.word	0x000248d0


	//   ....[174]....
        /*1230*/ 	.word	0x00024900


	//   ....[175]....
        /*1234*/ 	.word	0x00024930


	//   ....[176]....
        /*1238*/ 	.word	0x00024960


	//   ....[177]....
        /*123c*/ 	.word	0x00024ad0


	//   ....[178]....
        /*1240*/ 	.word	0x00024b10


	//   ....[179]....
        /*1244*/ 	.word	0x00024b40


	//   ....[180]....
        /*1248*/ 	.word	0x00024b70


	//   ....[181]....
        /*124c*/ 	.word	0x00024ba0


	//   ....[182]....
        /*1250*/ 	.word	0x00024bd0


	//   ....[183]....
        /*1254*/ 	.word	0x00024c60


	//   ....[184]....
        /*1258*/ 	.word	0x00024cc0


	//   ....[185]....
        /*125c*/ 	.word	0x00024cd0


	//   ....[186]....
        /*1260*/ 	.word	0x00024d30


	//   ....[187]....
        /*1264*/ 	.word	0x00025790


	//   ....[188]....
        /*1268*/ 	.word	0x000257f0


	//   ....[189]....
        /*126c*/ 	.word	0x00025840


	//   ....[190]....
        /*1270*/ 	.word	0x00025890


	//   ....[191]....
        /*1274*/ 	.word	0x000258e0


	//   ....[192]....
        /*1278*/ 	.word	0x00025950


	//   ....[193]....
        /*127c*/ 	.word	0x000259a0


	//   ....[194]....
        /*1280*/ 	.word	0x00025a10


	//   ....[195]....
        /*1284*/ 	.word	0x00025a80


	//   ....[196]....
        /*1288*/ 	.word	0x00025af0


	//   ....[197]....
        /*128c*/ 	.word	0x00025b60


	//   ....[198]....
        /*1290*/ 	.word	0x00025bd0


	//   ....[199]....
        /*1294*/ 	.word	0x00025c40


	//   ....[200]....
        /*1298*/ 	.word	0x00025ca0


	//   ....[201]....
        /*129c*/ 	.word	0x00025d10


	//   ....[202]....
        /*12a0*/ 	.word	0x00025d80


	//   ....[203]....
        /*12a4*/ 	.word	0x00025df0


	//   ....[204]....
        /*12a8*/ 	.word	0x00025e50


	//   ....[205]....
        /*12ac*/ 	.word	0x00025ec0


	//   ....[206]....
        /*12b0*/ 	.word	0x00025f20


	//   ....[207]....
        /*12b4*/ 	.word	0x00025f90


	//   ....[208]....
        /*12b8*/ 	.word	0x00026000


	//   ....[209]....
        /*12bc*/ 	.word	0x00026070


	//   ....[210]....
        /*12c0*/ 	.word	0x000260d0


	//   ....[211]....
        /*12c4*/ 	.word	0x00026140


	//   ....[212]....
        /*12c8*/ 	.word	0x000261b0


	//   ....[213]....
        /*12cc*/ 	.word	0x00026220


	//   ....[214]....
        /*12d0*/ 	.word	0x00026290


	//   ....[215]....
        /*12d4*/ 	.word	0x000262e0


	//   ....[216]....
        /*12d8*/ 	.word	0x00026320


	//   ....[217]....
        /*12dc*/ 	.word	0x00026370


	//   ....[218]....
        /*12e0*/ 	.word	0x000263c0


	//   ....[219]....
        /*12e4*/ 	.word	0x00026410


	//   ....[220]....
        /*12e8*/ 	.word	0x00026460


	//   ....[221]....
        /*12ec*/ 	.word	0x000264b0


	//   ....[222]....
        /*12f0*/ 	.word	0x00026500


	//   ....[223]....
        /*12f4*/ 	.word	0x00026570


	//   ....[224]....
        /*12f8*/ 	.word	0x000265e0


	//   ....[225]....
        /*12fc*/ 	.word	0x00026650


	//   ....[226]....
        /*1300*/ 	.word	0x000266b0


	//   ....[227]....
        /*1304*/ 	.word	0x00026720


	//   ....[228]....
        /*1308*/ 	.word	0x00026790


	//   ....[229]....
        /*130c*/ 	.word	0x00026800


	//   ....[230]....
        /*1310*/ 	.word	0x00026860


	//   ....[231]....
        /*1314*/ 	.word	0x000268d0


	//   ....[232]....
        /*1318*/ 	.word	0x00026940


	//   ....[233]....
        /*131c*/ 	.word	0x000269b0


	//   ....[234]....
        /*1320*/ 	.word	0x00026a20


	//   ....[235]....
        /*1324*/ 	.word	0x00026a70


	//   ....[236]....
        /*1328*/ 	.word	0x00026ab0


	//   ....[237]....
        /*132c*/ 	.word	0x00026b00


	//   ....[238]....
        /*1330*/ 	.word	0x00026b40


	//   ....[239]....
        /*1334*/ 	.word	0x00026b90


	//   ....[240]....
        /*1338*/ 	.word	0x00026bd0


	//   ....[241]....
        /*133c*/ 	.word	0x00026c20


	//   ....[242]....
        /*1340*/ 	.word	0x00026c60


	//   ....[243]....
        /*1344*/ 	.word	0x00026cc0


	//   ....[244]....
        /*1348*/ 	.word	0x00026d30


	//   ....[245]....
        /*134c*/ 	.word	0x00026da0


	//   ....[246]....
        /*1350*/ 	.word	0x00026e00


	//   ....[247]....
        /*1354*/ 	.word	0x00026e70


	//   ....[248]....
        /*1358*/ 	.word	0x00026ee0


	//   ....[249]....
        /*135c*/ 	.word	0x00026f50


	//   ....[250]....
        /*1360*/ 	.word	0x00026fb0


	//   ....[251]....
        /*1364*/ 	.word	0x00027000


	//   ....[252]....
        /*1368*/ 	.word	0x00027040


	//   ....[253]....
        /*136c*/ 	.word	0x00027090


	//   ....[254]....
        /*1370*/ 	.word	0x000270d0


	//   ....[255]....
        /*1374*/ 	.word	0x00027120


	//   ....[0]....
        /*1378*/ 	.word	0x00027160


	//   ....[1]....
        /*137c*/ 	.word	0x000271b0


	//   ....[2]....
        /*1380*/ 	.word	0x000271f0


	//   ....[3]....
        /*1384*/ 	.word	0x00027250


	//   ....[4]....
        /*1388*/ 	.word	0x000272c0


	//   ....[5]....
        /*138c*/ 	.word	0x00027320


	//   ....[6]....
        /*1390*/ 	.word	0x00027390


	//   ....[7]....
        /*1394*/ 	.word	0x00027400


	//   ....[8]....
        /*1398*/ 	.word	0x00027470


	//   ....[9]....
        /*139c*/ 	.word	0x000274d0


	//   ....[10]....
        /*13a0*/ 	.word	0x00027540


	//   ....[11]....
        /*13a4*/ 	.word	0x000275b0


	//   ....[12]....
        /*13a8*/ 	.word	0x00027620


	//   ....[13]....
        /*13ac*/ 	.word	0x00027690


	//   ....[14]....
        /*13b0*/ 	.word	0x000276e0


	//   ....[15]....
        /*13b4*/ 	.word	0x00027720


	//   ....[16]....
        /*13b8*/ 	.word	0x00027770


	//   ....[17]....
        /*13bc*/ 	.word	0x000277b0


	//   ....[18]....
        /*13c0*/ 	.word	0x00027800


	//   ....[19]....
        /*13c4*/ 	.word	0x00027840


	//   ....[20]....
        /*13c8*/ 	.word	0x00027890


	//   ....[21]....
        /*13cc*/ 	.word	0x000278d0


	//   ....[22]....
        /*13d0*/ 	.word	0x00027920


	//   ....[23]....
        /*13d4*/ 	.word	0x00027960


	//   ....[24]....
        /*13d8*/ 	.word	0x000279b0


	//   ....[25]....
        /*13dc*/ 	.word	0x000279f0


	//   ....[26]....
        /*13e0*/ 	.word	0x00027a40


	//   ....[27]....
        /*13e4*/ 	.word	0x00027a90


	//   ....[28]....
        /*13e8*/ 	.word	0x00027ae0


	//   ....[29]....
        /*13ec*/ 	.word	0x00027b30


	//   ....[30]....
        /*13f0*/ 	.word	0x00027ba0


	//   ....[31]....
        /*13f4*/ 	.word	0x00027c10


	//   ....[32]....
        /*13f8*/ 	.word	0x00027c80


	//   ....[33]....
        /*13fc*/ 	.word	0x00027ce0


	//   ....[34]....
        /*1400*/ 	.word	0x00027d50


	//   ....[35]....
        /*1404*/ 	.word	0x00027dc0


	//   ....[36]....
        /*1408*/ 	.word	0x00027e30


	//   ....[37]....
        /*140c*/ 	.word	0x00027e90


	//   ....[38]....
        /*1410*/ 	.word	0x00027f00


	//   ....[39]....
        /*1414*/ 	.word	0x00027f70


	//   ....[40]....
        /*1418*/ 	.word	0x00027fe0


	//   ....[41]....
        /*141c*/ 	.word	0x00028040


	//   ....[42]....
        /*1420*/ 	.word	0x000280b0


	//   ....[43]....
        /*1424*/ 	.word	0x00028120


	//   ....[44]....
        /*1428*/ 	.word	0x00028190


	//   ....[45]....
        /*142c*/ 	.word	0x000281f0


	//   ....[46]....
        /*1430*/ 	.word	0x00028260


	//   ....[47]....
        /*1434*/ 	.word	0x000282d0


	//   ....[48]....
        /*1438*/ 	.word	0x00028340


	//   ....[49]....
        /*143c*/ 	.word	0x000283a0


	//   ....[50]....
        /*1440*/ 	.word	0x00028410


	//   ....[51]....
        /*1444*/ 	.word	0x00028480


	//   ....[52]....
        /*1448*/ 	.word	0x000284f0


	//   ....[53]....
        /*144c*/ 	.word	0x00028550


	//   ....[54]....
        /*1450*/ 	.word	0x000285c0


	//   ....[55]....
        /*1454*/ 	.word	0x00028630


	//   ....[56]....
        /*1458*/ 	.word	0x00028680


	//   ....[57]....
        /*145c*/ 	.word	0x000286c0


	//   ....[58]....
        /*1460*/ 	.word	0x00028710


	//   ....[59]....
        /*1464*/ 	.word	0x00028760


	//   ....[60]....
        /*1468*/ 	.word	0x000287b0


	//   ....[61]....
        /*146c*/ 	.word	0x00028820


	//   ....[62]....
        /*1470*/ 	.word	0x00028870


	//   ....[63]....
        /*1474*/ 	.word	0x000288c0


	//   ....[64]....
        /*1478*/ 	.word	0x00028910


	//   ....[65]....
        /*147c*/ 	.word	0x00028960


	//   ....[66]....
        /*1480*/ 	.word	0x000289b0


	//   ....[67]....
        /*1484*/ 	.word	0x00028a20


	//   ....[68]....
        /*1488*/ 	.word	0x00028a70


	//   ....[69]....
        /*148c*/ 	.word	0x00028ae0


	//   ....[70]....
        /*1490*/ 	.word	0x00028b40


	//   ....[71]....
        /*1494*/ 	.word	0x00028bb0


	//----- nvinfo : EIATTR_EXIT_INSTR_OFFSETS
	.align		4
.L_226:
        /*1498*/ 	.byte	0x04, 0x1c
        /*149a*/ 	.short	(.L_228 - .L_227)


	//   ....[0]....
.L_227:
        /*149c*/ 	.word	0x000010d0


	//   ....[1]....
        /*14a0*/ 	.word	0x00025750


	//----- nvinfo : EIATTR_MAX_THREADS
	.align		4
.L_228:
        /*14a4*/ 	.byte	0x04, 0x05
        /*14a6*/ 	.short	(.L_230 - .L_229)
.L_229:
        /*14a8*/ 	.word	0x00000080
        /*14ac*/ 	.word	0x00000001
        /*14b0*/ 	.word	0x00000001


	//----- nvinfo : EIATTR_CRS_STACK_SIZE
	.align		4
.L_230:
        /*14b4*/ 	.byte	0x04, 0x1e
        /*14b6*/ 	.short	(.L_232 - .L_231)
.L_231:
        /*14b8*/ 	.word	0x00000000
.L_232:


//--------------------- .nv.info._ZN7cutlass13device_kernelIN5flash19enable_sm80_to_sm89INS1_16FlashAttnFwdSm80INS1_25CollectiveMainloopFwdSm80ILi4ELi1ELb0EN4cute5tupleIJNS5_1CILi128EEENS7_ILi64EEENS7_ILi96EEEEEELi96ENS_10bfloat16_tEfNS_4arch4Sm80ELb1ELb0ELb0ELb0ELb1ELb0ELb1ELb1EEENS1_21CollectiveEpilogueFwdINS6_IJS8_SA_S9_EEENS6_IJNS7_ILi1EEESI_SI_EEESC_SE_Li128ELb0ELb1ELb1ELb0EEENS1_30DynamicPersistentTileSchedulerILi128ELi128ELb1ELb1ELb0EEEEEEEEEvNT_6ParamsE --------------------------
	.section	.nv.info._ZN7cutlass13device_kernelIN5flash19enable_sm80_to_sm89INS1_16FlashAttnFwdSm80INS1_25CollectiveMainloopFwdSm80ILi4ELi1ELb0EN4cute5tupleIJNS5_1CILi128EEENS7_ILi64EEENS7_ILi96EEEEEELi96ENS_10bfloat16_tEfNS_4arch4Sm80ELb1ELb0ELb0ELb0ELb1ELb0ELb1ELb1EEENS1_21CollectiveEpilogueFwdINS6_IJS8_SA_S9_EEENS6_IJNS7_ILi1EEESI_SI_EEESC_SE_Li128ELb0ELb1ELb1ELb0EEENS1_30DynamicPersistentTileSchedulerILi128ELi128ELb1ELb1ELb0EEEEEEEEEvNT_6ParamsE,"",@"SHT_CUDA_INFO"
	.sectionflags	@""
	.align	4


	//----- nvinfo : EIATTR_CUDA_API_VERSION
	.align		4
        /*0000*/ 	.byte	0x04, 0x37
        /*0002*/ 	.short	(.L_234 - .L_233)
.L_233:
        /*0004*/ 	.word	0x00000082


	//----- nvinfo : EIATTR_SW2861232_WAR
	.align		4
.L_234:
        /*0008*/ 	.byte	0x01, 0x35
	.zero		2


	//----- nvinfo : EIATTR_PARAM_CBANK
	.align		4
        /*000c*/ 	.byte	0x04, 0x0a
        /*000e*/ 	.short	(.L_236 - .L_235)
	.align		4
.L_235:
        /*0010*/ 	.word	index@(.nv.constant0._ZN7cutlass13device_kernelIN5flash19enable_sm80_to_sm89INS1_16FlashAttnFwdSm80INS1_25CollectiveMainloopFwdSm80ILi4ELi1ELb0EN4cute5tupleIJNS5_1CILi128EEENS7_ILi64EEENS7_ILi96EEEEEELi96ENS_10bfloat16_tEfNS_4arch4Sm80ELb1ELb0ELb0ELb0ELb1ELb0ELb1ELb1EEENS1_21CollectiveEpilogueFwdINS6_IJS8_SA_S9_EEENS6_IJNS7_ILi1EEESI_SI_EEESC_SE_Li128ELb0ELb1ELb1ELb0EEENS1_30DynamicPersistentTileSchedulerILi128ELi128ELb1ELb1ELb0EEEEEEEEEvNT_6ParamsE)
        /*0014*/ 	.short	0x0160
        /*0016*/ 	.short	0x0428


	//----- nvinfo : EIATTR_CBANK_PARAM_SIZE
	.align		4
.L_236:
        /*0018*/ 	.byte	0x03, 0x19
        /*001a*/ 	.short	0x0428


	//----- nvinfo : EIATTR_KPARAM_INFO
	.align		4
        /*001c*/ 	.byte	0x04, 0x17
        /*001e*/ 	.short	(.L_238 - .L_237)
.L_237:
        /*0020*/ 	.word	0x00000000
        /*0024*/ 	.short	0x0000
        /*0026*/ 	.short	0x0000
        /*0028*/ 	.byte	0x00, 0xf0, 0xa1, 0x10


	//----- nvinfo : EIATTR_MAXREG_COUNT
	.align		4
.L_238:
        /*002c*/ 	.byte	0x03, 0x1b
        /*002e*/ 	.short	0x00ff


	//----- nvinfo : EIATTR_NUM_BARRIERS
	.align		4
        /*0030*/ 	.byte	0x02, 0x4c
        /*0032*/ 	.byte	0x06
	.zero		1


	//----- nvinfo : EIATTR_ANNOTATIONS
	.align		4
        /*0034*/ 	.byte	0x04, 0x55
        /*0036*/ 	.short	(.L_240 - .L_239)


	//   ....[0]....
.L_239:
        /* <DEDUP_REMOVED lines=63> */


	//----- nvinfo : EIATTR_MERCURY_ISA_VERSION
	.align		4
.L_240:
        /*0410*/ 	.byte	0x03, 0x5f
        /*0412*/ 	.short	0x0000


	//----- nvinfo : EIATTR_INT_WARP_WIDE_INSTR_OFFSETS
	.align		4
        /*0414*/ 	.byte	0x04, 0x31
        /*0416*/ 	.short	(.L_242 - .L_241)


	//   ....[0]....
.L_241:
        /*0418*/ 	.word	0x0000db90


	//   ....[1]....
        /*041c*/ 	.word	0x0000dc10


	//----- nvinfo : EIATTR_COOP_GROUP_MASK_REGIDS
	.align		4
.L_242:
        /*0420*/ 	.byte	0x04, 0x29
        /*0422*/ 	.short	(.L_244 - .L_243)


	//   ....[0]....
.L_243:
        /*0424*/ 	.word	0xffffffff


	//   ....[1]....
        /*0428*/ 	.word	0xffffffff


	//   ....[2]....
        /*042c*/ 	.word	0xffffffff


	//   ....[3]....
        /*0430*/ 	.word	0xffffffff


	//   ....[4]....
        /*0434*/ 	.word	0xffffffff


	//   ....[5]....
        /*0438*/ 	.word	0xffffffff


	//   ....[6]....
        /*043c*/ 	.word	0xffffffff


	//   ....[7]....
        /*0440*/ 	.word	0xffffffff


	//   ....[8]....
        /*0444*/ 	.word	0xffffffff


	//   ....[9]....
        /*0448*/ 	.word	0xffffffff


	//   ....[10]....
        /*044c*/ 	.word	0xffffffff


	//   ....[11]....
        /*0450*/ 	.word	0xffffffff


	//   ....[12]....
        /*0454*/ 	.word	0xffffffff


	//   ....[13]....
        /*0458*/ 	.word	0xffffffff


	//   ....[14]....
        /*045c*/ 	.word	0xffffffff


	//   ....[15]....
        /*0460*/ 	.word	0xffffffff


	//   ....[16]....
        /*0464*/ 	.word	0xffffffff


	//   ....[17]....
        /*0468*/ 	.word	0xffffffff


	//   ....[18]....
        /*046c*/ 	.word	0xffffffff


	//   ....[19]....
        /*0470*/ 	.word	0xffffffff


	//   ....[20]....
        /*0474*/ 	.word	0xffffffff


	//   ....[21]....
        /*0478*/ 	.word	0xffffffff


	//   ....[22]....
        /*047c*/ 	.word	0xffffffff


	//   ....[23]....
        /*0480*/ 	.word	0xffffffff


	//   ....[24]....
        /*0484*/ 	.word	0xffffffff


	//   ....[25]....
        /*0488*/ 	.word	0xffffffff


	//   ....[26]....
        /*048c*/ 	.word	0xffffffff


	//   ....[27]....
        /*0490*/ 	.word	0xffffffff


	//   ....[28]....
        /*0494*/ 	.word	0xffffffff


	//   ....[29]....
        /*0498*/ 	.word	0xffffffff


	//   ....[30]....
        /*049c*/ 	.word	0xffffffff


	//   ....[31]....
        /*04a0*/ 	.word	0xffffffff


	//   ....[32]....
        /*04a4*/ 	.word	0xffffffff


	//   ....[33]....
        /*04a8*/ 	.word	0xffffffff


	//   ....[34]....
        /*04ac*/ 	.word	0xffffffff


	//   ....[35]....
        /*04b0*/ 	.word	0xffffffff


	//   ....[36]....
        /*04b4*/ 	.word	0xffffffff


	//   ....[37]....
        /*04b8*/ 	.word	0xffffffff


	//   ....[38]....
        /*04bc*/ 	.word	0xffffffff


	//   ....[39]....
        /*04c0*/ 	.word	0xffffffff


	//   ....[40]....
        /*04c4*/ 	.word	0xffffffff


	//   ....[41]....
        /*04c8*/ 	.word	0xffffffff


	//   ....[42]....
        /*04cc*/ 	.word	0xffffffff


	//   ....[43]....
        /*04d0*/ 	.word	0xffffffff


	//   ....[44]....
        /*04d4*/ 	.word	0xffffffff


	//   ....[45]....
        /*04d8*/ 	.word	0xffffffff


	//   ....[46]....
        /*04dc*/ 	.word	0xffffffff


	//   ....[47]....
        /*04e0*/ 	.word	0xffffffff


	//   ....[48]....
        /*04e4*/ 	.word	0xffffffff


	//   ....[49]....
        /*04e8*/ 	.word	0xffffffff


	//   ....[50]....
        /*04ec*/ 	.word	0xffffffff


	//   ....[51]....
        /*04f0*/ 	.word	0xffffffff


	//   ....[52]....
        /*04f4*/ 	.word	0xffffffff


	//   ....[53]....
        /*04f8*/ 	.word	0xffffffff


	//   ....[54]....
        /*04fc*/ 	.word	0xffffffff


	//   ....[55]....
        /*0500*/ 	.word	0xffffffff


	//   ....[56]....
        /*0504*/ 	.word	0xffffffff


	//   ....[57]....
        /*0508*/ 	.word	0xffffffff


	//   ....[58]....
        /*050c*/ 	.word	0xffffffff


	//   ....[59]....
        /*0510*/ 	.word	0xffffffff


	//   ....[60]....
        /*0514*/ 	.word	0xffffffff


	//   ....[61]....
        /*0518*/ 	.word	0xffffffff


	//   ....[62]....
        /*051c*/ 	.word	0xffffffff


	//   ....[63]....
        /*0520*/ 	.word	0xffffffff


	//   ....[64]....
        /*0524*/ 	.word	0xffffffff


	//   ....[65]....
        /*0528*/ 	.word	0xffffffff


	//   ....[66]....
        /*052c*/ 	.word	0xffffffff


	//   ....[67]....
        /*0530*/ 	.word	0xffffffff


	//   ....[68]....
        /*0534*/ 	.word	0xffffffff


	//   ....[69]....
        /*0538*/ 	.word	0xffffffff


	//   ....[70]....
        /*053c*/ 	.word	0xffffffff


	//   ....[71]....
        /*0540*/ 	.word	0xffffffff


	//   ....[72]....
        /*0544*/ 	.word	0xffffffff


	//   ....[73]....
        /*0548*/ 	.word	0xffffffff


	//   ....[74]....
        /*054c*/ 	.word	0xffffffff


	//   ....[75]....
        /*0550*/ 	.word	0xffffffff


	//   ....[76]....
        /*0554*/ 	.word	0xffffffff


	//   ....[77]....
        /*0558*/ 	.word	0xffffffff


	//   ....[78]....
        /*055c*/ 	.word	0xffffffff


	//   ....[79]....
        /*0560*/ 	.word	0xffffffff


	//   ....[80]....
        /*0564*/ 	.word	0xffffffff


	//   ....[81]....
        /*0568*/ 	.word	0xffffffff


	//   ....[82]....
        /*056c*/ 	.word	0xffffffff


	//   ....[83]....
        /*0570*/ 	.word	0xffffffff


	//   ....[84]....
        /*0574*/ 	.word	0xffffffff


	//   ....[85]....
        /*0578*/ 	.word	0xffffffff


	//   ....[86]....
        /*057c*/ 	.word	0xffffffff


	//   ....[87]....
        /*0580*/ 	.word	0xffffffff


	//   ....[88]....
        /*0584*/ 	.word	0xffffffff


	//   ....[89]....
        /*0588*/ 	.word	0xffffffff


	//   ....[90]....
        /*058c*/ 	.word	0xffffffff


	//   ....[91]....
        /*0590*/ 	.word	0xffffffff


	//   ....[92]....
        /*0594*/ 	.word	0xffffffff


	//   ....[93]....
        /*0598*/ 	.word	0xffffffff


	//   ....[94]....
        /*059c*/ 	.word	0xffffffff


	//   ....[95]....
        /*05a0*/ 	.word	0xffffffff


	//   ....[96]....
        /*05a4*/ 	.word	0xffffffff


	//   ....[97]....
        /*05a8*/ 	.word	0xffffffff


	//   ....[98]....
        /*05ac*/ 	.word	0xffffffff


	//   ....[99]....
        /*05b0*/ 	.word	0xffffffff


	//   ....[100]....
        /*05b4*/ 	.word	0xffffffff


	//   ....[101]....
        /*05b8*/ 	.word	0xffffffff


	//   ....[102]....
        /*05bc*/ 	.word	0xffffffff


	//   ....[103]....
        /*05c0*/ 	.word	0xffffffff


	//   ....[104]....
        /*05c4*/ 	.word	0xffffffff


	//   ....[105]....
        /*05c8*/ 	.word	0xffffffff


	//   ....[106]....
        /*05cc*/ 	.word	0xffffffff


	//   ....[107]....
        /*05d0*/ 	.word	0xffffffff


	//   ....[108]....
        /*05d4*/ 	.word	0xffffffff


	//   ....[109]....
        /*05d8*/ 	.word	0xffffffff


	//   ....[110]....
        /*05dc*/ 	.word	0xffffffff


	//   ....[111]....
        /*05e0*/ 	.word	0xffffffff


	//   ....[112]....
        /*05e4*/ 	.word	0xffffffff


	//   ....[113]....
        /*05e8*/ 	.word	0xffffffff


	//   ....[114]....
        /*05ec*/ 	.word	0xffffffff


	//   ....[115]....
        /*05f0*/ 	.word	0xffffffff


	//   ....[116]....
        /*05f4*/ 	.word	0xffffffff


	//   ....[117]....
        /*05f8*/ 	.word	0xffffffff


	//   ....[118]....
        /*05fc*/ 	.word	0xffffffff


	//   ....[119]....
        /*0600*/ 	.word	0xffffffff


	//   ....[120]....
        /*0604*/ 	.word	0xffffffff


	//   ....[121]....
        /*0608*/ 	.word	0xffffffff


	//   ....[122]....
        /*060c*/ 	.word	0xffffffff


	//   ....[123]....
        /*0610*/ 	.word	0xffffffff


	//   ....[124]....
        /*0614*/ 	.word	0xffffffff


	//   ....[125]....
        /*0618*/ 	.word	0xffffffff


	//   ....[126]....
        /*061c*/ 	.word	0xffffffff


	//   ....[127]....
        /*0620*/ 	.word	0xffffffff


	//   ....[128]....
        /*0624*/ 	.word	0xffffffff


	//   ....[129]....
        /*0628*/ 	.word	0xffffffff


	//   ....[130]....
        /*062c*/ 	.word	0xffffffff


	//   ....[131]....
        /*0630*/ 	.word	0xffffffff


	//   ....[132]....
        /*0634*/ 	.word	0xffffffff


	//   ....[133]....
        /*0638*/ 	.word	0xffffffff


	//   ....[134]....
        /*063c*/ 	.word	0xffffffff


	//   ....[135]....
        /*0640*/ 	.word	0xffffffff


	//   ....[136]....
        /*0644*/ 	.word	0xffffffff


	//   ....[137]....
        /*0648*/ 	.word	0xffffffff


	//   ....[138]....
        /*064c*/ 	.word	0xffffffff


	//   ....[139]....
        /*0650*/ 	.word	0xffffffff


	//   ....[140]....
        /*0654*/ 	.word	0xffffffff


	//   ....[141]....
        /*0658*/ 	.word	0xffffffff


	//   ....[142]....
        /*065c*/ 	.word	0xffffffff


	//   ....[143]....
        /*0660*/ 	.word	0xffffffff


	//   ....[144]....
        /*0664*/ 	.word	0xffffffff


	//   ....[145]....
        /*0668*/ 	.word	0xffffffff


	//   ....[146]....
        /*066c*/ 	.word	0xffffffff


	//   ....[147]....
        /*0670*/ 	.word	0xffffffff


	//   ....[148]....
        /*0674*/ 	.word	0xffffffff


	//   ....[149]....
        /*0678*/ 	.word	0xffffffff


	//   ....[150]....
        /*067c*/ 	.word	0xffffffff


	//   ....[151]....
        /*0680*/ 	.word	0xffffffff


	//   ....[152]....
        /*0684*/ 	.word	0xffffffff


	//   ....[153]....
        /*0688*/ 	.word	0xffffffff


	//   ....[154]....
        /*068c*/ 	.word	0xffffffff


	//   ....[155]....
        /*0690*/ 	.word	0xffffffff


	//   ....[156]....
        /*0694*/ 	.word	0xffffffff


	//   ....[157]....
        /*0698*/ 	.word	0xffffffff


	//   ....[158]....
        /*069c*/ 	.word	0xffffffff


	//   ....[159]....
        /*06a0*/ 	.word	0xffffffff


	//   ....[160]....
        /*06a4*/ 	.word	0xffffffff


	//----- nvinfo : EIATTR_COOP_GROUP_INSTR_OFFSETS
	.align		4
.L_244:
        /*06a8*/ 	.byte	0x04, 0x28
        /*06aa*/ 	.short	(.L_246 - .L_245)


	//   ....[0]....
.L_245:
        /*06ac*/ 	.word	0x00000050


	//   ....[1]....
        /*06b0*/ 	.word	0x000018a0


	//   ....[2]....
        /*06b4*/ 	.word	0x000018c0


	//   ....[3]....
        /*06b8*/ 	.word	0x00001af0


	//   ....[4]....
        /*06bc*/ 	.word	0x00001b00


	//   ....[5]....
        /*06c0*/ 	.word	0x00001cc0


	//   ....[6]....
        /*06c4*/ 	.word	0x00001ce0


	//   ....[7]....
        /*06c8*/ 	.word	0x00001ea0


	//   ....[8]....
        /*06cc*/ 	.word	0x00001eb0


	//   ....[9]....
        /*06d0*/ 	.word	0x00002430


	//   ....[10]....
        /*06d4*/ 	.word	0x00002440


	//   ....[11]....
        /*06d8*/ 	.word	0x00002450


	//   ....[12]....
        /*06dc*/ 	.word	0x00002460


	//   ....[13]....
        /*06e0*/ 	.word	0x00002870


	//   ....[14]....
        /*06e4*/ 	.word	0x000028f0


	//   ....[15]....
        /*06e8*/ 	.word	0x00002900


	//   ....[16]....
        /*06ec*/ 	.word	0x00002910


	//   ....[17]....
        /*06f0*/ 	.word	0x000033f0


	//   ....[18]....
        /*06f4*/ 	.word	0x00003410


	//   ....[19]....
        /*06f8*/ 	.word	0x00003530


	//   ....[20]....
        /*06fc*/ 	.word	0x00003550


	//   ....[21]....
        /*0700*/ 	.word	0x000037c0


	//   ....[22]....
        /*0704*/ 	.word	0x00003a00


	//   ....[23]....
        /*0708*/ 	.word	0x00003a10


	//   ....[24]....
        /*070c*/ 	.word	0x00003a20


	//   ....[25]....
        /*0710*/ 	.word	0x00004420


	//   ....[26]....
        /*0714*/ 	.word	0x00004450


	//   ....[27]....
        /*0718*/ 	.word	0x00004470


	//   ....[28]....
        /*071c*/ 	.word	0x00004480


	//   ....[29]....
        /*0720*/ 	.word	0x000044b0


	//   ....[30]....
        /*0724*/ 	.word	0x000044d0


	//   ....[31]....
        /*0728*/ 	.word	0x000044f0


	//   ....[32]....
        /*072c*/ 	.word	0x00004500


	//   ....[33]....
        /*0730*/ 	.word	0x00005fb0


	//   ....[34]....
        /*0734*/ 	.word	0x00005fd0


	//   ....[35]....
        /*0738*/ 	.word	0x000060f0


	//   ....[36]....
        /*073c*/ 	.word	0x00006100


	//   ....[37]....
        /*0740*/ 	.word	0x00006d80


	//   ....[38]....
        /*0744*/ 	.word	0x00006da0


	//   ....[39]....
        /*0748*/ 	.word	0x00006e90


	//   ....[40]....
        /*074c*/ 	.word	0x00006ed0


	//   ....[41]....
        /*0750*/ 	.word	0x00007130


	//   ....[42]....
        /*0754*/ 	.word	0x00007370


	//   ....[43]....
        /*0758*/ 	.word	0x000073a0


	//   ....[44]....
        /*075c*/ 	.word	0x000073d0


	//   ....[45]....
        /*0760*/ 	.word	0x00007a30


	//   ....[46]....
        /*0764*/ 	.word	0x00007b30


	//   ....[47]....
        /*0768*/ 	.word	0x00007c20


	//   ....[48]....
        /*076c*/ 	.word	0x00007d20


	//   ....[49]....
        /*0770*/ 	.word	0x00007d40


	//   ....[50]....
        /*0774*/ 	.word	0x00007d60


	//   ....[51]....
        /*0778*/ 	.word	0x00007e80


	//   ....[52]....
        /*077c*/ 	.word	0x00007ea0


	//   ....[53]....
        /*0780*/ 	.word	0x00009ff0


	//   ....[54]....
        /*0784*/ 	.word	0x0000a010


	//   ....[55]....
        /*0788*/ 	.word	0x0000a070


	//   ....[56]....
        /*078c*/ 	.word	0x0000a0c0


	//   ....[57]....
        /*0790*/ 	.word	0x0000ad20


	//   ....[58]....
        /*0794*/ 	.word	0x0000ad40


	//   ....[59]....
        /*0798*/ 	.word	0x0000ae10


	//   ....[60]....
        /*079c*/ 	.word	0x0000ae30


	//   ....[61]....
        /*07a0*/ 	.word	0x0000b370


	//   ....[62]....
        /*07a4*/ 	.word	0x0000b390


	//   ....[63]....
        /*07a8*/ 	.word	0x0000b3a0


	//   ....[64]....
        /*07ac*/ 	.word	0x0000b3d0


	//   ....[65]....
        /*07b0*/ 	.word	0x0000b3e0


	//   ....[66]....
        /*07b4*/ 	.word	0x0000b400


	//   ....[67]....
        /*07b8*/ 	.word	0x0000b430


	//   ....[68]....
        /*07bc*/ 	.word	0x0000b450


	//   ....[69]....
        /*07c0*/ 	.word	0x0000d1d0


	//   ....[70]....
        /*07c4*/ 	.word	0x0000d200


	//   ....[71]....
        /*07c8*/ 	.word	0x0000d210


	//   ....[72]....
        /*07cc*/ 	.word	0x0000d220


	//   ....[73]....
        /*07d0*/ 	.word	0x0000d230


	//   ....[74]....
        /*07d4*/ 	.word	0x0000d260


	//   ....[75]....
        /*07d8*/ 	.word	0x0000d280


	//   ....[76]....
        /*07dc*/ 	.word	0x0000d2a0


	//   ....[77]....
        /*07e0*/ 	.word	0x0000dd60


	//   ....[78]....
        /*07e4*/ 	.word	0x0000e310


	//   ....[79]....
        /*07e8*/ 	.word	0x0000e320


	//   ....[80]....
        /*07ec*/ 	.word	0x0000e330


	//   ....[81]....
        /*07f0*/ 	.word	0x0000e360


	//   ....[82]....
        /*07f4*/ 	.word	0x0000e3c0


	//   ....[83]....
        /*07f8*/ 	.word	0x0000e3f0


	//   ....[84]....
        /*07fc*/ 	.word	0x0000e410


	//   ....[85]....
        /*0800*/ 	.word	0x0000e420


	//   ....[86]....
        /*0804*/ 	.word	0x0000e510


	//   ....[87]....
        /*0808*/ 	.word	0x0000e540


	//   ....[88]....
        /*080c*/ 	.word	0x0000e8a0


	//   ....[89]....
        /*0810*/ 	.word	0x0000e8c0


	//   ....[90]....
        /*0814*/ 	.word	0x0000ebf0


	//   ....[91]....
        /*0818*/ 	.word	0x0000ec10


	//   ....[92]....
        /*081c*/ 	.word	0x0000ef40


	//   ....[93]....
        /*0820*/ 	.word	0x0000ef50


	//   ....[94]....
        /*0824*/ 	.word	0x0000f5f0


	//   ....[95]....
        /*0828*/ 	.word	0x0000f700


	//   ....[96]....
        /*082c*/ 	.word	0x0000f770


	//   ....[97]....
        /*0830*/ 	.word	0x0000f7d0


	//   ....[98]....
        /*0834*/ 	.word	0x0000f830


	//   ....[99]....
        /*0838*/ 	.word	0x0000f890


	//   ....[100]....
        /*083c*/ 	.word	0x0000f900


	//   ....[101]....
        /*0840*/ 	.word	0x0000f960


	//   ....[102]....
        /*0844*/ 	.word	0x0000f9c0


	//   ....[103]....
        /*0848*/ 	.word	0x0000fa20


	//   ....[104]....
        /*084c*/ 	.word	0x0000fa90


	//   ....[105]....
        /*0850*/ 	.word	0x0000fc20


	//   ....[106]....
        /*0854*/ 	.word	0x0000fc80


	//   ....[107]....
        /*0858*/ 	.word	0x0000fce0


	//   ....[108]....
        /*085c*/ 	.word	0x0000fd40


	//   ....[109]....
        /*0860*/ 	.word	0x0000ffb0


	//   ....[110]....
        /*0864*/ 	.word	0x00010220


	//   ....[111]....
        /*0868*/ 	.word	0x00010840


	//   ....[112]....
        /*086c*/ 	.word	0x00010890


	//   ....[113]....
        /*0870*/ 	.word	0x000108e0


	//   ....[114]....
        /*0874*/ 	.word	0x00010930


	//   ....[115]....
        /*0878*/ 	.word	0x00010980


	//   ....[116]....
        /*087c*/ 	.word	0x000109d0


	//   ....[117]....
        /*0880*/ 	.word	0x00010a20


	//   ....[118]....
        /*0884*/ 	.word	0x00010a70


	//   ....[119]....
        /*0888*/ 	.word	0x00010ae0


	//   ....[120]....
        /*088c*/ 	.word	0x00010b50


	//   ....[121]....
        /*0890*/ 	.word	0x00010ce0


	//   ....[122]....
        /*0894*/ 	.word	0x00010d40


	//   ....[123]....
        /*0898*/ 	.word	0x00010da0


	//   ....[124]....
        /*089c*/ 	.word	0x00010e10


	//   ....[125]....
        /*08a0*/ 	.word	0x00010fa0


	//   ....[126]....
        /*08a4*/ 	.word	0x00011000


	//   ....[127]....
        /*08a8*/ 	.word	0x00011060


	//   ....[128]....
        /*08ac*/ 	.word	0x000110c0


	//   ....[129]....
        /*08b0*/ 	.word	0x00011320


	//   ....[130]....
        /*08b4*/ 	.word	0x00011580


	//   ....[131]....
        /*08b8*/ 	.word	0x00011bc0


	//   ....[132]....
        /*08bc*/ 	.word	0x00011c00


	//   ....[133]....
        /*08c0*/ 	.word	0x00011c50


	//   ....[134]....
        /*08c4*/ 	.word	0x00011c90


	//   ....[135]....
        /*08c8*/ 	.word	0x00011ce0


	//   ....[136]....
        /*08cc*/ 	.word	0x00011d20


	//   ....[137]....
        /*08d0*/ 	.word	0x00011d70


	//   ....[138]....
        /*08d4*/ 	.word	0x00011db0


	//   ....[139]....
        /*08d8*/ 	.word	0x00011e10


	//   ....[140]....
        /*08dc*/ 	.word	0x00011e70


	//   ....[141]....
        /*08e0*/ 	.word	0x00011ee0


	//   ....[142]....
        /*08e4*/ 	.word	0x00012020


	//   ....[143]....
        /*08e8*/ 	.word	0x00012080


	//   ....[144]....
        /*08ec*/ 	.word	0x000120c0


	//   ....[145]....
        /*08f0*/ 	.word	0x00012100


	//   ....[146]....
        /*08f4*/ 	.word	0x00012150


	//   ....[147]....
        /*08f8*/ 	.word	0x00012190


	//   ....[148]....
        /*08fc*/ 	.word	0x000121e0


	//   ....[149]....
        /*0900*/ 	.word	0x00012220


	//   ....[150]....
        /*0904*/ 	.word	0x00012270


	//   ....[151]....
        /*0908*/ 	.word	0x000122b0


	//   ....[152]....
        /*090c*/ 	.word	0x00012300


	//   ....[153]....
        /*0910*/ 	.word	0x00012360


	//   ....[154]....
        /*0914*/ 	.word	0x000123b0


	//   ....[155]....
        /*0918*/ 	.word	0x00012400


	//   ....[156]....
        /*091c*/ 	.word	0x00012450


	//   ....[157]....
        /*0920*/ 	.word	0x000124a0


	//   ....[158]....
        /*0924*/ 	.word	0x000124f0


	//   ....[159]....
        /*0928*/ 	.word	0x00012540


	//   ....[160]....
        /*092c*/ 	.word	0x000125b0


	//----- nvinfo : EIATTR_EXIT_INSTR_OFFSETS
	.align		4
.L_246:
        /*0930*/ 	.byte	0x04, 0x1c
        /*0932*/ 	.short	(.L_248 - .L_247)


	//   ....[0]....
.L_247:
        /*0934*/ 	.word	0x000000a0


	//   ....[1]....
        /*0938*/ 	.word	0x0000f6b0


	//----- nvinfo : EIATTR_MAX_THREADS
	.align		4
.L_248:
        /*093c*/ 	.byte	0x04, 0x05
        /*093e*/ 	.short	(.L_250 - .L_249)
.L_249:
        /*0940*/ 	.word	0x00000080
        /*0944*/ 	.word	0x00000001
        /*0948*/ 	.word	0x00000001


	//----- nvinfo : EIATTR_CRS_STACK_SIZE
	.align		4
.L_250:
        /*094c*/ 	.byte	0x04, 0x1e
        /*094e*/ 	.short	(.L_252 - .L_251)
.L_251:
        /*0950*/ 	.word	0x00000000
.L_252:


//--------------------- .nv.info._ZN7cutlass13device_kernelIN5flash19enable_sm80_to_sm89INS1_16FlashAttnFwdSm80INS1_25CollectiveMainloopFwdSm80ILi4ELi1ELb0EN4cute5tupleIJNS5_1CILi128EEENS7_ILi48EEENS7_ILi96EEEEEELi96ENS_10bfloat16_tEfNS_4arch4Sm80ELb1ELb0ELb0ELb1ELb1ELb0ELb1ELb1EEENS1_21CollectiveEpilogueFwdINS6_IJS8_SA_S9_EEENS6_IJNS7_ILi1EEESI_SI_EEESC_SE_Li128ELb1ELb1ELb1ELb0EEENS1_36VarlenDynamicPersistentTileSchedulerILi128ELi48ELi128ELi128ELb1ELb1ELb0ELb1ELb1ELb1EEEEEEEEEvNT_6ParamsE --------------------------
	.section	.nv.info._ZN7cutlass13device_kernelIN5flash19enable_sm80_to_sm89INS1_16FlashAttnFwdSm80INS1_25CollectiveMainloopFwdSm80ILi4ELi1ELb0EN4cute5tupleIJNS5_1CILi128EEENS7_ILi48EEENS7_ILi96EEEEEELi96ENS_10bfloat16_tEfNS_4arch4Sm80ELb1ELb0ELb0ELb1ELb1ELb0ELb1ELb1EEENS1_21CollectiveEpilogueFwdINS6_IJS8_SA_S9_EEENS6_IJNS7_ILi1EEESI_SI_EEESC_SE_Li128ELb1ELb1ELb1ELb0EEENS1_36VarlenDynamicPersistentTileSchedulerILi128ELi48ELi128ELi128ELb1ELb1ELb0ELb1ELb1ELb1EEEEEEEEEvNT_6ParamsE,"",@"SHT_CUDA_INFO"
	.sectionflags	@""
	.align	4


	//----- nvinfo : EIATTR_CUDA_API_VERSION
	.align		4
        /*0000*/ 	.byte	0x04, 0x37
        /*0002*/ 	.short	(.L_254 - .L_253)
.L_253:
        /*0004*/ 	.word	0x00000082


	//----- nvinfo : EIATTR_SW2861232_WAR
	.align		4
.L_254:
        /*0008*/ 	.byte	0x01, 0x35
	.zero		2


	//----- nvinfo : EIATTR_PARAM_CBANK
	.align		4
        /*000c*/ 	.byte	0x04, 0x0a
        /*000e*/ 	.short	(.L_256 - .L_255)
	.align		4
.L_255:
        /*0010*/ 	.word	index@(.nv.constant0._ZN7cutlass13device_kernelIN5flash19enable_sm80_to_sm89INS1_16FlashAttnFwdSm80INS1_25CollectiveMainloopFwdSm80ILi4ELi1ELb0EN4cute5tupleIJNS5_1CILi128EEENS7_ILi48EEENS7_ILi96EEEEEELi96ENS_10bfloat16_tEfNS_4arch4Sm80ELb1ELb0ELb0ELb1ELb1ELb0ELb1ELb1EEENS1_21CollectiveEpilogueFwdINS6_IJS8_SA_S9_EEENS6_IJNS7_ILi1EEESI_SI_EEESC_SE_Li128ELb1ELb1ELb1ELb0EEENS1_36VarlenDynamicPersistentTileSchedulerILi128ELi48ELi128ELi128ELb1ELb1ELb0ELb1ELb1ELb1EEEEEEEEEvNT_6ParamsE)
        /*0014*/ 	.short	0x0160
        /*0016*/ 	.short	0x0438


	//----- nvinfo : EIATTR_CBANK_PARAM_SIZE
	.align		4
.L_256:
        /*0018*/ 	.byte	0x03, 0x19
        /*001a*/ 	.short	0x0438


	//----- nvinfo : EIATTR_KPARAM_INFO
	.align		4
        /*001c*/ 	.byte	0x04, 0x17
        /*001e*/ 	.short	(.L_258 - .L_257)
.L_257:
        /*0020*/ 	.word	0x00000000
        /*0024*/ 	.short	0x0000
        /*0026*/ 	.short	0x0000
        /*0028*/ 	.byte	0x00, 0xf0, 0xe1, 0x10


	//----- nvinfo : EIATTR_MAXREG_COUNT
	.align		4
.L_258:
        /*002c*/ 	.byte	0x03, 0x1b
        /*002e*/ 	.short	0x00ff


	//----- nvinfo : EIATTR_NUM_BARRIERS
	.align		4
        /*0030*/ 	.byte	0x02, 0x4c
        /*0032*/ 	.byte	0x06
	.zero		1


	//----- nvinfo : EIATTR_ANNOTATIONS
	.align		4
        /*0034*/ 	.byte	0x04, 0x55
        /*0036*/ 	.short	(.L_260 - .L_259)


	//   ....[0]....
.L_259:
        /* <DEDUP_REMOVED lines=16> */


	//----- nvinfo : EIATTR_MERCURY_ISA_VERSION
	.align		4
.L_260:
        /*0128*/ 	.byte	0x03, 0x5f
        /*012a*/ 	.short	0x0000


	//----- nvinfo : EIATTR_INT_WARP_WIDE_INSTR_OFFSETS
	.align		4
        /*012c*/ 	.byte	0x04, 0x31
        /*012e*/ 	.short	(.L_262 - .L_261)


	//   ....[0]....
.L_261:
        /*0130*/ 	.word	0x0000c770


	//   ....[1]....
        /*0134*/ 	.word	0x0000c7f0


	//----- nvinfo : EIATTR_COOP_GROUP_MASK_REGIDS
	.align		4
.L_262:
        /*0138*/ 	.byte	0x04, 0x29
        /*013a*/ 	.short	(.L_264 - .L_263)


	//   ....[0]....
.L_263:
        /*013c*/ 	.word	0xffffffff


	//   ....[1]....
        /*0140*/ 	.word	0xffffffff


	//   ....[2]....
        /*0144*/ 	.word	0xffffffff


	//   ....[3]....
        /*0148*/ 	.word	0xffffffff


	//   ....[4]....
        /*014c*/ 	.word	0xffffffff


	//   ....[5]....
        /*0150*/ 	.word	0xffffffff


	//   ....[6]....
        /*0154*/ 	.word	0xffffffff


	//   ....[7]....
        /*0158*/ 	.word	0xffffffff


	//   ....[8]....
        /*015c*/ 	.word	0xffffffff


	//   ....[9]....
        /*0160*/ 	.word	0xffffffff


	//   ....[10]....
        /*0164*/ 	.word	0xffffffff


	//   ....[11]....
        /*0168*/ 	.word	0xffffffff


	//   ....[12]....
        /*016c*/ 	.word	0xffffffff


	//   ....[13]....
        /*0170*/ 	.word	0xffffffff


	//   ....[14]....
        /*0174*/ 	.word	0xffffffff


	//   ....[15]....
        /*0178*/ 	.word	0xffffffff


	//   ....[16]....
        /*017c*/ 	.word	0xffffffff


	//   ....[17]....
        /*0180*/ 	.word	0xffffffff


	//   ....[18]....
        /*0184*/ 	.word	0xffffffff


	//   ....[19]....
        /*0188*/ 	.word	0xffffffff


	//   ....[20]....
        /*018c*/ 	.word	0xffffffff


	//   ....[21]....
        /*0190*/ 	.word	0xffffffff


	//   ....[22]....
        /*0194*/ 	.word	0xffffffff


	//   ....[23]....
        /*0198*/ 	.word	0xffffffff


	//   ....[24]....
        /*019c*/ 	.word	0xffffffff


	//   ....[25]....
        /*01a0*/ 	.word	0xffffffff


	//   ....[26]....
        /*01a4*/ 	.word	0xffffffff


	//   ....[27]....
        /*01a8*/ 	.word	0xffffffff


	//   ....[28]....
        /*01ac*/ 	.word	0xffffffff


	//   ....[29]....
        /*01b0*/ 	.word	0xffffffff


	//   ....[30]....
        /*01b4*/ 	.word	0xffffffff


	//   ....[31]....
        /*01b8*/ 	.word	0xffffffff


	//   ....[32]....
        /*01bc*/ 	.word	0xffffffff


	//   ....[33]....
        /*01c0*/ 	.word	0xffffffff


	//   ....[34]....
        /*01c4*/ 	.word	0xffffffff


	//   ....[35]....
        /*01c8*/ 	.word	0xffffffff


	//   ....[36]....
        /*01cc*/ 	.word	0xffffffff


	//   ....[37]....
        /*01d0*/ 	.word	0xffffffff


	//   ....[38]....
        /*01d4*/ 	.word	0xffffffff


	//   ....[39]....
        /*01d8*/ 	.word	0xffffffff


	//   ....[40]....
        /*01dc*/ 	.word	0xffffffff


	//   ....[41]....
        /*01e0*/ 	.word	0xffffffff


	//   ....[42]....
        /*01e4*/ 	.word	0xffffffff


	//   ....[43]....
        /*01e8*/ 	.word	0xffffffff


	//   ....[44]....
        /*01ec*/ 	.word	0xffffffff


	//   ....[45]....
        /*01f0*/ 	.word	0xffffffff


	//   ....[46]....
        /*01f4*/ 	.word	0xffffffff


	//   ....[47]....
        /*01f8*/ 	.word	0xffffffff


	//   ....[48]....
        /*01fc*/ 	.word	0xffffffff


	//   ....[49]....
        /*0200*/ 	.word	0xffffffff


	//   ....[50]....
        /*0204*/ 	.word	0xffffffff


	//   ....[51]....
        /*0208*/ 	.word	0xffffffff


	//   ....[52]....
        /*020c*/ 	.word	0xffffffff


	//   ....[53]....
        /*0210*/ 	.word	0xffffffff


	//   ....[54]....
        /*0214*/ 	.word	0xffffffff


	//   ....[55]....
        /*0218*/ 	.word	0xffffffff


	//   ....[56]....
        /*021c*/ 	.word	0xffffffff


	//   ....[57]....
        /*0220*/ 	.word	0xffffffff


	//   ....[58]....
        /*0224*/ 	.word	0xffffffff


	//   ....[59]....
        /*0228*/ 	.word	0xffffffff


	//   ....[60]....
        /*022c*/ 	.word	0xffffffff


	//   ....[61]....
        /*0230*/ 	.word	0xffffffff


	//   ....[62]....
        /*0234*/ 	.word	0xffffffff


	//   ....[63]....
        /*0238*/ 	.word	0xffffffff


	//   ....[64]....
        /*023c*/ 	.word	0xffffffff


	//   ....[65]....
        /*0240*/ 	.word	0xffffffff


	//   ....[66]....
        /*0244*/ 	.word	0xffffffff


	//   ....[67]....
        /*0248*/ 	.word	0xffffffff


	//   ....[68]....
        /*024c*/ 	.word	0xffffffff


	//   ....[69]....
        /*0250*/ 	.word	0xffffffff


	//   ....[70]....
        /*0254*/ 	.word	0xffffffff


	//   ....[71]....
        /*0258*/ 	.word	0xffffffff


	//   ....[72]....
        /*025c*/ 	.word	0xffffffff


	//   ....[73]....
        /*0260*/ 	.word	0xffffffff


	//   ....[74]....
        /*0264*/ 	.word	0xffffffff


	//   ....[75]....
        /*0268*/ 	.word	0xffffffff


	//   ....[76]....
        /*026c*/ 	.word	0xffffffff


	//   ....[77]....
        /*0270*/ 	.word	0xffffffff


	//   ....[78]....
        /*0274*/ 	.word	0xffffffff


	//   ....[79]....
        /*0278*/ 	.word	0xffffffff


	//   ....[80]....
        /*027c*/ 	.word	0xffffffff


	//   ....[81]....
        /*0280*/ 	.word	0xffffffff


	//   ....[82]....
        /*0284*/ 	.word	0xffffffff


	//   ....[83]....
        /*0288*/ 	.word	0xffffffff


	//   ....[84]....
        /*028c*/ 	.word	0xffffffff


	//   ....[85]....
        /*0290*/ 	.word	0xffffffff


	//   ....[86]....
        /*0294*/ 	.word	0xffffffff


	//   ....[87]....
        /*0298*/ 	.word	0xffffffff


	//   ....[88]....
        /*029c*/ 	.word	0xffffffff


	//   ....[89]....
        /*02a0*/ 	.word	0xffffffff


	//   ....[90]....
        /*02a4*/ 	.word	0xffffffff


	//   ....[91]....
        /*02a8*/ 	.word	0xffffffff


	//   ....[92]....
        /*02ac*/ 	.word	0xffffffff


	//   ....[93]....
        /*02b0*/ 	.word	0xffffffff


	//   ....[94]....
        /*02b4*/ 	.word	0xffffffff


	//   ....[95]....
        /*02b8*/ 	.word	0xffffffff


	//   ....[96]....
        /*02bc*/ 	.word	0xffffffff


	//   ....[97]....
        /*02c0*/ 	.word	0xffffffff


	//   ....[98]....
        /*02c4*/ 	.word	0xffffffff


	//   ....[99]....
        /*02c8*/ 	.word	0xffffffff


	//   ....[100]....
        /*02cc*/ 	.word	0xffffffff


	//   ....[101]....
        /*02d0*/ 	.word	0xffffffff


	//   ....[102]....
        /*02d4*/ 	.word	0xffffffff


	//   ....[103]....
        /*02d8*/ 	.word	0xffffffff


	//   ....[104]....
        /*02dc*/ 	.word	0xffffffff


	//   ....[105]....
        /*02e0*/ 	.word	0xffffffff


	//   ....[106]....
        /*02e4*/ 	.word	0xffffffff


	//   ....[107]....
        /*02e8*/ 	.word	0xffffffff


	//   ....[108]....
        /*02ec*/ 	.word	0xffffffff


	//   ....[109]....
        /*02f0*/ 	.word	0xffffffff


	//   ....[110]....
        /*02f4*/ 	.word	0xffffffff


	//   ....[111]....
        /*02f8*/ 	.word	0xffffffff


	//   ....[112]....
        /*02fc*/ 	.word	0xffffffff


	//   ....[113]....
        /*0300*/ 	.word	0xffffffff


	//   ....[114]....
        /*0304*/ 	.word	0xffffffff


	//   ....[115]....
        /*0308*/ 	.word	0xffffffff


	//   ....[116]....
        /*030c*/ 	.word	0xffffffff


	//   ....[117]....
        /*0310*/ 	.word	0xffffffff


	//   ....[118]....
        /*0314*/ 	.word	0xffffffff


	//   ....[119]....
        /*0318*/ 	.word	0xffffffff


	//   ....[120]....
        /*031c*/ 	.word	0xffffffff


	//   ....[121]....
        /*0320*/ 	.word	0xffffffff


	//   ....[122]....
        /*0324*/ 	.word	0xffffffff


	//   ....[123]....
        /*0328*/ 	.word	0xffffffff


	//   ....[124]....
        /*032c*/ 	.word	0xffffffff


	//   ....[125]....
        /*0330*/ 	.word	0xffffffff


	//   ....[126]....
        /*0334*/ 	.word	0xffffffff


	//   ....[127]....
        /*0338*/ 	.word	0xffffffff


	//   ....[128]....
        /*033c*/ 	.word	0xffffffff


	//   ....[129]....
        /*0340*/ 	.word	0xffffffff


	//   ....[130]....
        /*0344*/ 	.word	0xffffffff


	//   ....[131]....
        /*0348*/ 	.word	0xffffffff


	//   ....[132]....
        /*034c*/ 	.word	0xffffffff


	//   ....[133]....
        /*0350*/ 	.word	0xffffffff


	//   ....[134]....
        /*0354*/ 	.word	0xffffffff


	//   ....[135]....
        /*0358*/ 	.word	0xffffffff


	//   ....[136]....
        /*035c*/ 	.word	0xffffffff


	//   ....[137]....
        /*0360*/ 	.word	0xffffffff


	//   ....[138]....
        /*0364*/ 	.word	0xffffffff


	//   ....[139]....
        /*0368*/ 	.word	0xffffffff


	//   ....[140]....
        /*036c*/ 	.word	0xffffffff


	//   ....[141]....
        /*0370*/ 	.word	0xffffffff


	//   ....[142]....
        /*0374*/ 	.word	0xffffffff


	//   ....[143]....
        /*0378*/ 	.word	0xffffffff


	//   ....[144]....
        /*037c*/ 	.word	0xffffffff


	//   ....[145]....
        /*0380*/ 	.word	0xffffffff


	//   ....[146]....
        /*0384*/ 	.word	0xffffffff


	//   ....[147]....
        /*0388*/ 	.word	0xffffffff


	//   ....[148]....
        /*038c*/ 	.word	0xffffffff


	//   ....[149]....
        /*0390*/ 	.word	0xffffffff


	//   ....[150]....
        /*0394*/ 	.word	0xffffffff


	//   ....[151]....
        /*0398*/ 	.word	0xffffffff


	//   ....[152]....
        /*039c*/ 	.word	0xffffffff


	//   ....[153]....
        /*03a0*/ 	.word	0xffffffff


	//   ....[154]....
        /*03a4*/ 	.word	0xffffffff


	//   ....[155]....
        /*03a8*/ 	.word	0xffffffff


	//   ....[156]....
        /*03ac*/ 	.word	0xffffffff


	//   ....[157]....
        /*03b0*/ 	.word	0xffffffff


	//   ....[158]....
        /*03b4*/ 	.word	0xffffffff


	//   ....[159]....
        /*03b8*/ 	.word	0xffffffff


	//   ....[160]....
        /*03bc*/ 	.word	0xffffffff


	//   ....[161]....
        /*03c0*/ 	.word	0xffffffff


	//   ....[162]....
        /*03c4*/ 	.word	0xffffffff


	//   ....[163]....
        /*03c8*/ 	.word	0xffffffff


	//   ....[164]....
        /*03cc*/ 	.word	0xffffffff


	//   ....[165]....
        /*03d0*/ 	.word	0xffffffff


	//   ....[166]....
        /*03d4*/ 	.word	0xffffffff


	//   ....[167]....
        /*03d8*/ 	.word	0xffffffff


	//   ....[168]....
        /*03dc*/ 	.word	0xffffffff


	//   ....[169]....
        /*03e0*/ 	.word	0xffffffff


	//   ....[170]....
        /*03e4*/ 	.word	0xffffffff


	//   ....[171]....
        /*03e8*/ 	.word	0xffffffff


	//   ....[172]....
        /*03ec*/ 	.word	0xffffffff


	//   ....[173]....
        /*03f0*/ 	.word	0xffffffff


	//   ....[174]....
        /*03f4*/ 	.word	0xffffffff


	//   ....[175]....
        /*03f8*/ 	.word	0xffffffff


	//   ....[176]....
        /*03fc*/ 	.word	0xffffffff


	//   ....[177]....
        /*0400*/ 	.word	0xffffffff


	//   ....[178]....
        /*0404*/ 	.word	0xffffffff


	//   ....[179]....
        /*0408*/ 	.word	0xffffffff


	//   ....[180]....
        /*040c*/ 	.word	0xffffffff


	//   ....[181]....
        /*0410*/ 	.word	0xffffffff


	//   ....[182]....
        /*0414*/ 	.word	0xffffffff


	//   ....[183]....
        /*0418*/ 	.word	0xffffffff


	//   ....[184]....
        /*041c*/ 	.word	0xffffffff


	//   ....[185]....
        /*0420*/ 	.word	0xffffffff


	//   ....[186]....
        /*0424*/ 	.word	0xffffffff


	//   ....[187]....
        /*0428*/ 	.word	0xffffffff


	//   ....[188]....
        /*042c*/ 	.word	0xffffffff


	//   ....[189]....
        /*0430*/ 	.word	0xffffffff


	//   ....[190]....
        /*0434*/ 	.word	0xffffffff


	//   ....[191]....
        /*0438*/ 	.word	0xffffffff


	//   ....[192]....
        /*043c*/ 	.word	0xffffffff


	//   ....[193]....
        /*0440*/ 	.word	0xffffffff


	//   ....[194]....
        /*0444*/ 	.word	0xffffffff


	//   ....[195]....
        /*0448*/ 	.word	0xffffffff


	//   ....[196]....
        /*044c*/ 	.word	0xffffffff


	//   ....[197]....
        /*0450*/ 	.word	0xffffffff


	//   ....[198]....
        /*0454*/ 	.word	0xffffffff


	//   ....[199]....
        /*0458*/ 	.word	0xffffffff


	//   ....[200]....
        /*045c*/ 	.word	0xffffffff


	//   ....[201]....
        /*0460*/ 	.word	0xffffffff


	//   ....[202]....
        /*0464*/ 	.word	0xffffffff


	//   ....[203]....
        /*0468*/ 	.word	0xffffffff


	//   ....[204]....
        /*046c*/ 	.word	0xffffffff


	//   ....[205]....
        /*0470*/ 	.word	0xffffffff


	//   ....[206]....
        /*0474*/ 	.word	0xffffffff


	//   ....[207]....
        /*0478*/ 	.word	0xffffffff


	//   ....[208]....
        /*047c*/ 	.word	0xffffffff


	//   ....[209]....
        /*0480*/ 	.word	0xffffffff


	//   ....[210]....
        /*0484*/ 	.word	0xffffffff


	//   ....[211]....
        /*0488*/ 	.word	0xffffffff


	//   ....[212]....
        /*048c*/ 	.word	0xffffffff


	//   ....[213]....
        /*0490*/ 	.word	0xffffffff


	//   ....[214]....
        /*0494*/ 	.word	0xffffffff


	//   ....[215]....
        /*0498*/ 	.word	0xffffffff


	//   ....[216]....
        /*049c*/ 	.word	0xffffffff


	//   ....[217]....
        /*04a0*/ 	.word	0xffffffff


	//   ....[218]....
        /*04a4*/ 	.word	0xffffffff


	//   ....[219]....
        /*04a8*/ 	.word	0xffffffff


	//   ....[220]....
        /*04ac*/ 	.word	0xffffffff


	//   ....[221]....
        /*04b0*/ 	.word	0xffffffff


	//   ....[222]....
        /*04b4*/ 	.word	0xffffffff


	//   ....[223]....
        /*04b8*/ 	.word	0xffffffff


	//   ....[224]....
        /*04bc*/ 	.word	0xffffffff


	//   ....[225]....
        /*04c0*/ 	.word	0xffffffff


	//   ....[226]....
        /*04c4*/ 	.word	0xffffffff


	//   ....[227]....
        /*04c8*/ 	.word	0xffffffff


	//   ....[228]....
        /*04cc*/ 	.word	0xffffffff


	//   ....[229]....
        /*04d0*/ 	.word	0xffffffff


	//   ....[230]....
        /*04d4*/ 	.word	0xffffffff


	//   ....[231]....
        /*04d8*/ 	.word	0xffffffff


	//   ....[232]....
        /*04dc*/ 	.word	0xffffffff


	//   ....[233]....
        /*04e0*/ 	.word	0xffffffff


	//   ....[234]....
        /*04e4*/ 	.word	0xffffffff


	//   ....[235]....
        /*04e8*/ 	.word	0xffffffff


	//   ....[236]....
        /*04ec*/ 	.word	0xffffffff


	//   ....[237]....
        /*04f0*/ 	.word	0xffffffff


	//   ....[238]....
        /*04f4*/ 	.word	0xffffffff


	//   ....[239]....
        /*04f8*/ 	.word	0xffffffff


	//   ....[240]....
        /*04fc*/ 	.word	0xffffffff


	//   ....[241]....
        /*0500*/ 	.word	0xffffffff


	//   ....[242]....
        /*0504*/ 	.word	0xffffffff


	//   ....[243]....
        /*0508*/ 	.word	0xffffffff


	//   ....[244]....
        /*050c*/ 	.word	0xffffffff


	//   ....[245]....
        /*0510*/ 	.word	0xffffffff


	//   ....[246]....
        /*0514*/ 	.word	0xffffffff


	//   ....[247]....
        /*0518*/ 	.word	0xffffffff


	//   ....[248]....
        /*051c*/ 	.word	0xffffffff


	//   ....[249]....
        /*0520*/ 	.word	0xffffffff


	//   ....[250]....
        /*0524*/ 	.word	0xffffffff


	//   ....[251]....
        /*0528*/ 	.word	0xffffffff


	//   ....[252]....
        /*052c*/ 	.word	0xffffffff


	//   ....[253]....
        /*0530*/ 	.word	0xffffffff


	//   ....[254]....
        /*0534*/ 	.word	0xffffffff


	//   ....[255]....
        /*0538*/ 	.word	0xffffffff


	//   ....[0]....
        /*053c*/ 	.word	0xffffffff


	//   ....[1]....
        /*0540*/ 	.word	0xffffffff


	//   ....[2]....
        /*0544*/ 	.word	0xffffffff


	//   ....[3]....
        /*0548*/ 	.word	0xffffffff


	//   ....[4]....
        /*054c*/ 	.word	0xffffffff


	//   ....[5]....
        /*0550*/ 	.word	0xffffffff


	//   ....[6]....
        /*0554*/ 	.word	0xffffffff


	//   ....[7]....
        /*0558*/ 	.word	0xffffffff


	//----- nvinfo : EIATTR_COOP_GROUP_INSTR_OFFSETS
	.align		4
.L_264:
        /*055c*/ 	.byte	0x04, 0x28
        /*055e*/ 	.short	(.L_266 - .L_265)


	//   ....[0]....
.L_265:
        /*0560*/ 	.word	0x00000050


	//   ....[1]....
        /*0564*/ 	.word	0x000001e0


	//   ....[2]....
        /*0568*/ 	.word	0x00000210


	//   ....[3]....
        /*056c*/ 	.word	0x00000240


	//   ....[4]....
        /*0570*/ 	.word	0x00000270


	//   ....[5]....
        /*0574*/ 	.word	0x000002a0


	//   ....[6]....
        /*0578*/ 	.word	0x000002d0


	//   ....[7]....
        /*057c*/ 	.word	0x00000430


	//   ....[8]....
        /*0580*/ 	.word	0x00000470


	//   ....[9]....
        /*0584*/ 	.word	0x000004a0


	//   ....[10]....
        /*0588*/ 	.word	0x000004d0


	//   ....[11]....
        /*058c*/ 	.word	0x00000500


	//   ....[12]....
        /*0590*/ 	.word	0x00000530


	//   ....[13]....
        /*0594*/ 	.word	0x000005c0


	//   ....[14]....
        /*0598*/ 	.word	0x00000600


	//   ....[15]....
        /*059c*/ 	.word	0x00000620


	//   ....[16]....
        /*05a0*/ 	.word	0x00000680


	//   ....[17]....
        /*05a4*/ 	.word	0x00002740


	//   ....[18]....
        /*05a8*/ 	.word	0x00002760


	//   ....[19]....
        /*05ac*/ 	.word	0x000028f0


	//   ....[20]....
        /*05b0*/ 	.word	0x00002900


	//   ....[21]....
        /*05b4*/ 	.word	0x00002a80


	//   ....[22]....
        /*05b8*/ 	.word	0x00002aa0


	//   ....[23]....
        /*05bc*/ 	.word	0x00002c20


	//   ....[24]....
        /*05c0*/ 	.word	0x00002c30


	//   ....[25]....
        /*05c4*/ 	.word	0x000030d0


	//   ....[26]....
        /*05c8*/ 	.word	0x000030f0


	//   ....[27]....
        /*05cc*/ 	.word	0x00003120


	//   ....[28]....
        /*05d0*/ 	.word	0x00003220


	//   ....[29]....
        /*05d4*/ 	.word	0x000032d0


	//   ....[30]....
        /*05d8*/ 	.word	0x00003340


	//   ....[31]....
        /*05dc*/ 	.word	0x00003600


	//   ....[32]....
        /*05e0*/ 	.word	0x00003610


	//   ....[33]....
        /*05e4*/ 	.word	0x00003f60


	//   ....[34]....
        /*05e8*/ 	.word	0x00003f80


	//   ....[35]....
        /*05ec*/ 	.word	0x00004100


	//   ....[36]....
        /*05f0*/ 	.word	0x00004110


	//   ....[37]....
        /*05f4*/ 	.word	0x000042e0


	//   ....[38]....
        /*05f8*/ 	.word	0x000044a0


	//   ....[39]....
        /*05fc*/ 	.word	0x000044b0


	//   ....[40]....
        /*0600*/ 	.word	0x000044c0


	//   ....[41]....
        /*0604*/ 	.word	0x00004c50


	//   ....[42]....
        /*0608*/ 	.word	0x00004c70


	//   ....[43]....
        /*060c*/ 	.word	0x00004c90


	//   ....[44]....
        /*0610*/ 	.word	0x00004ca0


	//   ....[45]....
        /*0614*/ 	.word	0x00004cd0


	//   ....[46]....
        /*0618*/ 	.word	0x00004cf0


	//   ....[47]....
        /*061c*/ 	.word	0x00004d10


	//   ....[48]....
        /*0620*/ 	.word	0x00004d20


	//   ....[49]....
        /*0624*/ 	.word	0x000061f0


	//   ....[50]....
        /*0628*/ 	.word	0x00006210


	//   ....[51]....
        /*062c*/ 	.word	0x00006380


	//   ....[52]....
        /*0630*/ 	.word	0x00006390


	//   ....[53]....
        /*0634*/ 	.word	0x00006cb0


	//   ....[54]....
        /*0638*/ 	.word	0x00006cd0


	//   ....[55]....
        /*063c*/ 	.word	0x00006e20


	//   ....[56]....
        /*0640*/ 	.word	0x00006e30


	//   ....[57]....
        /*0644*/ 	.word	0x00006ff0


	//   ....[58]....
        /*0648*/ 	.word	0x000071a0


	//   ....[59]....
        /*064c*/ 	.word	0x000071b0


	//   ....[60]....
        /*0650*/ 	.word	0x000071c0


	//   ....[61]....
        /*0654*/ 	.word	0x00007740


	//   ....[62]....
        /*0658*/ 	.word	0x00007760


	//   ....[63]....
        /*065c*/ 	.word	0x00007840


	//   ....[64]....
        /*0660*/ 	.word	0x00007860


	//   ....[65]....
        /*0664*/ 	.word	0x00007940


	//   ....[66]....
        /*0668*/ 	.word	0x00007960


	//   ....[67]....
        /*066c*/ 	.word	0x00007a40


	//   ....[68]....
        /*0670*/ 	.word	0x00007a60


	//   ....[69]....
        /*0674*/ 	.word	0x000094e0


	//   ....[70]....
        /*0678*/ 	.word	0x000094f0


	//   ....[71]....
        /*067c*/ 	.word	0x00009660


	//   ....[72]....
        /*0680*/ 	.word	0x00009670


	//   ....[73]....
        /*0684*/ 	.word	0x00009f90


	//   ....[74]....
        /*0688*/ 	.word	0x00009fb0


	//   ....[75]....
        /*068c*/ 	.word	0x0000a0d0


	//   ....[76]....
        /*0690*/ 	.word	0x0000a0e0


	//   ....[77]....
        /*0694*/ 	.word	0x0000a510


	//   ....[78]....
        /*0698*/ 	.word	0x0000a540


	//   ....[79]....
        /*069c*/ 	.word	0x0000a560


	//   ....[80]....
        /*06a0*/ 	.word	0x0000a580


	//   ....[81]....
        /*06a4*/ 	.word	0x0000a5a0


	//   ....[82]....
        /*06a8*/ 	.word	0x0000a5c0


	//   ....[83]....
        /*06ac*/ 	.word	0x0000a5e0


	//   ....[84]....
        /*06b0*/ 	.word	0x0000a600


	//   ....[85]....
        /*06b4*/ 	.word	0x0000bdc0


	//   ....[86]....
        /*06b8*/ 	.word	0x0000bdf0


	//   ....[87]....
        /*06bc*/ 	.word	0x0000be00


	//   ....[88]....
        /*06c0*/ 	.word	0x0000be10


	//   ....[89]....
        /*06c4*/ 	.word	0x0000be20


	//   ....[90]....
        /*06c8*/ 	.word	0x0000be50


	//   ....[91]....
        /*06cc*/ 	.word	0x0000be70


	//   ....[92]....
        /*06d0*/ 	.word	0x0000be90


	//   ....[93]....
        /*06d4*/ 	.word	0x0000d3c0


	//   ....[94]....
        /*06d8*/ 	.word	0x0000d3d0


	//   ....[95]....
        /*06dc*/ 	.word	0x0000d3e0


	//   ....[96]....
        /*06e0*/ 	.word	0x0000d3f0


	//   ....[97]....
        /*06e4*/ 	.word	0x0000d400


	//   ....[98]....
        /*06e8*/ 	.word	0x0000d410


	//   ....[99]....
        /*06ec*/ 	.word	0x0000d420


	//   ....[100]....
        /*06f0*/ 	.word	0x0000d440


	//   ....[101]....
        /*06f4*/ 	.word	0x0000d830


	//   ....[102]....
        /*06f8*/ 	.word	0x0000d850


	//   ....[103]....
        /*06fc*/ 	.word	0x0000d9b0


	//   ....[104]....
        /*0700*/ 	.word	0x0000d9c0


	//   ....[105]....
        /*0704*/ 	.word	0x0000db20


	//   ....[106]....
        /*0708*/ 	.word	0x0000db40


	//   ....[107]....
        /*070c*/ 	.word	0x0000dca0


	//   ....[108]....
        /*0710*/ 	.word	0x0000dcb0


	//   ....[109]....
        /*0714*/ 	.word	0x0000e000


	//   ....[110]....
        /*0718*/ 	.word	0x0000e020


	//   ....[111]....
        /*071c*/ 	.word	0x0000e570


	//   ....[112]....
        /*0720*/ 	.word	0x0000e580


	//   ....[113]....
        /*0724*/ 	.word	0x0000ead0


	//   ....[114]....
        /*0728*/ 	.word	0x0000eaf0


	//   ....[115]....
        /*072c*/ 	.word	0x0000f040


	//   ....[116]....
        /*0730*/ 	.word	0x0000f050


	//   ....[117]....
        /*0734*/ 	.word	0x0000fca0


	//   ....[118]....
        /*0738*/ 	.word	0x0000fcc0


	//   ....[119]....
        /*073c*/ 	.word	0x0000fe30


	//   ....[120]....
        /*0740*/ 	.word	0x0000fe40


	//   ....[121]....
        /*0744*/ 	.word	0x0000ffa0


	//   ....[122]....
        /*0748*/ 	.word	0x0000ffc0


	//   ....[123]....
        /*074c*/ 	.word	0x00010120


	//   ....[124]....
        /*0750*/ 	.word	0x00010130


	//   ....[125]....
        /*0754*/ 	.word	0x00010330


	//   ....[126]....
        /*0758*/ 	.word	0x00010350


	//   ....[127]....
        /*075c*/ 	.word	0x00010470


	//   ....[128]....
        /*0760*/ 	.word	0x000104b0


	//   ....[129]....
        /*0764*/ 	.word	0x000104e0


	//   ....[130]....
        /*0768*/ 	.word	0x00010510


	//   ....[131]....
        /*076c*/ 	.word	0x00010540


	//   ....[132]....
        /*0770*/ 	.word	0x00010570


	//   ....[133]....
        /*0774*/ 	.word	0x000106c0


	//   ....[134]....
        /*0778*/ 	.word	0x00010700


	//   ....[135]....
        /*077c*/ 	.word	0x00010730


	//   ....[136]....
        /*0780*/ 	.word	0x00010760


	//   ....[137]....
        /*0784*/ 	.word	0x00010790


	//   ....[138]....
        /*0788*/ 	.word	0x000107c0


	//   ....[139]....
        /*078c*/ 	.word	0x00010850


	//   ....[140]....
        /*0790*/ 	.word	0x00010890


	//   ....[141]....
        /*0794*/ 	.word	0x000108a0


	//   ....[142]....
        /*0798*/ 	.word	0x00010900


	//   ....[143]....
        /*079c*/ 	.word	0x000112b0


	//   ....[144]....
        /*07a0*/ 	.word	0x00011310


	//   ....[145]....
        /*07a4*/ 	.word	0x00011360


	//   ....[146]....
        /*07a8*/ 	.word	0x000113b0


	//   ....[147]....
        /*07ac*/ 	.word	0x00011400


	//   ....[148]....
        /*07b0*/ 	.word	0x00011470


	//   ....[149]....
        /*07b4*/ 	.word	0x000114c0


	//   ....[150]....
        /*07b8*/ 	.word	0x00011530


	//   ....[151]....
        /*07bc*/ 	.word	0x000115a0


	//   ....[152]....
        /*07c0*/ 	.word	0x00011610


	//   ....[153]....
        /*07c4*/ 	.word	0x00011680


	//   ....[154]....
        /*07c8*/ 	.word	0x000116f0


	//   ....[155]....
        /*07cc*/ 	.word	0x00011760


	//   ....[156]....
        /*07d0*/ 	.word	0x000117c0


	//   ....[157]....
        /*07d4*/ 	.word	0x00011830


	//   ....[158]....
        /*07d8*/ 	.word	0x000118a0


	//   ....[159]....
        /*07dc*/ 	.word	0x00011910


	//   ....[160]....
        /*07e0*/ 	.word	0x00011970


	//   ....[161]....
        /*07e4*/ 	.word	0x000119e0


	//   ....[162]....
        /*07e8*/ 	.word	0x00011a40


	//   ....[163]....
        /*07ec*/ 	.word	0x00011ab0


	//   ....[164]....
        /*07f0*/ 	.word	0x00011b20


	//   ....[165]....
        /*07f4*/ 	.word	0x00011b90


	//   ....[166]....
        /*07f8*/ 	.word	0x00011bf0


	//   ....[167]....
        /*07fc*/ 	.word	0x00011c60


	//   ....[168]....
        /*0800*/ 	.word	0x00011cd0


	//   ....[169]....
        /*0804*/ 	.word	0x00011ec0


	//   ....[170]....
        /*0808*/ 	.word	0x000120b0


	//   ....[171]....
        /*080c*/ 	.word	0x00012550


	//   ....[172]....
        /*0810*/ 	.word	0x000125a0


	//   ....[173]....
        /*0814*/ 	.word	0x000125f0


	//   ....[174]....
        /*0818*/ 	.word	0x00012640


	//   ....[175]....
        /*081c*/ 	.word	0x00012690


	//   ....[176]....
        /*0820*/ 	.word	0x000126e0


	//   ....[177]....
        /*0824*/ 	.word	0x00012730


	//   ....[178]....
        /*0828*/ 	.word	0x00012780


	//   ....[179]....
        /*082c*/ 	.word	0x000127f0


	//   ....[180]....
        /*0830*/ 	.word	0x00012860


	//   ....[181]....
        /*0834*/ 	.word	0x000128d0


	//   ....[182]....
        /*0838*/ 	.word	0x00012930


	//   ....[183]....
        /*083c*/ 	.word	0x000129a0


	//   ....[184]....
        /*0840*/ 	.word	0x00012a10


	//   ....[185]....
        /*0844*/ 	.word	0x00012a80


	//   ....[186]....
        /*0848*/ 	.word	0x00012ae0


	//   ....[187]....
        /*084c*/ 	.word	0x00012b40


	//   ....[188]....
        /*0850*/ 	.word	0x00012ba0


	//   ....[189]....
        /*0854*/ 	.word	0x00012d70


	//   ....[190]....
        /*0858*/ 	.word	0x00012f40


	//   ....[191]....
        /*085c*/ 	.word	0x00013400


	//   ....[192]....
        /*0860*/ 	.word	0x00013440


	//   ....[193]....
        /*0864*/ 	.word	0x00013490


	//   ....[194]....
        /*0868*/ 	.word	0x000134d0


	//   ....[195]....
        /*086c*/ 	.word	0x00013520


	//   ....[196]....
        /*0870*/ 	.word	0x00013560


	//   ....[197]....
        /*0874*/ 	.word	0x000135b0


	//   ....[198]....
        /*0878*/ 	.word	0x000135f0


	//   ....[199]....
        /*087c*/ 	.word	0x00013640


	//   ....[200]....
        /*0880*/ 	.word	0x000136a0


	//   ....[201]....
        /*0884*/ 	.word	0x00013700


	//   ....[202]....
        /*0888*/ 	.word	0x00013770


	//   ....[203]....
        /*088c*/ 	.word	0x000137e0


	//   ....[204]....
        /*0890*/ 	.word	0x00013850


	//   ....[205]....
        /*0894*/ 	.word	0x000138b0


	//   ....[206]....
        /*0898*/ 	.word	0x00013900


	//   ....[207]....
        /*089c*/ 	.word	0x00013940


	//   ....[208]....
        /*08a0*/ 	.word	0x00013990


	//   ....[209]....
        /*08a4*/ 	.word	0x000139d0


	//   ....[210]....
        /*08a8*/ 	.word	0x00013a20


	//   ....[211]....
        /*08ac*/ 	.word	0x00013a60


	//   ....[212]....
        /*08b0*/ 	.word	0x00013ab0


	//   ....[213]....
        /*08b4*/ 	.word	0x00013af0


	//   ....[214]....
        /*08b8*/ 	.word	0x00013b40


	//   ....[215]....
        /*08bc*/ 	.word	0x00013b90


	//   ....[216]....
        /*08c0*/ 	.word	0x00013be0


	//   ....[217]....
        /*08c4*/ 	.word	0x00013c30


	//   ....[218]....
        /*08c8*/ 	.word	0x00013c80


	//   ....[219]....
        /*08cc*/ 	.word	0x00013cd0


	//   ....[220]....
        /*08d0*/ 	.word	0x00013d20


	//   ....[221]....
        /*08d4*/ 	.word	0x00013d70


	//   ....[222]....
        /*08d8*/ 	.word	0x00013de0


	//   ....[223]....
        /*08dc*/ 	.word	0x00013e50


	//   ....[224]....
        /*08e0*/ 	.word	0x00013ec0


	//   ....[225]....
        /*08e4*/ 	.word	0x00013f20


	//   ....[226]....
        /*08e8*/ 	.word	0x00013f90


	//   ....[227]....
        /*08ec*/ 	.word	0x00014000


	//   ....[228]....
        /*08f0*/ 	.word	0x00014070


	//   ....[229]....
        /*08f4*/ 	.word	0x000140d0


	//   ....[230]....
        /*08f8*/ 	.word	0x00014140


	//   ....[231]....
        /*08fc*/ 	.word	0x000141b0


	//   ....[232]....
        /*0900*/ 	.word	0x00014220


	//   ....[233]....
        /*0904*/ 	.word	0x00014280


	//   ....[234]....
        /*0908*/ 	.word	0x000142f0


	//   ....[235]....
        /*090c*/ 	.word	0x00014360


	//   ....[236]....
        /*0910*/ 	.word	0x000143d0


	//   ....[237]....
        /*0914*/ 	.word	0x00014430


	//   ....[238]....
        /*0918*/ 	.word	0x000144a0


	//   ....[239]....
        /*091c*/ 	.word	0x00014510


	//   ....[240]....
        /*0920*/ 	.word	0x00014580


	//   ....[241]....
        /*0924*/ 	.word	0x000145e0


	//   ....[242]....
        /*0928*/ 	.word	0x00014650


	//   ....[243]....
        /*092c*/ 	.word	0x000146c0


	//   ....[244]....
        /*0930*/ 	.word	0x00014730


	//   ....[245]....
        /*0934*/ 	.word	0x00014790


	//   ....[246]....
        /*0938*/ 	.word	0x00014800


	//   ....[247]....
        /*093c*/ 	.word	0x00014870


	//   ....[248]....
        /*0940*/ 	.word	0x000148c0


	//   ....[249]....
        /*0944*/ 	.word	0x00014900


	//   ....[250]....
        /*0948*/ 	.word	0x00014950


	//   ....[251]....
        /*094c*/ 	.word	0x000149a0


	//   ....[252]....
        /*0950*/ 	.word	0x000149f0


	//   ....[253]....
        /*0954*/ 	.word	0x00014a60


	//   ....[254]....
        /*0958*/ 	.word	0x00014ab0


	//   ....[255]....
        /*095c*/ 	.word	0x00014b00


	//   ....[0]....
        /*0960*/ 	.word	0x00014b50


	//   ....[1]....
        /*0964*/ 	.word	0x00014ba0


	//   ....[2]....
        /*0968*/ 	.word	0x00014bf0


	//   ....[3]....
        /*096c*/ 	.word	0x00014c60


	//   ....[4]....
        /*0970*/ 	.word	0x00014cb0


	//   ....[5]....
        /*0974*/ 	.word	0x00014d20


	//   ....[6]....
        /*0978*/ 	.word	0x00014d80


	//   ....[7]....
        /*097c*/ 	.word	0x00014df0


	//----- nvinfo : EIATTR_EXIT_INSTR_OFFSETS
	.align		4
.L_266:
        /*0980*/ 	.byte	0x04, 0x1c
        /*0982*/ 	.short	(.L_268 - .L_267)


	//   ....[0]....
.L_267:
        /*0984*/ 	.word	0x00000fe0


	//   ....[1]....
        /*0988*/ 	.word	0x00011270


	//----- nvinfo : EIATTR_MAX_THREADS
	.align		4
.L_268:
        /*098c*/ 	.byte	0x04, 0x05
        /*098e*/ 	.short	(.L_270 - .L_269)
.L_269:
        /*0990*/ 	.word	0x00000080
        /*0994*/ 	.word	0x00000001
        /*0998*/ 	.word	0x00000001


	//----- nvinfo : EIATTR_CRS_STACK_SIZE
	.align		4
.L_270:
        /*099c*/ 	.byte	0x04, 0x1e
        /*099e*/ 	.short	(.L_272 - .L_271)
.L_271:
        /*09a0*/ 	.word	0x00000000
.L_272:


//--------------------- .nv.info._ZN7cutlass13device_kernelIN5flash19enable_sm80_to_sm89INS1_16FlashAttnFwdSm80INS1_25CollectiveMainloopFwdSm80ILi4ELi1ELb0EN4cute5tupleIJNS5_1CILi128EEENS7_ILi48EEENS7_ILi96EEEEEELi96ENS_10bfloat16_tEfNS_4arch4Sm80ELb1ELb0ELb0ELb1ELb1ELb1ELb1ELb1EEENS1_21CollectiveEpilogueFwdINS6_IJS8_SA_S9_EEENS6_IJNS7_ILi1EEESI_SI_EEESC_SE_Li128ELb1ELb1ELb1ELb0EEENS1_36VarlenDynamicPersistentTileSchedulerILi128ELi48ELi128ELi128ELb1ELb1ELb0ELb1ELb1ELb1EEEEEEEEEvNT_6ParamsE --------------------------
	.section	.nv.info._ZN7cutlass13device_kernelIN5flash19enable_sm80_to_sm89INS1_16FlashAttnFwdSm80INS1_25CollectiveMainloopFwdSm80ILi4ELi1ELb0EN4cute5tupleIJNS5_1CILi128EEENS7_ILi48EEENS7_ILi96EEEEEELi96ENS_10bfloat16_tEfNS_4arch4Sm80ELb1ELb0ELb0ELb1ELb1ELb1ELb1ELb1EEENS1_21CollectiveEpilogueFwdINS6_IJS8_SA_S9_EEENS6_IJNS7_ILi1EEESI_SI_EEESC_SE_Li128ELb1ELb1ELb1ELb0EEENS1_36VarlenDynamicPersistentTileSchedulerILi128ELi48ELi128ELi128ELb1ELb1ELb0ELb1ELb1ELb1EEEEEEEEEvNT_6ParamsE,"",@"SHT_CUDA_INFO"
	.sectionflags	@""
	.align	4


	//----- nvinfo : EIATTR_CUDA_API_VERSION
	.align		4
        /*0000*/ 	.byte	0x04, 0x37
        /*0002*/ 	.short	(.L_274 - .L_273)
.L_273:
        /*0004*/ 	.word	0x00000082


	//----- nvinfo : EIATTR_SW2861232_WAR
	.align		4
.L_274:
        /*0008*/ 	.byte	0x01, 0x35
	.zero		2


	//----- nvinfo : EIATTR_PARAM_CBANK
	.align		4
        /*000c*/ 	.byte	0x04, 0x0a
        /*000e*/ 	.short	(.L_276 - .L_275)
	.align		4
.L_275:
        /*0010*/ 	.word	index@(.nv.constant0._ZN7cutlass13device_kernelIN5flash19enable_sm80_to_sm89INS1_16FlashAttnFwdSm80INS1_25CollectiveMainloopFwdSm80ILi4ELi1ELb0EN4cute5tupleIJNS5_1CILi128EEENS7_ILi48EEENS7_ILi96EEEEEELi96ENS_10bfloat16_tEfNS_4arch4Sm80ELb1ELb0ELb0ELb1ELb1ELb1ELb1ELb1EEENS1_21CollectiveEpilogueFwdINS6_IJS8_SA_S9_EEENS6_IJNS7_ILi1EEESI_SI_EEESC_SE_Li128ELb1ELb1ELb1ELb0EEENS1_36VarlenDynamicPersistentTileSchedulerILi128ELi48ELi128ELi128ELb1ELb1ELb0ELb1ELb1ELb1EEEEEEEEEvNT_6ParamsE)
        /*0014*/ 	.short	0x0160
        /*0016*/ 	.short	0x0438


	//----- nvinfo : EIATTR_CBANK_PARAM_SIZE
	.align		4
.L_276:
        /*0018*/ 	.byte	0x03, 0x19
        /*001a*/ 	.short	0x0438


	//----- nvinfo : EIATTR_KPARAM_INFO
	.align		4
        /*001c*/ 	.byte	0x04, 0x17
        /*001e*/ 	.short	(.L_278 - .L_277)
.L_277:
        /*0020*/ 	.word	0x00000000
        /*0024*/ 	.short	0x0000
        /*0026*/ 	.short	0x0000
        /*0028*/ 	.byte	0x00, 0xf0, 0xe1, 0x10


	//----- nvinfo : EIATTR_MAXREG_COUNT
	.align		4
.L_278:
        /*002c*/ 	.byte	0x03, 0x1b
        /*002e*/ 	.short	0x00ff


	//----- nvinfo : EIATTR_NUM_BARRIERS
	.align		4
        /*0030*/ 	.byte	0x02, 0x4c
        /*0032*/ 	.byte	0x06
	.zero		1


	//----- nvinfo : EIATTR_ANNOTATIONS
	.align		4
        /*0034*/ 	.byte	0x04, 0x55
        /*0036*/ 	.short	(.L_280 - .L_279)


	//   ....[0]....
.L_279:
        /* <DEDUP_REMOVED lines=213> */


	//----- nvinfo : EIATTR_MERCURY_ISA_VERSION
	.align		4
.L_280:
        /*0d70*/ 	.byte	0x03, 0x5f
        /*0d72*/ 	.short	0x0000


	//----- nvinfo : EIATTR_INT_WARP_WIDE_INSTR_OFFSETS
	.align		4
        /*0d74*/ 	.byte	0x04, 0x31
        /*0d76*/ 	.short	(.L_282 - .L_281)


	//   ....[0]....
.L_281:
        /*0d78*/ 	.word	0x00019e50


	//   ....[1]....
        /*0d7c*/ 	.word	0x00019ed0


	//----- nvinfo : EIATTR_COOP_GROUP_MASK_REGIDS
	.align		4
.L_282:
        /*0d80*/ 	.byte	0x04, 0x29
        /*0d82*/ 	.short	(.L_284 - .L_283)


	//   ....[0]....
.L_283:
        /*0d84*/ 	.word	0xffffffff


	//   ....[1]....
        /*0d88*/ 	.word	0xffffffff


	//   ....[2]....
        /*0d8c*/ 	.word	0xffffffff


	//   ....[3]....
        /*0d90*/ 	.word	0xffffffff


	//   ....[4]....
        /*0d94*/ 	.word	0xffffffff


	//   ....[5]....
        /*0d98*/ 	.word	0xffffffff


	//   ....[6]....
        /*0d9c*/ 	.word	0xffffffff


	//   ....[7]....
        /*0da0*/ 	.word	0xffffffff


	//   ....[8]....
        /*0da4*/ 	.word	0xffffffff


	//   ....[9]....
        /*0da8*/ 	.word	0xffffffff


	//   ....[10]....
        /*0dac*/ 	.word	0xffffffff


	//   ....[11]....
        /*0db0*/ 	.word	0xffffffff


	//   ....[12]....
        /*0db4*/ 	.word	0xffffffff


	//   ....[13]....
        /*0db8*/ 	.word	0xffffffff


	//   ....[14]....
        /*0dbc*/ 	.word	0xffffffff


	//   ....[15]....
        /*0dc0*/ 	.word	0xffffffff


	//   ....[16]....
        /*0dc4*/ 	.word	0xffffffff


	//   ....[17]....
        /*0dc8*/ 	.word	0xffffffff


	//   ....[18]....
        /*0dcc*/ 	.word	0xffffffff


	//   ....[19]....
        /*0dd0*/ 	.word	0xffffffff


	//   ....[20]....
        /*0dd4*/ 	.word	0xffffffff


	//   ....[21]....
        /*0dd8*/ 	.word	0xffffffff


	//   ....[22]....
        /*0ddc*/ 	.word	0xffffffff


	//   ....[23]....
        /*0de0*/ 	.word	0xffffffff


	//   ....[24]....
        /*0de4*/ 	.word	0xffffffff


	//   ....[25]....
        /*0de8*/ 	.word	0xffffffff


	//   ....[26]....
        /*0dec*/ 	.word	0xffffffff


	//   ....[27]....
        /*0df0*/ 	.word	0xffffffff


	//   ....[28]....
        /*0df4*/ 	.word	0xffffffff


	//   ....[29]....
        /*0df8*/ 	.word	0xffffffff


	//   ....[30]....
        /*0dfc*/ 	.word	0xffffffff


	//   ....[31]....
        /*0e00*/ 	.word	0xffffffff


	//   ....[32]....
        /*0e04*/ 	.word	0xffffffff


	//   ....[33]....
        /*0e08*/ 	.word	0xffffffff


	//   ....[34]....
        /*0e0c*/ 	.word	0xffffffff


	//   ....[35]....
        /*0e10*/ 	.word	0xffffffff


	//   ....[36]....
        /*0e14*/ 	.word	0xffffffff


	//   ....[37]....
        /*0e18*/ 	.word	0xffffffff


	//   ....[38]....
        /*0e1c*/ 	.word	0xffffffff


	//   ....[39]....
        /*0e20*/ 	.word	0xffffffff


	//   ....[40]....
        /*0e24*/ 	.word	0xffffffff


	//   ....[41]....
        /*0e28*/ 	.word	0xffffffff


	//   ....[42]....
        /*0e2c*/ 	.word	0xffffffff


	//   ....[43]....
        /*0e30*/ 	.word	0xffffffff


	//   ....[44]....
        /*0e34*/ 	.word	0xffffffff


	//   ....[45]....
        /*0e38*/ 	.word	0xffffffff


	//   ....[46]....
        /*0e3c*/ 	.word	0xffffffff


	//   ....[47]....
        /*0e40*/ 	.word	0xffffffff


	//   ....[48]....
        /*0e44*/ 	.word	0xffffffff


	//   ....[49]....
        /*0e48*/ 	.word	0xffffffff


	//   ....[50]....
        /*0e4c*/ 	.word	0xffffffff


	//   ....[51]....
        /*0e50*/ 	.word	0xffffffff


	//   ....[52]....
        /*0e54*/ 	.word	0xffffffff


	//   ....[53]....
        /*0e58*/ 	.word	0xffffffff


	//   ....[54]....
        /*0e5c*/ 	.word	0xffffffff


	//   ....[55]....
        /*0e60*/ 	.word	0xffffffff


	//   ....[56]....
        /*0e64*/ 	.word	0xffffffff


	//   ....[57]....
        /*0e68*/ 	.word	0xffffffff


	//   ....[58]....
        /*0e6c*/ 	.word	0xffffffff


	//   ....[59]....
        /*0e70*/ 	.word	0xffffffff


	//   ....[60]....
        /*0e74*/ 	.word	0xffffffff


	//   ....[61]....
        /*0e78*/ 	.word	0xffffffff


	//   ....[62]....
        /*0e7c*/ 	.word	0xffffffff


	//   ....[63]....
        /*0e80*/ 	.word	0xffffffff


	//   ....[64]....
        /*0e84*/ 	.word	0xffffffff


	//   ....[65]....
        /*0e88*/ 	.word	0xffffffff


	//   ....[66]....
        /*0e8c*/ 	.word	0xffffffff


	//   ....[67]....
        /*0e90*/ 	.word	0xffffffff


	//   ....[68]....
        /*0e94*/ 	.word	0xffffffff


	//   ....[69]....
        /*0e98*/ 	.word	0xffffffff


	//   ....[70]....
        /*0e9c*/ 	.word	0xffffffff


	//   ....[71]....
        /*0ea0*/ 	.word	0xffffffff


	//   ....[72]....
        /*0ea4*/ 	.word	0xffffffff


	//   ....[73]....
        /*0ea8*/ 	.word	0xffffffff


	//   ....[74]....
        /*0eac*/ 	.word	0xffffffff


	//   ....[75]....
        /*0eb0*/ 	.word	0xffffffff


	//   ....[76]....
        /*0eb4*/ 	.word	0xffffffff


	//   ....[77]....
        /*0eb8*/ 	.word	0xffffffff


	//   ....[78]....
        /*0ebc*/ 	.word	0xffffffff


	//   ....[79]....
        /*0ec0*/ 	.word	0xffffffff


	//   ....[80]....
        /*0ec4*/ 	.word	0xffffffff


	//   ....[81]....
        /*0ec8*/ 	.word	0xffffffff


	//   ....[82]....
        /*0ecc*/ 	.word	0xffffffff


	//   ....[83]....
        /*0ed0*/ 	.word	0xffffffff


	//   ....[84]....
        /*0ed4*/ 	.word	0xffffffff


	//   ....[85]....
        /*0ed8*/ 	.word	0xffffffff


	//   ....[86]....
        /*0edc*/ 	.word	0xffffffff


	//   ....[87]....
        /*0ee0*/ 	.word	0xffffffff


	//   ....[88]....
        /*0ee4*/ 	.word	0xffffffff


	//   ....[89]....
        /*0ee8*/ 	.word	0xffffffff


	//   ....[90]....
        /*0eec*/ 	.word	0xffffffff


	//   ....[91]....
        /*0ef0*/ 	.word	0xffffffff


	//   ....[92]....
        /*0ef4*/ 	.word	0xffffffff


	//   ....[93]....
        /*0ef8*/ 	.word	0xffffffff


	//   ....[94]....
        /*0efc*/ 	.word	0xffffffff


	//   ....[95]....
        /*0f00*/ 	.word	0xffffffff


	//   ....[96]....
        /*0f04*/ 	.word	0xffffffff


	//   ....[97]....
        /*0f08*/ 	.word	0xffffffff


	//   ....[98]....
        /*0f0c*/ 	.word	0xffffffff


	//   ....[99]....
        /*0f10*/ 	.word	0xffffffff


	//   ....[100]....
        /*0f14*/ 	.word	0xffffffff


	//   ....[101]....
        /*0f18*/ 	.word	0xffffffff


	//   ....[102]....
        /*0f1c*/ 	.word	0xffffffff


	//   ....[103]....
        /*0f20*/ 	.word	0xffffffff


	//   ....[104]....
        /*0f24*/ 	.word	0xffffffff


	//   ....[105]....
        /*0f28*/ 	.word	0xffffffff


	//   ....[106]....
        /*0f2c*/ 	.word	0xffffffff


	//   ....[107]....
        /*0f30*/ 	.word	0xffffffff


	//   ....[108]....
        /*0f34*/ 	.word	0xffffffff


	//   ....[109]....
        /*0f38*/ 	.word	0xffffffff


	//   ....[110]....
        /*0f3c*/ 	.word	0xffffffff


	//   ....[111]....
        /*0f40*/ 	.word	0xffffffff


	//   ....[112]....
        /*0f44*/ 	.word	0xffffffff


	//   ....[113]....
        /*0f48*/ 	.word	0xffffffff


	//   ....[114]....
        /*0f4c*/ 	.word	0xffffffff


	//   ....[115]....
        /*0f50*/ 	.word	0xffffffff


	//   ....[116]....
        /*0f54*/ 	.word	0xffffffff


	//   ....[117]....
        /*0f58*/ 	.word	0xffffffff


	//   ....[118]....
        /*0f5c*/ 	.word	0xffffffff


	//   ....[119]....
        /*0f60*/ 	.word	0xffffffff


	//   ....[120]....
        /*0f64*/ 	.word	0xffffffff


	//   ....[121]....
        /*0f68*/ 	.word	0xffffffff


	//   ....[122]....
        /*0f6c*/ 	.word	0xffffffff


	//   ....[123]....
        /*0f70*/ 	.word	0xffffffff


	//   ....[124]....
        /*0f74*/ 	.word	0xffffffff


	//   ....[125]....
        /*0f78*/ 	.word	0xffffffff


	//   ....[126]....
        /*0f7c*/ 	.word	0xffffffff


	//   ....[127]....
        /*0f80*/ 	.word	0xffffffff


	//   ....[128]....
        /*0f84*/ 	.word	0xffffffff


	//   ....[129]....
        /*0f88*/ 	.word	0xffffffff


	//   ....[130]....
        /*0f8c*/ 	.word	0xffffffff


	//   ....[131]....
        /*0f90*/ 	.word	0xffffffff


	//   ....[132]....
        /*0f94*/ 	.word	0xffffffff


	//   ....[133]....
        /*0f98*/ 	.word	0xffffffff


	//   ....[134]....
        /*0f9c*/ 	.word	0xffffffff


	//   ....[135]....
        /*0fa0*/ 	.word	0xffffffff


	//   ....[136]....
        /*0fa4*/ 	.word	0xffffffff


	//   ....[137]....
        /*0fa8*/ 	.word	0xffffffff


	//   ....[138]....
        /*0fac*/ 	.word	0xffffffff


	//   ....[139]....
        /*0fb0*/ 	.word	0xffffffff


	//   ....[140]....
        /*0fb4*/ 	.word	0xffffffff


	//   ....[141]....
        /*0fb8*/ 	.word	0xffffffff


	//   ....[142]....
        /*0fbc*/ 	.word	0xffffffff


	//   ....[143]....
        /*0fc0*/ 	.word	0xffffffff


	//   ....[144]....
        /*0fc4*/ 	.word	0xffffffff


	//   ....[145]....
        /*0fc8*/ 	.word	0xffffffff


	//   ....[146]....
        /*0fcc*/ 	.word	0xffffffff


	//   ....[147]....
        /*0fd0*/ 	.word	0xffffffff


	//   ....[148]....
        /*0fd4*/ 	.word	0xffffffff


	//   ....[149]....
        /*0fd8*/ 	.word	0xffffffff


	//   ....[150]....
        /*0fdc*/ 	.word	0xffffffff


	//   ....[151]....
        /*0fe0*/ 	.word	0xffffffff


	//   ....[152]....
        /*0fe4*/ 	.word	0xffffffff


	//   ....[153]....
        /*0fe8*/ 	.word	0xffffffff


	//   ....[154]....
        /*0fec*/ 	.word	0xffffffff


	//   ....[155]....
        /*0ff0*/ 	.word	0xffffffff


	//   ....[156]....
        /*0ff4*/ 	.word	0xffffffff


	//   ....[157]....
        /*0ff8*/ 	.word	0xffffffff


	//   ....[158]....
        /*0ffc*/ 	.word	0xffffffff


	//   ....[159]....
        /*1000*/ 	.word	0xffffffff


	//   ....[160]....
        /*1004*/ 	.word	0xffffffff


	//   ....[161]....
        /*1008*/ 	.word	0xffffffff


	//   ....[162]....
        /*100c*/ 	.word	0xffffffff


	//   ....[163]....
        /*1010*/ 	.word	0xffffffff


	//   ....[164]....
        /*1014*/ 	.word	0xffffffff


	//   ....[165]....
        /*1018*/ 	.word	0xffffffff


	//   ....[166]....
        /*101c*/ 	.word	0xffffffff


	//   ....[167]....
        /*1020*/ 	.word	0xffffffff


	//   ....[168]....
        /*1024*/ 	.word	0xffffffff


	//   ....[169]....
        /*1028*/ 	.word	0xffffffff


	//   ....[170]....
        /*102c*/ 	.word	0xffffffff


	//   ....[171]....
        /*1030*/ 	.word	0xffffffff


	//   ....[172]....
        /*1034*/ 	.word	0xffffffff


	//   ....[173]....
        /*1038*/ 	.word	0xffffffff


	//   ....[174]....
        /*103c*/ 	.word	0xffffffff


	//   ....[175]....
        /*1040*/ 	.word	0xffffffff


	//   ....[176]....
        /*1044*/ 	.word	0xffffffff


	//   ....[177]....
        /*1048*/ 	.word	0xffffffff


	//   ....[178]....
        /*104c*/ 	.word	0xffffffff


	//   ....[179]....
        /*1050*/ 	.word	0xffffffff


	//   ....[180]....
        /*1054*/ 	.word	0xffffffff


	//   ....[181]....
        /*1058*/ 	.word	0xffffffff


	//   ....[182]....
        /*105c*/ 	.word	0xffffffff


	//   ....[183]....
        /*1060*/ 	.word	0xffffffff


	//   ....[184]....
        /*1064*/ 	.word	0xffffffff


	//   ....[185]....
        /*1068*/ 	.word	0xffffffff


	//   ....[186]....
        /*106c*/ 	.word	0xffffffff


	//   ....[187]....
        /*1070*/ 	.word	0xffffffff


	//   ....[188]....
        /*1074*/ 	.word	0xffffffff


	//   ....[189]....
        /*1078*/ 	.word	0xffffffff


	//   ....[190]....
        /*107c*/ 	.word	0xffffffff


	//   ....[191]....
        /*1080*/ 	.word	0xffffffff


	//   ....[192]....
        /*1084*/ 	.word	0xffffffff


	//   ....[193]....
        /*1088*/ 	.word	0xffffffff


	//   ....[194]....
        /*108c*/ 	.word	0xffffffff


	//   ....[195]....
        /*1090*/ 	.word	0xffffffff


	//   ....[196]....
        /*1094*/ 	.word	0xffffffff


	//   ....[197]....
        /*1098*/ 	.word	0xffffffff


	//   ....[198]....
        /*109c*/ 	.word	0xffffffff


	//   ....[199]....
        /*10a0*/ 	.word	0xffffffff


	//   ....[200]....
        /*10a4*/ 	.word	0xffffffff


	//   ....[201]....
        /*10a8*/ 	.word	0xffffffff


	//   ....[202]....
        /*10ac*/ 	.word	0xffffffff


	//   ....[203]....
        /*10b0*/ 	.word	0xffffffff


	//   ....[204]....
        /*10b4*/ 	.word	0xffffffff


	//   ....[205]....
        /*10b8*/ 	.word	0xffffffff


	//   ....[206]....
        /*10bc*/ 	.word	0xffffffff


	//   ....[207]....
        /*10c0*/ 	.word	0xffffffff


	//   ....[208]....
        /*10c4*/ 	.word	0xffffffff


	//   ....[209]....
        /*10c8*/ 	.word	0xffffffff


	//   ....[210]....
        /*10cc*/ 	.word	0xffffffff


	//   ....[211]....
        /*10d0*/ 	.word	0xffffffff


	//   ....[212]....
        /*10d4*/ 	.word	0xffffffff


	//   ....[213]....
        /*10d8*/ 	.word	0xffffffff


	//   ....[214]....
        /*10dc*/ 	.word	0xffffffff


	//   ....[215]....
        /*10e0*/ 	.word	0xffffffff


	//   ....[216]....
        /*10e4*/ 	.word	0xffffffff


	//   ....[217]....
        /*10e8*/ 	.word	0xffffffff


	//   ....[218]....
        /*10ec*/ 	.word	0xffffffff


	//   ....[219]....
        /*10f0*/ 	.word	0xffffffff


	//   ....[220]....
        /*10f4*/ 	.word	0xffffffff


	//   ....[221]....
        /*10f8*/ 	.word	0xffffffff


	//   ....[222]....
        /*10fc*/ 	.word	0xffffffff


	//   ....[223]....
        /*1100*/ 	.word	0xffffffff


	//   ....[224]....
        /*1104*/ 	.word	0xffffffff


	//   ....[225]....
        /*1108*/ 	.word	0xffffffff


	//   ....[226]....
        /*110c*/ 	.word	0xffffffff


	//   ....[227]....
        /*1110*/ 	.word	0xffffffff


	//   ....[228]....
        /*1114*/ 	.word	0xffffffff


	//   ....[229]....
        /*1118*/ 	.word	0xffffffff


	//   ....[230]....
        /*111c*/ 	.word	0xffffffff


	//   ....[231]....
        /*1120*/ 	.word	0xffffffff


	//   ....[232]....
        /*1124*/ 	.word	0xffffffff


	//   ....[233]....
        /*1128*/ 	.word	0xffffffff


	//   ....[234]....
        /*112c*/ 	.word	0xffffffff


	//   ....[235]....
        /*1130*/ 	.word	0xffffffff


	//   ....[236]....
        /*1134*/ 	.word	0xffffffff


	//   ....[237]....
        /*1138*/ 	.word	0xffffffff


	//   ....[238]....
        /*113c*/ 	.word	0xffffffff


	//   ....[239]....
        /*1140*/ 	.word	0xffffffff


	//   ....[240]....
        /*1144*/ 	.word	0xffffffff


	//   ....[241]....
        /*1148*/ 	.word	0xffffffff


	//   ....[242]....
        /*114c*/ 	.word	0xffffffff


	//   ....[243]....
        /*1150*/ 	.word	0xffffffff


	//   ....[244]....
        /*1154*/ 	.word	0xffffffff


	//   ....[245]....
        /*1158*/ 	.word	0xffffffff


	//   ....[246]....
        /*115c*/ 	.word	0xffffffff


	//   ....[247]....
        /*1160*/ 	.word	0xffffffff


	//   ....[248]....
        /*1164*/ 	.word	0xffffffff


	//   ....[249]....
        /*1168*/ 	.word	0xffffffff


	//   ....[250]....
        /*116c*/ 	.word	0xffffffff


	//   ....[251]....
        /*1170*/ 	.word	0xffffffff


	//   ....[252]....
        /*1174*/ 	.word	0xffffffff


	//   ....[253]....
        /*1178*/ 	.word	0xffffffff


	//   ....[254]....
        /*117c*/ 	.word	0xffffffff


	//   ....[255]....
        /*1180*/ 	.word	0xffffffff


	//   ....[0]....
        /*1184*/ 	.word	0xffffffff


	//   ....[1]....
        /*1188*/ 	.word	0xffffffff


	//   ....[2]....
        /*118c*/ 	.word	0xffffffff


	//   ....[3]....
        /*1190*/ 	.word	0xffffffff


	//   ....[4]....
        /*1194*/ 	.word	0xffffffff


	//   ....[5]....
        /*1198*/ 	.word	0xffffffff


	//   ....[6]....
        /*119c*/ 	.word	0xffffffff


	//   ....[7]....
        /*11a0*/ 	.word	0xffffffff


	//   ....[8]....
        /*11a4*/ 	.word	0xffffffff


	//   ....[9]....
        /*11a8*/ 	.word	0xffffffff


	//   ....[10]....
        /*11ac*/ 	.word	0xffffffff


	//   ....[11]....
        /*11b0*/ 	.word	0xffffffff


	//   ....[12]....
        /*11b4*/ 	.word	0xffffffff


	//   ....[13]....
        /*11b8*/ 	.word	0xffffffff


	//   ....[14]....
        /*11bc*/ 	.word	0xffffffff


	//   ....[15]....
        /*11c0*/ 	.word	0xffffffff


	//   ....[16]....
        /*11c4*/ 	.word	0xffffffff


	//   ....[17]....
        /*11c8*/ 	.word	0xffffffff


	//   ....[18]....
        /*11cc*/ 	.word	0xffffffff


	//   ....[19]....
        /*11d0*/ 	.word	0xffffffff


	//   ....[20]....
        /*11d4*/ 	.word	0xffffffff


	//   ....[21]....
        /*11d8*/ 	.word	0xffffffff


	//   ....[22]....
        /*11dc*/ 	.word	0xffffffff


	//   ....[23]....
        /*11e0*/ 	.word	0xffffffff


	//   ....[24]....
        /*11e4*/ 	.word	0xffffffff


	//   ....[25]....
        /*11e8*/ 	.word	0xffffffff


	//   ....[26]....
        /*11ec*/ 	.word	0xffffffff


	//   ....[27]....
        /*11f0*/ 	.word	0xffffffff


	//   ....[28]....
        /*11f4*/ 	.word	0xffffffff


	//   ....[29]....
        /*11f8*/ 	.word	0xffffffff


	//   ....[30]....
        /*11fc*/ 	.word	0xffffffff


	//   ....[31]....
        /*1200*/ 	.word	0xffffffff


	//----- nvinfo : EIATTR_COOP_GROUP_INSTR_OFFSETS
	.align		4
.L_284:
        /*1204*/ 	.byte	0x04, 0x28
        /*1206*/ 	.short	(.L_286 - .L_285)


	//   ....[0]....
.L_285:
        /*1208*/ 	.word	0x00000050


	//   ....[1]....
        /*120c*/ 	.word	0x00000200


	//   ....[2]....
        /*1210*/ 	.word	0x00000230


	//   ....[3]....
        /*1214*/ 	.word	0x00000260


	//   ....[4]....
        /*1218*/ 	.word	0x00000290


	//   ....[5]....
        /*121c*/ 	.word	0x000002c0


	//   ....[6]....
        /*1220*/ 	.word	0x000002f0


	//   ....[7]....
        /*1224*/ 	.word	0x00000450


	//   ....[8]....
        /*1228*/ 	.word	0x00000490


	//   ....[9]....
        /*122c*/ 	.word	0x000004c0


	//   ....[10]....
        /*1230*/ 	.word	0x000004f0


	//   ....[11]....
        /*1234*/ 	.word	0x00000520


	//   ....[12]....
        /*1238*/ 	.word	0x00000550


	//   ....[13]....
        /*123c*/ 	.word	0x000005e0


	//   ....[14]....
        /*1240*/ 	.word	0x00000630


	//   ....[15]....
        /*1244*/ 	.word	0x00000650


	//   ....[16]....
        /*1248*/ 	.word	0x000006b0


	//   ....[17]....
        /*124c*/ 	.word	0x00004080


	//   ....[18]....
        /*1250*/ 	.word	0x00004090


	//   ....[19]....
        /*1254*/ 	.word	0x00005c60


	//   ....[20]....
        /*1258*/ 	.word	0x00005c70


	//   ....[21]....
        /*125c*/ 	.word	0x000075e0


	//   ....[22]....
        /*1260*/ 	.word	0x00007600


	//   ....[23]....
        /*1264*/ 	.word	0x00007c20


	//   ....[24]....
        /*1268*/ 	.word	0x00007c40


	//   ....[25]....
        /*126c*/ 	.word	0x00008c60


	//   ....[26]....
        /*1270*/ 	.word	0x00008c80


	//   ....[27]....
        /*1274*/ 	.word	0x00008e20


	//   ....[28]....
        /*1278*/ 	.word	0x00008e30


	//   ....[29]....
        /*127c*/ 	.word	0x00008fd0


	//   ....[30]....
        /*1280*/ 	.word	0x00008ff0


	//   ....[31]....
        /*1284*/ 	.word	0x00009190


	//   ....[32]....
        /*1288*/ 	.word	0x000091a0


	//   ....[33]....
        /*128c*/ 	.word	0x000096e0


	//   ....[34]....
        /*1290*/ 	.word	0x000096f0


	//   ....[35]....
        /*1294*/ 	.word	0x00009700


	//   ....[36]....
        /*1298*/ 	.word	0x00009710


	//   ....[37]....
        /*129c*/ 	.word	0x00009ba0


	//   ....[38]....
        /*12a0*/ 	.word	0x00009bc0


	//   ....[39]....
        /*12a4*/ 	.word	0x00009be0


	//   ....[40]....
        /*12a8*/ 	.word	0x00009c00


	//   ....[41]....
        /*12ac*/ 	.word	0x0000a120


	//   ....[42]....
        /*12b0*/ 	.word	0x0000a390


	//   ....[43]....
        /*12b4*/ 	.word	0x0000a3d0


	//   ....[44]....
        /*12b8*/ 	.word	0x0000a3f0


	//   ....[45]....
        /*12bc*/ 	.word	0x0000d210


	//   ....[46]....
        /*12c0*/ 	.word	0x0000d230


	//   ....[47]....
        /*12c4*/ 	.word	0x0000d250


	//   ....[48]....
        /*12c8*/ 	.word	0x0000d270


	//   ....[49]....
        /*12cc*/ 	.word	0x0000d5c0


	//   ....[50]....
        /*12d0*/ 	.word	0x0000d830


	//   ....[51]....
        /*12d4*/ 	.word	0x0000d870


	//   ....[52]....
        /*12d8*/ 	.word	0x0000d8b0


	//   ....[53]....
        /*12dc*/ 	.word	0x000108d0


	//   ....[54]....
        /*12e0*/ 	.word	0x00010900


	//   ....[55]....
        /*12e4*/ 	.word	0x00010ac0


	//   ....[56]....
        /*12e8*/ 	.word	0x00010ad0


	//   ....[57]....
        /*12ec*/ 	.word	0x000114c0


	//   ....[58]....
        /*12f0*/ 	.word	0x000114e0


	//   ....[59]....
        /*12f4*/ 	.word	0x00011660


	//   ....[60]....
        /*12f8*/ 	.word	0x00011670


	//   ....[61]....
        /*12fc*/ 	.word	0x00011890


	//   ....[62]....
        /*1300*/ 	.word	0x00011a50


	//   ....[63]....
        /*1304*/ 	.word	0x00011a60


	//   ....[64]....
        /*1308*/ 	.word	0x00011a70


	//   ....[65]....
        /*130c*/ 	.word	0x00012200


	//   ....[66]....
        /*1310*/ 	.word	0x00012220


	//   ....[67]....
        /*1314*/ 	.word	0x00012240


	//   ....[68]....
        /*1318*/ 	.word	0x00012250


	//   ....[69]....
        /*131c*/ 	.word	0x00012280


	//   ....[70]....
        /*1320*/ 	.word	0x000122a0


	//   ....[71]....
        /*1324*/ 	.word	0x000122c0


	//   ....[72]....
        /*1328*/ 	.word	0x000122d0


	//   ....[73]....
        /*132c*/ 	.word	0x00013740


	//   ....[74]....
        /*1330*/ 	.word	0x00013760


	//   ....[75]....
        /*1334*/ 	.word	0x000138d0


	//   ....[76]....
        /*1338*/ 	.word	0x000138e0


	//   ....[77]....
        /*133c*/ 	.word	0x000142a0


	//   ....[78]....
        /*1340*/ 	.word	0x000142c0


	//   ....[79]....
        /*1344*/ 	.word	0x00014410


	//   ....[80]....
        /*1348*/ 	.word	0x00014420


	//   ....[81]....
        /*134c*/ 	.word	0x00014640


	//   ....[82]....
        /*1350*/ 	.word	0x000147f0


	//   ....[83]....
        /*1354*/ 	.word	0x00014800


	//   ....[84]....
        /*1358*/ 	.word	0x00014810


	//   ....[85]....
        /*135c*/ 	.word	0x00014d90


	//   ....[86]....
        /*1360*/ 	.word	0x00014db0


	//   ....[87]....
        /*1364*/ 	.word	0x00014e90


	//   ....[88]....
        /*1368*/ 	.word	0x00014eb0


	//   ....[89]....
        /*136c*/ 	.word	0x00014f90


	//   ....[90]....
        /*1370*/ 	.word	0x00014fb0


	//   ....[91]....
        /*1374*/ 	.word	0x00015090


	//   ....[92]....
        /*1378*/ 	.word	0x000150b0


	//   ....[93]....
        /*137c*/ 	.word	0x00016b60


	//   ....[94]....
        /*1380*/ 	.word	0x00016bb0


	//   ....[95]....
        /*1384*/ 	.word	0x00016ce0


	//   ....[96]....
        /*1388*/ 	.word	0x00016cf0


	//   ....[97]....
        /*138c*/ 	.word	0x000176b0


	//   ....[98]....
        /*1390*/ 	.word	0x000176d0


	//   ....[99]....
        /*1394*/ 	.word	0x000177c0


	//   ....[100]....
        /*1398*/ 	.word	0x000177d0


	//   ....[101]....
        /*139c*/ 	.word	0x00017bd0


	//   ....[102]....
        /*13a0*/ 	.word	0x00017c00


	//   ....[103]....
        /*13a4*/ 	.word	0x00017c20


	//   ....[104]....
        /*13a8*/ 	.word	0x00017c40


	//   ....[105]....
        /*13ac*/ 	.word	0x00017c60


	//   ....[106]....
        /*13b0*/ 	.word	0x00017c80


	//   ....[107]....
        /*13b4*/ 	.word	0x00017ca0


	//   ....[108]....
        /*13b8*/ 	.word	0x00017cc0


	//   ....[109]....
        /*13bc*/ 	.word	0x00019490


	//   ....[110]....
        /*13c0*/ 	.word	0x000194c0


	//   ....[111]....
        /*13c4*/ 	.word	0x000194d0


	//   ....[112]....
        /*13c8*/ 	.word	0x000194e0


	//   ....[113]....
        /*13cc*/ 	.word	0x000194f0


	//   ....[114]....
        /*13d0*/ 	.word	0x00019520


	//   ....[115]....
        /*13d4*/ 	.word	0x00019540


	//   ....[116]....
        /*13d8*/ 	.word	0x00019560


	//   ....[117]....
        /*13dc*/ 	.word	0x0001ab30


	//   ....[118]....
        /*13e0*/ 	.word	0x0001ab40


	//   ....[119]....
        /*13e4*/ 	.word	0x0001ab60


	//   ....[120]....
        /*13e8*/ 	.word	0x0001ab70


	//   ....[121]....
        /*13ec*/ 	.word	0x0001ab80


	//   ....[122]....
        /*13f0*/ 	.word	0x0001ab90


	//   ....[123]....
        /*13f4*/ 	.word	0x0001abb0


	//   ....[124]....
        /*13f8*/ 	.word	0x0001abc0


	//   ....[125]....
        /*13fc*/ 	.word	0x0001b030


	//   ....[126]....
        /*1400*/ 	.word	0x0001b050


	//   ....[127]....
        /*1404*/ 	.word	0x0001b1c0


	//   ....[128]....
        /*1408*/ 	.word	0x0001b1d0


	//   ....[129]....
        /*140c*/ 	.word	0x0001b350


	//   ....[130]....
        /*1410*/ 	.word	0x0001b370


	//   ....[131]....
        /*1414*/ 	.word	0x0001b4f0


	//   ....[132]....
        /*1418*/ 	.word	0x0001b500


	//   ....[133]....
        /*141c*/ 	.word	0x0001b870


	//   ....[134]....
        /*1420*/ 	.word	0x0001b890


	//   ....[135]....
        /*1424*/ 	.word	0x0001bd60


	//   ....[136]....
        /*1428*/ 	.word	0x0001bd70


	//   ....[137]....
        /*142c*/ 	.word	0x0001c240


	//   ....[138]....
        /*1430*/ 	.word	0x0001c260


	//   ....[139]....
        /*1434*/ 	.word	0x0001c740


	//   ....[140]....
        /*1438*/ 	.word	0x0001c750


	//   ....[141]....
        /*143c*/ 	.word	0x0001d420


	//   ....[142]....
        /*1440*/ 	.word	0x0001d440


	//   ....[143]....
        /*1444*/ 	.word	0x0001d5c0


	//   ....[144]....
        /*1448*/ 	.word	0x0001d5d0


	//   ....[145]....
        /*144c*/ 	.word	0x0001d750


	//   ....[146]....
        /*1450*/ 	.word	0x0001d770


	//   ....[147]....
        /*1454*/ 	.word	0x0001d8f0


	//   ....[148]....
        /*1458*/ 	.word	0x0001d900


	//   ....[149]....
        /*145c*/ 	.word	0x0001db40


	//   ....[150]....
        /*1460*/ 	.word	0x0001db60


	//   ....[151]....
        /*1464*/ 	.word	0x0001dc90


	//   ....[152]....
        /*1468*/ 	.word	0x0001dcd0


	//   ....[153]....
        /*146c*/ 	.word	0x0001dd00


	//   ....[154]....
        /*1470*/ 	.word	0x0001dd30


	//   ....[155]....
        /*1474*/ 	.word	0x0001dd60


	//   ....[156]....
        /*1478*/ 	.word	0x0001dd90


	//   ....[157]....
        /*147c*/ 	.word	0x0001df00


	//   ....[158]....
        /*1480*/ 	.word	0x0001df40


	//   ....[159]....
        /*1484*/ 	.word	0x0001df70


	//   ....[160]....
        /*1488*/ 	.word	0x0001dfa0


	//   ....[161]....
        /*148c*/ 	.word	0x0001dfd0


	//   ....[162]....
        /*1490*/ 	.word	0x0001e000


	//   ....[163]....
        /*1494*/ 	.word	0x0001e090


	//   ....[164]....
        /*1498*/ 	.word	0x0001e0f0


	//   ....[165]....
        /*149c*/ 	.word	0x0001e100


	//   ....[166]....
        /*14a0*/ 	.word	0x0001e160


	//   ....[167]....
        /*14a4*/ 	.word	0x0001ebc0


	//   ....[168]....
        /*14a8*/ 	.word	0x0001ec20


	//   ....[169]....
        /*14ac*/ 	.word	0x0001ec70


	//   ....[170]....
        /*14b0*/ 	.word	0x0001ecc0


	//   ....[171]....
        /*14b4*/ 	.word	0x0001ed10


	//   ....[172]....
        /*14b8*/ 	.word	0x0001ed80


	//   ....[173]....
        /*14bc*/ 	.word	0x0001edd0


	//   ....[174]....
        /*14c0*/ 	.word	0x0001ee40


	//   ....[175]....
        /*14c4*/ 	.word	0x0001eeb0


	//   ....[176]....
        /*14c8*/ 	.word	0x0001ef20


	//   ....[177]....
        /*14cc*/ 	.word	0x0001ef90


	//   ....[178]....
        /*14d0*/ 	.word	0x0001f000


	//   ....[179]....
        /*14d4*/ 	.word	0x0001f070


	//   ....[180]....
        /*14d8*/ 	.word	0x0001f0d0


	//   ....[181]....
        /*14dc*/ 	.word	0x0001f140


	//   ....[182]....
        /*14e0*/ 	.word	0x0001f1b0


	//   ....[183]....
        /*14e4*/ 	.word	0x0001f220


	//   ....[184]....
        /*14e8*/ 	.word	0x0001f280


	//   ....[185]....
        /*14ec*/ 	.word	0x0001f2f0


	//   ....[186]....
        /*14f0*/ 	.word	0x0001f350


	//   ....[187]....
        /*14f4*/ 	.word	0x0001f3c0


	//   ....[188]....
        /*14f8*/ 	.word	0x0001f430


	//   ....[189]....
        /*14fc*/ 	.word	0x0001f4a0


	//   ....[190]....
        /*1500*/ 	.word	0x0001f500


	//   ....[191]....
        /*1504*/ 	.word	0x0001f570


	//   ....[192]....
        /*1508*/ 	.word	0x0001f5e0


	//   ....[193]....
        /*150c*/ 	.word	0x0001f7d0


	//   ....[194]....
        /*1510*/ 	.word	0x0001f9c0


	//   ....[195]....
        /*1514*/ 	.word	0x0001fe60


	//   ....[196]....
        /*1518*/ 	.word	0x0001feb0


	//   ....[197]....
        /*151c*/ 	.word	0x0001ff00


	//   ....[198]....
        /*1520*/ 	.word	0x0001ff50


	//   ....[199]....
        /*1524*/ 	.word	0x0001ffa0


	//   ....[200]....
        /*1528*/ 	.word	0x0001fff0


	//   ....[201]....
        /*152c*/ 	.word	0x00020040


	//   ....[202]....
        /*1530*/ 	.word	0x00020090


	//   ....[203]....
        /*1534*/ 	.word	0x00020100


	//   ....[204]....
        /*1538*/ 	.word	0x00020170


	//   ....[205]....
        /*153c*/ 	.word	0x000201e0


	//   ....[206]....
        /*1540*/ 	.word	0x00020240


	//   ....[207]....
        /*1544*/ 	.word	0x000202b0


	//   ....[208]....
        /*1548*/ 	.word	0x00020320


	//   ....[209]....
        /*154c*/ 	.word	0x00020390


	//   ....[210]....
        /*1550*/ 	.word	0x000203f0


	//   ....[211]....
        /*1554*/ 	.word	0x00020460


	//   ....[212]....
        /*1558*/ 	.word	0x000204d0


	//   ....[213]....
        /*155c*/ 	.word	0x000206b0


	//   ....[214]....
        /*1560*/ 	.word	0x00020890


	//   ....[215]....
        /*1564*/ 	.word	0x00020d50


	//   ....[216]....
        /*1568*/ 	.word	0x00020d90


	//   ....[217]....
        /*156c*/ 	.word	0x00020de0


	//   ....[218]....
        /*1570*/ 	.word	0x00020e20


	//   ....[219]....
        /*1574*/ 	.word	0x00020e70


	//   ....[220]....
        /*1578*/ 	.word	0x00020eb0


	//   ....[221]....
        /*157c*/ 	.word	0x00020f00


	//   ....[222]....
        /*1580*/ 	.word	0x00020f40


	//   ....[223]....
        /*1584*/ 	.word	0x00020fa0


	//   ....[224]....
        /*1588*/ 	.word	0x00021010


	//   ....[225]....
        /*158c*/ 	.word	0x00021070


	//   ....[226]....
        /*1590*/ 	.word	0x000210e0


	//   ....[227]....
        /*1594*/ 	.word	0x00021150


	//   ....[228]....
        /*1598*/ 	.word	0x000211c0


	//   ....[229]....
        /*159c*/ 	.word	0x00021220


	//   ....[230]....
        /*15a0*/ 	.word	0x00021270


	//   ....[231]....
        /*15a4*/ 	.word	0x000212b0


	//   ....[232]....
        /*15a8*/ 	.word	0x00021300


	//   ....[233]....
        /*15ac*/ 	.word	0x00021340


	//   ....[234]....
        /*15b0*/ 	.word	0x00021390


	//   ....[235]....
        /*15b4*/ 	.word	0x000213d0


	//   ....[236]....
        /*15b8*/ 	.word	0x00021420


	//   ....[237]....
        /*15bc*/ 	.word	0x00021460


	//   ....[238]....
        /*15c0*/ 	.word	0x000214b0


	//   ....[239]....
        /*15c4*/ 	.word	0x000214f0


	//   ....[240]....
        /*15c8*/ 	.word	0x00021540


	//   ....[241]....
        /*15cc*/ 	.word	0x00021590


	//   ....[242]....
        /*15d0*/ 	.word	0x000215e0


	//   ....[243]....
        /*15d4*/ 	.word	0x00021630


	//   ....[244]....
        /*15d8*/ 	.word	0x00021680


	//   ....[245]....
        /*15dc*/ 	.word	0x000216d0


	//   ....[246]....
        /*15e0*/ 	.word	0x00021740


	//   ....[247]....
        /*15e4*/ 	.word	0x000217b0


	//   ....[248]....
        /*15e8*/ 	.word	0x00021820


	//   ....[249]....
        /*15ec*/ 	.word	0x00021880


	//   ....[250]....
        /*15f0*/ 	.word	0x000218f0


	//   ....[251]....
        /*15f4*/ 	.word	0x00021960


	//   ....[252]....
        /*15f8*/ 	.word	0x000219d0


	//   ....[253]....
        /*15fc*/ 	.word	0x00021a30


	//   ....[254]....
        /*1600*/ 	.word	0x00021aa0


	//   ....[255]....
        /*1604*/ 	.word	0x00021b10


	//   ....[0]....
        /*1608*/ 	.word	0x00021b80


	//   ....[1]....
        /*160c*/ 	.word	0x00021be0


	//   ....[2]....
        /*1610*/ 	.word	0x00021c50


	//   ....[3]....
        /*1614*/ 	.word	0x00021cc0


	//   ....[4]....
        /*1618*/ 	.word	0x00021d30


	//   ....[5]....
        /*161c*/ 	.word	0x00021d90


	//   ....[6]....
        /*1620*/ 	.word	0x00021e00


	//   ....[7]....
        /*1624*/ 	.word	0x00021e70


	//   ....[8]....
        /*1628*/ 	.word	0x00021ee0


	//   ....[9]....
        /*162c*/ 	.word	0x00021f40


	//   ....[10]....
        /*1630*/ 	.word	0x00021fb0


	//   ....[11]....
        /*1634*/ 	.word	0x00022020


	//   ....[12]....
        /*1638*/ 	.word	0x00022090


	//   ....[13]....
        /*163c*/ 	.word	0x000220f0


	//   ....[14]....
        /*1640*/ 	.word	0x00022160


	//   ....[15]....
        /*1644*/ 	.word	0x000221d0


	//   ....[16]....
        /*1648*/ 	.word	0x00022220


	//   ....[17]....
        /*164c*/ 	.word	0x00022260


	//   ....[18]....
        /*1650*/ 	.word	0x000222b0


	//   ....[19]....
        /*1654*/ 	.word	0x00022300


	//   ....[20]....
        /*1658*/ 	.word	0x00022350


	//   ....[21]....
        /*165c*/ 	.word	0x000223c0


	//   ....[22]....
        /*1660*/ 	.word	0x00022410


	//   ....[23]....
        /*1664*/ 	.word	0x00022460


	//   ....[24]....
        /*1668*/ 	.word	0x000224b0


	//   ....[25]....
        /*166c*/ 	.word	0x00022500


	//   ....[26]....
        /*1670*/ 	.word	0x00022550


	//   ....[27]....
        /*1674*/ 	.word	0x000225c0


	//   ....[28]....
        /*1678*/ 	.word	0x00022610


	//   ....[29]....
        /*167c*/ 	.word	0x00022680


	//   ....[30]....
        /*1680*/ 	.word	0x000226e0


	//   ....[31]....
        /*1684*/ 	.word	0x00022750


	//----- nvinfo : EIATTR_EXIT_INSTR_OFFSETS
	.align		4
.L_286:
        /*1688*/ 	.byte	0x04, 0x1c
        /*168a*/ 	.short	(.L_288 - .L_287)


	//   ....[0]....
.L_287:
        /*168c*/ 	.word	0x000010d0


	//   ....[1]....
        /*1690*/ 	.word	0x0001eb80


	//----- nvinfo : EIATTR_MAX_THREADS
	.align		4
.L_288:
        /*1694*/ 	.byte	0x04, 0x05
        /*1696*/ 	.short	(.L_290 - .L_289)
.L_289:
        /*1698*/ 	.word	0x00000080
        /*169c*/ 	.word	0x00000001
        /*16a0*/ 	.word	0x00000001


	//----- nvinfo : EIATTR_CRS_STACK_SIZE
	.align		4
.L_290:
        /*16a4*/ 	.byte	0x04, 0x1e
        /*16a6*/ 	.short	(.L_292 - .L_291)
.L_291:
        /*16a8*/ 	.word	0x00000000
.L_292:


//--------------------- .nv.callgraph             --------------------------
	.section	.nv.callgraph,"",@"SHT_CUDA_CALLGRAPH"
	.align	4
	.sectionentsize	8
	.align		4
        /*0000*/ 	.word	0x00000000
	.align		4
        /*0004*/ 	.word	0xffffffff
	.align		4
        /*0008*/ 	.word	0x00000000
	.align		4
        /*000c*/ 	.word	0xfffffffe
	.align		4
        /*0010*/ 	.word	0x00000000
	.align		4
        /*0014*/ 	.word	0xfffffffd
	.align		4
        /*0018*/ 	.word	0x00000000
	.align		4
        /*001c*/ 	.word	0xfffffffc


//--------------------- .nv.rel.action            --------------------------
	.section	.nv.rel.action,"",@"SHT_CUDA_RELOCINFO"
	.align	8
	.sectionentsize	8
        /*0000*/ 	.byte	0x73, 0x00, 0x00, 0x00, 0x00, 0x00, 0x00, 0x00, 0x00, 0x00, 0x00, 0x11, 0x25, 0x00, 0x05, 0x36


//--------------------- .nv.constant4             --------------------------
	.section	.nv.constant4,"a",@progbits
	.align	8
	.align		8
.nv.constant4:
        /*0000*/ 	.dword	_ZN77_INTERNAL_c6b62c19_41_flash_fwd_hdim96_bf16_paged_split_sm80_cu_58b58f81_28624cuda3std3__45__cpo5beginE
	.align		8
        /*0008*/ 	.dword	_ZN77_INTERNAL_c6b62c19_41_flash_fwd_hdim96_bf16_paged_split_sm80_cu_58b58f81_28624cuda3std3__45__cpo3endE
	.align		8
        /*0010*/ 	.dword	_ZN77_INTERNAL_c6b62c19_41_flash_fwd_hdim96_bf16_paged_split_sm80_cu_58b58f81_28624cuda3std3__45__cpo6cbeginE
	.align		8
        /*0018*/ 	.dword	_ZN77_INTERNAL_c6b62c19_41_flash_fwd_hdim96_bf16_paged_split_sm80_cu_58b58f81_28624cuda3std3__45__cpo4cendE
	.align		8
        /*0020*/ 	.dword	_ZN77_INTERNAL_c6b62c19_41_flash_fwd_hdim96_bf16_paged_split_sm80_cu_58b58f81_28624cuda3std3__479_GLOBAL__N__c6b62c19_41_flash_fwd_hdim96_bf16_paged_split_sm80_cu_58b58f81_28626ignoreE
	.align		8
        /*0028*/ 	.dword	_ZN77_INTERNAL_c6b62c19_41_flash_fwd_hdim96_bf16_paged_split_sm80_cu_58b58f81_28624cuda3std3__419piecewise_constructE
	.align		8
        /*0030*/ 	.dword	_ZN77_INTERNAL_c6b62c19_41_flash_fwd_hdim96_bf16_paged_split_sm80_cu_58b58f81_28624cuda3std3__48in_placeE
	.align		8
        /*0038*/ 	.dword	_ZN77_INTERNAL_c6b62c19_41_flash_fwd_hdim96_bf16_paged_split_sm80_cu_58b58f81_28624cuda3std6ranges3__45__cpo4swapE
	.align		8
        /*0040*/ 	.dword	_ZN77_INTERNAL_c6b62c19_41_flash_fwd_hdim96_bf16_paged_split_sm80_cu_58b58f81_28624cuda3std6ranges3__45__cpo9iter_moveE
	.align		8
        /*0048*/ 	.dword	_ZN77_INTERNAL_c6b62c19_41_flash_fwd_hdim96_bf16_paged_split_sm80_cu_58b58f81_28624cute7productE
	.align		8
        /*0050*/ 	.dword	_ZN77_INTERNAL_c6b62c19_41_flash_fwd_hdim96_bf16_paged_split_sm80_cu_58b58f81_28624cute1_E


//--------------------- .nv.constant0._ZN7cutlass13device_kernelIN5flash19enable_sm80_to_sm89INS1_16FlashAttnFwdSm80INS1_25CollectiveMainloopFwdSm80ILi4ELi1ELb0EN4cute5tupleIJNS5_1CILi128EEENS7_ILi64EEENS7_ILi96EEEEEELi96ENS_10bfloat16_tEfNS_4arch4Sm80ELb0ELb0ELb0ELb0ELb1ELb0ELb1ELb1EEENS1_21CollectiveEpilogueFwdINS6_IJS8_SA_S9_EEENS6_IJNS7_ILi1EEESI_SI_EEESC_SE_Li128ELb0ELb1ELb1ELb0EEENS1_19SingleTileSchedulerILb0ELb1ELb1ELi128EEEEEEEEEvNT_6ParamsE --------------------------
	.section	.nv.constant0._ZN7cutlass13device_kernelIN5flash19enable_sm80_to_sm89INS1_16FlashAttnFwdSm80INS1_25CollectiveMainloopFwdSm80ILi4ELi1ELb0EN4cute5tupleIJNS5_1CILi128EEENS7_ILi64EEENS7_ILi96EEEEEELi96ENS_10bfloat16_tEfNS_4arch4Sm80ELb0ELb0ELb0ELb0ELb1ELb0ELb1ELb1EEENS1_21CollectiveEpilogueFwdINS6_IJS8_SA_S9_EEENS6_IJNS7_ILi1EEESI_SI_EEESC_SE_Li128ELb0ELb1ELb1ELb0EEENS1_19SingleTileSchedulerILb0ELb1ELb1ELi128EEEEEEEEEvNT_6ParamsE,"a",@progbits
	.sectionflags	@""
	.align	4
.nv.constant0._ZN7cutlass13device_kernelIN5flash19enable_sm80_to_sm89INS1_16FlashAttnFwdSm80INS1_25CollectiveMainloopFwdSm80ILi4ELi1ELb0EN4cute5tupleIJNS5_1CILi128EEENS7_ILi64EEENS7_ILi96EEEEEELi96ENS_10bfloat16_tEfNS_4arch4Sm80ELb0ELb0ELb0ELb0ELb1ELb0ELb1ELb1EEENS1_21CollectiveEpilogueFwdINS6_IJS8_SA_S9_EEENS6_IJNS7_ILi1EEESI_SI_EEESC_SE_Li128ELb0ELb1ELb1ELb0EEENS1_19SingleTileSchedulerILb0ELb1ELb1ELi128EEEEEEEEEvNT_6ParamsE:
	.zero		1400


//--------------------- .nv.constant0._ZN7cutlass13device_kernelIN5flash19enable_sm80_to_sm89INS1_16FlashAttnFwdSm80INS1_25CollectiveMainloopFwdSm80ILi4ELi1ELb0EN4cute5tupleIJNS5_1CILi128EEENS7_ILi48EEENS7_ILi96EEEEEELi96ENS_10bfloat16_tEfNS_4arch4Sm80ELb0ELb0ELb0ELb1ELb1ELb0ELb1ELb1EEENS1_21CollectiveEpilogueFwdINS6_IJS8_SA_S9_EEENS6_IJNS7_ILi1EEESI_SI_EEESC_SE_Li128ELb1ELb1ELb1ELb0EEENS1_36VarlenDynamicPersistentTileSchedulerILi128ELi48ELi128ELi128ELb1ELb1ELb0ELb0ELb1ELb1EEEEEEEEEvNT_6ParamsE --------------------------
	.section	.nv.constant0._ZN7cutlass13device_kernelIN5flash19enable_sm80_to_sm89INS1_16FlashAttnFwdSm80INS1_25CollectiveMainloopFwdSm80ILi4ELi1ELb0EN4cute5tupleIJNS5_1CILi128EEENS7_ILi48EEENS7_ILi96EEEEEELi96ENS_10bfloat16_tEfNS_4arch4Sm80ELb0ELb0ELb0ELb1ELb1ELb0ELb1ELb1EEENS1_21CollectiveEpilogueFwdINS6_IJS8_SA_S9_EEENS6_IJNS7_ILi1EEESI_SI_EEESC_SE_Li128ELb1ELb1ELb1ELb0EEENS1_36VarlenDynamicPersistentTileSchedulerILi128ELi48ELi128ELi128ELb1ELb1ELb0ELb0ELb1ELb1EEEEEEEEEvNT_6ParamsE,"a",@progbits
	.sectionflags	@""
	.align	4
.nv.constant0._ZN7cutlass13device_kernelIN5flash19enable_sm80_to_sm89INS1_16FlashAttnFwdSm80INS1_25CollectiveMainloopFwdSm80ILi4ELi1ELb0EN4cute5tupleIJNS5_1CILi128EEENS7_ILi48EEENS7_ILi96EEEEEELi96ENS_10bfloat16_tEfNS_4arch4Sm80ELb0ELb0ELb0ELb1ELb1ELb0ELb1ELb1EEENS1_21CollectiveEpilogueFwdINS6_IJS8_SA_S9_EEENS6_IJNS7_ILi1EEESI_SI_EEESC_SE_Li128ELb1ELb1ELb1ELb0EEENS1_36VarlenDynamicPersistentTileSchedulerILi128ELi48ELi128ELi128ELb1ELb1ELb0ELb0ELb1ELb1EEEEEEEEEvNT_6ParamsE:
	.zero		1432


//--------------------- .nv.constant0._ZN7cutlass13device_kernelIN5flash19enable_sm80_to_sm89INS1_16FlashAttnFwdSm80INS1_25CollectiveMainloopFwdSm80ILi4ELi1ELb0EN4cute5tupleIJNS5_1CILi128EEENS7_ILi48EEENS7_ILi96EEEEEELi96ENS_10bfloat16_tEfNS_4arch4Sm80ELb0ELb0ELb0ELb1ELb1ELb1ELb1ELb1EEENS1_21CollectiveEpilogueFwdINS6_IJS8_SA_S9_EEENS6_IJNS7_ILi1EEESI_SI_EEESC_SE_Li128ELb1ELb1ELb1ELb0EEENS1_36VarlenDynamicPersistentTileSchedulerILi128ELi48ELi128ELi128ELb1ELb1ELb0ELb0ELb1ELb1EEEEEEEEEvNT_6ParamsE --------------------------
	.section	.nv.constant0._ZN7cutlass13device_kernelIN5flash19enable_sm80_to_sm89INS1_16FlashAttnFwdSm80INS1_25CollectiveMainloopFwdSm80ILi4ELi1ELb0EN4cute5tupleIJNS5_1CILi128EEENS7_ILi48EEENS7_ILi96EEEEEELi96ENS_10bfloat16_tEfNS_4arch4Sm80ELb0ELb0ELb0ELb1ELb1ELb1ELb1ELb1EEENS1_21CollectiveEpilogueFwdINS6_IJS8_SA_S9_EEENS6_IJNS7_ILi1EEESI_SI_EEESC_SE_Li128ELb1ELb1ELb1ELb0EEENS1_36VarlenDynamicPersistentTileSchedulerILi128ELi48ELi128ELi128ELb1ELb1ELb0ELb0ELb1ELb1EEEEEEEEEvNT_6ParamsE,"a",@progbits
	.sectionflags	@""
	.align	4
.nv.constant0._ZN7cutlass13device_kernelIN5flash19enable_sm80_to_sm89INS1_16FlashAttnFwdSm80INS1_25CollectiveMainloopFwdSm80ILi4ELi1ELb0EN4cute5tupleIJNS5_1CILi128EEENS7_ILi48EEENS7_ILi96EEEEEELi96ENS_10bfloat16_tEfNS_4arch4Sm80ELb0ELb0ELb0ELb1ELb1ELb1ELb1ELb1EEENS1_21CollectiveEpilogueFwdINS6_IJS8_SA_S9_EEENS6_IJNS7_ILi1EEESI_SI_EEESC_SE_Li128ELb1ELb1ELb1ELb0EEENS1_36VarlenDynamicPersistentTileSchedulerILi128ELi48ELi128ELi128ELb1ELb1ELb0ELb0ELb1ELb1EEEEEEEEEvNT_6ParamsE:
	.zero		1432


//--------------------- .nv.constant0._ZN7cutlass13device_kernelIN5flash19enable_sm80_to_sm89INS1_16FlashAttnFwdSm80INS1_25CollectiveMainloopFwdSm80ILi4ELi1ELb0EN4cute5tupleIJNS5_1CILi128EEENS7_ILi48EEENS7_ILi96EEEEEELi96ENS_10bfloat16_tEfNS_4arch4Sm80ELb0ELb1ELb0ELb0ELb1ELb0ELb1ELb1EEENS1_21CollectiveEpilogueFwdINS6_IJS8_SA_S9_EEENS6_IJNS7_ILi1EEESI_SI_EEESC_SE_Li128ELb0ELb1ELb1ELb0EEENS1_19SingleTileSchedulerILb0ELb1ELb1ELi128EEEEEEEEEvNT_6ParamsE --------------------------
	.section	.nv.constant0._ZN7cutlass13device_kernelIN5flash19enable_sm80_to_sm89INS1_16FlashAttnFwdSm80INS1_25CollectiveMainloopFwdSm80ILi4ELi1ELb0EN4cute5tupleIJNS5_1CILi128EEENS7_ILi48EEENS7_ILi96EEEEEELi96ENS_10bfloat16_tEfNS_4arch4Sm80ELb0ELb1ELb0ELb0ELb1ELb0ELb1ELb1EEENS1_21CollectiveEpilogueFwdINS6_IJS8_SA_S9_EEENS6_IJNS7_ILi1EEESI_SI_EEESC_SE_Li128ELb0ELb1ELb1ELb0EEENS1_19SingleTileSchedulerILb0ELb1ELb1ELi128EEEEEEEEEvNT_6ParamsE,"a",@progbits
	.sectionflags	@""
	.align	4
.nv.constant0._ZN7cutlass13device_kernelIN5flash19enable_sm80_to_sm89INS1_16FlashAttnFwdSm80INS1_25CollectiveMainloopFwdSm80ILi4ELi1ELb0EN4cute5tupleIJNS5_1CILi128EEENS7_ILi48EEENS7_ILi96EEEEEELi96ENS_10bfloat16_tEfNS_4arch4Sm80ELb0ELb1ELb0ELb0ELb1ELb0ELb1ELb1EEENS1_21CollectiveEpilogueFwdINS6_IJS8_SA_S9_EEENS6_IJNS7_ILi1EEESI_SI_EEESC_SE_Li128ELb0ELb1ELb1ELb0EEENS1_19SingleTileSchedulerILb0ELb1ELb1ELi128EEEEEEEEEvNT_6ParamsE:
	.zero		1400


//--------------------- .nv.constant0._ZN7cutlass13device_kernelIN5flash19enable_sm80_to_sm89INS1_16FlashAttnFwdSm80INS1_25CollectiveMainloopFwdSm80ILi4ELi1ELb0EN4cute5tupleIJNS5_1CILi128EEENS7_ILi48EEENS7_ILi96EEEEEELi96ENS_10bfloat16_tEfNS_4arch4Sm80ELb0ELb1ELb0ELb1ELb1ELb0ELb1ELb1EEENS1_21CollectiveEpilogueFwdINS6_IJS8_SA_S9_EEENS6_IJNS7_ILi1EEESI_SI_EEESC_SE_Li128ELb1ELb1ELb1ELb0EEENS1_36VarlenDynamicPersistentTileSchedulerILi128ELi48ELi128ELi128ELb1ELb1ELb0ELb1ELb0ELb1EEEEEEEEEvNT_6ParamsE --------------------------
	.section	.nv.constant0._ZN7cutlass13device_kernelIN5flash19enable_sm80_to_sm89INS1_16FlashAttnFwdSm80INS1_25CollectiveMainloopFwdSm80ILi4ELi1ELb0EN4cute5tupleIJNS5_1CILi128EEENS7_ILi48EEENS7_ILi96EEEEEELi96ENS_10bfloat16_tEfNS_4arch4Sm80ELb0ELb1ELb0ELb1ELb1ELb0ELb1ELb1EEENS1_21CollectiveEpilogueFwdINS6_IJS8_SA_S9_EEENS6_IJNS7_ILi1EEESI_SI_EEESC_SE_Li128ELb1ELb1ELb1ELb0EEENS1_36VarlenDynamicPersistentTileSchedulerILi128ELi48ELi128ELi128ELb1ELb1ELb0ELb1ELb0ELb1EEEEEEEEEvNT_6ParamsE,"a",@progbits
	.sectionflags	@""
	.align	4
.nv.constant0._ZN7cutlass13device_kernelIN5flash19enable_sm80_to_sm89INS1_16FlashAttnFwdSm80INS1_25CollectiveMainloopFwdSm80ILi4ELi1ELb0EN4cute5tupleIJNS5_1CILi128EEENS7_ILi48EEENS7_ILi96EEEEEELi96ENS_10bfloat16_tEfNS_4arch4Sm80ELb0ELb1ELb0ELb1ELb1ELb0ELb1ELb1EEENS1_21CollectiveEpilogueFwdINS6_IJS8_SA_S9_EEENS6_IJNS7_ILi1EEESI_SI_EEESC_SE_Li128ELb1ELb1ELb1ELb0EEENS1_36VarlenDynamicPersistentTileSchedulerILi128ELi48ELi128ELi128ELb1ELb1ELb0ELb1ELb0ELb1EEEEEEEEEvNT_6ParamsE:
	.zero		1432


//--------------------- .nv.constant0._ZN7cutlass13device_kernelIN5flash19enable_sm80_to_sm89INS1_16FlashAttnFwdSm80INS1_25CollectiveMainloopFwdSm80ILi4ELi1ELb0EN4cute5tupleIJNS5_1CILi128EEENS7_ILi48EEENS7_ILi96EEEEEELi96ENS_10bfloat16_tEfNS_4arch4Sm80ELb0ELb1ELb0ELb1ELb1ELb1ELb1ELb1EEENS1_21CollectiveEpilogueFwdINS6_IJS8_SA_S9_EEENS6_IJNS7_ILi1EEESI_SI_EEESC_SE_Li128ELb1ELb1ELb1ELb0EEENS1_36VarlenDynamicPersistentTileSchedulerILi128ELi48ELi128ELi128ELb1ELb1ELb0ELb1ELb0ELb1EEEEEEEEEvNT_6ParamsE --------------------------
	.section	.nv.constant0._ZN7cutlass13device_kernelIN5flash19enable_sm80_to_sm89INS1_16FlashAttnFwdSm80INS1_25CollectiveMainloopFwdSm80ILi4ELi1ELb0EN4cute5tupleIJNS5_1CILi128EEENS7_ILi48EEENS7_ILi96EEEEEELi96ENS_10bfloat16_tEfNS_4arch4Sm80ELb0ELb1ELb0ELb1ELb1ELb1ELb1ELb1EEENS1_21CollectiveEpilogueFwdINS6_IJS8_SA_S9_EEENS6_IJNS7_ILi1EEESI_SI_EEESC_SE_Li128ELb1ELb1ELb1ELb0EEENS1_36VarlenDynamicPersistentTileSchedulerILi128ELi48ELi128ELi128ELb1ELb1ELb0ELb1ELb0ELb1EEEEEEEEEvNT_6ParamsE,"a",@progbits
	.sectionflags	@""
	.align	4
.nv.constant0._ZN7cutlass13device_kernelIN5flash19enable_sm80_to_sm89INS1_16FlashAttnFwdSm80INS1_25CollectiveMainloopFwdSm80ILi4ELi1ELb0EN4cute5tupleIJNS5_1CILi128EEENS7_ILi48EEENS7_ILi96EEEEEELi96ENS_10bfloat16_tEfNS_4arch4Sm80ELb0ELb1ELb0ELb1ELb1ELb1ELb1ELb1EEENS1_21CollectiveEpilogueFwdINS6_IJS8_SA_S9_EEENS6_IJNS7_ILi1EEESI_SI_EEESC_SE_Li128ELb1ELb1ELb1ELb0EEENS1_36VarlenDynamicPersistentTileSchedulerILi128ELi48ELi128ELi128ELb1ELb1ELb0ELb1ELb0ELb1EEEEEEEEEvNT_6ParamsE:
	.zero		1432


//--------------------- .nv.constant0._ZN7cutlass13device_kernelIN5flash19enable_sm80_to_sm89INS1_16FlashAttnFwdSm80INS1_25CollectiveMainloopFwdSm80ILi4ELi1ELb0EN4cute5tupleIJNS5_1CILi128EEENS7_ILi64EEENS7_ILi96EEEEEELi96ENS_10bfloat16_tEfNS_4arch4Sm80ELb1ELb0ELb0ELb0ELb1ELb0ELb1ELb1EEENS1_21CollectiveEpilogueFwdINS6_IJS8_SA_S9_EEENS6_IJNS7_ILi1EEESI_SI_EEESC_SE_Li128ELb0ELb1ELb1ELb0EEENS1_30DynamicPersistentTileSchedulerILi128ELi128ELb1ELb1ELb0EEEEEEEEEvNT_6ParamsE --------------------------
	.section	.nv.constant0._ZN7cutlass13device_kernelIN5flash19enable_sm80_to_sm89INS1_16FlashAttnFwdSm80INS1_25CollectiveMainloopFwdSm80ILi4ELi1ELb0EN4cute5tupleIJNS5_1CILi128EEENS7_ILi64EEENS7_ILi96EEEEEELi96ENS_10bfloat16_tEfNS_4arch4Sm80ELb1ELb0ELb0ELb0ELb1ELb0ELb1ELb1EEENS1_21CollectiveEpilogueFwdINS6_IJS8_SA_S9_EEENS6_IJNS7_ILi1EEESI_SI_EEESC_SE_Li128ELb0ELb1ELb1ELb0EEENS1_30DynamicPersistentTileSchedulerILi128ELi128ELb1ELb1ELb0EEEEEEEEEvNT_6ParamsE,"a",@progbits
	.sectionflags	@""
	.align	4
.nv.constant0._ZN7cutlass13device_kernelIN5flash19enable_sm80_to_sm89INS1_16FlashAttnFwdSm80INS1_25CollectiveMainloopFwdSm80ILi4ELi1ELb0EN4cute5tupleIJNS5_1CILi128EEENS7_ILi64EEENS7_ILi96EEEEEELi96ENS_10bfloat16_tEfNS_4arch4Sm80ELb1ELb0ELb0ELb0ELb1ELb0ELb1ELb1EEENS1_21CollectiveEpilogueFwdINS6_IJS8_SA_S9_EEENS6_IJNS7_ILi1EEESI_SI_EEESC_SE_Li128ELb0ELb1ELb1ELb0EEENS1_30DynamicPersistentTileSchedulerILi128ELi128ELb1ELb1ELb0EEEEEEEEEvNT_6ParamsE:
	.zero		1416


//--------------------- .nv.constant0._ZN7cutlass13device_kernelIN5flash19enable_sm80_to_sm89INS1_16FlashAttnFwdSm80INS1_25CollectiveMainloopFwdSm80ILi4ELi1ELb0EN4cute5tupleIJNS5_1CILi128EEENS7_ILi48EEENS7_ILi96EEEEEELi96ENS_10bfloat16_tEfNS_4arch4Sm80ELb1ELb0ELb0ELb1ELb1ELb0ELb1ELb1EEENS1_21CollectiveEpilogueFwdINS6_IJS8_SA_S9_EEENS6_IJNS7_ILi1EEESI_SI_EEESC_SE_Li128ELb1ELb1ELb1ELb0EEENS1_36VarlenDynamicPersistentTileSchedulerILi128ELi48ELi128ELi128ELb1ELb1ELb0ELb1ELb1ELb1EEEEEEEEEvNT_6ParamsE --------------------------
	.section	.nv.constant0._ZN7cutlass13device_kernelIN5flash19enable_sm80_to_sm89INS1_16FlashAttnFwdSm80INS1_25CollectiveMainloopFwdSm80ILi4ELi1ELb0EN4cute5tupleIJNS5_1CILi128EEENS7_ILi48EEENS7_ILi96EEEEEELi96ENS_10bfloat16_tEfNS_4arch4Sm80ELb1ELb0ELb0ELb1ELb1ELb0ELb1ELb1EEENS1_21CollectiveEpilogueFwdINS6_IJS8_SA_S9_EEENS6_IJNS7_ILi1EEESI_SI_EEESC_SE_Li128ELb1ELb1ELb1ELb0EEENS1_36VarlenDynamicPersistentTileSchedulerILi128ELi48ELi128ELi128ELb1ELb1ELb0ELb1ELb1ELb1EEEEEEEEEvNT_6ParamsE,"a",@progbits
	.sectionflags	@""
	.align	4
.nv.constant0._ZN7cutlass13device_kernelIN5flash19enable_sm80_to_sm89INS1_16FlashAttnFwdSm80INS1_25CollectiveMainloopFwdSm80ILi4ELi1ELb0EN4cute5tupleIJNS5_1CILi128EEENS7_ILi48EEENS7_ILi96EEEEEELi96ENS_10bfloat16_tEfNS_4arch4Sm80ELb1ELb0ELb0ELb1ELb1ELb0ELb1ELb1EEENS1_21CollectiveEpilogueFwdINS6_IJS8_SA_S9_EEENS6_IJNS7_ILi1EEESI_SI_EEESC_SE_Li128ELb1ELb1ELb1ELb0EEENS1_36VarlenDynamicPersistentTileSchedulerILi128ELi48ELi128ELi128ELb1ELb1ELb0ELb1ELb1ELb1EEEEEEEEEvNT_6ParamsE:
	.zero		1432


//--------------------- .nv.constant0._ZN7cutlass13device_kernelIN5flash19enable_sm80_to_sm89INS1_16FlashAttnFwdSm80INS1_25CollectiveMainloopFwdSm80ILi4ELi1ELb0EN4cute5tupleIJNS5_1CILi128EEENS7_ILi48EEENS7_ILi96EEEEEELi96ENS_10bfloat16_tEfNS_4arch4Sm80ELb1ELb0ELb0ELb1ELb1ELb1ELb1ELb1EEENS1_21CollectiveEpilogueFwdINS6_IJS8_SA_S9_EEENS6_IJNS7_ILi1EEESI_SI_EEESC_SE_Li128ELb1ELb1ELb1ELb0EEENS1_36VarlenDynamicPersistentTileSchedulerILi128ELi48ELi128ELi128ELb1ELb1ELb0ELb1ELb1ELb1EEEEEEEEEvNT_6ParamsE --------------------------
	.section	.nv.constant0._ZN7cutlass13device_kernelIN5flash19enable_sm80_to_sm89INS1_16FlashAttnFwdSm80INS1_25CollectiveMainloopFwdSm80ILi4ELi1ELb0EN4cute5tupleIJNS5_1CILi128EEENS7_ILi48EEENS7_ILi96EEEEEELi96ENS_10bfloat16_tEfNS_4arch4Sm80ELb1ELb0ELb0ELb1ELb1ELb1ELb1ELb1EEENS1_21CollectiveEpilogueFwdINS6_IJS8_SA_S9_EEENS6_IJNS7_ILi1EEESI_SI_EEESC_SE_Li128ELb1ELb1ELb1ELb0EEENS1_36VarlenDynamicPersistentTileSchedulerILi128ELi48ELi128ELi128ELb1ELb1ELb0ELb1ELb1ELb1EEEEEEEEEvNT_6ParamsE,"a",@progbits
	.sectionflags	@""
	.align	4
.nv.constant0._ZN7cutlass13device_kernelIN5flash19enable_sm80_to_sm89INS1_16FlashAttnFwdSm80INS1_25CollectiveMainloopFwdSm80ILi4ELi1ELb0EN4cute5tupleIJNS5_1CILi128EEENS7_ILi48EEENS7_ILi96EEEEEELi96ENS_10bfloat16_tEfNS_4arch4Sm80ELb1ELb0ELb0ELb1ELb1ELb1ELb1ELb1EEENS1_21CollectiveEpilogueFwdINS6_IJS8_SA_S9_EEENS6_IJNS7_ILi1EEESI_SI_EEESC_SE_Li128ELb1ELb1ELb1ELb0EEENS1_36VarlenDynamicPersistentTileSchedulerILi128ELi48ELi128ELi128ELb1ELb1ELb0ELb1ELb1ELb1EEEEEEEEEvNT_6ParamsE:
	.zero		1432


//--------------------- .text._ZN7cutlass13device_kernelIN5flash19enable_sm80_to_sm89INS1_16FlashAttnFwdSm80INS1_25CollectiveMainloopFwdSm80ILi4ELi1ELb0EN4cute5tupleIJNS5_1CILi128EEENS7_ILi64EEENS7_ILi96EEEEEELi96ENS_10bfloat16_tEfNS_4arch4Sm80ELb0ELb0ELb0ELb0ELb1ELb0ELb1ELb1EEENS1_21CollectiveEpilogueFwdINS6_IJS8_SA_S9_EEENS6_IJNS7_ILi1EEESI_SI_EEESC_SE_Li128ELb0ELb1ELb1ELb0EEENS1_19SingleTileSchedulerILb0ELb1ELb1ELi128EEEEEEEEEvNT_6ParamsE --------------------------
	.section	.text._ZN7cutlass13device_kernelIN5flash19enable_sm80_to_sm89INS1_16FlashAttnFwdSm80INS1_25CollectiveMainloopFwdSm80ILi4ELi1ELb0EN4cute5tupleIJNS5_1CILi128EEENS7_ILi64EEENS7_ILi96EEEEEELi96ENS_10bfloat16_tEfNS_4arch4Sm80ELb0ELb0ELb0ELb0ELb1ELb0ELb1ELb1EEENS1_21CollectiveEpilogueFwdINS6_IJS8_SA_S9_EEENS6_IJNS7_ILi1EEESI_SI_EEESC_SE_Li128ELb0ELb1ELb1ELb0EEENS1_19SingleTileSchedulerILb0ELb1ELb1ELi128EEEEEEEEEvNT_6ParamsE,"ax",@progbits
	.sectioninfo	@"SHI_REGISTERS=255"
	.align	128
.text._ZN7cutlass13device_kernelIN5flash19enable_sm80_to_sm89INS1_16FlashAttnFwdSm80INS1_25CollectiveMainloopFwdSm80ILi4ELi1ELb0EN4cute5tupleIJNS5_1CILi128EEENS7_ILi64EEENS7_ILi96EEEEEELi96ENS_10bfloat16_tEfNS_4arch4Sm80ELb0ELb0ELb0ELb0ELb1ELb0ELb1ELb1EEENS1_21CollectiveEpilogueFwdINS6_IJS8_SA_S9_EEENS6_IJNS7_ILi1EEESI_SI_EEESC_SE_Li128ELb0ELb1ELb1ELb0EEENS1_19SingleTileSchedulerILb0ELb1ELb1ELi128EEEEEEEEEvNT_6ParamsE:
        .type           _ZN7cutlass13device_kernelIN5flash19enable_sm80_to_sm89INS1_16FlashAttnFwdSm80INS1_25CollectiveMainloopFwdSm80ILi4ELi1ELb0EN4cute5tupleIJNS5_1CILi128EEENS7_ILi64EEENS7_ILi96EEEEEELi96ENS_10bfloat16_tEfNS_4arch4Sm80ELb0ELb0ELb0ELb0ELb1ELb0ELb1ELb1EEENS1_21CollectiveEpilogueFwdINS6_IJS8_SA_S9_EEENS6_IJNS7_ILi1EEESI_SI_EEESC_SE_Li128ELb0ELb1ELb1ELb0EEENS1_19SingleTileSchedulerILb0ELb1ELb1ELi128EEEEEEEEEvNT_6ParamsE,@function
        .size           _ZN7cutlass13device_kernelIN5flash19enable_sm80_to_sm89INS1_16FlashAttnFwdSm80INS1_25CollectiveMainloopFwdSm80ILi4ELi1ELb0EN4cute5tupleIJNS5_1CILi128EEENS7_ILi64EEENS7_ILi96EEEEEELi96ENS_10bfloat16_tEfNS_4arch4Sm80ELb0ELb0ELb0ELb0ELb1ELb0ELb1ELb1EEENS1_21CollectiveEpilogueFwdINS6_IJS8_SA_S9_EEENS6_IJNS7_ILi1EEESI_SI_EEESC_SE_Li128ELb0ELb1ELb1ELb0EEENS1_19SingleTileSchedulerILb0ELb1ELb1ELi128EEEEEEEEEvNT_6ParamsE,(.L_x_1814 - _ZN7cutlass13device_kernelIN5flash19enable_sm80_to_sm89INS1_16FlashAttnFwdSm80INS1_25CollectiveMainloopFwdSm80ILi4ELi1ELb0EN4cute5tupleIJNS5_1CILi128EEENS7_ILi64EEENS7_ILi96EEEEEELi96ENS_10bfloat16_tEfNS_4arch4Sm80ELb0ELb0ELb0ELb0ELb1ELb0ELb1ELb1EEENS1_21CollectiveEpilogueFwdINS6_IJS8_SA_S9_EEENS6_IJNS7_ILi1EEESI_SI_EEESC_SE_Li128ELb0ELb1ELb1ELb0EEENS1_19SingleTileSchedulerILb0ELb1ELb1ELi128EEEEEEEEEvNT_6ParamsE)
        .other          _ZN7cutlass13device_kernelIN5flash19enable_sm80_to_sm89INS1_16FlashAttnFwdSm80INS1_25CollectiveMainloopFwdSm80ILi4ELi1ELb0EN4cute5tupleIJNS5_1CILi128EEENS7_ILi64EEENS7_ILi96EEEEEELi96ENS_10bfloat16_tEfNS_4arch4Sm80ELb0ELb0ELb0ELb0ELb1ELb0ELb1ELb1EEENS1_21CollectiveEpilogueFwdINS6_IJS8_SA_S9_EEENS6_IJNS7_ILi1EEESI_SI_EEESC_SE_Li128ELb0ELb1ELb1ELb0EEENS1_19SingleTileSchedulerILb0ELb1ELb1ELi128EEEEEEEEEvNT_6ParamsE,@"STO_CUDA_ENTRY STV_DEFAULT"
_ZN7cutlass13device_kernelIN5flash19enable_sm80_to_sm89INS1_16FlashAttnFwdSm80INS1_25CollectiveMainloopFwdSm80ILi4ELi1ELb0EN4cute5tupleIJNS5_1CILi128EEENS7_ILi64EEENS7_ILi96EEEEEELi96ENS_10bfloat16_tEfNS_4arch4Sm80ELb0ELb0ELb0ELb0ELb1ELb0ELb1ELb1EEENS1_21CollectiveEpilogueFwdINS6_IJS8_SA_S9_EEENS6_IJNS7_ILi1EEESI_SI_EEESC_SE_Li128ELb0ELb1ELb1ELb0EEENS1_19SingleTileSchedulerILb0ELb1ELb1ELi128EEEEEEEEEvNT_6ParamsE:
[----:B------:R-:W-:-:S03]  /*0000*/  MOV R1, c[0x0][0x28] ;  /* 0x00000a0000017a02 */ /* 0x000fc60000000f00 */
[----:B------:R-:W1:Y:S01]  /*0010*/  S2R R172, SR_TID.X ;  /* 0x0000000000ac7919 */ /* 0x000e620000002100 */
[----:B------:R-:W-:-:S03]  /*0020*/  IADD3 R1, R1, -0x28, RZ ;  /* 0xffffffd801017810 */ /* 0x000fc60007ffe0ff */
[----:B------:R-:W2:Y:S04]  /*0030*/  S2R R2, SR_CTAID.Y ;  /* 0x0000000000027919 */ /* 0x000ea80000002600 */
[----:B------:R-:W3:Y:S01]  /*0040*/  S2R R25, SR_CTAID.Z ;  /* 0x0000000000197919 */ /* 0x000ee20000002700 */
[----:B-1----:R-:W-:-:S06]  /*0050*/  SHF.R.U32.HI R0, RZ, 0x5, R172 ;  /* 0x00000005ff007819 */ /* 0x002fcc00000116ac */
[----:B------:R-:W1:Y:S02]  /*0060*/  SHFL.IDX PT, R0, R0, RZ, 0x1f ;  /* 0x00001fff00007589 */ /* 0x000e6400000e0000 */
[----:B-1----:R-:W-:-:S13]  /*0070*/  ISETP.NE.AND P0, PT, R0, RZ, PT ;  /* 0x000000ff0000720c */ /* 0x002fda0003f05270 */
[----:B------:R-:W-:Y:S05]  /*0080*/  @!P0 BRA `(.L_x_0) ;  /* 0x0000007000008947 */ /* 0x000fea0003800000 */
[----:B--23--:R-:W-:Y:S01]  /*0090*/  IMAD.MOV.U32 R0, RZ, RZ, c[0x0][0x550] ;  /* 0x00015400ff007624 */ /* 0x00cfe200078e00ff */
[----:B------:R-:W-:-:S04]  /*00a0*/  MOV R251, R2 ;  /* 0x0000000200fb7202 */ /* 0x000fc80000000f00 */
[----:B------:R-:W-:-:S13]  /*00b0*/  ISETP.NE.AND P0, PT, R0, 0x1, PT ;  /* 0x000000010000780c */ /* 0x000fda0003f05270 */
[----:B------:R-:W-:Y:S05]  /*00c0*/  @!P0 BRA `(.L_x_1) ;  /* 0x0000008000008947 */ /* 0x000fea0003800000 */
[----:B------:R-:W-:-:S05]  /*00d0*/  IMAD.HI.U32 R0, R2, c[0x0][0x554], RZ ;  /* 0x0001550002007a27 */ /* 0x000fca00078e00ff */
[----:B------:R-:W-:Y:S01]  /*00e0*/  SHF.R.U32.HI R251, RZ, c[0x0][0x558], R0 ;  /* 0x00015600fffb7a19 */ /* 0x000fe20000011600 */
[----:B------:R-:W-:Y:S05]  /*00f0*/  BRA `(.L_x_1) ;  /* 0x0000005000007947 */ /* 0x000fea0003800000 */
.L_x_0:
[----:B--23--:R-:W-:Y:S01]  /*0100*/  IMAD.MOV.U32 R0, RZ, RZ, c[0x0][0x550] ;  /* 0x00015400ff007624 */ /* 0x00cfe200078e00ff */
[----:B------:R-:W-:-:S04]  /*0110*/  MOV R251, R2 ;  /* 0x0000000200fb7202 */ /* 0x000fc80000000f00 */
[----:B------:R-:W-:-:S13]  /*0120*/  ISETP.NE.AND P0, PT, R0, 0x1, PT ;  /* 0x000000010000780c */ /* 0x000fda0003f05270 */
[----:B------:R-:W-:-:S05]  /*0130*/  @P0 IMAD.HI.U32 R0, R2, c[0x0][0x554], RZ ;  /* 0x0001550002000a27 */ /* 0x000fca00078e00ff */
[----:B------:R-:W-:Y:S02]  /*0140*/  @P0 SHF.R.U32.HI R251, RZ, c[0x0][0x558], R0 ;  /* 0x00015600fffb0a19 */ /* 0x000fe40000011600 */
.L_x_1:
[----:B------:R-:W-:Y:S02]  /*0150*/  ISETP.GE.AND P0, PT, R25, RZ, PT ;  /* 0x000000ff1900720c */ /* 0x000fe40003f06270 */
[----:B------:R-:W-:-:S05]  /*0160*/  IADD3 R0, -R251, RZ, RZ ;  /* 0x000000fffb007210 */ /* 0x000fca0007ffe1ff */
[----:B------:R-:W-:-:S06]  /*0170*/  IMAD R11, R0, c[0x0][0x550], R2 ;  /* 0x00015400000b7a24 */ /* 0x000fcc00078e0202 */
[----:B------:R-:W-:Y:S05]  /*0180*/  @!P0 EXIT ;  /* 0x000000000000894d */ /* 0x000fea0003800000 */
[----:B------:R-:W-:Y:S01]  /*0190*/  ISETP.NE.U32.AND P0, PT, RZ, c[0x0][0x370], PT ;  /* 0x0000dc00ff007a0c */ /* 0x000fe20003f05070 */
[----:B------:R-:W-:Y:S01]  /*01a0*/  IMAD.MOV.U32 R252, RZ, RZ, RZ ;  /* 0x000000fffffc7224 */ /* 0x000fe200078e00ff */
[----:B------:R-:W-:Y:S02]  /*01b0*/  ULDC.64 UR6, c[0x0][0x118] ;  /* 0x0000460000067ab9 */ /* 0x000fe40000000a00 */
[----:B------:R-:W-:Y:S01]  /*01c0*/  ISETP.NE.AND.EX P0, PT, RZ, c[0x0][0x374], PT, P0 ;  /* 0x0000dd00ff007a0c */ /* 0x000fe20003f05300 */
[----:B------:R-:W-:-:S04]  /*01d0*/  IMAD.MOV.U32 R0, RZ, RZ, c[0x0][0x2ac] ;  /* 0x0000ab00ff007624 */ /* 0x000fc800078e00ff */
[----:B------:R-:W-:-:S08]  /*01e0*/  IMAD R138, R0, c[0x0][0x1d0], RZ ;  /* 0x00007400008a7a24 */ /* 0x000fd000078e02ff */
[----:B------:R-:W-:-:S04]  /*01f0*/  @P0 IMAD.MOV.U32 R2, RZ, RZ, 0x4 ;  /* 0x00000004ff020424 */ /* 0x000fc800078e00ff */
[----:B------:R-:W-:-:S05]  /*0200*/  @P0 IMAD.WIDE R2, R25, R2, c[0x0][0x370] ;  /* 0x0000dc0019020625 */ /* 0x000fca00078e0202 */
[----:B------:R1:W5:Y:S01]  /*0210*/  @P0 LDG.E R252, [R2.64] ;  /* 0x0000000602fc0981 */ /* 0x000362000c1e1900 */
[C---:B------:R-:W-:Y:S02]  /*0220*/  ISETP.GE.AND P0, PT, R138.reuse, 0x1, PT ;  /* 0x000000018a00780c */ /* 0x040fe40003f06270 */
[----:B-1----:R-:W-:-:S04]  /*0230*/  IADD3 R2, R138, 0x3f, RZ ;  /* 0x0000003f8a027810 */ /* 0x002fc80007ffe0ff */
[----:B------:R-:W-:-:S04]  /*0240*/  SHF.R.S32.HI R0, RZ, 0x1f, R2 ;  /* 0x0000001fff007819 */ /* 0x000fc80000011402 */
[----:B------:R-:W-:Y:S01]  /*0250*/  LEA.HI R2, R0, R2, RZ, 0x6 ;  /* 0x0000000200027211 */ /* 0x000fe200078f30ff */
[----:B------:R-:W-:-:S03]  /*0260*/  IMAD.MOV.U32 R0, RZ, RZ, RZ ;  /* 0x000000ffff007224 */ /* 0x000fc600078e00ff */
[----:B------:R-:W-:Y:S01]  /*0270*/  SHF.R.S32.HI R10, RZ, 0x6, R2 ;  /* 0x00000006ff0a7819 */ /* 0x000fe20000011402 */
[----:B------:R-:W-:Y:S05]  /*0280*/  @!P0 BRA `(.L_x_2) ;  /* 0x0000020000008947 */ /* 0x000fea0003800000 */
[----:B------:R-:W-:-:S04]  /*0290*/  SHF.R.U32.HI R0, RZ, 0x10, R11 ;  /* 0x00000010ff007819 */ /* 0x000fc8000001160b */
[----:B------:R-:W-:-:S04]  /*02a0*/  ISETP.NE.AND P0, PT, R0, RZ, PT ;  /* 0x000000ff0000720c */ /* 0x000fc80003f05270 */
[----:B------:R-:W-:-:S04]  /*02b0*/  SEL R5, R0, c[0x0][0x338], P0 ;  /* 0x0000ce0000057a07 */ /* 0x000fc80000000000 */
[----:B------:R-:W-:Y:S02]  /*02c0*/  IABS R0, R5 ;  /* 0x0000000500007213 */ /* 0x000fe40000000000 */
[----:B------:R-:W-:-:S03]  /*02d0*/  IADD3 R7, R10, -0x1, R5 ;  /* 0xffffffff0a077810 */ /* 0x000fc60007ffe005 */
[----:B------:R-:W-:Y:S01]  /*02e0*/  IMAD.MOV.U32 R4, RZ, RZ, R0 ;  /* 0x000000ffff047224 */ /* 0x000fe200078e0000 */
[----:B------:R-:W-:-:S03]  /*02f0*/  IABS R9, R7 ;  /* 0x0000000700097213 */ /* 0x000fc60000000000 */
[----:B------:R-:W1:Y:S08]  /*0300*/  I2F.RP R2, R4 ;  /* 0x0000000400027306 */ /* 0x000e700000209400 */
[----:B-1----:R-:W1:Y:S02]  /*0310*/  MUFU.RCP R2, R2 ;  /* 0x0000000200027308 */ /* 0x002e640000001000 */
[----:B-1----:R-:W-:-:S06]  /*0320*/  IADD3 R2, R2, 0xffffffe, RZ ;  /* 0x0ffffffe02027810 */ /* 0x002fcc0007ffe0ff */
[----:B------:R-:W1:Y:S02]  /*0330*/  F2I.FTZ.U32.TRUNC.NTZ R3, R2 ;  /* 0x0000000200037305 */ /* 0x000e64000021f000 */
[----:B-1----:R-:W-:Y:S02]  /*0340*/  IMAD.MOV R0, RZ, RZ, -R3 ;  /* 0x000000ffff007224 */ /* 0x002fe400078e0a03 */
[----:B------:R-:W-:Y:S02]  /*0350*/  IMAD.MOV.U32 R2, RZ, RZ, RZ ;  /* 0x000000ffff027224 */ /* 0x000fe400078e00ff */
[----:B------:R-:W-:Y:S01]  /*0360*/  IMAD.MOV.U32 R6, RZ, RZ, R0 ;  /* 0x000000ffff067224 */ /* 0x000fe200078e0000 */
[----:B------:R-:W-:-:S03]  /*0370*/  IABS R0, R5 ;  /* 0x0000000500007213 */ /* 0x000fc60000000000 */
[----:B------:R-:W-:Y:S02]  /*0380*/  IMAD R6, R6, R4, RZ ;  /* 0x0000000406067224 */ /* 0x000fe400078e02ff */
[----:B------:R-:W-:Y:S02]  /*0390*/  IMAD.MOV R8, RZ, RZ, -R0 ;  /* 0x000000ffff087224 */ /* 0x000fe400078e0a00 */
[----:B------:R-:W-:-:S04]  /*03a0*/  IMAD.HI.U32 R0, R3, R6, R2 ;  /* 0x0000000603007227 */ /* 0x000fc800078e0002 */
[----:B------:R-:W-:Y:S02]  /*03b0*/  IMAD.MOV.U32 R2, RZ, RZ, R9 ;  /* 0x000000ffff027224 */ /* 0x000fe400078e0009 */
[----:B------:R-:W-:Y:S02]  /*03c0*/  IMAD.MOV.U32 R3, RZ, RZ, R8 ;  /* 0x000000ffff037224 */ /* 0x000fe400078e0008 */
[----:B------:R-:W-:-:S04]  /*03d0*/  IMAD.HI.U32 R0, R0, R2, RZ ;  /* 0x0000000200007227 */ /* 0x000fc800078e00ff */
[----:B------:R-:W-:-:S05]  /*03e0*/  IMAD R2, R0, R3, R2 ;  /* 0x0000000300027224 */ /* 0x000fca00078e0202 */
[----:B------:R-:W-:-:S13]  /*03f0*/  ISETP.GT.U32.AND P1, PT, R4, R2, PT ;  /* 0x000000020400720c */ /* 0x000fda0003f24070 */
[----:B------:R-:W-:Y:S01]  /*0400*/  @!P1 IMAD.IADD R2, R2, 0x1, -R4 ;  /* 0x0000000102029824 */ /* 0x000fe200078e0a04 */
[----:B------:R-:W-:Y:S02]  /*0410*/  @!P1 IADD3 R0, R0, 0x1, RZ ;  /* 0x0000000100009810 */ /* 0x000fe40007ffe0ff */
[----:B------:R-:W-:Y:S02]  /*0420*/  ISETP.NE.AND P1, PT, R5, RZ, PT ;  /* 0x000000ff0500720c */ /* 0x000fe40003f25270 */
[----:B------:R-:W-:Y:S02]  /*0430*/  ISETP.GE.U32.AND P2, PT, R2, R4, PT ;  /* 0x000000040200720c */ /* 0x000fe40003f46070 */
[----:B------:R-:W-:-:S04]  /*0440*/  LOP3.LUT R2, R7, R5, RZ, 0x3c, !PT ;  /* 0x0000000507027212 */ /* 0x000fc800078e3cff */
[----:B------:R-:W-:-:S07]  /*0450*/  ISETP.GE.AND P0, PT, R2, RZ, PT ;  /* 0x000000ff0200720c */ /* 0x000fce0003f06270 */
[----:B------:R-:W-:-:S06]  /*0460*/  @P2 IADD3 R0, R0, 0x1, RZ ;  /* 0x0000000100002810 */ /* 0x000fcc0007ffe0ff */
[----:B------:R-:W-:Y:S01]  /*0470*/  @!P0 IMAD.MOV R0, RZ, RZ, -R0 ;  /* 0x000000ffff008224 */ /* 0x000fe200078e0a00 */
[----:B------:R-:W-:Y:S02]  /*0480*/  @!P1 LOP3.LUT R0, RZ, R5, RZ, 0x33, !PT ;  /* 0x00000005ff009212 */ /* 0x000fe400078e33ff */
.L_x_2:
[----:B------:R-:W-:Y:S01]  /*0490*/  LOP3.LUT R2, R11, 0xffff, RZ, 0xc0, !PT ;  /* 0x0000ffff0b027812 */ /* 0x000fe200078ec0ff */
[----:B------:R-:W-:Y:S01]  /*04a0*/  CS2R R20, SRZ ;  /* 0x0000000000147805 */ /* 0x000fe2000001ff00 */
[----:B------:R-:W-:Y:S01]  /*04b0*/  PLOP3.LUT P4, PT, PT, PT, PT, 0x80, 0x0 ;  /* 0x000000000000781c */ /* 0x000fe20003f8f070 */
[----:B------:R-:W-:Y:S01]  /*04c0*/  CS2R R18, SRZ ;  /* 0x0000000000127805 */ /* 0x000fe2000001ff00 */
[----:B------:R-:W-:Y:S01]  /*04d0*/  CS2R R130, SRZ ;  /* 0x0000000000827805 */ /* 0x000fe2000001ff00 */
[----:B------:R-:W-:Y:S01]  /*04e0*/  IMAD R250, R2, R0, RZ ;  /* 0x0000000002fa7224 */ /* 0x000fe200078e02ff */
[----:B------:R-:W-:Y:S01]  /*04f0*/  CS2R R128, SRZ ;  /* 0x0000000000807805 */ /* 0x000fe2000001ff00 */
[----:B------:R-:W-:Y:S01]  /*0500*/  CS2R R170, SRZ ;  /* 0x0000000000aa7805 */ /* 0x000fe2000001ff00 */
[----:B------:R-:W-:Y:S01]  /*0510*/  CS2R R168, SRZ ;  /* 0x0000000000a87805 */ /* 0x000fe2000001ff00 */
[----:B------:R-:W-:Y:S01]  /*0520*/  IMAD.IADD R0, R250, 0x1, R0 ;  /* 0x00000001fa007824 */ /* 0x000fe200078e0200 */
[----:B------:R-:W-:Y:S01]  /*0530*/  CS2R R126, SRZ ;  /* 0x00000000007e7805 */ /* 0x000fe2000001ff00 */
[----:B------:R-:W-:Y:S01]  /*0540*/  CS2R R124, SRZ ;  /* 0x00000000007c7805 */ /* 0x000fe2000001ff00 */
[----:B------:R-:W-:Y:S01]  /*0550*/  CS2R R122, SRZ ;  /* 0x00000000007a7805 */ /* 0x000fe2000001ff00 */
[----:B------:R-:W-:Y:S01]  /*0560*/  CS2R R120, SRZ ;  /* 0x0000000000787805 */ /* 0x000fe2000001ff00 */
[----:B------:R-:W-:Y:S01]  /*0570*/  IMNMX R200, R10, R0, PT ;  /* 0x000000000ac87217 */ /* 0x000fe20003800200 */
[----:B------:R-:W-:Y:S01]  /*0580*/  CS2R R166, SRZ ;  /* 0x0000000000a67805 */ /* 0x000fe2000001ff00 */
[----:B------:R-:W-:Y:S01]  /*0590*/  CS2R R164, SRZ ;  /* 0x0000000000a47805 */ /* 0x000fe2000001ff00 */
[----:B------:R-:W-:Y:S01]  /*05a0*/  CS2R R118, SRZ ;  /* 0x0000000000767805 */ /* 0x000fe2000001ff00 */
[----:B------:R-:W-:Y:S01]  /*05b0*/  ISETP.GT.AND P0, PT, R200, R250, PT ;  /* 0x000000fac800720c */ /* 0x000fe20003f04270 */
[----:B------:R-:W-:Y:S01]  /*05c0*/  CS2R R116, SRZ ;  /* 0x0000000000747805 */ /* 0x000fe2000001ff00 */
        /* <DEDUP_REMOVED lines=36> */
[----:B------:R-:W-:Y:S05]  /*0810*/  @!P0 BRA `(.L_x_3) ;  /* 0x0000802000008947 */ /* 0x000fea0003800000 */
[----:B------:R-:W-:-:S04]  /*0820*/  ISETP.NE.U32.AND P2, PT, RZ, c[0x0][0x340], PT ;  /* 0x0000d000ff007a0c */ /* 0x000fc80003f45070 */
[----:B------:R-:W-:-:S13]  /*0830*/  ISETP.NE.AND.EX P2, PT, RZ, c[0x0][0x344], PT, P2 ;  /* 0x0000d100ff007a0c */ /* 0x000fda0003f45320 */
[----:B------:R-:W-:-:S04]  /*0840*/  @P2 IMAD.MOV.U32 R2, RZ, RZ, 0x4 ;  /* 0x00000004ff022424 */ /* 0x000fc800078e00ff */
[----:B------:R-:W-:-:S05]  /*0850*/  @P2 IMAD.WIDE R2, R25, R2, c[0x0][0x340] ;  /* 0x0000d00019022625 */ /* 0x000fca00078e0202 */
[----:B------:R1:W5:Y:S01]  /*0860*/  @P2 LDG.E R14, [R2.64] ;  /* 0x00000006020e2981 */ /* 0x000362000c1e1900 */
[----:B------:R-:W-:Y:S01]  /*0870*/  SHF.R.S32.HI R9, RZ, 0x1f, R172 ;  /* 0x0000001fff097819 */ /* 0x000fe200000114ac */
[----:B------:R-:W-:Y:S01]  /*0880*/  IMAD.MOV.U32 R0, RZ, RZ, c[0x0][0x2c4] ;  /* 0x0000b100ff007624 */ /* 0x000fe200078e00ff */
[----:B------:R-:W-:Y:S01]  /*0890*/  SHF.R.S32.HI R6, RZ, 0x1f, R25 ;  /* 0x0000001fff067819 */ /* 0x000fe20000011419 */
[----:B------:R-:W2:Y:S01]  /*08a0*/  S2R R15, SR_CTAID.X ;  /* 0x00000000000f7919 */ /* 0x000ea20000002500 */
[CC--:B------:R-:W-:Y:S01]  /*08b0*/  LEA.HI R24, R9.reuse, R172.reuse, RZ, 0x3 ;  /* 0x000000ac09187211 */ /* 0x0c0fe200078f18ff */
[----:B------:R-:W-:Y:S01]  /*08c0*/  ULDC UR5, c[0x0][0x2c4] ;  /* 0x0000b10000057ab9 */ /* 0x000fe20000000800 */
[----:B------:R-:W-:Y:S01]  /*08d0*/  ISETP.NE.AND P0, PT, R0, 0x1, PT ;  /* 0x000000010000780c */ /* 0x000fe20003f05270 */
[----:B------:R-:W-:Y:S01]  /*08e0*/  IMAD R6, R6, c[0x0][0x1c0], RZ ;  /* 0x0000700006067a24 */ /* 0x000fe200078e02ff */
[----:B------:R-:W-:Y:S01]  /*08f0*/  SHF.R.S32.HI R0, RZ, 0x1f, R251 ;  /* 0x0000001fff007819 */ /* 0x000fe200000114fb */
[----:B------:R-:W-:Y:S01]  /*0900*/  ULDC UR4, c[0x0][0x168] ;  /* 0x00005a0000047ab9 */ /* 0x000fe20000000800 */
[-C--:B------:R-:W-:Y:S01]  /*0910*/  LEA.HI R19, R9, R172.reuse, RZ, 0x4 ;  /* 0x000000ac09137211 */ /* 0x080fe200078f20ff */
[----:B------:R-:W-:Y:S01]  /*0920*/  IMAD R6, R25, c[0x0][0x1c4], R6 ;  /* 0x0000710019067a24 */ /* 0x000fe200078e0206 */
[----:B------:R-:W-:Y:S01]  /*0930*/  SHF.R.S32.HI R22, RZ, 0x3, R24 ;  /* 0x00000003ff167819 */ /* 0x000fe20000011418 */
[----:B------:R-:W-:Y:S01]  /*0940*/  IMAD R0, R0, c[0x0][0x1b8], RZ ;  /* 0x00006e0000007a24 */ /* 0x000fe200078e02ff */
[----:B------:R-:W-:Y:S01]  /*0950*/  UIMAD UR4, UR5, UR4, URZ ;  /* 0x00000004050472a4 */ /* 0x000fe2000f8e023f */
[----:B------:R-:W-:Y:S01]  /*0960*/  LEA.HI R153, R9, R172, RZ, 0x5 ;  /* 0x000000ac09997211 */ /* 0x000fe200078f28ff */
[----:B------:R-:W-:Y:S01]  /*0970*/  BSSY B0, `(.L_x_4) ;  /* 0x000004d000007945 */ /* 0x000fe20003800000 */
[----:B------:R-:W-:-:S02]  /*0980*/  IMAD R0, R251, c[0x0][0x1bc], R0 ;  /* 0x00006f00fb007a24 */ /* 0x000fc400078e0200 */
[----:B------:R-:W-:Y:S02]  /*0990*/  SHF.R.S32.HI R23, RZ, 0x5, R153 ;  /* 0x00000005ff177819 */ /* 0x000fe40000011499 */
[----:B-1----:R-:W-:-:S04]  /*09a0*/  LEA.HI R3, R9, R172, RZ, 0x2 ;  /* 0x000000ac09037211 */ /* 0x002fc800078f10ff */
[----:B------:R-:W-:Y:S02]  /*09b0*/  LOP3.LUT R2, R3, 0xfffffffc, RZ, 0xc0, !PT ;  /* 0xfffffffc03027812 */ /* 0x000fe400078ec0ff */
[----:B------:R-:W-:-:S03]  /*09c0*/  SHF.R.S32.HI R13, RZ, 0x2, R3 ;  /* 0x00000002ff0d7819 */ /* 0x000fc60000011403 */
[----:B------:R-:W-:Y:S02]  /*09d0*/  IMAD.IADD R8, R172, 0x1, -R2 ;  /* 0x00000001ac087824 */ /* 0x000fe400078e0a02 */
[----:B------:R-:W-:-:S04]  /*09e0*/  IMAD.WIDE.U32 R2, R251, c[0x0][0x1b8], RZ ;  /* 0x00006e00fb027a25 */ /* 0x000fc800078e00ff */
[----:B------:R-:W-:Y:S02]  /*09f0*/  IMAD R245, R8, 0x20, R13 ;  /* 0x0000002008f57824 */ /* 0x000fe400078e020d */
[----:B------:R-:W-:Y:S02]  /*0a00*/  IMAD.IADD R3, R3, 0x1, R0 ;  /* 0x0000000103037824 */ /* 0x000fe400078e0200 */
[----:B--2---:R-:W-:Y:S02]  /*0a10*/  IMAD R4, R15, 0x80, R245 ;  /* 0x000000800f047824 */ /* 0x004fe400078e02f5 */
[----:B------:R-:W-:-:S04]  /*0a20*/  IMAD.WIDE.U32 R2, R25, c[0x0][0x1c0], R2 ;  /* 0x0000700019027a25 */ /* 0x000fc800078e0002 */
[----:B------:R-:W-:-:S04]  /*0a30*/  @P0 IMAD.HI.U32 R5, R4, c[0x0][0x2c8], RZ ;  /* 0x0000b20004050a27 */ /* 0x000fc800078e00ff */
[----:B------:R-:W-:Y:S01]  /*0a40*/  IMAD.MOV.U32 R0, RZ, RZ, R4 ;  /* 0x000000ffff007224 */ /* 0x000fe200078e0004 */
[----:B------:R-:W-:Y:S01]  /*0a50*/  @P0 SHF.R.U32.HI R0, RZ, c[0x0][0x2cc], R5 ;  /* 0x0000b300ff000a19 */ /* 0x000fe20000011605 */
[----:B------:R-:W-:Y:S02]  /*0a60*/  IMAD.IADD R3, R3, 0x1, R6 ;  /* 0x0000000103037824 */ /* 0x000fe400078e0206 */
[----:B------:R-:W-:Y:S01]  /*0a70*/  IMAD.SHL.U32 R56, R8, 0x8, RZ ;  /* 0x0000000808387824 */ /* 0x000fe200078e00ff */
[--C-:B------:R-:W-:Y:S01]  /*0a80*/  SHF.R.S32.HI R7, RZ, 0x1f, R0.reuse ;  /* 0x0000001fff077819 */ /* 0x100fe20000011400 */
[----:B------:R-:W-:Y:S02]  /*0a90*/  IMAD.MOV R5, RZ, RZ, -R0 ;  /* 0x000000ffff057224 */ /* 0x000fe400078e0a00 */
[----:B------:R-:W-:Y:S01]  /*0aa0*/  IMAD.WIDE.U32 R2, R0, c[0x0][0x1b0], R2 ;  /* 0x00006c0000027a25 */ /* 0x000fe200078e0002 */
[C---:B------:R-:W-:Y:S02]  /*0ab0*/  IADD3 R18, R56.reuse, 0x20, RZ ;  /* 0x0000002038127810 */ /* 0x040fe40007ffe0ff */
[C---:B------:R-:W-:Y:S01]  /*0ac0*/  IADD3 R55, R56.reuse, 0x40, RZ ;  /* 0x0000004038377810 */ /* 0x040fe20007ffe0ff */
[----:B------:R-:W-:Y:S01]  /*0ad0*/  IMAD R5, R5, c[0x0][0x2c4], R4 ;  /* 0x0000b10005057a24 */ /* 0x000fe200078e0204 */
[----:B------:R-:W-:Y:S01]  /*0ae0*/  ISETP.GE.AND P5, PT, R56, c[0x0][0x198], PT ;  /* 0x0000660038007a0c */ /* 0x000fe20003fa6270 */
[----:B------:R-:W-:Y:S01]  /*0af0*/  IMAD R7, R7, c[0x0][0x1b0], RZ ;  /* 0x00006c0007077a24 */ /* 0x000fe200078e02ff */
[----:B------:R-:W-:Y:S01]  /*0b00*/  ISETP.GE.AND P4, PT, R18, c[0x0][0x198], PT ;  /* 0x0000660012007a0c */ /* 0x000fe20003f86270 */
[----:B------:R-:W-:Y:S01]  /*0b10*/  IMAD R15, R15, 0x80, R13 ;  /* 0x000000800f0f7824 */ /* 0x000fe200078e020d */
[----:B------:R-:W-:Y:S01]  /*0b20*/  SHF.R.S32.HI R4, RZ, 0x1f, R5 ;  /* 0x0000001fff047819 */ /* 0x000fe20000011405 */
[----:B------:R-:W-:Y:S01]  /*0b30*/  IMAD R0, R0, c[0x0][0x1b4], R7 ;  /* 0x00006d0000007a24 */ /* 0x000fe200078e0207 */
[----:B------:R-:W-:-:S02]  /*0b40*/  LEA.HI R7, R13, R13, RZ, 0x1 ;  /* 0x0000000d0d077211 */ /* 0x000fc400078f08ff */
[----:B------:R-:W-:Y:S01]  /*0b50*/  ISETP.GE.AND P3, PT, R55, c[0x0][0x198], PT ;  /* 0x0000660037007a0c */ /* 0x000fe20003f66270 */
[----:B------:R-:W-:Y:S02]  /*0b60*/  IMAD.IADD R3, R3, 0x1, R0 ;  /* 0x0000000103037824 */ /* 0x000fe400078e0200 */
[----:B------:R-:W-:Y:S01]  /*0b70*/  IMAD R0, R4, c[0x0][0x1a8], RZ ;  /* 0x00006a0004007a24 */ /* 0x000fe200078e02ff */
[----:B------:R-:W-:Y:S01]  /*0b80*/  LOP3.LUT R4, R19, 0xfffffff0, RZ, 0xc0, !PT ;  /* 0xfffffff013047812 */ /* 0x000fe200078ec0ff */
[----:B------:R-:W-:-:S04]  /*0b90*/  IMAD.WIDE.U32 R2, R5, c[0x0][0x1a8], R2 ;  /* 0x00006a0005027a25 */ /* 0x000fc800078e0002 */
[----:B------:R-:W-:Y:S01]  /*0ba0*/  IMAD R0, R5, c[0x0][0x1ac], R0 ;  /* 0x00006b0005007a24 */ /* 0x000fe200078e0200 */
[----:B------:R-:W-:Y:S01]  /*0bb0*/  LEA R12, P0, R2, c[0x0][0x160], 0x1 ;  /* 0x00005800020c7a11 */ /* 0x000fe200078008ff */
[----:B------:R-:W-:Y:S02]  /*0bc0*/  IMAD.IADD R16, R172, 0x1, -R4 ;  /* 0x00000001ac107824 */ /* 0x000fe400078e0a04 */
[----:B------:R-:W-:Y:S02]  /*0bd0*/  IMAD.IADD R0, R3, 0x1, R0 ;  /* 0x0000000103007824 */ /* 0x000fe400078e0200 */
[----:B------:R-:W-:Y:S01]  /*0be0*/  IMAD.SHL.U32 R3, R22, 0x40, RZ ;  /* 0x0000004016037824 */ /* 0x000fe200078e00ff */
[----:B------:R-:W-:Y:S02]  /*0bf0*/  LEA.HI R17, R16, R16, RZ, 0x1 ;  /* 0x0000001010117211 */ /* 0x000fe400078f08ff */
[----:B------:R-:W-:Y:S02]  /*0c00*/  LEA.HI.X R11, R2, c[0x0][0x164], R0, 0x1, P0 ;  /* 0x00005900020b7a11 */ /* 0x000fe400000f0c00 */
[----:B------:R-:W-:-:S02]  /*0c10*/  LOP3.LUT R0, R3, 0xc0, RZ, 0xc0, !PT ;  /* 0x000000c003007812 */ /* 0x000fc400078ec0ff */
[--C-:B------:R-:W-:Y:S02]  /*0c20*/  SHF.R.S32.HI R5, RZ, 0x1, R17.reuse ;  /* 0x00000001ff057819 */ /* 0x100fe40000011411 */
[----:B------:R-:W-:Y:S02]  /*0c30*/  SHF.R.U32.HI R3, RZ, 0x3, R0 ;  /* 0x00000003ff037819 */ /* 0x000fe40000011600 */
[----:B------:R-:W-:Y:S02]  /*0c40*/  LOP3.LUT R0, R0, 0x18, R56, 0xf8, !PT ;  /* 0x0000001800007812 */ /* 0x000fe400078ef838 */
[----:B------:R-:W-:Y:S02]  /*0c50*/  SHF.R.S32.HI R2, RZ, 0x1f, R17 ;  /* 0x0000001fff027819 */ /* 0x000fe40000011411 */
[----:B------:R-:W-:Y:S02]  /*0c60*/  LOP3.LUT R6, R0, R3, RZ, 0x3c, !PT ;  /* 0x0000000300067212 */ /* 0x000fe400078e3cff */
[----:B------:R-:W-:Y:S01]  /*0c70*/  LEA.HI R0, R2, R5, RZ, 0x2 ;  /* 0x0000000502007211 */ /* 0x000fe200078f10ff */
[----:B------:R1:W2:Y:S01]  /*0c80*/  SHFL.IDX PT, R3, R11, RZ, 0x1c1f ;  /* 0x001c1fff0b037589 */ /* 0x0002a200000e0000 */
[----:B------:R-:W-:-:S02]  /*0c90*/  ISETP.GE.AND P0, PT, R15, UR4, PT ;  /* 0x000000040f007c0c */ /* 0x000fc4000bf06270 */
[----:B------:R-:W-:Y:S01]  /*0ca0*/  LOP3.LUT R4, R0, 0xfffffffc, RZ, 0xc0, !PT ;  /* 0xfffffffc00047812 */ /* 0x000fe200078ec0ff */
[----:B------:R1:W3:Y:S01]  /*0cb0*/  SHFL.IDX PT, R2, R12, RZ, 0x1c1f ;  /* 0x001c1fff0c027589 */ /* 0x0002e200000e0000 */
[----:B------:R-:W-:-:S03]  /*0cc0*/  LOP3.LUT R0, R7, 0x7fffffe, RZ, 0xc0, !PT ;  /* 0x07fffffe07007812 */ /* 0x000fc600078ec0ff */
[----:B------:R-:W-:Y:S02]  /*0cd0*/  IMAD.IADD R21, R5, 0x1, -R4 ;  /* 0x0000000105157824 */ /* 0x000fe400078e0a04 */
[----:B------:R-:W-:Y:S02]  /*0ce0*/  IMAD.IADD R0, R13, 0x1, -R0 ;  /* 0x000000010d007824 */ /* 0x000fe400078e0a00 */
[----:B------:R-:W-:Y:S01]  /*0cf0*/  IMAD.MOV.U32 R4, RZ, RZ, 0x10 ;  /* 0x00000010ff047424 */ /* 0x000fe200078e00ff */
[----:B------:R-:W-:Y:S01]  /*0d00*/  LOP3.LUT P1, RZ, R21, 0x2, RZ, 0xc0, !PT ;  /* 0x0000000215ff7812 */ /* 0x000fe2000782c0ff */
[----:B------:R-:W-:-:S03]  /*0d10*/  IMAD R0, R23, 0x8, R0 ;  /* 0x0000000817007824 */ /* 0x000fc600078e0200 */
[----:B------:R-:W-:Y:S01]  /*0d20*/  SEL R4, R4, 0xfffffff0, !P1 ;  /* 0xfffffff004047807 */ /* 0x000fe20004800000 */
[----:B------:R-:W-:Y:S02]  /*0d30*/  IMAD.U32 R221, R0, 0x20, R6 ;  /* 0x0000002000dd7824 */ /* 0x000fe400078e0006 */
[----:B------:R-:W-:Y:S01]  /*0d40*/  @!P2 IMAD.MOV.U32 R14, RZ, RZ, R25 ;  /* 0x000000ffff0ea224 */ /* 0x000fe200078e0019 */
[----:B------:R-:W-:Y:S05]  /*0d50*/  @P0 BRA `(.L_x_5) ;  /* 0x000000e000000947 */ /* 0x000fea0003800000 */
[----:B-123--:R-:W-:Y:S01]  /*0d60*/  SHF.R.S32.HI R5, RZ, 0x1f, R18 ;  /* 0x0000001fff057819 */ /* 0x00efe20000011412 */
[----:B------:R-:W-:Y:S01]  /*0d70*/  IMAD.WIDE R8, R56, 0x2, R2 ;  /* 0x0000000238087825 */ /* 0x000fe200078e0202 */
[----:B------:R-:W-:Y:S02]  /*0d80*/  SHF.R.S32.HI R0, RZ, 0x1f, R55 ;  /* 0x0000001fff007819 */ /* 0x000fe40000011437 */
[----:B------:R-:W-:Y:S02]  /*0d90*/  LEA.HI R5, R5, R18, RZ, 0x3 ;  /* 0x0000001205057211 */ /* 0x000fe400078f18ff */
[----:B------:R-:W-:-:S02]  /*0da0*/  LEA.HI R0, R0, R55, RZ, 0x3 ;  /* 0x0000003700007211 */ /* 0x000fc400078f18ff */
[----:B------:R-:W-:Y:S02]  /*0db0*/  LOP3.LUT R5, R5, 0xfffffff8, RZ, 0xc0, !PT ;  /* 0xfffffff805057812 */ /* 0x000fe400078ec0ff */
[----:B------:R-:W-:Y:S01]  /*0dc0*/  LOP3.LUT R10, R0, 0xfffffff8, RZ, 0xc0, !PT ;  /* 0xfffffff8000a7812 */ /* 0x000fe200078ec0ff */
[----:B------:R-:W-:Y:S02]  /*0dd0*/  IMAD.SHL.U32 R0, R221, 0x2, RZ ;  /* 0x00000002dd007824 */ /* 0x000fe400078e00ff */
[----:B------:R-:W-:-:S03]  /*0de0*/  IMAD.WIDE R6, R5, 0x2, R2 ;  /* 0x0000000205067825 */ /* 0x000fc600078e0202 */
[----:B------:R-:W-:Y:S01]  /*0df0*/  @!PT LDS RZ, [RZ] ;  /* 0x00000000fffff984 */ /* 0x000fe20000000800 */
[----:B------:R1:W-:Y:S01]  /*0e00*/  LDGSTS.E.BYPASS.LTC128B.128 [R0+0x6100], [R8.64], !P5 ;  /* 0x0610000008007fae */ /* 0x0003e2000e901d46 */
[----:B------:R-:W-:-:S03]  /*0e10*/  IMAD.WIDE R2, R10, 0x2, R2 ;  /* 0x000000020a027825 */ /* 0x000fc600078e0202 */
[----:B------:R1:W-:Y:S04]  /*0e20*/  LDGSTS.E.BYPASS.LTC128B.128 [R0+0x8100], [R6.64], !P4 ;  /* 0x0810000006007fae */ /* 0x0003e8000e101d46 */
[----:B------:R1:W-:Y:S02]  /*0e30*/  LDGSTS.E.BYPASS.LTC128B.128 [R0+0xa100], [R2.64], !P3 ;  /* 0x0a10000002007fae */ /* 0x0003e4000d901d46 */
.L_x_5:
[----:B-123--:R-:W-:Y:S05]  /*0e40*/  BSYNC B0 ;  /* 0x0000000000007941 */ /* 0x00efea0003800000 */
.L_x_4:
[----:B------:R-:W-:Y:S01]  /*0e50*/  IADD3 R0, R15, 0x20, RZ ;  /* 0x000000200f007810 */ /* 0x000fe20007ffe0ff */
[----:B------:R1:W2:Y:S01]  /*0e60*/  SHFL.IDX PT, R3, R11, 0x1, 0x1c1f ;  /* 0x003c1f000b037f89 */ /* 0x0002a200000e0000 */
[----:B------:R-:W-:Y:S02]  /*0e70*/  BSSY B0, `(.L_x_6) ;  /* 0x0000012000007945 */ /* 0x000fe40003800000 */
[----:B------:R-:W-:Y:S01]  /*0e80*/  ISETP.GE.AND P0, PT, R0, UR4, PT ;  /* 0x0000000400007c0c */ /* 0x000fe2000bf06270 */
[----:B------:R1:W3:-:S12]  /*0e90*/  SHFL.IDX PT, R2, R12, 0x1, 0x1c1f ;  /* 0x003c1f000c027f89 */ /* 0x0002d800000e0000 */
[----:B------:R-:W-:Y:S05]  /*0ea0*/  @P0 BRA `(.L_x_7) ;  /* 0x000000e000000947 */ /* 0x000fea0003800000 */
[----:B------:R-:W-:Y:S01]  /*0eb0*/  SHF.R.S32.HI R5, RZ, 0x1f, R18 ;  /* 0x0000001fff057819 */ /* 0x000fe20000011412 */
[----:B--23--:R-:W-:Y:S01]  /*0ec0*/  IMAD.WIDE R8, R56, 0x2, R2 ;  /* 0x0000000238087825 */ /* 0x00cfe200078e0202 */
[----:B------:R-:W-:Y:S02]  /*0ed0*/  SHF.R.S32.HI R0, RZ, 0x1f, R55 ;  /* 0x0000001fff007819 */ /* 0x000fe40000011437 */
[----:B------:R-:W-:Y:S02]  /*0ee0*/  LEA.HI R5, R5, R18, RZ, 0x3 ;  /* 0x0000001205057211 */ /* 0x000fe400078f18ff */
[----:B------:R-:W-:Y:S02]  /*0ef0*/  LEA.HI R0, R0, R55, RZ, 0x3 ;  /* 0x0000003700007211 */ /* 0x000fe400078f18ff */
[----:B------:R-:W-:Y:S02]  /*0f00*/  LOP3.LUT R5, R5, 0xfffffff8, RZ, 0xc0, !PT ;  /* 0xfffffff805057812 */ /* 0x000fe400078ec0ff */
[----:B------:R-:W-:Y:S01]  /*0f10*/  LOP3.LUT R10, R0, 0xfffffff8, RZ, 0xc0, !PT ;  /* 0xfffffff8000a7812 */ /* 0x000fe200078ec0ff */
[----:B------:R-:W-:-:S02]  /*0f20*/  IMAD.SHL.U32 R0, R221, 0x2, RZ ;  /* 0x00000002dd007824 */ /* 0x000fc400078e00ff */
[----:B------:R-:W-:-:S03]  /*0f30*/  IMAD.WIDE R6, R5, 0x2, R2 ;  /* 0x0000000205067825 */ /* 0x000fc600078e0202 */
[----:B------:R-:W-:Y:S01]  /*0f40*/  @!PT LDS RZ, [RZ] ;  /* 0x00000000fffff984 */ /* 0x000fe20000000800 */
[----:B------:R2:W-:Y:S01]  /*0f50*/  LDGSTS.E.BYPASS.LTC128B.128 [R0+0x6900], [R8.64], !P5 ;  /* 0x0690000008007fae */ /* 0x0005e2000e901d46 */
[----:B------:R-:W-:-:S03]  /*0f60*/  IMAD.WIDE R2, R10, 0x2, R2 ;  /* 0x000000020a027825 */ /* 0x000fc600078e0202 */
[----:B------:R2:W-:Y:S04]  /*0f70*/  LDGSTS.E.BYPASS.LTC128B.128 [R0+0x8900], [R6.64], !P4 ;  /* 0x0890000006007fae */ /* 0x0005e8000e101d46 */
[----:B------:R2:W-:Y:S02]  /*0f80*/  LDGSTS.E.BYPASS.LTC128B.128 [R0+0xa900], [R2.64], !P3 ;  /* 0x0a90000002007fae */ /* 0x0005e4000d901d46 */
.L_x_7:
[----:B------:R-:W-:Y:S05]  /*0f90*/  BSYNC B0 ;  /* 0x0000000000007941 */ /* 0x000fea0003800000 */
.L_x_6:
[----:B--2---:R-:W-:Y:S01]  /*0fa0*/  IADD3 R0, R15, 0x40, RZ ;  /* 0x000000400f007810 */ /* 0x004fe20007ffe0ff */
[----:B------:R2:W4:Y:S01]  /*0fb0*/  SHFL.IDX PT, R3, R11, 0x2, 0x1c1f ;  /* 0x005c1f000b037f89 */ /* 0x00052200000e0000 */
[----:B------:R-:W-:Y:S02]  /*0fc0*/  BSSY B0, `(.L_x_8) ;  /* 0x0000012000007945 */ /* 0x000fe40003800000 */
[----:B------:R-:W-:Y:S01]  /*0fd0*/  ISETP.GE.AND P0, PT, R0, UR4, PT ;  /* 0x0000000400007c0c */ /* 0x000fe2000bf06270 */
[----:B---3--:R2:W3:-:S12]  /*0fe0*/  SHFL.IDX PT, R2, R12, 0x2, 0x1c1f ;  /* 0x005c1f000c027f89 */ /* 0x0084d800000e0000 */
[----:B------:R-:W-:Y:S05]  /*0ff0*/  @P0 BRA `(.L_x_9) ;  /* 0x000000e000000947 */ /* 0x000fea0003800000 */
[----:B------:R-:W-:Y:S01]  /*1000*/  SHF.R.S32.HI R5, RZ, 0x1f, R18 ;  /* 0x0000001fff057819 */ /* 0x000fe20000011412 */
[----:B---34-:R-:W-:Y:S01]  /*1010*/  IMAD.WIDE R8, R56, 0x2, R2 ;  /* 0x0000000238087825 */ /* 0x018fe200078e0202 */
        /* <DEDUP_REMOVED lines=12> */
.L_x_9:
[----:B------:R-:W-:Y:S05]  /*10e0*/  BSYNC B0 ;  /* 0x0000000000007941 */ /* 0x000fea0003800000 */
.L_x_8:
[----:B---3--:R-:W-:Y:S01]  /*10f0*/  IMAD.MOV.U32 R0, RZ, RZ, c[0x0][0x2b8] ;  /* 0x0000ae00ff007624 */ /* 0x008fe200078e00ff */
[----:B------:R-:W-:Y:S01]  /*1100*/  IADD3 R152, R200, -0x1, RZ ;  /* 0xffffffffc8987810 */ /* 0x000fe20007ffe0ff */
[----:B------:R-:W-:Y:S01]  /*1110*/  SHFL.IDX PT, R2, R12, 0x3, 0x1c1f ;  /* 0x007c1f000c027f89 */ /* 0x000fe200000e0000 */
[----:B-----5:R-:W-:Y:S01]  /*1120*/  SHF.R.S32.HI R5, RZ, 0x1f, R14 ;  /* 0x0000001fff057819 */ /* 0x020fe2000001140e */
[----:B------:R-:W-:Y:S01]  /*1130*/  IMAD.WIDE.U32 R162, R14, c[0x0][0x2b0], RZ ;  /* 0x0000ac000ea27a25 */ /* 0x000fe200078e00ff */
[----:B------:R-:W-:Y:S01]  /*1140*/  ISETP.NE.AND P0, PT, R0, 0x1, PT ;  /* 0x000000010000780c */ /* 0x000fe20003f05270 */
[----:B----4-:R-:W3:Y:S01]  /*1150*/  SHFL.IDX PT, R3, R11, 0x3, 0x1c1f ;  /* 0x007c1f000b037f89 */ /* 0x010ee200000e0000 */
[----:B------:R-:W-:Y:S01]  /*1160*/  IADD3 R7, R15, 0x60, RZ ;  /* 0x000000600f077810 */ /* 0x000fe20007ffe0ff */
[----:B------:R-:W-:Y:S01]  /*1170*/  IMAD R0, R152, 0x40, R245 ;  /* 0x0000004098007824 */ /* 0x000fe200078e02f5 */
[----:B------:R-:W-:Y:S01]  /*1180*/  SHF.R.S32.HI R9, RZ, 0x1f, R55 ;  /* 0x0000001fff097819 */ /* 0x000fe20000011437 */
[----:B------:R-:W-:Y:S01]  /*1190*/  IMAD R5, R5, c[0x0][0x2b0], RZ ;  /* 0x0000ac0005057a24 */ /* 0x000fe200078e02ff */
[----:B------:R-:W-:Y:S01]  /*11a0*/  ISETP.GE.AND P2, PT, R7, UR4, PT ;  /* 0x0000000407007c0c */ /* 0x000fe2000bf46270 */
[C---:B------:R-:W-:Y:S01]  /*11b0*/  IMAD.IADD R10, R0.reuse, 0x1, R252 ;  /* 0x00000001000a7824 */ /* 0x040fe200078e02fc */
[----:B------:R-:W-:Y:S01]  /*11c0*/  ISETP.GE.AND P6, PT, R0, R138, PT ;  /* 0x0000008a0000720c */ /* 0x000fe20003fc6270 */
[----:B------:R-:W-:Y:S01]  /*11d0*/  IMAD R8, R14, c[0x0][0x2b4], R5 ;  /* 0x0000ad000e087a24 */ /* 0x000fe200078e0205 */
[----:B------:R-:W-:Y:S01]  /*11e0*/  LEA.HI R9, R9, R55, RZ, 0x3 ;  /* 0x0000003709097211 */ /* 0x000fe200078f18ff */
[----:B------:R-:W-:Y:S01]  /*11f0*/  IMAD.MOV.U32 R0, RZ, RZ, R10 ;  /* 0x000000ffff007224 */ /* 0x000fe200078e000a */
[----:B------:R-:W-:Y:S01]  /*1200*/  ISETP.GT.OR P6, PT, R245, 0x3f, P6 ;  /* 0x0000003ff500780c */ /* 0x000fe200037c4670 */
[----:B------:R-:W-:Y:S01]  /*1210*/  @P0 IMAD.HI.U32 R6, R10, c[0x0][0x2bc], RZ ;  /* 0x0000af000a060a27 */ /* 0x000fe200078e00ff */
[----:B------:R-:W-:Y:S01]  /*1220*/  LOP3.LUT R186, R9, 0xfffffff8, RZ, 0xc0, !PT ;  /* 0xfffffff809ba7812 */ /* 0x000fe200078ec0ff */
[----:B------:R-:W-:Y:S02]  /*1230*/  STL.64 [R1+0x8], R162 ;  /* 0x000008a201007387 */ /* 0x000fe40000100a00 */
[----:B------:R-:W-:Y:S01]  /*1240*/  IMAD.SHL.U32 R221, R221, 0x2, RZ ;  /* 0x00000002dddd7824 */ /* 0x000fe200078e00ff */
[----:B------:R-:W-:Y:S01]  /*1250*/  @P0 SHF.R.U32.HI R0, RZ, c[0x0][0x2c0], R6 ;  /* 0x0000b000ff000a19 */ /* 0x000fe20000011606 */
[----:B------:R-:W-:Y:S01]  /*1260*/  IMAD.IADD R160, R163, 0x1, R8 ;  /* 0x00000001a3a07824 */ /* 0x000fe200078e0208 */
[----:B------:R-:W-:Y:S01]  /*1270*/  SHF.R.S32.HI R6, RZ, 0x1f, R18 ;  /* 0x0000001fff067819 */ /* 0x000fe20000011412 */
[----:B------:R-:W-:-:S03]  /*1280*/  IMAD.MOV.U32 R222, RZ, RZ, RZ ;  /* 0x000000ffffde7224 */ /* 0x000fc600078e00ff */
[----:B------:R-:W-:Y:S01]  /*1290*/  LEA.HI R5, R6, R18, RZ, 0x3 ;  /* 0x0000001206057211 */ /* 0x000fe200078f18ff */
[----:B---3--:R-:W-:-:S04]  /*12a0*/  @!P2 IMAD.WIDE R6, R56, 0x2, R2 ;  /* 0x000000023806a825 */ /* 0x008fc800078e0202 */
[----:B------:R-:W-:Y:S01]  /*12b0*/  IMAD.WIDE.U32 R158, R251, c[0x0][0x1e8], RZ ;  /* 0x00007a00fb9e7a25 */ /* 0x000fe200078e00ff */
[----:B------:R-:W-:Y:S01]  /*12c0*/  LOP3.LUT R185, R5, 0xfffffff8, RZ, 0xc0, !PT ;  /* 0xfffffff805b97812 */ /* 0x000fe200078ec0ff */
[----:B------:R-:W-:Y:S01]  /*12d0*/  @!PT LDS RZ, [RZ] ;  /* 0x00000000fffff984 */ /* 0x000fe20000000800 */
[----:B------:R3:W-:Y:S01]  /*12e0*/  @!P2 LDGSTS.E.BYPASS.LTC128B.128 [R221+0x7900], [R6.64], !P5 ;  /* 0x0790000006ddafae */ /* 0x0007e2000e901d46 */
[----:B------:R-:W-:-:S03]  /*12f0*/  @!P6 IADD3 R5, P1, R0, R162, RZ ;  /* 0x000000a20005e210 */ /* 0x000fc60007f3e0ff */
[----:B------:R-:W-:-:S04]  /*1300*/  @!P2 IMAD.WIDE R8, R185, 0x2, R2 ;  /* 0x00000002b908a825 */ /* 0x000fc800078e0202 */
[----:B------:R-:W-:Y:S01]  /*1310*/  IMAD R138, R152, -0x40, R138 ;  /* 0xffffffc0988a7824 */ /* 0x000fe200078e028a */
[----:B------:R4:W-:Y:S01]  /*1320*/  @!P2 LDGSTS.E.BYPASS.LTC128B.128 [R221+0x9900], [R8.64], !P4 ;  /* 0x0990000008ddafae */ /* 0x0009e2000e101d46 */
[----:B------:R-:W-:Y:S01]  /*1330*/  @!P2 IMAD.WIDE R2, R186, 0x2, R2 ;  /* 0x00000002ba02a825 */ /* 0x000fe200078e0202 */
[----:B------:R-:W-:-:S03]  /*1340*/  SHF.R.S32.HI R14, RZ, 0x4, R19 ;  /* 0x00000004ff0e7819 */ /* 0x000fc60000011413 */
[----:B------:R-:W-:Y:S01]  /*1350*/  IMAD.WIDE.U32 R26, R251, c[0x0][0x210], RZ ;  /* 0x00008400fb1a7a25 */ /* 0x000fe200078e00ff */
[----:B------:R1:W-:Y:S04]  /*1360*/  @!P2 LDGSTS.E.BYPASS.LTC128B.128 [R221+0xb900], [R2.64], !P3 ;  /* 0x0b90000002ddafae */ /* 0x0003e8000d901d46 */
[----:B------:R-:W0:Y:S01]  /*1370*/  LDGDEPBAR ;  /* 0x00000000000079af */ /* 0x000e220000000000 */
[----:B-12---:R-:W-:Y:S02]  /*1380*/  LOP3.LUT R12, R24, 0xfffffff8, RZ, 0xc0, !PT ;  /* 0xfffffff8180c7812 */ /* 0x006fe400078ec0ff */
[----:B------:R-:W-:Y:S01]  /*1390*/  SHF.R.S32.HI R11, RZ, 0x1f, R16 ;  /* 0x0000001fff0b7819 */ /* 0x000fe20000011410 */
[----:B------:R-:W-:Y:S01]  /*13a0*/  STL [R1+0x1c], R160 ;  /* 0x00001ca001007387 */ /* 0x000fe20000100800 */
[----:B---3--:R-:W-:-:S02]  /*13b0*/  @!P6 LEA.HI.X.SX32 R7, R0, R160, 0x1, P1 ;  /* 0x000000a00007e211 */ /* 0x008fc400008f0eff */
[----:B------:R-:W-:-:S04]  /*13c0*/  @!P6 LEA R6, P1, R5, c[0x0][0x2a0], 0x2 ;  /* 0x0000a8000506ea11 */ /* 0x000fc800078210ff */
[----:B------:R-:W-:Y:S01]  /*13d0*/  @!P6 LEA.HI.X R7, R5, c[0x0][0x2a4], R7, 0x2, P1 ;  /* 0x0000a9000507ea11 */ /* 0x000fe200008f1407 */
[----:B------:R-:W-:Y:S06]  /*13e0*/  BAR.SYNC.DEFER_BLOCKING 0x0 ;  /* 0x0000000000007b1d */ /* 0x000fec0000010000 */
[----:B------:R-:W2:Y:S01]  /*13f0*/  @!P6 LDG.E R222, [R6.64] ;  /* 0x0000000606dee981 */ /* 0x000ea2000c1e1900 */
[----:B------:R-:W-:Y:S01]  /*1400*/  IMAD.MOV R0, RZ, RZ, -R0 ;  /* 0x000000ffff007224 */ /* 0x000fe200078e0a00 */
[----:B----4-:R-:W-:Y:S01]  /*1410*/  SHF.R.S32.HI R9, RZ, 0x1f, R251 ;  /* 0x0000001fff097819 */ /* 0x010fe200000114fb */
[----:B------:R-:W-:Y:S01]  /*1420*/  IMAD.IADD R54, R138, 0x1, -R13 ;  /* 0x000000018a367824 */ /* 0x000fe200078e0a0d */
[----:B------:R-:W-:Y:S01]  /*1430*/  ISETP.GE.AND P3, PT, R56, c[0x0][0x1d4], PT ;  /* 0x0000750038007a0c */ /* 0x000fe20003f66270 */
[----:B------:R-:W-:Y:S01]  /*1440*/  IMAD R223, R0, c[0x0][0x2b8], R10 ;  /* 0x0000ae0000df7a24 */ /* 0x000fe200078e020a */
[----:B------:R-:W-:Y:S01]  /*1450*/  ISETP.GE.AND P2, PT, R18, c[0x0][0x1d4], PT ;  /* 0x0000750012007a0c */ /* 0x000fe20003f46270 */
[----:B------:R-:W-:Y:S01]  /*1460*/  IMAD.IADD R12, R172, 0x1, -R12 ;  /* 0x00000001ac0c7824 */ /* 0x000fe200078e0a0c */
[----:B------:R-:W-:Y:S01]  /*1470*/  ISETP.GE.AND P5, PT, R54, 0x1, PT ;  /* 0x000000013600780c */ /* 0x000fe20003fa6270 */
[----:B------:R-:W-:Y:S01]  /*1480*/  IMAD.WIDE.U32 R2, R223, c[0x0][0x1e0], RZ ;  /* 0x00007800df027a25 */ /* 0x000fe200078e00ff */
[----:B------:R-:W-:Y:S01]  /*1490*/  SHF.R.S32.HI R5, RZ, 0x1f, R223 ;  /* 0x0000001fff057819 */ /* 0x000fe200000114df */
[----:B------:R-:W-:Y:S01]  /*14a0*/  STL.64 [R1], R158 ;  /* 0x0000009e01007387 */ /* 0x000fe20000100a00 */
[----:B------:R-:W-:-:S02]  /*14b0*/  LEA.HI R13, R12, R12, RZ, 0x1 ;  /* 0x0000000c0c0d7211 */ /* 0x000fc400078f08ff */
[----:B------:R-:W-:Y:S01]  /*14c0*/  ISETP.GT.AND P6, PT, R54, 0x20, PT ;  /* 0x000000203600780c */ /* 0x000fe20003fc4270 */
[C---:B------:R-:W-:Y:S01]  /*14d0*/  IMAD R0, R5.reuse, c[0x0][0x1e0], RZ ;  /* 0x0000780005007a24 */ /* 0x040fe200078e02ff */
[----:B------:R-:W-:Y:S01]  /*14e0*/  SHF.R.S32.HI R156, RZ, 0x1f, R56 ;  /* 0x0000001fff9c7819 */ /* 0x000fe20000011438 */
[----:B------:R-:W-:Y:S01]  /*14f0*/  IMAD R5, R5, c[0x0][0x208], RZ ;  /* 0x0000820005057a24 */ /* 0x000fe200078e02ff */
[----:B------:R-:W-:Y:S01]  /*1500*/  SHF.R.S32.HI R155, RZ, 0x1f, R185 ;  /* 0x0000001fff9b7819 */ /* 0x000fe200000114b9 */
[C---:B------:R-:W-:Y:S01]  /*1510*/  IMAD R0, R223.reuse, c[0x0][0x1e4], R0 ;  /* 0x00007900df007a24 */ /* 0x040fe200078e0200 */
[----:B------:R-:W-:Y:S01]  /*1520*/  SHF.R.S32.HI R154, RZ, 0x1f, R186 ;  /* 0x0000001fff9a7819 */ /* 0x000fe200000114ba */
[----:B------:R-:W-:Y:S02]  /*1530*/  IMAD R5, R223, c[0x0][0x20c], R5 ;  /* 0x00008300df057a24 */ /* 0x000fe400078e0205 */
[----:B------:R-:W-:Y:S02]  /*1540*/  IMAD.IADD R3, R3, 0x1, R0 ;  /* 0x0000000103037824 */ /* 0x000fe400078e0200 */
[----:B------:R-:W-:-:S04]  /*1550*/  IMAD R0, R9, c[0x0][0x1e8], RZ ;  /* 0x00007a0009007a24 */ /* 0x000fc800078e02ff */
[----:B------:R-:W-:-:S04]  /*1560*/  IMAD R0, R251, c[0x0][0x1ec], R0 ;  /* 0x00007b00fb007a24 */ /* 0x000fc800078e0200 */
[----:B------:R-:W-:-:S05]  /*1570*/  IMAD.IADD R157, R159, 0x1, R0 ;  /* 0x000000019f9d7824 */ /* 0x000fca00078e0200 */
[----:B------:R-:W-:Y:S04]  /*1580*/  STL [R1+0x18], R157 ;  /* 0x0000189d01007387 */ /* 0x000fe80000100800 */
[----:B------:R-:W-:Y:S01]  /*1590*/  STL.64 [R1+0x10], R26 ;  /* 0x0000101a01007387 */ /* 0x000fe20000100a00 */
[----:B--2---:R-:W-:Y:S01]  /*15a0*/  SHF.R.S32.HI R10, RZ, 0x1f, R222 ;  /* 0x0000001fff0a7819 */ /* 0x004fe200000114de */
[----:B------:R-:W-:-:S04]  /*15b0*/  IMAD.WIDE.U32 R6, R222, c[0x0][0x1f0], R2 ;  /* 0x00007c00de067a25 */ /* 0x000fc800078e0002 */
[----:B------:R-:W-:Y:S01]  /*15c0*/  IMAD R8, R10, c[0x0][0x1f0], RZ ;  /* 0x00007c000a087a24 */ /* 0x000fe200078e02ff */
[----:B------:R-:W-:Y:S01]  /*15d0*/  IADD3 R0, P1, R158, R6, RZ ;  /* 0x000000069e007210 */ /* 0x000fe20007f3e0ff */
[----:B------:R-:W-:-:S04]  /*15e0*/  IMAD.WIDE.U32 R2, R223, c[0x0][0x208], RZ ;  /* 0x00008200df027a25 */ /* 0x000fc800078e00ff */
[C---:B------:R-:W-:Y:S02]  /*15f0*/  IMAD R8, R222.reuse, c[0x0][0x1f4], R8 ;  /* 0x00007d00de087a24 */ /* 0x040fe400078e0208 */
[----:B------:R-:W-:Y:S01]  /*1600*/  IMAD.IADD R3, R3, 0x1, R5 ;  /* 0x0000000103037824 */ /* 0x000fe200078e0205 */
[----:B------:R-:W-:Y:S02]  /*1610*/  LOP3.LUT R5, R17, 0x7fffffe, RZ, 0xc0, !PT ;  /* 0x07fffffe11057812 */ /* 0x000fe400078ec0ff */
[----:B------:R-:W-:Y:S01]  /*1620*/  IADD3.X R6, R157, R7, R8, P1, !PT ;  /* 0x000000079d067210 */ /* 0x000fe20000ffe408 */
[----:B------:R-:W-:Y:S01]  /*1630*/  IMAD.WIDE.U32 R2, R222, c[0x0][0x218], R2 ;  /* 0x00008600de027a25 */ /* 0x000fe200078e0002 */
[----:B------:R-:W-:Y:S02]  /*1640*/  LEA R15, P1, R0, c[0x0][0x1c8], 0x1 ;  /* 0x00007200000f7a11 */ /* 0x000fe400078208ff */
[----:B------:R-:W-:Y:S01]  /*1650*/  LEA.HI R8, R19, R14, RZ, 0x1 ;  /* 0x0000000e13087211 */ /* 0x000fe200078f08ff */
[----:B------:R-:W-:Y:S01]  /*1660*/  IMAD.IADD R137, R16, 0x1, -R5 ;  /* 0x0000000110897824 */ /* 0x000fe200078e0a05 */
[----:B------:R-:W-:Y:S01]  /*1670*/  LEA.HI.X R20, R0, c[0x0][0x1cc], R6, 0x1, P1 ;  /* 0x0000730000147a11 */ /* 0x000fe200008f0c06 */
[----:B------:R-:W-:Y:S01]  /*1680*/  IMAD R0, R9, c[0x0][0x210], RZ ;  /* 0x0000840009007a24 */ /* 0x000fe200078e02ff */
[----:B------:R-:W-:Y:S01]  /*1690*/  SHFL.IDX PT, R6, R15, RZ, 0x1c1f ;  /* 0x001c1fff0f067589 */ /* 0x000fe200000e0000 */
[----:B------:R-:W-:-:S02]  /*16a0*/  LOP3.LUT R8, R8, 0xfffffffe, RZ, 0xc0, !PT ;  /* 0xfffffffe08087812 */ /* 0x000fc400078ec0ff */
[----:B------:R-:W-:Y:S01]  /*16b0*/  IMAD R5, R251, c[0x0][0x214], R0 ;  /* 0x00008500fb057a24 */ /* 0x000fe200078e0200 */
[----:B------:R-:W1:Y:S01]  /*16c0*/  SHFL.IDX PT, R7, R20, RZ, 0x1c1f ;  /* 0x001c1fff14077589 */ /* 0x000e6200000e0000 */
[----:B------:R-:W-:Y:S01]  /*16d0*/  IMAD R0, R10, c[0x0][0x218], RZ ;  /* 0x000086000a007a24 */ /* 0x000fe200078e02ff */
[----:B------:R-:W-:Y:S01]  /*16e0*/  LEA.HI R19, R11, R16, RZ, 0x3 ;  /* 0x000000100b137211 */ /* 0x000fe200078f18ff */
[----:B------:R-:W-:Y:S01]  /*16f0*/  IMAD.IADD R25, R27, 0x1, R5 ;  /* 0x000000011b197824 */ /* 0x000fe200078e0205 */
[----:B------:R-:W-:Y:S01]  /*1700*/  IADD3 R5, P1, R26, R2, RZ ;  /* 0x000000021a057210 */ /* 0x000fe20007f3e0ff */
[----:B------:R-:W-:Y:S01]  /*1710*/  IMAD R0, R222, c[0x0][0x21c], R0 ;  /* 0x00008700de007a24 */ /* 0x000fe200078e0200 */
[----:B------:R-:W-:Y:S01]  /*1720*/  LOP3.LUT R11, R13, 0x7fffffe, RZ, 0xc0, !PT ;  /* 0x07fffffe0d0b7812 */ /* 0x000fe200078ec0ff */
[----:B------:R-:W-:Y:S01]  /*1730*/  IMAD.IADD R14, R14, 0x1, -R8 ;  /* 0x000000010e0e7824 */ /* 0x000fe200078e0a08 */
[----:B------:R-:W-:Y:S02]  /*1740*/  STL [R1+0x20], R25 ;  /* 0x0000201901007387 */ /* 0x000fe40000100800 */
[----:B------:R-:W-:Y:S01]  /*1750*/  IADD3.X R10, R25, R3, R0, P1, !PT ;  /* 0x00000003190a7210 */ /* 0x000fe20000ffe400 */
[----:B------:R-:W-:Y:S01]  /*1760*/  IMAD.IADD R17, R12, 0x1, -R11 ;  /* 0x000000010c117824 */ /* 0x000fe200078e0a0b */
[----:B------:R-:W-:-:S03]  /*1770*/  LEA R0, P1, R5, c[0x0][0x1f8], 0x1 ;  /* 0x00007e0005007a11 */ /* 0x000fc600078208ff */
[----:B------:R-:W-:Y:S01]  /*1780*/  IMAD R17, R14, 0x8, R17 ;  /* 0x000000080e117824 */ /* 0x000fe200078e0211 */
[----:B------:R-:W-:Y:S01]  /*1790*/  LEA.HI.X R11, R5, c[0x0][0x1fc], R10, 0x1, P1 ;  /* 0x00007f00050b7a11 */ /* 0x000fe200008f0c0a */
[----:B------:R-:W2:Y:S01]  /*17a0*/  SHFL.IDX PT, R16, R0, RZ, 0x1c1f ;  /* 0x001c1fff00107589 */ /* 0x000ea200000e0000 */
[----:B------:R-:W-:Y:S01]  /*17b0*/  IMAD.SHL.U32 R5, R21, 0x40, RZ ;  /* 0x0000004015057824 */ /* 0x000fe200078e00ff */
[----:B------:R-:W-:Y:S02]  /*17c0*/  ISETP.GE.AND P1, PT, R55, c[0x0][0x1d4], PT ;  /* 0x0000750037007a0c */ /* 0x000fe40003f26270 */
[----:B------:R3:W-:Y:S02]  /*17d0*/  SHFL.IDX PT, R10, R0, 0x1, 0x1c1f ;  /* 0x003c1f00000a7f89 */ /* 0x0007e400000e0000 */
[----:B------:R-:W-:Y:S01]  /*17e0*/  LOP3.LUT R5, R5, 0xc0, RZ, 0xc0, !PT ;  /* 0x000000c005057812 */ /* 0x000fe200078ec0ff */
[--C-:B-1----:R-:W-:Y:S01]  /*17f0*/  @P5 IMAD.WIDE R8, R56, 0x2, R6.reuse ;  /* 0x0000000238085825 */ /* 0x102fe200078e0206 */
[----:B------:R-:W-:Y:S03]  /*1800*/  SHFL.IDX PT, R12, R11, RZ, 0x1c1f ;  /* 0x001c1fff0b0c7589 */ /* 0x000fe600000e0000 */
[--C-:B------:R-:W-:Y:S01]  /*1810*/  @P5 IMAD.WIDE R2, R185, 0x2, R6.reuse ;  /* 0x00000002b9025825 */ /* 0x100fe200078e0206 */
[----:B------:R1:W-:Y:S03]  /*1820*/  @P5 LDGSTS.E.BYPASS.LTC128B.128 [R221+0x3100], [R8.64], !P3 ;  /* 0x0310000008dd5fae */ /* 0x0003e6000d901d46 */
[----:B------:R-:W-:Y:S01]  /*1830*/  @P5 IMAD.WIDE R6, R186, 0x2, R6 ;  /* 0x00000002ba065825 */ /* 0x000fe200078e0206 */
[----:B------:R4:W-:Y:S04]  /*1840*/  @P5 LDGSTS.E.BYPASS.LTC128B.128 [R221+0x4100], [R2.64], !P2 ;  /* 0x0410000002dd5fae */ /* 0x0009e8000d101d46 */
[----:B------:R2:W-:Y:S04]  /*1850*/  @P5 LDGSTS.E.BYPASS.LTC128B.128 [R221+0x5100], [R6.64], !P1 ;  /* 0x0510000006dd5fae */ /* 0x0005e8000c901d46 */
[----:B------:R-:W-:Y:S01]  /*1860*/  SHFL.IDX PT, R11, R11, 0x1, 0x1c1f ;  /* 0x003c1f000b0b7f89 */ /* 0x000fe200000e0000 */
[----:B---3--:R-:W-:-:S04]  /*1870*/  SHF.R.S32.HI R0, RZ, 0x1, R13 ;  /* 0x00000001ff007819 */ /* 0x008fc8000001140d */
[C---:B------:R-:W-:Y:S01]  /*1880*/  LOP3.LUT P4, RZ, R0.reuse, 0x2, RZ, 0xc0, !PT ;  /* 0x0000000200ff7812 */ /* 0x040fe2000788c0ff */
[----:B------:R-:W-:-:S05]  /*1890*/  IMAD.SHL.U32 R0, R0, 0x40, RZ ;  /* 0x0000004000007824 */ /* 0x000fca00078e00ff */
[----:B------:R-:W-:Y:S01]  /*18a0*/  LOP3.LUT R0, R0, 0xc0, RZ, 0xc0, !PT ;  /* 0x000000c000007812 */ /* 0x000fe200078ec0ff */
[----:B-1----:R-:W-:Y:S02]  /*18b0*/  IMAD.SHL.U32 R8, R14, 0x8, RZ ;  /* 0x000000080e087824 */ /* 0x002fe400078e00ff */
[----:B------:R-:W-:Y:S01]  /*18c0*/  IMAD.SHL.U32 R9, R22, 0x8, RZ ;  /* 0x0000000816097824 */ /* 0x000fe200078e00ff */
[----:B----4-:R1:W-:Y:S02]  /*18d0*/  SHFL.IDX PT, R2, R15, 0x1, 0x1c1f ;  /* 0x003c1f000f027f89 */ /* 0x0103e400000e0000 */
[----:B------:R-:W-:Y:S02]  /*18e0*/  LOP3.LUT R8, R5, 0x8, R8, 0xf8, !PT ;  /* 0x0000000805087812 */ /* 0x000fe400078ef808 */
[----:B------:R-:W-:Y:S01]  /*18f0*/  SHF.R.U32.HI R5, RZ, 0x3, R5 ;  /* 0x00000003ff057819 */ /* 0x000fe20000011605 */
[----:B------:R-:W3:Y:S03]  /*1900*/  SHFL.IDX PT, R3, R20, 0x1, 0x1c1f ;  /* 0x003c1f0014037f89 */ /* 0x000ee600000e0000 */
[----:B------:R-:W-:-:S02]  /*1910*/  LOP3.LUT R136, R8, R5, RZ, 0x3c, !PT ;  /* 0x0000000508887212 */ /* 0x000fc400078e3cff */
[----:B------:R-:W-:Y:S02]  /*1920*/  LOP3.LUT R5, R0, 0x8, R9, 0xf8, !PT ;  /* 0x0000000800057812 */ /* 0x000fe400078ef809 */
[----:B------:R-:W-:-:S04]  /*1930*/  SHF.R.U32.HI R0, RZ, 0x3, R0 ;  /* 0x00000003ff007819 */ /* 0x000fc80000011600 */
[----:B------:R-:W-:Y:S01]  /*1940*/  LOP3.LUT R5, R5, R0, RZ, 0x3c, !PT ;  /* 0x0000000005057212 */ /* 0x000fe200078e3cff */
[----:B------:R-:W-:-:S05]  /*1950*/  IMAD.SHL.U32 R0, R19, 0x20, RZ ;  /* 0x0000002013007824 */ /* 0x000fca00078e00ff */
[----:B------:R-:W-:Y:S01]  /*1960*/  LOP3.LUT R57, R0, 0xffffff00, RZ, 0xc0, !PT ;  /* 0xffffff0000397812 */ /* 0x000fe200078ec0ff */
[----:B-1----:R-:W-:-:S04]  /*1970*/  IMAD.WIDE R14, R56, 0x2, RZ ;  /* 0x00000002380e7825 */ /* 0x002fc800078e02ff */
[----:B------:R-:W-:Y:S01]  /*1980*/  IMAD R0, R23, 0x200, R57 ;  /* 0x0000020017007824 */ /* 0x000fe200078e0239 */
[----:B--2---:R-:W-:Y:S01]  /*1990*/  IADD3 R60, P5, R16, R14, RZ ;  /* 0x0000000e103c7210 */ /* 0x004fe20007fbe0ff */
[----:B---3--:R-:W-:-:S04]  /*19a0*/  @P6 IMAD.WIDE R6, R56, 0x2, R2 ;  /* 0x0000000238066825 */ /* 0x008fc800078e0202 */
[--C-:B------:R-:W-:Y:S01]  /*19b0*/  @P6 IMAD.WIDE R8, R185, 0x2, R2.reuse ;  /* 0x00000002b9086825 */ /* 0x100fe200078e0202 */
[----:B------:R1:W-:Y:S03]  /*19c0*/  @P6 LDGSTS.E.BYPASS.LTC128B.128 [R221+0x3900], [R6.64], !P3 ;  /* 0x0390000006dd6fae */ /* 0x0003e6000d901d46 */
[----:B------:R-:W-:Y:S01]  /*19d0*/  @P6 IMAD.WIDE R2, R186, 0x2, R2 ;  /* 0x00000002ba026825 */ /* 0x000fe200078e0202 */
[----:B------:R2:W-:Y:S03]  /*19e0*/  @P6 LDGSTS.E.BYPASS.LTC128B.128 [R221+0x4900], [R8.64], !P2 ;  /* 0x0490000008dd6fae */ /* 0x0005e6000d101d46 */
[----:B------:R-:W-:Y:S01]  /*19f0*/  IMAD.X R61, R12, 0x1, R15, P5 ;  /* 0x000000010c3d7824 */ /* 0x000fe200028e060f */
[----:B------:R3:W-:Y:S01]  /*1a00*/  @P6 LDGSTS.E.BYPASS.LTC128B.128 [R221+0x5900], [R2.64], !P1 ;  /* 0x0590000002dd6fae */ /* 0x0007e2000c901d46 */
[----:B------:R-:W-:Y:S01]  /*1a10*/  IADD3 R58, P5, R14, R10, RZ ;  /* 0x0000000a0e3a7210 */ /* 0x000fe20007fbe0ff */
[----:B------:R-:W-:-:S02]  /*1a20*/  IMAD R0, R137, 0x20, R0 ;  /* 0x0000002089007824 */ /* 0x000fc400078e0200 */
[----:B------:R-:W0:Y:S02]  /*1a30*/  LDGDEPBAR ;  /* 0x00000000000079af */ /* 0x000e240000000000 */
[----:B------:R-:W-:Y:S02]  /*1a40*/  IMAD.X R59, R15, 0x1, R11, P5 ;  /* 0x000000010f3b7824 */ /* 0x000fe400028e060b */
[----:B------:R-:W-:-:S04]  /*1a50*/  IMAD.IADD R0, R136, 0x1, R0 ;  /* 0x0000000188007824 */ /* 0x000fc800078e0200 */
[----:B------:R-:W-:-:S04]  /*1a60*/  IMAD.SHL.U32 R219, R0, 0x2, RZ ;  /* 0x0000000200db7824 */ /* 0x000fc800078e00ff */
[----:B------:R-:W-:Y:S02]  /*1a70*/  IMAD R220, R4, 0x2, R219 ;  /* 0x0000000204dc7824 */ /* 0x000fe400078e02db */
[----:B-1----:R-:W-:-:S04]  /*1a80*/  IMAD.WIDE R6, R185, 0x2, RZ ;  /* 0x00000002b9067825 */ /* 0x002fc800078e02ff */
[----:B--2---:R-:W-:Y:S01]  /*1a90*/  IMAD.WIDE R8, R186, 0x2, RZ ;  /* 0x00000002ba087825 */ /* 0x004fe200078e02ff */
[----:B------:R-:W-:Y:S02]  /*1aa0*/  IADD3 R52, P6, R16, R6, RZ ;  /* 0x0000000610347210 */ /* 0x000fe40007fde0ff */
[----:B------:R-:W-:Y:S01]  /*1ab0*/  IADD3 R50, P5, R6, R10, RZ ;  /* 0x0000000a06327210 */ /* 0x000fe20007fbe0ff */
[----:B---3--:R-:W-:Y:S01]  /*1ac0*/  IMAD.U32 R3, R17, 0x20, R5 ;  /* 0x0000002011037824 */ /* 0x008fe200078e0005 */
[----:B------:R-:W-:-:S04]  /*1ad0*/  DEPBAR.LE SB0, 0x1 ;  /* 0x000080400000791a */ /* 0x000fc80000000000 */
[----:B------:R-:W-:-:S04]  /*1ae0*/  DEPBAR.LE SB0, 0x0 ;  /* 0x000080000000791a */ /* 0x000fc80000000000 */
[----:B------:R-:W-:Y:S01]  /*1af0*/  BAR.SYNC.DEFER_BLOCKING 0x0 ;  /* 0x0000000000007b1d */ /* 0x000fe20000010000 */
[----:B------:R-:W-:Y:S01]  /*1b00*/  IMAD.X R53, R12, 0x1, R7, P6 ;  /* 0x000000010c357824 */ /* 0x000fe200030e0607 */
[----:B------:R-:W-:Y:S01]  /*1b10*/  IADD3 R48, P6, R16, R8, RZ ;  /* 0x0000000810307210 */ /* 0x000fe20007fde0ff */
[----:B------:R-:W-:Y:S01]  /*1b20*/  IMAD.X R51, R7, 0x1, R11, P5 ;  /* 0x0000000107337824 */ /* 0x000fe200028e060b */
[----:B------:R-:W-:Y:S01]  /*1b30*/  IADD3 R6, P5, R8, R10, RZ ;  /* 0x0000000a08067210 */ /* 0x000fe20007fbe0ff */
[----:B------:R-:W-:Y:S02]  /*1b40*/  IMAD.SHL.U32 R139, R3, 0x2, RZ ;  /* 0x00000002038b7824 */ /* 0x000fe400078e00ff */
[----:B------:R-:W-:Y:S01]  /*1b50*/  IMAD.X R49, R12, 0x1, R9, P6 ;  /* 0x000000010c317824 */ /* 0x000fe200030e0609 */
[----:B------:R-:W-:Y:S01]  /*1b60*/  ISETP.GE.AND P6, PT, R18, c[0x0][0x1d4], PT ;  /* 0x0000750012007a0c */ /* 0x000fe20003fc6270 */
[----:B------:R-:W-:Y:S02]  /*1b70*/  IMAD.MOV.U32 R2, RZ, RZ, 0x10 ;  /* 0x00000010ff027424 */ /* 0x000fe400078e00ff */
[----:B------:R-:W-:Y:S01]  /*1b80*/  IMAD.X R7, R9, 0x1, R11, P5 ;  /* 0x0000000109077824 */ /* 0x000fe200028e060b */
[----:B------:R-:W-:-:S02]  /*1b90*/  ISETP.GE.AND P5, PT, R56, c[0x0][0x1d4], PT ;  /* 0x0000750038007a0c */ /* 0x000fc40003fa6270 */
[----:B------:R-:W-:Y:S02]  /*1ba0*/  SEL R2, R2, 0xfffffff0, !P4 ;  /* 0xfffffff002027807 */ /* 0x000fe40006000000 */
[----:B------:R-:W-:Y:S02]  /*1bb0*/  ISETP.LT.OR P4, PT, R54, 0x1, P5 ;  /* 0x000000013600780c */ /* 0x000fe40002f81670 */
[----:B------:R-:W-:Y:S01]  /*1bc0*/  ISETP.GE.AND P5, PT, R55, c[0x0][0x1d4], PT ;  /* 0x0000750037007a0c */ /* 0x000fe20003fa6270 */
[----:B------:R-:W-:Y:S01]  /*1bd0*/  IMAD R0, R2, 0x2, R139 ;  /* 0x0000000202007824 */ /* 0x000fe200078e028b */
[----:B------:R-:W-:Y:S04]  /*1be0*/  LDSM.16.M88.4 R16, [R219+0x7100] ;  /* 0x00710000db10783b */ /* 0x000fe80000000200 */
[----:B------:R-:W1:Y:S04]  /*1bf0*/  LDSM.16.M88.4 R36, [R139+0x3100] ;  /* 0x003100008b24783b */ /* 0x000e680000000200 */
[----:B------:R-:W2:Y:S04]  /*1c00*/  LDSM.16.M88.4 R20, [R219+0x6100] ;  /* 0x00610000db14783b */ /* 0x000ea80000000200 */
[----:B------:R-:W3:Y:S04]  /*1c10*/  LDSM.16.M88.4 R32, [R139+0x3500] ;  /* 0x003500008b20783b */ /* 0x000ee80000000200 */
[----:B------:R-:W4:Y:S04]  /*1c20*/  LDSM.16.M88.4 R28, [R139+0x3900] ;  /* 0x003900008b1c783b */ /* 0x000f280000000200 */
[----:B------:R-:W2:Y:S04]  /*1c30*/  LDSM.16.M88.4 R24, [R139+0x3d00] ;  /* 0x003d00008b18783b */ /* 0x000ea80000000200 */
[----:B------:R-:W-:Y:S04]  /*1c40*/  LDSM.16.M88.4 R44, [R0+0x3100] ;  /* 0x00310000002c783b */ /* 0x000fe80000000200 */
[----:B------:R-:W-:Y:S04]  /*1c50*/  LDSM.16.M88.4 R40, [R0+0x3500] ;  /* 0x003500000028783b */ /* 0x000fe80000000200 */
[----:B------:R-:W-:Y:S04]  /*1c60*/  LDSM.16.M88.4 R64, [R0+0x3900] ;  /* 0x003900000040783b */ /* 0x000fe80000000200 */
[----:B------:R3:W-:Y:S04]  /*1c70*/  LDSM.16.M88.4 R68, [R0+0x3d00] ;  /* 0x003d00000044783b */ /* 0x0007e80000000200 */
[----:B------:R-:W-:Y:S04]  /*1c80*/  LDSM.16.M88.4 R12, [R220+0x6100] ;  /* 0x00610000dc0c783b */ /* 0x000fe80000000200 */
[----:B------:R-:W4:Y:S01]  /*1c90*/  LDSM.16.M88.4 R8, [R220+0x7100] ;  /* 0x00710000dc08783b */ /* 0x000f220000000200 */
[----:B-1----:R-:W-:Y:S03]  /*1ca0*/  HMMA.16816.F32.BF16 R80, R16, R36, RZ ;  /* 0x000000241050723c */ /* 0x002fe600000418ff */
[----:B------:R-:W-:Y:S01]  /*1cb0*/  @!PT LDS RZ, [RZ] ;  /* 0x00000000fffff984 */ /* 0x000fe20000000800 */
[----:B------:R-:W-:Y:S01]  /*1cc0*/  @!PT LDS RZ, [RZ] ;  /* 0x00000000fffff984 */ /* 0x000fe20000000800 */
[----:B------:R-:W-:Y:S01]  /*1cd0*/  @!PT LDS RZ, [RZ] ;  /* 0x00000000fffff984 */ /* 0x000fe20000000800 */
[----:B------:R1:W-:Y:S01]  /*1ce0*/  LDGSTS.E.BYPASS.LTC128B.128 [R221+0x100], [R60.64], !P4 ;  /* 0x001000003cdd7fae */ /* 0x0003e2000e101d46 */
[----:B------:R-:W-:-:S02]  /*1cf0*/  ISETP.LT.OR P4, PT, R54, 0x1, P6 ;  /* 0x000000013600780c */ /* 0x000fc40003781670 */
[----:B------:R-:W-:Y:S02]  /*1d00*/  ISETP.LT.OR P6, PT, R54, 0x21, P6 ;  /* 0x000000213600780c */ /* 0x000fe400037c1670 */
[----:B------:R-:W-:Y:S01]  /*1d10*/  HMMA.16816.F32.BF16 R104, R16, R38, RZ ;  /* 0x000000261068723c */ /* 0x000fe200000418ff */
[----:B---3--:R-:W-:-:S07]  /*1d20*/  IADD3 R0, R139, 0x3100, RZ ;  /* 0x000031008b007810 */ /* 0x008fce0007ffe0ff */
[----:B--2---:R-:W-:Y:S01]  /*1d30*/  HMMA.16816.F32.BF16 R92, R20, R36, RZ ;  /* 0x00000024145c723c */ /* 0x004fe200000418ff */
[----:B------:R2:W-:Y:S01]  /*1d40*/  LDGSTS.E.BYPASS.LTC128B.128 [R221+0x1100], [R52.64], !P4 ;  /* 0x0110000034dd7fae */ /* 0x0005e2000e101d46 */
[----:B------:R-:W-:Y:S01]  /*1d50*/  ISETP.LT.OR P4, PT, R54, 0x1, P5 ;  /* 0x000000013600780c */ /* 0x000fe20002f81670 */
[----:B------:R-:W-:Y:S01]  /*1d60*/  IMAD R218, R2, 0x2, R0 ;  /* 0x0000000202da7824 */ /* 0x000fe200078e0200 */
[----:B------:R-:W-:Y:S01]  /*1d70*/  ISETP.LT.OR P5, PT, R54, 0x21, P5 ;  /* 0x000000213600780c */ /* 0x000fe20002fa1670 */
[----:B------:R-:W-:-:S03]  /*1d80*/  IMAD R0, R137, 0x20, R57 ;  /* 0x0000002089007824 */ /* 0x000fc600078e0239 */
[----:B------:R-:W-:Y:S01]  /*1d90*/  HMMA.16816.F32.BF16 R88, R20, R38, RZ ;  /* 0x000000261458723c */ /* 0x000fe200000418ff */
[----:B------:R-:W-:-:S06]  /*1da0*/  IMAD.IADD R0, R136, 0x1, R0 ;  /* 0x0000000188007824 */ /* 0x000fcc00078e0200 */
[----:B------:R3:W-:Y:S01]  /*1db0*/  LDGSTS.E.BYPASS.LTC128B.128 [R221+0x2100], [R48.64], !P4 ;  /* 0x0210000030dd7fae */ /* 0x0007e2000e101d46 */
[----:B------:R-:W-:Y:S01]  /*1dc0*/  HMMA.16816.F32.BF16 R76, R16, R32, RZ ;  /* 0x00000020104c723c */ /* 0x000fe200000418ff */
[----:B------:R-:W-:-:S04]  /*1dd0*/  ISETP.GE.AND P4, PT, R56, c[0x0][0x1d4], PT ;  /* 0x0000750038007a0c */ /* 0x000fc80003f86270 */
[----:B------:R-:W-:-:S03]  /*1de0*/  ISETP.LT.OR P4, PT, R54, 0x21, P4 ;  /* 0x000000213600780c */ /* 0x000fc60002781670 */
[----:B------:R-:W-:Y:S08]  /*1df0*/  HMMA.16816.F32.BF16 R112, R16, R34, RZ ;  /* 0x000000221070723c */ /* 0x000ff000000418ff */
[----:B------:R-:W-:Y:S02]  /*1e00*/  HMMA.16816.F32.BF16 R36, R20, R32, RZ ;  /* 0x000000201424723c */ /* 0x000fe400000418ff */
[----:B------:R3:W-:Y:S01]  /*1e10*/  LDGSTS.E.BYPASS.LTC128B.128 [R221+0x900], [R58.64], !P4 ;  /* 0x009000003add7fae */ /* 0x0007e2000e101d46 */
[----:B------:R-:W-:-:S03]  /*1e20*/  ISETP.GT.AND P4, PT, R152, R250, PT ;  /* 0x000000fa9800720c */ /* 0x000fc60003f84270 */
[----:B------:R3:W-:Y:S01]  /*1e30*/  LDGSTS.E.BYPASS.LTC128B.128 [R221+0x1900], [R50.64], !P6 ;  /* 0x0190000032dd7fae */ /* 0x0007e2000f101d46 */
[----:B------:R-:W-:Y:S01]  /*1e40*/  ISETP.GT.AND P6, PT, R245, 0x3f, PT ;  /* 0x0000003ff500780c */ /* 0x000fe20003fc4270 */
[----:B------:R-:W-:Y:S02]  /*1e50*/  HMMA.16816.F32.BF16 R84, R20, R34, RZ ;  /* 0x000000221454723c */ /* 0x000fe400000418ff */
[----:B------:R3:W-:Y:S04]  /*1e60*/  LDGSTS.E.BYPASS.LTC128B.128 [R221+0x2900], [R6.64], !P5 ;  /* 0x0290000006dd7fae */ /* 0x0007e8000e901d46 */
[----:B--2---:R-:W-:Y:S02]  /*1e70*/  LDSM.16.M88.4 R52, [R139+0x4500] ;  /* 0x004500008b34783b */ /* 0x004fe40000000200 */
[C---:B----4-:R-:W-:Y:S02]  /*1e80*/  HMMA.16816.F32.BF16 R72, R16.reuse, R28, RZ ;  /* 0x0000001c1048723c */ /* 0x050fe400000418ff */
[----:B------:R-:W0:Y:S06]  /*1e90*/  LDGDEPBAR ;  /* 0x00000000000079af */ /* 0x000e2c0000000000 */
[C---:B-1----:R-:W-:Y:S08]  /*1ea0*/  HMMA.16816.F32.BF16 R60, R16.reuse, R24, RZ ;  /* 0x00000018103c723c */ /* 0x042ff000000418ff */
[C---:B------:R-:W-:Y:S01]  /*1eb0*/  HMMA.16816.F32.BF16 R108, R16.reuse, R30, RZ ;  /* 0x0000001e106c723c */ /* 0x040fe200000418ff */
[----:B---3--:R-:W-:Y:S07]  /*1ec0*/  LDSM.16.M88.4 R48, [R218+0x1800] ;  /* 0x00180000da30783b */ /* 0x008fee0000000200 */
[----:B------:R-:W-:Y:S01]  /*1ed0*/  HMMA.16816.F32.BF16 R96, R16, R26, RZ ;  /* 0x0000001a1060723c */ /* 0x000fe200000418ff */
[----:B------:R-:W-:Y:S07]  /*1ee0*/  LDSM.16.M88.4 R16, [R219+0x9100] ;  /* 0x00910000db10783b */ /* 0x000fee0000000200 */
[C---:B------:R-:W-:Y:S08]  /*1ef0*/  HMMA.16816.F32.BF16 R32, R20.reuse, R28, RZ ;  /* 0x0000001c1420723c */ /* 0x040ff000000418ff */
[C---:B------:R-:W-:Y:S08]  /*1f00*/  HMMA.16816.F32.BF16 R100, R20.reuse, R30, RZ ;  /* 0x0000001e1464723c */ /* 0x040ff000000418ff */
[C---:B------:R-:W-:Y:S08]  /*1f10*/  HMMA.16816.F32.BF16 R28, R20.reuse, R24, RZ ;  /* 0x00000018141c723c */ /* 0x040ff000000418ff */
[----:B------:R-:W-:Y:S01]  /*1f20*/  HMMA.16816.F32.BF16 R24, R20, R26, RZ ;  /* 0x0000001a1418723c */ /* 0x000fe200000418ff */
[----:B------:R-:W-:Y:S07]  /*1f30*/  LDSM.16.M88.4 R20, [R139+0x4d00] ;  /* 0x004d00008b14783b */ /* 0x000fee0000000200 */
[C---:B------:R-:W-:Y:S01]  /*1f40*/  HMMA.16816.F32.BF16 R144, R8.reuse, R68, R60 ;  /* 0x000000440890723c */ /* 0x040fe2000004183c */
[----:B------:R-:W1:Y:S07]  /*1f50*/  LDSM.16.M88.4 R60, [R139+0x4100] ;  /* 0x004100008b3c783b */ /* 0x000e6e0000000200 */
[C---:B------:R-:W-:Y:S08]  /*1f60*/  HMMA.16816.F32.BF16 R120, R8.reuse, R70, R96 ;  /* 0x000000460878723c */ /* 0x040ff00000041860 */
[C---:B------:R-:W-:Y:S08]  /*1f70*/  HMMA.16816.F32.BF16 R80, R8.reuse, R44, R80 ;  /* 0x0000002c0850723c */ /* 0x040ff00000041850 */
[C---:B------:R-:W-:Y:S08]  /*1f80*/  HMMA.16816.F32.BF16 R116, R8.reuse, R40, R76 ;  /* 0x000000280874723c */ /* 0x040ff0000004184c */
[C---:B------:R-:W-:Y:S08]  /*1f90*/  HMMA.16816.F32.BF16 R148, R8.reuse, R64, R72 ;  /* 0x000000400894723c */ /* 0x040ff00000041848 */
[C---:B------:R-:W-:Y:S08]  /*1fa0*/  HMMA.16816.F32.BF16 R104, R8.reuse, R46, R104 ;  /* 0x0000002e0868723c */ /* 0x040ff00000041868 */
[----:B------:R-:W-:Y:S08]  /*1fb0*/  HMMA.16816.F32.BF16 R112, R8, R42, R112 ;  /* 0x0000002a0870723c */ /* 0x000ff00000041870 */
[C---:B------:R-:W-:Y:S08]  /*1fc0*/  HMMA.16816.F32.BF16 R96, R12.reuse, R44, R92 ;  /* 0x0000002c0c60723c */ /* 0x040ff0000004185c */
[C---:B------:R-:W-:Y:S01]  /*1fd0*/  HMMA.16816.F32.BF16 R124, R12.reuse, R40, R36 ;  /* 0x000000280c7c723c */ /* 0x040fe20000041824 */
[----:B------:R-:W2:Y:S07]  /*1fe0*/  LDSM.16.M88.4 R36, [R139+0x4900] ;  /* 0x004900008b24783b */ /* 0x000eae0000000200 */
[C---:B------:R-:W-:Y:S01]  /*1ff0*/  HMMA.16816.F32.BF16 R128, R12.reuse, R64, R32 ;  /* 0x000000400c80723c */ /* 0x040fe20000041820 */
[----:B------:R-:W-:Y:S07]  /*2000*/  LDSM.16.M88.4 R32, [R218+0x1000] ;  /* 0x00100000da20783b */ /* 0x000fee0000000200 */
[C---:B------:R-:W-:Y:S01]  /*2010*/  HMMA.16816.F32.BF16 R132, R12.reuse, R68, R28 ;  /* 0x000000440c84723c */ /* 0x040fe2000004181c */
[----:B------:R-:W-:Y:S07]  /*2020*/  LDSM.16.M88.4 R28, [R218+0x1400] ;  /* 0x00140000da1c783b */ /* 0x000fee0000000200 */
[C---:B------:R-:W-:Y:S08]  /*2030*/  HMMA.16816.F32.BF16 R44, R12.reuse, R46, R88 ;  /* 0x0000002e0c2c723c */ /* 0x040ff00000041858 */
[C---:B------:R-:W-:Y:S08]  /*2040*/  HMMA.16816.F32.BF16 R40, R12.reuse, R42, R84 ;  /* 0x0000002a0c28723c */ /* 0x040ff00000041854 */
[C---:B------:R-:W-:Y:S08]  /*2050*/  HMMA.16816.F32.BF16 R72, R12.reuse, R66, R100 ;  /* 0x000000420c48723c */ /* 0x040ff00000041864 */
[----:B------:R-:W-:Y:S01]  /*2060*/  HMMA.16816.F32.BF16 R76, R12, R70, R24 ;  /* 0x000000460c4c723c */ /* 0x000fe20000041818 */
[----:B------:R-:W3:Y:S04]  /*2070*/  LDSM.16.M88.4 R12, [R219+0x8100] ;  /* 0x00810000db0c783b */ /* 0x000ee80000000200 */
[----:B------:R-:W4:Y:S03]  /*2080*/  LDSM.16.M88.4 R24, [R220+0x8100] ;  /* 0x00810000dc18783b */ /* 0x000f260000000200 */
[----:B------:R-:W-:Y:S01]  /*2090*/  HMMA.16816.F32.BF16 R140, R8, R66, R108 ;  /* 0x00000042088c723c */ /* 0x000fe2000004186c */
[----:B------:R-:W3:Y:S04]  /*20a0*/  LDSM.16.M88.4 R8, [R220+0x9100] ;  /* 0x00910000dc08783b */ /* 0x000ee80000000200 */
[----:B------:R-:W3:Y:S03]  /*20b0*/  LDSM.16.M88.4 R64, [R218+0x1c00] ;  /* 0x001c0000da40783b */ /* 0x000ee60000000200 */
[C---:B-1----:R-:W-:Y:S08]  /*20c0*/  HMMA.16816.F32.BF16 R92, R16.reuse, R60, R80 ;  /* 0x0000003c105c723c */ /* 0x042ff00000041850 */
[C---:B------:R-:W-:Y:S08]  /*20d0*/  HMMA.16816.F32.BF16 R88, R16.reuse, R62, R104 ;  /* 0x0000003e1058723c */ /* 0x040ff00000041868 */
[C---:B------:R-:W-:Y:S08]  /*20e0*/  HMMA.16816.F32.BF16 R80, R16.reuse, R54, R112 ;  /* 0x000000361050723c */ /* 0x040ff00000041870 */
[C---:B------:R-:W-:Y:S08]  /*20f0*/  HMMA.16816.F32.BF16 R84, R16.reuse, R52, R116 ;  /* 0x000000341054723c */ /* 0x040ff00000041874 */
[C---:B--2---:R-:W-:Y:S08]  /*2100*/  HMMA.16816.F32.BF16 R104, R16.reuse, R36, R148 ;  /* 0x000000241068723c */ /* 0x044ff00000041894 */
[C---:B------:R-:W-:Y:S08]  /*2110*/  HMMA.16816.F32.BF16 R108, R16.reuse, R20, R144 ;  /* 0x00000014106c723c */ /* 0x040ff00000041890 */
[C---:B------:R-:W-:Y:S08]  /*2120*/  HMMA.16816.F32.BF16 R112, R16.reuse, R38, R140 ;  /* 0x000000261070723c */ /* 0x040ff0000004188c */
[----:B------:R-:W-:Y:S08]  /*2130*/  HMMA.16816.F32.BF16 R100, R16, R22, R120 ;  /* 0x000000161064723c */ /* 0x000ff00000041878 */
[C---:B---3--:R-:W-:Y:S08]  /*2140*/  HMMA.16816.F32.BF16 R96, R12.reuse, R60, R96 ;  /* 0x0000003c0c60723c */ /* 0x048ff00000041860 */
[C---:B------:R-:W-:Y:S08]  /*2150*/  HMMA.16816.F32.BF16 R60, R12.reuse, R62, R44 ;  /* 0x0000003e0c3c723c */ /* 0x040ff0000004182c */
[C---:B------:R-:W-:Y:S08]  /*2160*/  HMMA.16816.F32.BF16 R16, R12.reuse, R36, R128 ;  /* 0x000000240c10723c */ /* 0x040ff00000041880 */
[C---:B------:R-:W-:Y:S08]  /*2170*/  HMMA.16816.F32.BF16 R44, R12.reuse, R52, R124 ;  /* 0x000000340c2c723c */ /* 0x040ff0000004187c */
[C---:B------:R-:W-:Y:S01]  /*2180*/  HMMA.16816.F32.BF16 R40, R12.reuse, R54, R40 ;  /* 0x000000360c28723c */ /* 0x040fe20000041828 */
[----:B------:R-:W-:Y:S07]  /*2190*/  LDSM.16.M88.4 R52, [R139+0x5100] ;  /* 0x005100008b34783b */ /* 0x000fee0000000200 */
[C---:B------:R-:W-:Y:S01]  /*21a0*/  HMMA.16816.F32.BF16 R68, R12.reuse, R38, R72 ;  /* 0x000000260c44723c */ /* 0x040fe20000041848 */
[----:B------:R-:W-:Y:S07]  /*21b0*/  LDSM.16.M88.4 R36, [R139+0x5d00] ;  /* 0x005d00008b24783b */ /* 0x000fee0000000200 */
[C---:B------:R-:W-:Y:S08]  /*21c0*/  HMMA.16816.F32.BF16 R72, R12.reuse, R20, R132 ;  /* 0x000000140c48723c */ /* 0x040ff00000041884 */
[----:B------:R-:W-:Y:S01]  /*21d0*/  HMMA.16816.F32.BF16 R76, R12, R22, R76 ;  /* 0x000000160c4c723c */ /* 0x000fe2000004184c */
[----:B------:R-:W1:Y:S04]  /*21e0*/  LDSM.16.M88.4 R20, [R219+0xb100] ;  /* 0x00b10000db14783b */ /* 0x000e680000000200 */
[----:B------:R-:W-:Y:S03]  /*21f0*/  LDSM.16.M88.4 R12, [R220+0xa100] ;  /* 0x00a10000dc0c783b */ /* 0x000fe60000000200 */
[C---:B----4-:R-:W-:Y:S08]  /*2200*/  HMMA.16816.F32.BF16 R124, R24.reuse, R34, R60 ;  /* 0x00000022187c723c */ /* 0x050ff0000004183c */
[C---:B------:R-:W-:Y:S01]  /*2210*/  HMMA.16816.F32.BF16 R116, R24.reuse, R48, R16 ;  /* 0x000000301874723c */ /* 0x040fe20000041810 */
[----:B------:R-:W2:Y:S07]  /*2220*/  LDSM.16.M88.4 R16, [R219+0xa100] ;  /* 0x00a10000db10783b */ /* 0x000eae0000000200 */
[C---:B------:R-:W-:Y:S01]  /*2230*/  HMMA.16816.F32.BF16 R60, R24.reuse, R28, R44 ;  /* 0x0000001c183c723c */ /* 0x040fe2000004182c */
[----:B------:R-:W3:Y:S07]  /*2240*/  LDSM.16.M88.4 R44, [R139+0x5500] ;  /* 0x005500008b2c783b */ /* 0x000eee0000000200 */
[----:B------:R-:W-:Y:S01]  /*2250*/  HMMA.16816.F32.BF16 R120, R24, R30, R40 ;  /* 0x0000001e1878723c */ /* 0x000fe20000041828 */
[----:B------:R-:W4:Y:S07]  /*2260*/  LDSM.16.M88.4 R40, [R139+0x5900] ;  /* 0x005900008b28783b */ /* 0x000f2e0000000200 */
[C---:B------:R-:W-:Y:S08]  /*2270*/  HMMA.16816.F32.BF16 R92, R8.reuse, R32, R92 ;  /* 0x00000020085c723c */ /* 0x040ff0000004185c */
[----:B------:R-:W-:Y:S08]  /*2280*/  HMMA.16816.F32.BF16 R148, R8, R34, R88 ;  /* 0x000000220894723c */ /* 0x000ff00000041858 */
[----:B------:R-:W-:Y:S01]  /*2290*/  HMMA.16816.F32.BF16 R128, R24, R32, R96 ;  /* 0x000000201880723c */ /* 0x000fe20000041860 */
[----:B------:R-:W-:Y:S07]  /*22a0*/  LDSM.16.M88.4 R32, [R218+0x2400] ;  /* 0x00240000da20783b */ /* 0x000fee0000000200 */
[C---:B------:R-:W-:Y:S08]  /*22b0*/  HMMA.16816.F32.BF16 R144, R8.reuse, R28, R84 ;  /* 0x0000001c0890723c */ /* 0x040ff00000041854 */
[C---:B------:R-:W-:Y:S01]  /*22c0*/  HMMA.16816.F32.BF16 R140, R8.reuse, R30, R80 ;  /* 0x0000001e088c723c */ /* 0x040fe20000041850 */
[----:B------:R-:W-:Y:S07]  /*22d0*/  LDSM.16.M88.4 R28, [R218+0x2800] ;  /* 0x00280000da1c783b */ /* 0x000fee0000000200 */
[C---:B------:R-:W-:Y:S08]  /*22e0*/  HMMA.16816.F32.BF16 R88, R8.reuse, R48, R104 ;  /* 0x000000300858723c */ /* 0x040ff00000041868 */
[C---:B------:R-:W-:Y:S08]  /*22f0*/  HMMA.16816.F32.BF16 R84, R8.reuse, R50, R112 ;  /* 0x000000320854723c */ /* 0x040ff00000041870 */
[C---:B------:R-:W-:Y:S08]  /*2300*/  HMMA.16816.F32.BF16 R80, R8.reuse, R64, R108 ;  /* 0x000000400850723c */ /* 0x040ff0000004186c */
[----:B------:R-:W-:Y:S01]  /*2310*/  HMMA.16816.F32.BF16 R132, R8, R66, R100 ;  /* 0x000000420884723c */ /* 0x000fe20000041864 */
[----:B------:R-:W-:Y:S07]  /*2320*/  LDSM.16.M88.4 R8, [R220+0xb100] ;  /* 0x00b10000dc08783b */ /* 0x000fee0000000200 */
[C---:B------:R-:W-:Y:S01]  /*2330*/  HMMA.16816.F32.BF16 R112, R24.reuse, R50, R68 ;  /* 0x000000321870723c */ /* 0x040fe20000041844 */
[----:B------:R-:W3:Y:S07]  /*2340*/  LDSM.16.M88.4 R48, [R218+0x2000] ;  /* 0x00200000da30783b */ /* 0x000eee0000000200 */
[C---:B------:R-:W-:Y:S08]  /*2350*/  HMMA.16816.F32.BF16 R108, R24.reuse, R64, R72 ;  /* 0x00000040186c723c */ /* 0x040ff00000041848 */
[----:B------:R-:W-:Y:S01]  /*2360*/  HMMA.16816.F32.BF16 R76, R24, R66, R76 ;  /* 0x00000042184c723c */ /* 0x000fe2000004184c */
[----:B------:R-:W4:Y:S01]  /*2370*/  LDSM.16.M88.4 R24, [R218+0x2c00] ;  /* 0x002c0000da18783b */ /* 0x000f220000000200 */
[----:B------:R-:W-:-:S06]  /*2380*/  DEPBAR.LE SB0, 0x0 ;  /* 0x000080000000791a */ /* 0x000fcc0000000000 */
[C---:B-1----:R-:W-:Y:S08]  /*2390*/  HMMA.16816.F32.BF16 R104, R20.reuse, R52, R92 ;  /* 0x000000341468723c */ /* 0x042ff0000004185c */
[----:B------:R-:W-:Y:S08]  /*23a0*/  HMMA.16816.F32.BF16 R100, R20, R54, R148 ;  /* 0x000000361464723c */ /* 0x000ff00000041894 */
[C---:B--2---:R-:W-:Y:S08]  /*23b0*/  HMMA.16816.F32.BF16 R68, R16.reuse, R52, R128 ;  /* 0x000000341044723c */ /* 0x044ff00000041880 */
[----:B------:R-:W-:Y:S08]  /*23c0*/  HMMA.16816.F32.BF16 R64, R16, R54, R124 ;  /* 0x000000361040723c */ /* 0x000ff0000004187c */
[C---:B---3--:R-:W-:Y:S08]  /*23d0*/  HMMA.16816.F32.BF16 R96, R20.reuse, R44, R144 ;  /* 0x0000002c1460723c */ /* 0x048ff00000041890 */
[----:B------:R-:W-:Y:S08]  /*23e0*/  HMMA.16816.F32.BF16 R92, R20, R46, R140 ;  /* 0x0000002e145c723c */ /* 0x000ff0000004188c */
[C---:B------:R-:W-:Y:S08]  /*23f0*/  HMMA.16816.F32.BF16 R60, R16.reuse, R44, R60 ;  /* 0x0000002c103c723c */ /* 0x040ff0000004183c */
[----:B------:R-:W-:Y:S08]  /*2400*/  HMMA.16816.F32.BF16 R52, R16, R46, R120 ;  /* 0x0000002e1034723c */ /* 0x000ff00000041878 */
[C---:B----4-:R-:W-:Y:S08]  /*2410*/  HMMA.16816.F32.BF16 R88, R20.reuse, R40, R88 ;  /* 0x000000281458723c */ /* 0x050ff00000041858 */
[C---:B------:R-:W-:Y:S08]  /*2420*/  HMMA.16816.F32.BF16 R84, R20.reuse, R42, R84 ;  /* 0x0000002a1454723c */ /* 0x040ff00000041854 */
[C---:B------:R-:W-:Y:S08]  /*2430*/  HMMA.16816.F32.BF16 R80, R20.reuse, R36, R80 ;  /* 0x000000241450723c */ /* 0x040ff00000041850 */
[----:B------:R-:W-:Y:S08]  /*2440*/  HMMA.16816.F32.BF16 R72, R20, R38, R132 ;  /* 0x000000261448723c */ /* 0x000ff00000041884 */
[C---:B------:R-:W-:Y:S08]  /*2450*/  HMMA.16816.F32.BF16 R44, R16.reuse, R40, R116 ;  /* 0x00000028102c723c */ /* 0x040ff00000041874 */
[C---:B------:R-:W-:Y:S08]  /*2460*/  HMMA.16816.F32.BF16 R40, R16.reuse, R42, R112 ;  /* 0x0000002a1028723c */ /* 0x040ff00000041870 */
[C---:B------:R-:W-:Y:S08]  /*2470*/  HMMA.16816.F32.BF16 R20, R16.reuse, R36, R108 ;  /* 0x000000241014723c */ /* 0x040ff0000004186c */
[----:B------:R-:W-:Y:S08]  /*2480*/  HMMA.16816.F32.BF16 R16, R16, R38, R76 ;  /* 0x000000261010723c */ /* 0x000ff0000004184c */
[C---:B------:R-:W-:Y:S08]  /*2490*/  HMMA.16816.F32.BF16 R104, R8.reuse, R48, R104 ;  /* 0x000000300868723c */ /* 0x040ff00000041868 */
[----:B------:R-:W-:Y:S08]  /*24a0*/  HMMA.16816.F32.BF16 R100, R8, R50, R100 ;  /* 0x000000320864723c */ /* 0x000ff00000041864 */
[C---:B------:R-:W-:Y:S08]  /*24b0*/  HMMA.16816.F32.BF16 R68, R12.reuse, R48, R68 ;  /* 0x000000300c44723c */ /* 0x040ff00000041844 */
[----:B------:R-:W-:Y:S08]  /*24c0*/  HMMA.16816.F32.BF16 R48, R12, R50, R64 ;  /* 0x000000320c30723c */ /* 0x000ff00000041840 */
[----:B------:R-:W-:Y:S08]  /*24d0*/  HMMA.16816.F32.BF16 R76, R8, R26, R72 ;  /* 0x0000001a084c723c */ /* 0x000ff00000041848 */
[----:B------:R-:W-:Y:S08]  /*24e0*/  HMMA.16816.F32.BF16 R64, R12, R34, R52 ;  /* 0x000000220c40723c */ /* 0x000ff00000041834 */
[----:B------:R-:W-:Y:S08]  /*24f0*/  HMMA.16816.F32.BF16 R80, R8, R24, R80 ;  /* 0x000000180850723c */ /* 0x000ff00000041850 */
[C---:B------:R-:W-:Y:S08]  /*2500*/  HMMA.16816.F32.BF16 R72, R12.reuse, R32, R60 ;  /* 0x000000200c48723c */ /* 0x040ff0000004183c */
[----:B------:R-:W-:Y:S08]  /*2510*/  HMMA.16816.F32.BF16 R52, R12, R24, R20 ;  /* 0x000000180c34723c */ /* 0x000ff00000041814 */
[C---:B------:R-:W-:Y:S08]  /*2520*/  HMMA.16816.F32.BF16 R96, R8.reuse, R32, R96 ;  /* 0x000000200860723c */ /* 0x040ff00000041860 */
[C---:B------:R-:W-:Y:S08]  /*2530*/  HMMA.16816.F32.BF16 R92, R8.reuse, R34, R92 ;  /* 0x00000022085c723c */ /* 0x040ff0000004185c */
[C---:B------:R-:W-:Y:S08]  /*2540*/  HMMA.16816.F32.BF16 R88, R8.reuse, R28, R88 ;  /* 0x0000001c0858723c */ /* 0x040ff00000041858 */
[----:B------:R-:W-:Y:S08]  /*2550*/  HMMA.16816.F32.BF16 R84, R8, R30, R84 ;  /* 0x0000001e0854723c */ /* 0x000ff00000041854 */
[C---:B------:R-:W-:Y:S08]  /*2560*/  HMMA.16816.F32.BF16 R60, R12.reuse, R28, R44 ;  /* 0x0000001c0c3c723c */ /* 0x040ff0000004182c */
[C---:B------:R-:W-:Y:S08]  /*2570*/  HMMA.16816.F32.BF16 R40, R12.reuse, R30, R40 ;  /* 0x0000001e0c28723c */ /* 0x040ff00000041828 */
[----:B------:R-:W-:Y:S01]  /*2580*/  HMMA.16816.F32.BF16 R24, R12, R26, R16 ;  /* 0x0000001a0c18723c */ /* 0x000fe20000041810 */
[----:B------:R-:W-:Y:S06]  /*2590*/  BAR.SYNC.DEFER_BLOCKING 0x0 ;  /* 0x0000000000007b1d */ /* 0x000fec0000010000 */
[----:B------:R-:W-:Y:S05]  /*25a0*/  @!P4 BRA `(.L_x_10) ;  /* 0x000004200000c947 */ /* 0x000fea0003800000 */
[----:B------:R-:W-:Y:S02]  /*25b0*/  IMAD R3, R152, 0x40, R252 ;  /* 0x0000004098037824 */ /* 0x000fe400078e02fc */
[----:B------:R-:W-:-:S03]  /*25c0*/  IMAD.MOV.U32 R222, RZ, RZ, RZ ;  /* 0x000000ffffde7224 */ /* 0x000fc600078e00ff */
[----:B------:R-:W-:-:S05]  /*25d0*/  IADD3 R3, R3, -0x40, R245 ;  /* 0xffffffc003037810 */ /* 0x000fca0007ffe0f5 */
[----:B------:R-:W-:-:S04]  /*25e0*/  @P0 IMAD.HI.U32 R5, R3, c[0x0][0x2bc], RZ ;  /* 0x0000af0003050a27 */ /* 0x000fc800078e00ff */
[----:B------:R-:W-:Y:S01]  /*25f0*/  IMAD.MOV.U32 R2, RZ, RZ, R3 ;  /* 0x000000ffff027224 */ /* 0x000fe200078e0003 */
[----:B------:R-:W-:-:S04]  /*2600*/  @P0 SHF.R.U32.HI R2, RZ, c[0x0][0x2c0], R5 ;  /* 0x0000b000ff020a19 */ /* 0x000fc80000011605 */
[----:B------:R-:W-:-:S04]  /*2610*/  @!P6 IADD3 R5, P4, R2, R162, RZ ;  /* 0x000000a20205e210 */ /* 0x000fc80007f9e0ff */
[----:B------:R-:W-:Y:S02]  /*2620*/  @!P6 LEA.HI.X.SX32 R7, R2, R160, 0x1, P4 ;  /* 0x000000a00207e211 */ /* 0x000fe400020f0eff */
[----:B------:R-:W-:-:S04]  /*2630*/  @!P6 LEA R6, P4, R5, c[0x0][0x2a0], 0x2 ;  /* 0x0000a8000506ea11 */ /* 0x000fc800078810ff */
[----:B------:R-:W-:-:S05]  /*2640*/  @!P6 LEA.HI.X R7, R5, c[0x0][0x2a4], R7, 0x2, P4 ;  /* 0x0000a9000507ea11 */ /* 0x000fca00020f1407 */
[----:B------:R1:W2:Y:S01]  /*2650*/  @!P6 LDG.E R222, [R6.64] ;  /* 0x0000000606dee981 */ /* 0x0002a2000c1e1900 */
[----:B------:R-:W-:Y:S01]  /*2660*/  IMAD.MOV R2, RZ, RZ, -R2 ;  /* 0x000000ffff027224 */ /* 0x000fe200078e0a02 */
[----:B------:R-:W-:Y:S01]  /*2670*/  SEL R20, RZ, 0x10, P3 ;  /* 0x00000010ff147807 */ /* 0x000fe20001800000 */
[----:B------:R-:W-:Y:S01]  /*2680*/  IMAD.SHL.U32 R22, R56, 0x2, RZ ;  /* 0x0000000238167824 */ /* 0x000fe200078e00ff */
[----:B------:R-:W-:Y:S01]  /*2690*/  SEL R21, RZ, 0x10, P2 ;  /* 0x00000010ff157807 */ /* 0x000fe20001000000 */
[----:B------:R-:W-:Y:S01]  /*26a0*/  IMAD R223, R2, c[0x0][0x2b8], R3 ;  /* 0x0000ae0002df7a24 */ /* 0x000fe200078e0203 */
[----:B------:R-:W-:Y:S01]  /*26b0*/  IADD3 R8, -R20, 0x10, RZ ;  /* 0x0000001014087810 */ /* 0x000fe20007ffe1ff */
[----:B------:R-:W-:Y:S01]  /*26c0*/  IMAD.SHL.U32 R18, R186, 0x2, RZ ;  /* 0x00000002ba127824 */ /* 0x000fe200078e00ff */
[----:B------:R-:W-:Y:S02]  /*26d0*/  SEL R19, RZ, 0x10, P1 ;  /* 0x00000010ff137807 */ /* 0x000fe40000800000 */
[----:B------:R-:W-:-:S02]  /*26e0*/  SHF.R.S32.HI R2, RZ, 0x1f, R223 ;  /* 0x0000001fff027819 */ /* 0x000fc400000114df */
[----:B------:R-:W-:-:S03]  /*26f0*/  SHF.L.U64.HI R9, R56, 0x1, R156 ;  /* 0x0000000138097819 */ /* 0x000fc6000001029c */
[----:B------:R-:W-:Y:S02]  /*2700*/  IMAD R5, R2, c[0x0][0x1e0], RZ ;  /* 0x0000780002057a24 */ /* 0x000fe400078e02ff */
[----:B------:R-:W-:-:S04]  /*2710*/  IMAD.WIDE.U32 R2, R223, c[0x0][0x1e0], RZ ;  /* 0x00007800df027a25 */ /* 0x000fc800078e00ff */
[----:B------:R-:W-:-:S04]  /*2720*/  IMAD R5, R223, c[0x0][0x1e4], R5 ;  /* 0x00007900df057a24 */ /* 0x000fc800078e0205 */
[----:B------:R-:W-:Y:S01]  /*2730*/  IMAD.IADD R3, R3, 0x1, R5 ;  /* 0x0000000103037824 */ /* 0x000fe200078e0205 */
[----:B-1----:R-:W-:Y:S02]  /*2740*/  SHF.L.U64.HI R7, R185, 0x1, R155 ;  /* 0x00000001b9077819 */ /* 0x002fe4000001029b */
[----:B--2---:R-:W-:Y:S01]  /*2750*/  SHF.R.S32.HI R5, RZ, 0x1f, R222 ;  /* 0x0000001fff057819 */ /* 0x004fe200000114de */
[----:B------:R-:W-:-:S04]  /*2760*/  IMAD.WIDE.U32 R2, R222, c[0x0][0x1f0], R2 ;  /* 0x00007c00de027a25 */ /* 0x000fc800078e0002 */
[----:B------:R-:W-:Y:S01]  /*2770*/  IMAD R5, R5, c[0x0][0x1f0], RZ ;  /* 0x00007c0005057a24 */ /* 0x000fe200078e02ff */
[----:B------:R-:W-:-:S03]  /*2780*/  IADD3 R2, P4, R158, R2, RZ ;  /* 0x000000029e027210 */ /* 0x000fc60007f9e0ff */
[----:B------:R-:W-:-:S05]  /*2790*/  IMAD R5, R222, c[0x0][0x1f4], R5 ;  /* 0x00007d00de057a24 */ /* 0x000fca00078e0205 */
[----:B------:R-:W-:Y:S02]  /*27a0*/  IADD3.X R3, R157, R3, R5, P4, !PT ;  /* 0x000000039d037210 */ /* 0x000fe400027fe405 */
[----:B------:R-:W-:-:S04]  /*27b0*/  LEA R5, P4, R2, c[0x0][0x1c8], 0x1 ;  /* 0x0000720002057a11 */ /* 0x000fc800078808ff */
[----:B------:R-:W-:Y:S01]  /*27c0*/  LEA.HI.X R6, R2, c[0x0][0x1cc], R3, 0x1, P4 ;  /* 0x0000730002067a11 */ /* 0x000fe200020f0c03 */
[----:B------:R-:W-:Y:S04]  /*27d0*/  SHFL.IDX PT, R16, R5, RZ, 0x1c1f ;  /* 0x001c1fff05107589 */ /* 0x000fe800000e0000 */
[----:B------:R1:W2:Y:S04]  /*27e0*/  SHFL.IDX PT, R2, R5, 0x1, 0x1c1f ;  /* 0x003c1f0005027f89 */ /* 0x0002a800000e0000 */
[----:B------:R-:W3:Y:S04]  /*27f0*/  SHFL.IDX PT, R3, R6, 0x1, 0x1c1f ;  /* 0x003c1f0006037f89 */ /* 0x000ee800000e0000 */
[----:B------:R4:W5:Y:S01]  /*2800*/  SHFL.IDX PT, R17, R6, RZ, 0x1c1f ;  /* 0x001c1fff06117589 */ /* 0x00096200000e0000 */
[----:B-1----:R-:W-:-:S02]  /*2810*/  LOP3.LUT R5, R8, 0xf, RZ, 0xc0, !PT ;  /* 0x0000000f08057812 */ /* 0x002fc400078ec0ff */
[----:B------:R-:W-:Y:S02]  /*2820*/  IADD3 R8, -R21, 0x10, RZ ;  /* 0x0000001015087810 */ /* 0x000fe40007ffe1ff */
[-C--:B--2---:R-:W-:Y:S02]  /*2830*/  IADD3 R14, P5, P4, R5, R2.reuse, R22 ;  /* 0x00000002050e7210 */ /* 0x084fe40007cbe016 */
[----:B------:R-:W-:Y:S01]  /*2840*/  LOP3.LUT R5, R8, 0xf, RZ, 0xc0, !PT ;  /* 0x0000000f08057812 */ /* 0x000fe200078ec0ff */
[----:B----4-:R-:W-:Y:S01]  /*2850*/  IMAD.SHL.U32 R6, R185, 0x2, RZ ;  /* 0x00000002b9067824 */ /* 0x010fe200078e00ff */
[----:B------:R-:W-:Y:S02]  /*2860*/  IADD3 R8, -R19, 0x10, RZ ;  /* 0x0000001013087810 */ /* 0x000fe40007ffe1ff */
[----:B---3--:R-:W-:Y:S02]  /*2870*/  IADD3.X R15, RZ, R3, R9, P5, P4 ;  /* 0x00000003ff0f7210 */ /* 0x008fe40002fe8409 */
[----:B------:R-:W-:-:S02]  /*2880*/  IADD3 R12, P5, P4, R5, R2, R6 ;  /* 0x00000002050c7210 */ /* 0x000fc40007cbe006 */
[----:B------:R-:W-:Y:S02]  /*2890*/  LOP3.LUT R5, R8, 0xf, RZ, 0xc0, !PT ;  /* 0x0000000f08057812 */ /* 0x000fe400078ec0ff */
[----:B------:R-:W-:Y:S02]  /*28a0*/  IADD3.X R13, RZ, R3, R7, P5, P4 ;  /* 0x00000003ff0d7210 */ /* 0x000fe40002fe8407 */
[----:B------:R-:W-:Y:S02]  /*28b0*/  IADD3 R10, P5, P4, R5, R2, R18 ;  /* 0x00000002050a7210 */ /* 0x000fe40007cbe012 */
[----:B------:R-:W-:-:S04]  /*28c0*/  SHF.L.U64.HI R5, R186, 0x1, R154 ;  /* 0x00000001ba057819 */ /* 0x000fc8000001029a */
[----:B------:R-:W-:Y:S02]  /*28d0*/  IADD3.X R11, RZ, R3, R5, P5, P4 ;  /* 0x00000003ff0b7210 */ /* 0x000fe40002fe8405 */
[C---:B------:R-:W-:Y:S02]  /*28e0*/  IADD3 R8, P5, R16.reuse, R22, RZ ;  /* 0x0000001610087210 */ /* 0x040fe40007fbe0ff */
[----:B------:R-:W-:-:S03]  /*28f0*/  IADD3 R6, P4, R16, R6, RZ ;  /* 0x0000000610067210 */ /* 0x000fc60007f9e0ff */
[C---:B-----5:R-:W-:Y:S01]  /*2900*/  IMAD.X R9, R17.reuse, 0x1, R9, P5 ;  /* 0x0000000111097824 */ /* 0x060fe200028e0609 */
[----:B------:R-:W-:Y:S01]  /*2910*/  ISETP.NE.U32.AND P5, PT, R20, RZ, PT ;  /* 0x000000ff1400720c */ /* 0x000fe20003fa5070 */
[C---:B------:R-:W-:Y:S01]  /*2920*/  IMAD.X R7, R17.reuse, 0x1, R7, P4 ;  /* 0x0000000111077824 */ /* 0x040fe200020e0607 */
[----:B------:R-:W-:Y:S02]  /*2930*/  IADD3 R2, P4, R16, R18, RZ ;  /* 0x0000001210027210 */ /* 0x000fe40007f9e0ff */
[----:B------:R1:W-:Y:S03]  /*2940*/  LDGSTS.E.BYPASS.LTC128B.128 [R221+0x3100], [R8.64], !P3 ;  /* 0x0310000008dd7fae */ /* 0x0003e6000d901d46 */
[----:B------:R-:W-:Y:S01]  /*2950*/  IMAD.X R3, R17, 0x1, R5, P4 ;  /* 0x0000000111037824 */ /* 0x000fe200020e0605 */
[----:B------:R1:W-:Y:S01]  /*2960*/  LDGSTS.E.BYPASS.LTC128B.128 [R221+0x4100], [R6.64], !P2 ;  /* 0x0410000006dd7fae */ /* 0x0003e2000d101d46 */
[----:B------:R-:W-:-:S03]  /*2970*/  ISETP.NE.U32.AND P4, PT, R21, RZ, PT ;  /* 0x000000ff1500720c */ /* 0x000fc60003f85070 */
[----:B------:R1:W-:Y:S04]  /*2980*/  LDGSTS.E.BYPASS.LTC128B.128 [R221+0x5100], [R2.64], !P1 ;  /* 0x0510000002dd7fae */ /* 0x0003e8000c901d46 */
[----:B------:R1:W-:Y:S01]  /*2990*/  LDGSTS.E.BYPASS.LTC128B.128.ZFILL [R221+0x3900], [R14.64], P5 ;  /* 0x039000000edd7fae */ /* 0x0003e2000a941d46 */
[----:B------:R-:W-:-:S05]  /*29a0*/  ISETP.NE.U32.AND P5, PT, R19, RZ, PT ;  /* 0x000000ff1300720c */ /* 0x000fca0003fa5070 */
[----:B------:R1:W-:Y:S08]  /*29b0*/  LDGSTS.E.BYPASS.LTC128B.128.ZFILL [R221+0x4900], [R12.64], P4 ;  /* 0x049000000cdd7fae */ /* 0x0003f0000a141d46 */
[----:B------:R1:W-:Y:S02]  /*29c0*/  LDGSTS.E.BYPASS.LTC128B.128.ZFILL [R221+0x5900], [R10.64], P5 ;  /* 0x059000000add7fae */ /* 0x0003e4000a941d46 */
.L_x_10:
[----:B-1----:R-:W-:Y:S01]  /*29d0*/  LOP3.LUT R2, R153, 0xffffffe0, RZ, 0xc0, !PT ;  /* 0xffffffe099027812 */ /* 0x002fe200078ec0ff */
[----:B------:R-:W-:Y:S01]  /*29e0*/  IMAD.SHL.U32 R216, R0, 0x2, RZ ;  /* 0x0000000200d87824 */ /* 0x000fe200078e00ff */
[----:B------:R-:W0:Y:S03]  /*29f0*/  LDGDEPBAR ;  /* 0x00000000000079af */ /* 0x000e260000000000 */
[----:B------:R-:W-:Y:S01]  /*2a00*/  IMAD.IADD R2, R172, 0x1, -R2 ;  /* 0x00000001ac027824 */ /* 0x000fe200078e0a02 */
[----:B------:R-:W-:Y:S01]  /*2a10*/  LDSM.16.MT88.4 R20, [R216+0x1100] ;  /* 0x00110000d814783b */ /* 0x000fe20000004200 */
[----:B------:R-:W-:-:S03]  /*2a20*/  IMAD R217, R4, 0x2, R216 ;  /* 0x0000000204d97824 */ /* 0x000fc600078e02d8 */
[----:B------:R-:W-:-:S04]  /*2a30*/  SHF.R.S32.HI R3, RZ, 0x1f, R2 ;  /* 0x0000001fff037819 */ /* 0x000fc80000011402 */
[----:B------:R-:W-:-:S04]  /*2a40*/  LEA.HI R3, R3, R2, RZ, 0x2 ;  /* 0x0000000203037211 */ /* 0x000fc800078f10ff */
[----:B------:R-:W-:-:S05]  /*2a50*/  LOP3.LUT R3, R3, 0x7ffffffc, RZ, 0xc0, !PT ;  /* 0x7ffffffc03037812 */ /* 0x000fca00078ec0ff */
[----:B------:R-:W-:-:S04]  /*2a60*/  IMAD.IADD R2, R2, 0x1, -R3 ;  /* 0x0000000102027824 */ /* 0x000fc800078e0a03 */
[----:B------:R-:W-:-:S05]  /*2a70*/  IMAD R2, R2, -0x2, R138 ;  /* 0xfffffffe02027824 */ /* 0x000fca00078e028a */
[C---:B------:R-:W-:Y:S02]  /*2a80*/  ISETP.GT.AND P5, PT, R2.reuse, RZ, PT ;  /* 0x000000ff0200720c */ /* 0x040fe40003fa4270 */
[----:B------:R-:W-:Y:S02]  /*2a90*/  ISETP.GT.AND P4, PT, R2, 0x1, PT ;  /* 0x000000010200780c */ /* 0x000fe40003f84270 */
[----:B------:R-:W-:Y:S02]  /*2aa0*/  FSEL R15, R106, -INF , P5 ;  /* 0xff8000006a0f7808 */ /* 0x000fe40002800000 */
[----:B------:R-:W-:Y:S02]  /*2ab0*/  FSEL R10, R104, -INF , P5 ;  /* 0xff800000680a7808 */ /* 0x000fe40002800000 */
[----:B------:R-:W-:Y:S02]  /*2ac0*/  FSEL R39, R70, -INF , P5 ;  /* 0xff80000046277808 */ /* 0x000fe40002800000 */
[----:B------:R-:W-:-:S02]  /*2ad0*/  FSEL R32, R68, -INF , P5 ;  /* 0xff80000044207808 */ /* 0x000fc40002800000 */
[----:B------:R-:W-:Y:S02]  /*2ae0*/  FSEL R11, R105, -INF , P4 ;  /* 0xff800000690b7808 */ /* 0x000fe40002000000 */
[C---:B------:R-:W-:Y:S02]  /*2af0*/  ISETP.GT.AND P5, PT, R2.reuse, 0x8, PT ;  /* 0x000000080200780c */ /* 0x040fe40003fa4270 */
[----:B------:R-:W-:Y:S02]  /*2b00*/  FSEL R16, R107, -INF , P4 ;  /* 0xff8000006b107808 */ /* 0x000fe40002000000 */
[----:B------:R-:W-:Y:S02]  /*2b10*/  FSEL R44, R71, -INF , P4 ;  /* 0xff800000472c7808 */ /* 0x000fe40002000000 */
[----:B------:R-:W-:Y:S02]  /*2b20*/  FSEL R36, R69, -INF , P4 ;  /* 0xff80000045247808 */ /* 0x000fe40002000000 */
[----:B------:R-:W-:-:S02]  /*2b30*/  ISETP.GT.AND P4, PT, R2, 0x9, PT ;  /* 0x000000090200780c */ /* 0x000fc40003f84270 */
[----:B------:R-:W-:Y:S02]  /*2b40*/  FSEL R13, R100, -INF , P5 ;  /* 0xff800000640d7808 */ /* 0x000fe40002800000 */
[----:B------:R-:W-:Y:S02]  /*2b50*/  FMNMX.FTZ R3, R10, R11, !PT ;  /* 0x0000000b0a037209 */ /* 0x000fe40007810000 */
[----:B------:R-:W-:Y:S02]  /*2b60*/  FSEL R17, R102, -INF , P5 ;  /* 0xff80000066117808 */ /* 0x000fe40002800000 */
[----:B------:R-:W-:Y:S02]  /*2b70*/  FSEL R45, R50, -INF , P5 ;  /* 0xff800000322d7808 */ /* 0x000fe40002800000 */
[----:B------:R-:W-:Y:S02]  /*2b80*/  FSEL R37, R48, -INF , P5 ;  /* 0xff80000030257808 */ /* 0x000fe40002800000 */
[----:B------:R-:W-:-:S02]  /*2b90*/  FSEL R14, R101, -INF , P4 ;  /* 0xff800000650e7808 */ /* 0x000fc40002000000 */
[C---:B------:R-:W-:Y:S02]  /*2ba0*/  ISETP.GT.AND P5, PT, R2.reuse, 0x10, PT ;  /* 0x000000100200780c */ /* 0x040fe40003fa4270 */
[----:B------:R-:W-:Y:S02]  /*2bb0*/  FMNMX.FTZ R3, R13, R3, !PT ;  /* 0x000000030d037209 */ /* 0x000fe40007810000 */
        /* <DEDUP_REMOVED lines=22> */
[----:B------:R-:W-:Y:S02]  /*2d20*/  ISETP.GT.AND P5, PT, R2, 0x20, PT ;  /* 0x000000200200780c */ /* 0x000fe40003fa4270 */
[----:B------:R-:W-:Y:S02]  /*2d30*/  FMNMX.FTZ R3, R49, R3, !PT ;  /* 0x0000000331037209 */ /* 0x000fe40007810000 */
[----:B------:R-:W-:Y:S02]  /*2d40*/  FMNMX.FTZ R5, R15, R16, !PT ;  /* 0x000000100f057209 */ /* 0x000fe40007810000 */
[----:B------:R-:W-:Y:S02]  /*2d50*/  FSEL R59, R95, -INF , P4 ;  /* 0xff8000005f3b7808 */ /* 0x000fe40002000000 */
[----:B------:R-:W-:Y:S02]  /*2d60*/  FSEL R124, R67, -INF , P4 ;  /* 0xff800000437c7808 */ /* 0x000fe40002000000 */
[----:B------:R-:W-:-:S02]  /*2d70*/  FSEL R122, R65, -INF , P4 ;  /* 0xff800000417a7808 */ /* 0x000fc40002000000 */
[----:B------:R-:W-:Y:S02]  /*2d80*/  ISETP.GT.AND P4, PT, R2, 0x21, PT ;  /* 0x000000210200780c */ /* 0x000fe40003f84270 */
[----:B------:R-:W-:Y:S02]  /*2d90*/  FSEL R134, R88, -INF , P5 ;  /* 0xff80000058867808 */ /* 0x000fe40002800000 */
[----:B------:R-:W-:Y:S02]  /*2da0*/  FMNMX.FTZ R3, R50, R3, !PT ;  /* 0x0000000332037209 */ /* 0x000fe40007810000 */
[----:B------:R-:W-:Y:S02]  /*2db0*/  FMNMX.FTZ R5, R17, R5, !PT ;  /* 0x0000000511057209 */ /* 0x000fe40007810000 */
[----:B------:R-:W-:Y:S02]  /*2dc0*/  FSEL R164, R90, -INF , P5 ;  /* 0xff8000005aa47808 */ /* 0x000fe40002800000 */
[----:B------:R-:W-:-:S02]  /*2dd0*/  FSEL R181, R62, -INF , P5 ;  /* 0xff8000003eb57808 */ /* 0x000fc40002800000 */
[----:B------:R-:W-:Y:S02]  /*2de0*/  FSEL R176, R60, -INF , P5 ;  /* 0xff8000003cb07808 */ /* 0x000fe40002800000 */
[----:B------:R-:W-:Y:S02]  /*2df0*/  FSEL R138, R89, -INF , P4 ;  /* 0xff800000598a7808 */ /* 0x000fe40002000000 */
[----:B------:R-:W-:Y:S02]  /*2e00*/  ISETP.GT.AND P5, PT, R2, 0x28, PT ;  /* 0x000000280200780c */ /* 0x000fe40003fa4270 */
[----:B------:R-:W-:Y:S02]  /*2e10*/  FMNMX.FTZ R3, R134, R3, !PT ;  /* 0x0000000386037209 */ /* 0x000fe40007810000 */
[----:B------:R-:W-:Y:S02]  /*2e20*/  FMNMX.FTZ R5, R28, R5, !PT ;  /* 0x000000051c057209 */ /* 0x000fe40007810000 */
[----:B------:R-:W-:-:S02]  /*2e30*/  FSEL R165, R91, -INF , P4 ;  /* 0xff8000005ba57808 */ /* 0x000fc40002000000 */
[----:B------:R-:W-:Y:S02]  /*2e40*/  FSEL R182, R63, -INF , P4 ;  /* 0xff8000003fb67808 */ /* 0x000fe40002000000 */
[----:B------:R-:W-:Y:S02]  /*2e50*/  FSEL R177, R61, -INF , P4 ;  /* 0xff8000003db17808 */ /* 0x000fe40002000000 */
[----:B------:R-:W-:Y:S02]  /*2e60*/  ISETP.GT.AND P4, PT, R2, 0x29, PT ;  /* 0x000000290200780c */ /* 0x000fe40003f84270 */
[----:B------:R-:W-:Y:S02]  /*2e70*/  FSEL R132, R84, -INF , P5 ;  /* 0xff80000054847808 */ /* 0x000fe40002800000 */
[----:B------:R-:W-:Y:S02]  /*2e80*/  FMNMX.FTZ R3, R138, R3, !PT ;  /* 0x000000038a037209 */ /* 0x000fe40007810000 */
[----:B------:R-:W-:-:S02]  /*2e90*/  FMNMX.FTZ R5, R51, R5, !PT ;  /* 0x0000000533057209 */ /* 0x000fc40007810000 */
[----:B------:R-:W-:Y:S02]  /*2ea0*/  FSEL R166, R86, -INF , P5 ;  /* 0xff80000056a67808 */ /* 0x000fe40002800000 */
[----:B------:R-:W-:Y:S02]  /*2eb0*/  FSEL R180, R42, -INF , P5 ;  /* 0xff8000002ab47808 */ /* 0x000fe40002800000 */
[----:B------:R-:W-:Y:S02]  /*2ec0*/  FSEL R178, R40, -INF , P5 ;  /* 0xff80000028b27808 */ /* 0x000fe40002800000 */
[----:B------:R-:W-:Y:S02]  /*2ed0*/  FSEL R133, R85, -INF , P4 ;  /* 0xff80000055857808 */ /* 0x000fe40002000000 */
[----:B------:R-:W-:Y:S02]  /*2ee0*/  ISETP.GT.AND P5, PT, R2, 0x30, PT ;  /* 0x000000300200780c */ /* 0x000fe40003fa4270 */
[----:B------:R-:W-:-:S02]  /*2ef0*/  FMNMX.FTZ R3, R132, R3, !PT ;  /* 0x0000000384037209 */ /* 0x000fc40007810000 */
[----:B------:R-:W-:Y:S02]  /*2f00*/  FMNMX.FTZ R5, R57, R5, !PT ;  /* 0x0000000539057209 */ /* 0x000fe40007810000 */
[----:B------:R-:W-:Y:S02]  /*2f10*/  FSEL R167, R87, -INF , P4 ;  /* 0xff80000057a77808 */ /* 0x000fe40002000000 */
[----:B------:R-:W-:Y:S02]  /*2f20*/  FSEL R183, R43, -INF , P4 ;  /* 0xff8000002bb77808 */ /* 0x000fe40002000000 */
[----:B------:R-:W-:Y:S02]  /*2f30*/  FSEL R179, R41, -INF , P4 ;  /* 0xff80000029b37808 */ /* 0x000fe40002000000 */
[----:B------:R-:W-:Y:S01]  /*2f40*/  ISETP.GT.AND P4, PT, R2, 0x31, PT ;  /* 0x000000310200780c */ /* 0x000fe20003f84270 */
[----:B------:R-:W-:Y:S01]  /*2f50*/  LDSM.16.MT88.4 R40, [R217+0x2100] ;  /* 0x00210000d928783b */ /* 0x000fe20000004200 */
[----:B------:R-:W-:-:S02]  /*2f60*/  FSEL R213, R80, -INF , P5 ;  /* 0xff80000050d57808 */ /* 0x000fc40002800000 */
[----:B------:R-:W-:Y:S02]  /*2f70*/  FMNMX.FTZ R3, R133, R3, !PT ;  /* 0x0000000385037209 */ /* 0x000fe40007810000 */
        /* <DEDUP_REMOVED lines=15> */
[----:B------:R-:W-:Y:S02]  /*3070*/  FMNMX.FTZ R6, R32, R36, !PT ;  /* 0x0000002420067209 */ /* 0x000fe40007810000 */
[----:B------:R-:W-:-:S02]  /*3080*/  FSEL R212, R77, -INF , P5 ;  /* 0xff8000004dd47808 */ /* 0x000fc40002800000 */
[----:B------:R-:W-:Y:S02]  /*3090*/  FMNMX.FTZ R2, R211, R2, !PT ;  /* 0x00000002d3027209 */ /* 0x000fe40007810000 */
[----:B------:R-:W-:Y:S02]  /*30a0*/  FMNMX.FTZ R3, R165, R3, !PT ;  /* 0x00000003a5037209 */ /* 0x000fe40007810000 */
[----:B------:R-:W-:Y:S02]  /*30b0*/  FMNMX.FTZ R5, R37, R6, !PT ;  /* 0x0000000625057209 */ /* 0x000fe40007810000 */
[----:B------:R-:W-:Y:S02]  /*30c0*/  FMNMX.FTZ R6, R212, R2, !PT ;  /* 0x00000002d4067209 */ /* 0x000fe40007810000 */
[----:B------:R-:W-:Y:S02]  /*30d0*/  FMNMX.FTZ R2, R166, R3, !PT ;  /* 0x00000003a6027209 */ /* 0x000fe40007810000 */
[----:B------:R-:W-:Y:S01]  /*30e0*/  FMNMX.FTZ R5, R38, R5, !PT ;  /* 0x0000000526057209 */ /* 0x000fe20007810000 */
[----:B------:R-:W1:Y:S01]  /*30f0*/  SHFL.BFLY PT, R7, R6, 0x2, 0x1f ;  /* 0x0c401f0006077f89 */ /* 0x000e6200000e0000 */
[----:B------:R-:W-:-:S02]  /*3100*/  FMNMX.FTZ R2, R167, R2, !PT ;  /* 0x00000002a7027209 */ /* 0x000fc40007810000 */
[----:B------:R-:W-:Y:S02]  /*3110*/  FMNMX.FTZ R3, R120, R5, !PT ;  /* 0x0000000578037209 */ /* 0x000fe40007810000 */
[----:B------:R-:W-:Y:S02]  /*3120*/  FMNMX.FTZ R2, R229, R2, !PT ;  /* 0x00000002e5027209 */ /* 0x000fe40007810000 */
[----:B------:R-:W-:Y:S02]  /*3130*/  FMNMX.FTZ R3, R121, R3, !PT ;  /* 0x0000000379037209 */ /* 0x000fe40007810000 */
[----:B------:R-:W-:Y:S02]  /*3140*/  FSEL R215, R78, -INF , P4 ;  /* 0xff8000004ed77808 */ /* 0x000fe40002000000 */
[----:B------:R-:W-:Y:S02]  /*3150*/  FMNMX.FTZ R2, R231, R2, !PT ;  /* 0x00000002e7027209 */ /* 0x000fe40007810000 */
[----:B------:R-:W-:-:S02]  /*3160*/  FMNMX.FTZ R3, R123, R3, !PT ;  /* 0x000000037b037209 */ /* 0x000fc40007810000 */
[----:B------:R-:W-:Y:S02]  /*3170*/  FSEL R224, R79, -INF , P5 ;  /* 0xff8000004fe07808 */ /* 0x000fe40002800000 */
[----:B------:R-:W-:Y:S02]  /*3180*/  FMNMX.FTZ R2, R215, R2, !PT ;  /* 0x00000002d7027209 */ /* 0x000fe40007810000 */
[----:B------:R-:W-:Y:S02]  /*3190*/  FMNMX.FTZ R3, R122, R3, !PT ;  /* 0x000000037a037209 */ /* 0x000fe40007810000 */
[----:B------:R-:W-:Y:S02]  /*31a0*/  FMNMX.FTZ R5, R39, R44, !PT ;  /* 0x0000002c27057209 */ /* 0x000fe40007810000 */
[----:B------:R-:W-:Y:S02]  /*31b0*/  FMNMX.FTZ R8, R224, R2, !PT ;  /* 0x00000002e0087209 */ /* 0x000fe40007810000 */
[----:B------:R-:W-:-:S02]  /*31c0*/  FMNMX.FTZ R3, R176, R3, !PT ;  /* 0x00000003b0037209 */ /* 0x000fc40007810000 */
[----:B------:R-:W-:Y:S01]  /*31d0*/  FMNMX.FTZ R5, R45, R5, !PT ;  /* 0x000000052d057209 */ /* 0x000fe20007810000 */
[----:B------:R-:W2:Y:S01]  /*31e0*/  SHFL.BFLY PT, R9, R8, 0x2, 0x1f ;  /* 0x0c401f0008097f89 */ /* 0x000ea200000e0000 */
[----:B------:R-:W-:Y:S02]  /*31f0*/  FMNMX.FTZ R2, R177, R3, !PT ;  /* 0x00000003b1027209 */ /* 0x000fe40007810000 */
[----:B------:R-:W-:Y:S02]  /*3200*/  FMNMX.FTZ R3, R46, R5, !PT ;  /* 0x000000052e037209 */ /* 0x000fe40007810000 */
[----:B-1----:R-:W-:Y:S02]  /*3210*/  FMNMX.FTZ R7, R6, R7, !PT ;  /* 0x0000000706077209 */ /* 0x002fe40007810000 */
        /* <DEDUP_REMOVED lines=14> */
[----:B--2---:R-:W-:Y:S02]  /*3300*/  FMNMX.FTZ R8, R8, R9, !PT ;  /* 0x0000000908087209 */ /* 0x004fe40007810000 */
[----:B------:R-:W-:-:S02]  /*3310*/  FMNMX.FTZ R2, R182, R3, !PT ;  /* 0x00000003b6027209 */ /* 0x000fc40007810000 */
[----:B-1----:R-:W-:Y:S01]  /*3320*/  FMNMX.FTZ R135, R7, R5, !PT ;  /* 0x0000000507877209 */ /* 0x002fe20007810000 */
[----:B------:R-:W-:Y:S01]  /*3330*/  SHFL.BFLY PT, R9, R8, 0x1, 0x1f ;  /* 0x0c201f0008097f89 */ /* 0x000fe200000e0000 */
[----:B------:R-:W-:Y:S02]  /*3340*/  FMNMX.FTZ R2, R180, R2, !PT ;  /* 0x00000002b4027209 */ /* 0x000fe40007810000 */
[----:B------:R-:W-:Y:S01]  /*3350*/  FSEL R237, R26, -INF , P4 ;  /* 0xff8000001aed7808 */ /* 0x000fe20002000000 */
[----:B------:R-:W1:Y:S01]  /*3360*/  SHFL.BFLY PT, R3, R6, 0x2, 0x1f ;  /* 0x0c401f0006037f89 */ /* 0x000e6200000e0000 */
[----:B------:R-:W-:Y:S01]  /*3370*/  FMNMX.FTZ R2, R183, R2, !PT ;  /* 0x00000002b7027209 */ /* 0x000fe20007810000 */
[C---:B------:R-:W-:Y:S01]  /*3380*/  FMUL.FTZ R12, R135.reuse, c[0x0][0x2d0] ;  /* 0x0000b400870c7a20 */ /* 0x040fe20000410000 */
[----:B------:R-:W-:Y:S02]  /*3390*/  FSETP.NEU.FTZ.AND P4, PT, R135, -INF , PT ;  /* 0xff8000008700780b */ /* 0x000fe40003f9d000 */
[----:B------:R-:W-:-:S02]  /*33a0*/  FMNMX.FTZ R2, R151, R2, !PT ;  /* 0x0000000297027209 */ /* 0x000fc40007810000 */
[----:B------:R-:W-:Y:S02]  /*33b0*/  FSEL R12, R12, RZ, P4 ;  /* 0x000000ff0c0c7208 */ /* 0x000fe40002000000 */
[----:B------:R-:W-:Y:S02]  /*33c0*/  FMNMX.FTZ R5, R203, R2, !PT ;  /* 0x00000002cb057209 */ /* 0x000fe40007810000 */
[----:B------:R-:W-:Y:S01]  /*33d0*/  FSEL R238, R27, -INF , P5 ;  /* 0xff8000001bee7808 */ /* 0x000fe20002800000 */
[----:B------:R-:W-:Y:S01]  /*33e0*/  FFMA.FTZ R2, R10, c[0x0][0x2d0], -R12 ;  /* 0x0000b4000a027a23 */ /* 0x000fe2000001080c */
[----:B------:R-:W-:Y:S01]  /*33f0*/  FMNMX.FTZ R5, R237, R5, !PT ;  /* 0x00000005ed057209 */ /* 0x000fe20007810000 */
[----:B------:R-:W-:Y:S02]  /*3400*/  LDSM.16.MT88.4 R24, [R216+0x100] ;  /* 0x00010000d818783b */ /* 0x000fe40000004200 */
[----:B------:R2:W-:Y:S01]  /*3410*/  MUFU.EX2 R148, R2 ;  /* 0x0000000200947308 */ /* 0x0005e20000000800 */
[----:B------:R-:W-:-:S02]  /*3420*/  FMNMX.FTZ R5, R238, R5, !PT ;  /* 0x00000005ee057209 */ /* 0x000fc40007810000 */
[----:B-1----:R-:W-:Y:S01]  /*3430*/  FMNMX.FTZ R7, R6, R3, !PT ;  /* 0x0000000306077209 */ /* 0x002fe20007810000 */
[--C-:B------:R-:W-:Y:S02]  /*3440*/  FFMA.FTZ R3, R11, c[0x0][0x2d0], -R12.reuse ;  /* 0x0000b4000b037a23 */ /* 0x100fe4000001080c */
[----:B------:R-:W-:Y:S02]  /*3450*/  FFMA.FTZ R6, R13, c[0x0][0x2d0], -R12 ;  /* 0x0000b4000d067a23 */ /* 0x000fe4000001080c */
[----:B------:R1:W3:Y:S01]  /*3460*/  MUFU.EX2 R18, R3 ;  /* 0x0000000300127308 */ /* 0x0002e20000000800 */
[----:B--2---:R-:W-:Y:S02]  /*3470*/  FMNMX.FTZ R2, R9, R8, !PT ;  /* 0x0000000809027209 */ /* 0x004fe40007810000 */
[----:B------:R-:W2:Y:S02]  /*3480*/  SHFL.BFLY PT, R8, R5, 0x2, 0x1f ;  /* 0x0c401f0005087f89 */ /* 0x000ea400000e0000 */
[----:B------:R-:W-:-:S03]  /*3490*/  FSETP.NEU.FTZ.AND P4, PT, R2, -INF , PT ;  /* 0xff8000000200780b */ /* 0x000fc60003f9d000 */
[----:B------:R4:W-:Y:S01]  /*34a0*/  MUFU.EX2 R190, R6 ;  /* 0x0000000600be7308 */ /* 0x0009e20000000800 */
[----:B------:R-:W5:Y:S01]  /*34b0*/  SHFL.BFLY PT, R9, R7, 0x1, 0x1f ;  /* 0x0c201f0007097f89 */ /* 0x000f6200000e0000 */
[----:B-1----:R-:W-:-:S05]  /*34c0*/  FMUL.FTZ R3, R2, c[0x0][0x2d0] ;  /* 0x0000b40002037a20 */ /* 0x002fca0000410000 */
[----:B------:R-:W-:Y:S01]  /*34d0*/  FSEL R3, R3, RZ, P4 ;  /* 0x000000ff03037208 */ /* 0x000fe20002000000 */
[----:B----4-:R-:W-:-:S04]  /*34e0*/  FFMA.FTZ R6, R14, c[0x0][0x2d0], -R12 ;  /* 0x0000b4000e067a23 */ /* 0x010fc8000001080c */
[--C-:B------:R-:W-:Y:S01]  /*34f0*/  FFMA.FTZ R0, R16, c[0x0][0x2d0], -R3.reuse ;  /* 0x0000b40010007a23 */ /* 0x100fe20000010803 */
[----:B------:R1:W-:Y:S01]  /*3500*/  MUFU.EX2 R197, R6 ;  /* 0x0000000600c57308 */ /* 0x0003e20000000800 */
[----:B--2---:R-:W-:Y:S01]  /*3510*/  FMNMX.FTZ R5, R5, R8, !PT ;  /* 0x0000000805057209 */ /* 0x004fe20007810000 */
[----:B------:R-:W-:Y:S02]  /*3520*/  FFMA.FTZ R4, R28, c[0x0][0x2d0], -R3 ;  /* 0x0000b4001c047a23 */ /* 0x000fe40000010803 */
[----:B------:R-:W-:Y:S01]  /*3530*/  LDSM.16.MT88.4 R28, [R217+0x1100] ;  /* 0x00110000d91c783b */ /* 0x000fe20000004200 */
[----:B-----5:R-:W-:-:S03]  /*3540*/  FMNMX.FTZ R137, R7, R9, !PT ;  /* 0x0000000907897209 */ /* 0x020fc60007810000 */
[----:B------:R2:W-:Y:S01]  /*3550*/  MUFU.EX2 R14, R0 ;  /* 0x00000000000e7308 */ /* 0x0005e20000000800 */
[----:B------:R-:W-:Y:S01]  /*3560*/  FSETP.NEU.FTZ.AND P4, PT, R137, -INF , PT ;  /* 0xff8000008900780b */ /* 0x000fe20003f9d000 */
[----:B-1----:R-:W-:-:S06]  /*3570*/  FFMA.FTZ R6, R15, c[0x0][0x2d0], -R3 ;  /* 0x0000b4000f067a23 */ /* 0x002fcc0000010803 */
[----:B------:R-:W-:Y:S01]  /*3580*/  MUFU.EX2 R198, R4 ;  /* 0x0000000400c67308 */ /* 0x000fe20000000800 */
[----:B---3--:R-:W-:Y:S02]  /*3590*/  IMAD.MOV.U32 R15, RZ, RZ, R18 ;  /* 0x000000ffff0f7224 */ /* 0x008fe400078e0012 */
[----:B--2---:R-:W-:-:S05]  /*35a0*/  FFMA.FTZ R0, R17, c[0x0][0x2d0], -R3 ;  /* 0x0000b40011007a23 */ /* 0x004fca0000010803 */
[----:B------:R1:W-:Y:S01]  /*35b0*/  MUFU.EX2 R196, R6 ;  /* 0x0000000600c47308 */ /* 0x0003e20000000800 */
[----:B------:R-:W-:Y:S07]  /*35c0*/  LDSM.16.MT88.4 R16, [R217+0x100] ;  /* 0x00010000d910783b */ /* 0x000fee0000004200 */
[----:B------:R2:W3:Y:S01]  /*35d0*/  MUFU.EX2 R189, R0 ;  /* 0x0000000000bd7308 */ /* 0x0004e20000000800 */
[----:B-1----:R-:W1:Y:S01]  /*35e0*/  SHFL.BFLY PT, R6, R5, 0x1, 0x1f ;  /* 0x0c201f0005067f89 */ /* 0x002e6200000e0000 */
[----:B--2---:R-:W-:Y:S01]  /*35f0*/  FMUL.FTZ R0, R137, c[0x0][0x2d0] ;  /* 0x0000b40089007a20 */ /* 0x004fe20000410000 */
[----:B---3--:R-:W-:-:S04]  /*3600*/  F2FP.BF16.PACK_AB R7, R198, R189 ;  /* 0x000000bdc607723e */ /* 0x008fc800000010ff */
[----:B------:R-:W-:-:S05]  /*3610*/  FSEL R0, R0, RZ, P4 ;  /* 0x000000ff00007208 */ /* 0x000fca0002000000 */
[--C-:B------:R-:W-:Y:S02]  /*3620*/  FFMA.FTZ R4, R32, c[0x0][0x2d0], -R0.reuse ;  /* 0x0000b40020047a23 */ /* 0x100fe40000010800 */
[----:B------:R-:W2:Y:S01]  /*3630*/  LDSM.16.MT88.4 R32, [R216+0x2100] ;  /* 0x00210000d820783b */ /* 0x000ea20000004200 */
[--C-:B------:R-:W-:Y:S01]  /*3640*/  FFMA.FTZ R9, R37, c[0x0][0x2d0], -R0.reuse ;  /* 0x0000b40025097a23 */ /* 0x100fe20000010800 */
[----:B------:R3:W-:Y:S01]  /*3650*/  MUFU.EX2 R150, R4 ;  /* 0x0000000400967308 */ /* 0x0007e20000000800 */
[----:B-1----:R-:W-:Y:S02]  /*3660*/  FMNMX.FTZ R136, R5, R6, !PT ;  /* 0x0000000605887209 */ /* 0x002fe40007810000 */
[----:B------:R-:W-:Y:S02]  /*3670*/  F2FP.BF16.PACK_AB R6, R197, R190 ;  /* 0x000000bec506723e */ /* 0x000fe400000010ff */
[C---:B------:R-:W-:Y:S01]  /*3680*/  FSETP.NEU.FTZ.AND P4, PT, R136.reuse, -INF , PT ;  /* 0xff8000008800780b */ /* 0x040fe20003f9d000 */
[----:B------:R-:W-:Y:S01]  /*3690*/  FMUL.FTZ R8, R136, c[0x0][0x2d0] ;  /* 0x0000b40088087a20 */ /* 0x000fe20000410000 */
[----:B------:R-:W-:Y:S01]  /*36a0*/  F2FP.BF16.PACK_AB R5, R14, R196 ;  /* 0x000000c40e05723e */ /* 0x000fe200000010ff */
[----:B------:R-:W-:Y:S03]  /*36b0*/  MUFU.EX2 R191, R9 ;  /* 0x0000000900bf7308 */ /* 0x000fe60000000800 */
[----:B------:R-:W-:Y:S01]  /*36c0*/  FSEL R13, R8, RZ, P4 ;  /* 0x000000ff080d7208 */ /* 0x000fe20002000000 */
[----:B------:R-:W-:-:S02]  /*36d0*/  FFMA.FTZ R8, R38, c[0x0][0x2d0], -R0 ;  /* 0x0000b40026087a23 */ /* 0x000fc40000010800 */
[----:B---3--:R-:W-:Y:S02]  /*36e0*/  FFMA.FTZ R4, R36, c[0x0][0x2d0], -R0 ;  /* 0x0000b40024047a23 */ /* 0x008fe40000010800 */
[----:B------:R1:W3:Y:S08]  /*36f0*/  MUFU.EX2 R188, R8 ;  /* 0x0000000800bc7308 */ /* 0x0002f00000000800 */
[----:B------:R4:W-:Y:S01]  /*3700*/  MUFU.EX2 R149, R4 ;  /* 0x0000000400957308 */ /* 0x0009e20000000800 */
[----:B-1----:R-:W-:Y:S01]  /*3710*/  FFMA.FTZ R8, R39, c[0x0][0x2d0], -R13 ;  /* 0x0000b40027087a23 */ /* 0x002fe2000001080d */
[----:B---3--:R-:W-:Y:S01]  /*3720*/  F2FP.BF16.PACK_AB R10, R188, R191 ;  /* 0x000000bfbc0a723e */ /* 0x008fe200000010ff */
[----:B------:R-:W-:Y:S05]  /*3730*/  LDSM.16.MT88.4 R36, [R217+0x2500] ;  /* 0x00250000d924783b */ /* 0x000fea0000004200 */
[----:B------:R1:W-:Y:S01]  /*3740*/  MUFU.EX2 R247, R8 ;  /* 0x0000000800f77308 */ /* 0x0003e20000000800 */
[----:B----4-:R-:W-:-:S07]  /*3750*/  F2FP.BF16.PACK_AB R4, R15, R148 ;  /* 0x000000940f04723e */ /* 0x010fce00000010ff */
[----:B------:R-:W-:Y:S01]  /*3760*/  HMMA.16816.F32.BF16 R116, R4, R24, RZ ;  /* 0x000000180474723c */ /* 0x000fe200000418ff */
[----:B-1----:R-:W-:-:S07]  /*3770*/  FFMA.FTZ R8, R44, c[0x0][0x2d0], -R13 ;  /* 0x0000b4002c087a23 */ /* 0x002fce000001080d */
[C---:B------:R-:W-:Y:S01]  /*3780*/  HMMA.16816.F32.BF16 R112, R4.reuse, R16, RZ ;  /* 0x000000100470723c */ /* 0x040fe200000418ff */
[----:B------:R1:W3:Y:S07]  /*3790*/  MUFU.EX2 R246, R8 ;  /* 0x0000000800f67308 */ /* 0x0002ee0000000800 */
[C---:B------:R-:W-:Y:S08]  /*37a0*/  HMMA.16816.F32.BF16 R108, R4.reuse, R20, RZ ;  /* 0x00000014046c723c */ /* 0x040ff000000418ff */
[----:B------:R-:W-:Y:S01]  /*37b0*/  HMMA.16816.F32.BF16 R104, R4, R28, RZ ;  /* 0x0000001c0468723c */ /* 0x000fe200000418ff */
[----:B-1----:R-:W-:Y:S01]  /*37c0*/  FFMA.FTZ R8, R45, c[0x0][0x2d0], -R13 ;  /* 0x0000b4002d087a23 */ /* 0x002fe2000001080d */
[----:B---3--:R-:W-:-:S03]  /*37d0*/  F2FP.BF16.PACK_AB R9, R246, R247 ;  /* 0x000000f7f609723e */ /* 0x008fc600000010ff */
[----:B------:R1:W-:Y:S03]  /*37e0*/  MUFU.EX2 R249, R8 ;  /* 0x0000000800f97308 */ /* 0x0003e60000000800 */
[C---:B--2---:R-:W-:Y:S08]  /*37f0*/  HMMA.16816.F32.BF16 R100, R4.reuse, R32, RZ ;  /* 0x000000200464723c */ /* 0x044ff000000418ff */
[----:B------:R-:W-:Y:S01]  /*3800*/  HMMA.16816.F32.BF16 R96, R4, R40, RZ ;  /* 0x000000280460723c */ /* 0x000fe200000418ff */
[----:B-1----:R-:W-:-:S07]  /*3810*/  FFMA.FTZ R8, R46, c[0x0][0x2d0], -R13 ;  /* 0x0000b4002e087a23 */ /* 0x002fce000001080d */
[C---:B------:R-:W-:Y:S01]  /*3820*/  HMMA.16816.F32.BF16 R92, R4.reuse, R26, RZ ;  /* 0x0000001a045c723c */ /* 0x040fe200000418ff */
[----:B------:R1:W2:Y:S07]  /*3830*/  MUFU.EX2 R184, R8 ;  /* 0x0000000800b87308 */ /* 0x0002ae0000000800 */
[C---:B------:R-:W-:Y:S08]  /*3840*/  HMMA.16816.F32.BF16 R88, R4.reuse, R18, RZ ;  /* 0x000000120458723c */ /* 0x040ff000000418ff */
[----:B------:R-:W-:Y:S01]  /*3850*/  HMMA.16816.F32.BF16 R84, R4, R22, RZ ;  /* 0x000000160454723c */ /* 0x000fe200000418ff */
[----:B-1----:R-:W-:-:S02]  /*3860*/  F2FP.BF16.PACK_AB R8, R149, R150 ;  /* 0x000000969508723e */ /* 0x002fc400000010ff */
[----:B--2---:R-:W-:-:S05]  /*3870*/  F2FP.BF16.PACK_AB R11, R184, R249 ;  /* 0x000000f9b80b723e */ /* 0x004fca00000010ff */
[C---:B------:R-:W-:Y:S08]  /*3880*/  HMMA.16816.F32.BF16 R80, R4.reuse, R30, RZ ;  /* 0x0000001e0450723c */ /* 0x040ff000000418ff */
[C---:B------:R-:W-:Y:S08]  /*3890*/  HMMA.16816.F32.BF16 R76, R4.reuse, R34, RZ ;  /* 0x00000022044c723c */ /* 0x040ff000000418ff */
[----:B------:R-:W-:Y:S07]  /*38a0*/  HMMA.16816.F32.BF16 R68, R4, R42, RZ ;  /* 0x0000002a0444723c */ /* 0x000fee00000418ff */
[--C-:B------:R-:W-:Y:S01]  /*38b0*/  FFMA.FTZ R4, R47, c[0x0][0x2d0], -R12.reuse ;  /* 0x0000b4002f047a23 */ /* 0x100fe2000001080c */
[C---:B------:R-:W-:Y:S03]  /*38c0*/  HMMA.16816.F32.BF16 R72, R8.reuse, R24, RZ ;  /* 0x000000180848723c */ /* 0x040fe600000418ff */
[----:B------:R1:W-:Y:S05]  /*38d0*/  MUFU.EX2 R248, R4 ;  /* 0x0000000400f87308 */ /* 0x0003ea0000000800 */
[C---:B------:R-:W-:Y:S01]  /*38e0*/  HMMA.16816.F32.BF16 R144, R8.reuse, R26, RZ ;  /* 0x0000001a0890723c */ /* 0x040fe200000418ff */
[----:B------:R-:W2:Y:S07]  /*38f0*/  LDSM.16.MT88.4 R24, [R216+0x500] ;  /* 0x00050000d818783b */ /* 0x000eae0000004200 */
[----:B------:R-:W-:Y:S01]  /*3900*/  HMMA.16816.F32.BF16 R64, R8, R16, RZ ;  /* 0x000000100840723c */ /* 0x000fe200000418ff */
[----:B-1----:R-:W-:-:S04]  /*3910*/  FFMA.FTZ R4, R48, c[0x0][0x2d0], -R12 ;  /* 0x0000b40030047a23 */ /* 0x002fc8000001080c */
[----:B------:R1:W-:Y:S03]  /*3920*/  MUFU.EX2 R199, R4 ;  /* 0x0000000400c77308 */ /* 0x0003e60000000800 */
[C---:B------:R-:W-:Y:S01]  /*3930*/  HMMA.16816.F32.BF16 R140, R8.reuse, R18, RZ ;  /* 0x00000012088c723c */ /* 0x040fe200000418ff */
[----:B------:R-:W-:Y:S07]  /*3940*/  LDSM.16.MT88.4 R16, [R216+0x1500] ;  /* 0x00150000d810783b */ /* 0x000fee0000004200 */
[----:B------:R-:W-:Y:S01]  /*3950*/  HMMA.16816.F32.BF16 R60, R8, R20, RZ ;  /* 0x00000014083c723c */ /* 0x000fe200000418ff */
[----:B-1----:R-:W-:-:S07]  /*3960*/  FFMA.FTZ R4, R49, c[0x0][0x2d0], -R12 ;  /* 0x0000b40031047a23 */ /* 0x002fce000001080c */
[C---:B------:R-:W-:Y:S01]  /*3970*/  HMMA.16816.F32.BF16 R128, R8.reuse, R22, RZ ;  /* 0x000000160880723c */ /* 0x040fe200000418ff */
[----:B------:R-:W1:Y:S01]  /*3980*/  LDSM.16.MT88.4 R20, [R217+0x500] ;  /* 0x00050000d914783b */ /* 0x000e620000004200 */
[----:B------:R3:W-:Y:S06]  /*3990*/  MUFU.EX2 R201, R4 ;  /* 0x0000000400c97308 */ /* 0x0007ec0000000800 */
[C---:B------:R-:W-:Y:S08]  /*39a0*/  HMMA.16816.F32.BF16 R52, R8.reuse, R28, RZ ;  /* 0x0000001c0834723c */ /* 0x040ff000000418ff */
[----:B------:R-:W-:Y:S01]  /*39b0*/  HMMA.16816.F32.BF16 R152, R8, R30, RZ ;  /* 0x0000001e0898723c */ /* 0x000fe200000418ff */
[----:B------:R-:W4:Y:S01]  /*39c0*/  LDSM.16.MT88.4 R28, [R217+0x1500] ;  /* 0x00150000d91c783b */ /* 0x000f220000004200 */
[----:B---3--:R-:W-:-:S04]  /*39d0*/  FFMA.FTZ R4, R50, c[0x0][0x2d0], -R12 ;  /* 0x0000b40032047a23 */ /* 0x008fc8000001080c */
[----:B------:R3:W5:Y:S02]  /*39e0*/  MUFU.EX2 R202, R4 ;  /* 0x0000000400ca7308 */ /* 0x0007640000000800 */
[C---:B------:R-:W-:Y:S08]  /*39f0*/  HMMA.16816.F32.BF16 R156, R8.reuse, R34, RZ ;  /* 0x00000022089c723c */ /* 0x040ff000000418ff */
[----:B------:R-:W-:Y:S01]  /*3a00*/  HMMA.16816.F32.BF16 R44, R8, R40, RZ ;  /* 0x00000028082c723c */ /* 0x000fe200000418ff */
[----:B---3--:R-:W-:-:S07]  /*3a10*/  FFMA.FTZ R4, R51, c[0x0][0x2d0], -R3 ;  /* 0x0000b40033047a23 */ /* 0x008fce0000010803 */
[C---:B------:R-:W-:Y:S01]  /*3a20*/  HMMA.16816.F32.BF16 R160, R8.reuse, R42, RZ ;  /* 0x0000002a08a0723c */ /* 0x040fe200000418ff */
[----:B-----5:R-:W-:Y:S01]  /*3a30*/  F2FP.BF16.PACK_AB R6, R202, R201 ;  /* 0x000000c9ca06723e */ /* 0x020fe200000010ff */
[----:B------:R3:W-:Y:S06]  /*3a40*/  MUFU.EX2 R241, R4 ;  /* 0x0000000400f17308 */ /* 0x0007ec0000000800 */
[----:B------:R-:W-:Y:S01]  /*3a50*/  HMMA.16816.F32.BF16 R48, R8, R32, RZ ;  /* 0x000000200830723c */ /* 0x000fe200000418ff */
[----:B------:R-:W5:Y:S06]  /*3a60*/  LDSM.16.MT88.4 R32, [R216+0x2500] ;  /* 0x00250000d820783b */ /* 0x000f6c0000004200 */
[----:B------:R-:W-:-:S02]  /*3a70*/  FFMA.FTZ R8, R123, c[0x0][0x2d0], -R0 ;  /* 0x0000b4007b087a23 */ /* 0x000fc40000010800 */
[----:B---3--:R-:W-:Y:S02]  /*3a80*/  FFMA.FTZ R4, R57, c[0x0][0x2d0], -R3 ;  /* 0x0000b40039047a23 */ /* 0x008fe40000010803 */
[----:B------:R3:W-:Y:S01]  /*3a90*/  MUFU.EX2 R234, R8 ;  /* 0x0000000800ea7308 */ /* 0x0007e20000000800 */
[----:B------:R-:W-:-:S07]  /*3aa0*/  IMAD.MOV.U32 R57, RZ, RZ, R151 ;  /* 0x000000ffff397224 */ /* 0x000fce00078e0097 */
[----:B------:R1:W1:Y:S01]  /*3ab0*/  MUFU.EX2 R244, R4 ;  /* 0x0000000400f47308 */ /* 0x0002620000000800 */
[----:B---3--:R-:W-:-:S07]  /*3ac0*/  FFMA.FTZ R8, R122, c[0x0][0x2d0], -R0 ;  /* 0x0000b4007a087a23 */ /* 0x008fce0000010800 */
[----:B------:R3:W-:Y:S01]  /*3ad0*/  MUFU.EX2 R233, R8 ;  /* 0x0000000800e97308 */ /* 0x0007e20000000800 */
[----:B-1----:R-:W-:Y:S01]  /*3ae0*/  FFMA.FTZ R4, R58, c[0x0][0x2d0], -R3 ;  /* 0x0000b4003a047a23 */ /* 0x002fe20000010803 */
[----:B------:R-:W-:Y:S01]  /*3af0*/  F2FP.BF16.PACK_AB R5, R244, R241 ;  /* 0x000000f1f405723e */ /* 0x000fe200000010ff */
[----:B------:R-:W-:-:S05]  /*3b00*/  IMAD.MOV.U32 R58, RZ, RZ, R150 ;  /* 0x000000ffff3a7224 */ /* 0x000fca00078e0096 */
[----:B------:R1:W-:Y:S01]  /*3b10*/  MUFU.EX2 R243, R4 ;  /* 0x0000000400f37308 */ /* 0x0003e20000000800 */
[----:B---3--:R-:W-:Y:S02]  /*3b20*/  FFMA.FTZ R8, R127, c[0x0][0x2d0], -R13 ;  /* 0x0000b4007f087a23 */ /* 0x008fe4000001080d */
[----:B------:R-:W-:-:S05]  /*3b30*/  IMAD.MOV.U32 R127, RZ, RZ, R14 ;  /* 0x000000ffff7f7224 */ /* 0x000fca00078e000e */
[----:B------:R3:W-:Y:S01]  /*3b40*/  MUFU.EX2 R227, R8 ;  /* 0x0000000800e37308 */ /* 0x0007e20000000800 */
[--C-:B------:R-:W-:Y:S02]  /*3b50*/  FFMA.FTZ R14, R166, c[0x0][0x2d0], -R3.reuse ;  /* 0x0000b400a60e7a23 */ /* 0x100fe40000010803 */
[----:B-1----:R-:W-:Y:S02]  /*3b60*/  FFMA.FTZ R4, R59, c[0x0][0x2d0], -R3 ;  /* 0x0000b4003b047a23 */ /* 0x002fe40000010803 */
[----:B------:R-:W-:-:S03]  /*3b70*/  IMAD.MOV.U32 R59, RZ, RZ, R149 ;  /* 0x000000ffff3b7224 */ /* 0x000fc600078e0095 */
[----:B------:R1:W1:Y:S01]  /*3b80*/  MUFU.EX2 R242, R4 ;  /* 0x0000000400f27308 */ /* 0x0002620000000800 */
[----:B---3--:R-:W-:-:S07]  /*3b90*/  FFMA.FTZ R8, R126, c[0x0][0x2d0], -R13 ;  /* 0x0000b4007e087a23 */ /* 0x008fce000001080d */
[----:B------:R3:W-:Y:S01]  /*3ba0*/  MUFU.EX2 R187, R14 ;  /* 0x0000000e00bb7308 */ /* 0x0007e20000000800 */
[----:B------:R-:W-:Y:S02]  /*3bb0*/  IMAD.MOV.U32 R126, RZ, RZ, R148 ;  /* 0x000000ffff7e7224 */ /* 0x000fe400078e0094 */
[----:B-1----:R-:W-:-:S05]  /*3bc0*/  FFMA.FTZ R4, R120, c[0x0][0x2d0], -R0 ;  /* 0x0000b40078047a23 */ /* 0x002fca0000010800 */
[----:B------:R1:W-:Y:S01]  /*3bd0*/  MUFU.EX2 R228, R8 ;  /* 0x0000000800e47308 */ /* 0x0003e20000000800 */
[----:B------:R-:W-:-:S07]  /*3be0*/  F2FP.BF16.PACK_AB R7, R242, R243 ;  /* 0x000000f3f207723e */ /* 0x000fce00000010ff */
[----:B------:R2:W-:Y:S01]  /*3bf0*/  MUFU.EX2 R236, R4 ;  /* 0x0000000400ec7308 */ /* 0x0005e20000000800 */
[----:B---3--:R-:W-:Y:S02]  /*3c00*/  FFMA.FTZ R14, R167, c[0x0][0x2d0], -R3 ;  /* 0x0000b400a70e7a23 */ /* 0x008fe40000010803 */
[----:B-1----:R-:W-:-:S05]  /*3c10*/  FFMA.FTZ R8, R125, c[0x0][0x2d0], -R13 ;  /* 0x0000b4007d087a23 */ /* 0x002fca000001080d */
[----:B------:R1:W-:Y:S01]  /*3c20*/  MUFU.EX2 R192, R14 ;  /* 0x0000000e00c07308 */ /* 0x0003e20000000800 */
[----:B--2---:R-:W-:-:S07]  /*3c30*/  FFMA.FTZ R4, R121, c[0x0][0x2d0], -R0 ;  /* 0x0000b40079047a23 */ /* 0x004fce0000010800 */
[----:B------:R2:W-:Y:S08]  /*3c40*/  MUFU.EX2 R226, R8 ;  /* 0x0000000800e27308 */ /* 0x0005f00000000800 */
[----:B------:R3:W3:Y:S01]  /*3c50*/  MUFU.EX2 R235, R4 ;  /* 0x0000000400eb7308 */ /* 0x0006e20000000800 */
[----:B-1----:R-:W-:Y:S02]  /*3c60*/  FFMA.FTZ R14, R176, c[0x0][0x2d0], -R0 ;  /* 0x0000b400b00e7a23 */ /* 0x002fe40000010800 */
[----:B--2---:R-:W-:-:S05]  /*3c70*/  FFMA.FTZ R8, R124, c[0x0][0x2d0], -R13 ;  /* 0x0000b4007c087a23 */ /* 0x004fca000001080d */
[----:B------:R1:W2:Y:S01]  /*3c80*/  MUFU.EX2 R225, R8 ;  /* 0x0000000800e17308 */ /* 0x0002a20000000800 */
[----:B---3--:R-:W-:-:S07]  /*3c90*/  F2FP.BF16.PACK_AB R4, R199, R248 ;  /* 0x000000f8c704723e */ /* 0x008fce00000010ff */
[----:B------:R-:W-:Y:S01]  /*3ca0*/  HMMA.16816.F32.BF16 R172, R4, R24, R116 ;  /* 0x0000001804ac723c */ /* 0x000fe20000041874 */
[----:B-1----:R-:W-:-:S07]  /*3cb0*/  FFMA.FTZ R8, R134, c[0x0][0x2d0], -R12 ;  /* 0x0000b40086087a23 */ /* 0x002fce000001080c */
[C---:B------:R-:W-:Y:S01]  /*3cc0*/  HMMA.16816.F32.BF16 R168, R4.reuse, R20, R112 ;  /* 0x0000001404a8723c */ /* 0x040fe20000041870 */
[----:B------:R1:W-:Y:S07]  /*3cd0*/  MUFU.EX2 R210, R8 ;  /* 0x0000000800d27308 */ /* 0x0003ee0000000800 */
[C---:B------:R-:W-:Y:S08]  /*3ce0*/  HMMA.16816.F32.BF16 R120, R4.reuse, R16, R108 ;  /* 0x000000100478723c */ /* 0x040ff0000004186c */
[----:B----4-:R-:W-:Y:S01]  /*3cf0*/  HMMA.16816.F32.BF16 R116, R4, R28, R104 ;  /* 0x0000001c0474723c */ /* 0x010fe20000041868 */
[----:B-1----:R-:W-:-:S02]  /*3d00*/  FFMA.FTZ R8, R138, c[0x0][0x2d0], -R12 ;  /* 0x0000b4008a087a23 */ /* 0x002fc4000001080c */
[----:B------:R1:W-:Y:S05]  /*3d10*/  MUFU.EX2 R138, R14 ;  /* 0x0000000e008a7308 */ /* 0x0003ea0000000800 */
[C---:B-----5:R-:W-:Y:S03]  /*3d20*/  HMMA.16816.F32.BF16 R112, R4.reuse, R32, R100 ;  /* 0x000000200470723c */ /* 0x060fe60000041864 */
[----:B------:R3:W4:Y:S05]  /*3d30*/  MUFU.EX2 R209, R8 ;  /* 0x0000000800d17308 */ /* 0x00072a0000000800 */
[----:B------:R-:W-:Y:S01]  /*3d40*/  HMMA.16816.F32.BF16 R108, R4, R36, R96 ;  /* 0x00000024046c723c */ /* 0x000fe20000041860 */
[----:B-1----:R-:W-:-:S07]  /*3d50*/  FFMA.FTZ R14, R177, c[0x0][0x2d0], -R0 ;  /* 0x0000b400b10e7a23 */ /* 0x002fce0000010800 */
[----:B------:R-:W-:Y:S01]  /*3d60*/  HMMA.16816.F32.BF16 R148, R4, R26, R92 ;  /* 0x0000001a0494723c */ /* 0x000fe2000004185c */
[----:B---3--:R-:W-:-:S04]  /*3d70*/  FFMA.FTZ R8, R132, c[0x0][0x2d0], -R12 ;  /* 0x0000b40084087a23 */ /* 0x008fc8000001080c */
[----:B------:R1:W-:Y:S03]  /*3d80*/  MUFU.EX2 R208, R8 ;  /* 0x0000000800d07308 */ /* 0x0003e60000000800 */
[C---:B------:R-:W-:Y:S08]  /*3d90*/  HMMA.16816.F32.BF16 R104, R4.reuse, R22, R88 ;  /* 0x000000160468723c */ /* 0x040ff00000041858 */
[----:B------:R-:W-:Y:S01]  /*3da0*/  HMMA.16816.F32.BF16 R100, R4, R18, R84 ;  /* 0x000000120464723c */ /* 0x000fe20000041854 */
[----:B-1----:R-:W-:-:S07]  /*3db0*/  FFMA.FTZ R8, R133, c[0x0][0x2d0], -R12 ;  /* 0x0000b40085087a23 */ /* 0x002fce000001080c */
[----:B------:R-:W-:Y:S01]  /*3dc0*/  HMMA.16816.F32.BF16 R96, R4, R30, R80 ;  /* 0x0000001e0460723c */ /* 0x000fe20000041850 */
[----:B------:R1:W-:Y:S01]  /*3dd0*/  MUFU.EX2 R133, R14 ;  /* 0x0000000e00857308 */ /* 0x0003e20000000800 */
[----:B------:R-:W-:-:S06]  /*3de0*/  IMAD.MOV.U32 R87, RZ, RZ, R196 ;  /* 0x000000ffff577224 */ /* 0x000fcc00078e00c4 */
[C---:B------:R-:W-:Y:S01]  /*3df0*/  HMMA.16816.F32.BF16 R92, R4.reuse, R34, R76 ;  /* 0x00000022045c723c */ /* 0x040fe2000004184c */
[----:B------:R3:W-:Y:S07]  /*3e00*/  MUFU.EX2 R195, R8 ;  /* 0x0000000800c37308 */ /* 0x0007ee0000000800 */
[----:B------:R-:W-:Y:S01]  /*3e10*/  HMMA.16816.F32.BF16 R88, R4, R38, R68 ;  /* 0x000000260458723c */ /* 0x000fe20000041844 */
[----:B-1----:R-:W-:-:S04]  /*3e20*/  FFMA.FTZ R14, R178, c[0x0][0x2d0], -R0 ;  /* 0x0000b400b20e7a23 */ /* 0x002fc80000010800 */
[----:B------:R1:W-:Y:S02]  /*3e30*/  MUFU.EX2 R134, R14 ;  /* 0x0000000e00867308 */ /* 0x0003e40000000800 */
[----:B------:R-:W-:Y:S02]  /*3e40*/  F2FP.BF16.PACK_AB R4, R235, R236 ;  /* 0x000000eceb04723e */ /* 0x000fe400000010ff */
[----:B------:R-:W-:Y:S01]  /*3e50*/  F2FP.BF16.PACK_AB R5, R228, R227 ;  /* 0x000000e3e405723e */ /* 0x000fe200000010ff */
[----:B---3--:R-:W-:Y:S01]  /*3e60*/  FFMA.FTZ R8, R164, c[0x0][0x2d0], -R3 ;  /* 0x0000b400a4087a23 */ /* 0x008fe20000010803 */
[----:B------:R-:W-:Y:S02]  /*3e70*/  F2FP.BF16.PACK_AB R6, R233, R234 ;  /* 0x000000eae906723e */ /* 0x000fe400000010ff */
[----:B--2---:R-:W-:Y:S01]  /*3e80*/  F2FP.BF16.PACK_AB R7, R225, R226 ;  /* 0x000000e2e107723e */ /* 0x004fe200000010ff */
[----:B------:R2:W-:Y:S06]  /*3e90*/  MUFU.EX2 R194, R8 ;  /* 0x0000000800c27308 */ /* 0x0005ec0000000800 */
[----:B------:R-:W-:Y:S01]  /*3ea0*/  HMMA.16816.F32.BF16 R80, R4, R24, R72 ;  /* 0x000000180450723c */ /* 0x000fe20000041848 */
[----:B-1----:R-:W-:-:S07]  /*3eb0*/  FFMA.FTZ R14, R179, c[0x0][0x2d0], -R0 ;  /* 0x0000b400b30e7a23 */ /* 0x002fce0000010800 */
[----:B------:R-:W-:Y:S01]  /*3ec0*/  HMMA.16816.F32.BF16 R204, R4, R36, R44 ;  /* 0x0000002404cc723c */ /* 0x000fe2000004182c */
[----:B--2---:R-:W-:-:S04]  /*3ed0*/  FFMA.FTZ R8, R165, c[0x0][0x2d0], -R3 ;  /* 0x0000b400a5087a23 */ /* 0x004fc80000010803 */
[----:B------:R1:W2:Y:S03]  /*3ee0*/  MUFU.EX2 R193, R8 ;  /* 0x0000000800c17308 */ /* 0x0002a60000000800 */
[C---:B------:R-:W-:Y:S08]  /*3ef0*/  HMMA.16816.F32.BF16 R72, R4.reuse, R16, R60 ;  /* 0x000000100448723c */ /* 0x040ff0000004183c */
[C---:B------:R-:W-:Y:S01]  /*3f00*/  HMMA.16816.F32.BF16 R44, R4.reuse, R18, R128 ;  /* 0x00000012042c723c */ /* 0x040fe20000041880 */
[----:B------:R-:W3:Y:S04]  /*3f10*/  LDSM.16.MT88.4 R16, [R216+0x900] ;  /* 0x00090000d810783b */ /* 0x000ee80000004200 */
[----:B-1----:R-:W1:Y:S02]  /*3f20*/  LDSM.16.MT88.4 R8, [R217+0x900] ;  /* 0x00090000d908783b */ /* 0x002e640000004200 */
[----:B------:R-:W-:Y:S01]  /*3f30*/  IMAD.MOV.U32 R131, RZ, RZ, R57 ;  /* 0x000000ffff837224 */ /* 0x000fe200078e0039 */
[----:B------:R-:W-:Y:S01]  /*3f40*/  HMMA.16816.F32.BF16 R76, R4, R20, R64 ;  /* 0x00000014044c723c */ /* 0x000fe20000041840 */
[----:B------:R-:W-:-:S02]  /*3f50*/  IMAD.MOV.U32 R130, RZ, RZ, R203 ;  /* 0x000000ffff827224 */ /* 0x000fc400078e00cb */
[----:B------:R-:W-:Y:S02]  /*3f60*/  IMAD.MOV.U32 R129, RZ, RZ, R202 ;  /* 0x000000ffff817224 */ /* 0x000fe400078e00ca */
[----:B------:R-:W-:-:S03]  /*3f70*/  IMAD.MOV.U32 R128, RZ, RZ, R201 ;  /* 0x000000ffff807224 */ /* 0x000fc600078e00c9 */
[C---:B------:R-:W-:Y:S08]  /*3f80*/  HMMA.16816.F32.BF16 R68, R4.reuse, R28, R52 ;  /* 0x0000001c0444723c */ /* 0x040ff00000041834 */
[C---:B------:R-:W-:Y:S08]  /*3f90*/  HMMA.16816.F32.BF16 R64, R4.reuse, R32, R48 ;  /* 0x000000200440723c */ /* 0x040ff00000041830 */
[C---:B------:R-:W-:Y:S01]  /*3fa0*/  HMMA.16816.F32.BF16 R60, R4.reuse, R26, R144 ;  /* 0x0000001a043c723c */ /* 0x040fe20000041890 */
[----:B------:R-:W-:Y:S07]  /*3fb0*/  LDSM.16.MT88.4 R24, [R217+0x1900] ;  /* 0x00190000d918783b */ /* 0x000fee0000004200 */
[C---:B------:R-:W-:Y:S01]  /*3fc0*/  HMMA.16816.F32.BF16 R48, R4.reuse, R22, R140 ;  /* 0x000000160430723c */ /* 0x040fe2000004188c */
[----:B------:R-:W5:Y:S07]  /*3fd0*/  LDSM.16.MT88.4 R20, [R216+0x1900] ;  /* 0x00190000d814783b */ /* 0x000f6e0000004200 */
[C---:B------:R-:W-:Y:S01]  /*3fe0*/  HMMA.16816.F32.BF16 R40, R4.reuse, R30, R152 ;  /* 0x0000001e0428723c */ /* 0x040fe20000041898 */
[----:B------:R-:W1:Y:S06]  /*3ff0*/  LDSM.16.MT88.4 R28, [R216+0x2900] ;  /* 0x00290000d81c783b */ /* 0x000e6c0000004200 */
[----:B------:R-:W-:Y:S01]  /*4000*/  IMAD.MOV.U32 R155, RZ, RZ, R200 ;  /* 0x000000ffff9b7224 */ /* 0x000fe200078e00c8 */
[----:B------:R-:W-:Y:S01]  /*4010*/  HMMA.16816.F32.BF16 R52, R4, R34, R156 ;  /* 0x000000220434723c */ /* 0x000fe2000004189c */
[----:B------:R-:W5:Y:S01]  /*4020*/  LDSM.16.MT88.4 R32, [R217+0x2900] ;  /* 0x00290000d920783b */ /* 0x000f620000004200 */
[----:B------:R-:W-:-:S02]  /*4030*/  IMAD.MOV.U32 R154, RZ, RZ, R199 ;  /* 0x000000ffff9a7224 */ /* 0x000fc400078e00c7 */
[----:B------:R-:W-:Y:S02]  /*4040*/  IMAD.MOV.U32 R153, RZ, RZ, R198 ;  /* 0x000000ffff997224 */ /* 0x000fe400078e00c6 */
[----:B------:R-:W-:Y:S02]  /*4050*/  IMAD.MOV.U32 R152, RZ, RZ, R197 ;  /* 0x000000ffff987224 */ /* 0x000fe400078e00c5 */
[----:B------:R-:W-:Y:S01]  /*4060*/  HMMA.16816.F32.BF16 R36, R4, R38, R160 ;  /* 0x000000260424723c */ /* 0x000fe200000418a0 */
[----:B------:R-:W-:Y:S02]  /*4070*/  IMAD.MOV.U32 R157, RZ, RZ, R59 ;  /* 0x000000ffff9d7224 */ /* 0x000fe400078e003b */
[----:B------:R-:W-:Y:S02]  /*4080*/  IMAD.MOV.U32 R156, RZ, RZ, R58 ;  /* 0x000000ffff9c7224 */ /* 0x000fe400078e003a */
[----:B------:R-:W-:Y:S02]  /*4090*/  IMAD.MOV.U32 R159, RZ, RZ, R126 ;  /* 0x000000ffff9f7224 */ /* 0x000fe400078e007e */
[----:B----4-:R-:W-:Y:S01]  /*40a0*/  F2FP.BF16.PACK_AB R4, R209, R210 ;  /* 0x000000d2d104723e */ /* 0x010fe200000010ff */
[----:B------:R-:W-:Y:S01]  /*40b0*/  IMAD.MOV.U32 R158, RZ, RZ, R127 ;  /* 0x000000ffff9e7224 */ /* 0x000fe200078e007f */
[----:B--2---:R-:W-:-:S02]  /*40c0*/  F2FP.BF16.PACK_AB R5, R193, R194 ;  /* 0x000000c2c105723e */ /* 0x004fc400000010ff */
[----:B------:R-:W-:Y:S02]  /*40d0*/  F2FP.BF16.PACK_AB R6, R195, R208 ;  /* 0x000000d0c306723e */ /* 0x000fe400000010ff */
[----:B------:R-:W-:-:S07]  /*40e0*/  F2FP.BF16.PACK_AB R7, R192, R187 ;  /* 0x000000bbc007723e */ /* 0x000fce00000010ff */
[C---:B---3--:R-:W-:Y:S07]  /*40f0*/  HMMA.16816.F32.BF16 R140, R4.reuse, R16, R172 ;  /* 0x00000010048c723c */ /* 0x048fee00000418ac */
[----:B------:R-:W-:Y:S01]  /*4100*/  IMAD.MOV.U32 R175, RZ, RZ, R184 ;  /* 0x000000ffffaf7224 */ /* 0x000fe200078e00b8 */
[C---:B-1----:R-:W-:Y:S01]  /*4110*/  HMMA.16816.F32.BF16 R168, R4.reuse, R8, R168 ;  /* 0x0000000804a8723c */ /* 0x042fe200000418a8 */
[----:B------:R1:W-:Y:S07]  /*4120*/  MUFU.EX2 R184, R14 ;  /* 0x0000000e00b87308 */ /* 0x0003ee0000000800 */
[C---:B-----5:R-:W-:Y:S08]  /*4130*/  HMMA.16816.F32.BF16 R124, R4.reuse, R20, R120 ;  /* 0x00000014047c723c */ /* 0x060ff00000041878 */
[C---:B------:R-:W-:Y:S01]  /*4140*/  HMMA.16816.F32.BF16 R196, R4.reuse, R24, R116 ;  /* 0x0000001804c4723c */ /* 0x040fe20000041874 */
[--C-:B-1----:R-:W-:Y:S01]  /*4150*/  FFMA.FTZ R14, R181, c[0x0][0x2d0], -R13.reuse ;  /* 0x0000b400b50e7a23 */ /* 0x102fe2000001080d */
[----:B------:R-:W-:Y:S03]  /*4160*/  LDSM.16.MT88.4 R116, [R216+0x2d00] ;  /* 0x002d0000d874783b */ /* 0x000fe60000004200 */
[----:B------:R1:W-:Y:S03]  /*4170*/  MUFU.EX2 R132, R14 ;  /* 0x0000000e00847308 */ /* 0x0003e60000000800 */
[C---:B------:R-:W-:Y:S08]  /*4180*/  HMMA.16816.F32.BF16 R112, R4.reuse, R28, R112 ;  /* 0x0000001c0470723c */ /* 0x040ff00000041870 */
[----:B------:R-:W-:Y:S01]  /*4190*/  HMMA.16816.F32.BF16 R200, R4, R32, R108 ;  /* 0x0000002004c8723c */ /* 0x000fe2000004186c */
[----:B-1----:R-:W-:-:S07]  /*41a0*/  FFMA.FTZ R14, R182, c[0x0][0x2d0], -R13 ;  /* 0x0000b400b60e7a23 */ /* 0x002fce000001080d */
[C---:B------:R-:W-:Y:S01]  /*41b0*/  HMMA.16816.F32.BF16 R148, R4.reuse, R18, R148 ;  /* 0x000000120494723c */ /* 0x040fe20000041894 */
[----:B------:R1:W2:Y:S07]  /*41c0*/  MUFU.EX2 R59, R14 ;  /* 0x0000000e003b7308 */ /* 0x0002ae0000000800 */
[C---:B------:R-:W-:Y:S08]  /*41d0*/  HMMA.16816.F32.BF16 R100, R4.reuse, R22, R100 ;  /* 0x000000160464723c */ /* 0x040ff00000041864 */
[----:B------:R-:W-:Y:S01]  /*41e0*/  HMMA.16816.F32.BF16 R160, R4, R26, R96 ;  /* 0x0000001a04a0723c */ /* 0x000fe20000041860 */
[----:B-1----:R-:W-:-:S04]  /*41f0*/  FFMA.FTZ R14, R180, c[0x0][0x2d0], -R13 ;  /* 0x0000b400b40e7a23 */ /* 0x002fc8000001080d */
[----:B------:R1:W-:Y:S03]  /*4200*/  MUFU.EX2 R58, R14 ;  /* 0x0000000e003a7308 */ /* 0x0003e60000000800 */
[C---:B------:R-:W-:Y:S01]  /*4210*/  HMMA.16816.F32.BF16 R164, R4.reuse, R30, R92 ;  /* 0x0000001e04a4723c */ /* 0x040fe2000004185c */
[----:B------:R-:W-:Y:S07]  /*4220*/  LDSM.16.MT88.4 R92, [R216+0x1d00] ;  /* 0x001d0000d85c783b */ /* 0x000fee0000004200 */
[----:B------:R-:W-:Y:S01]  /*4230*/  HMMA.16816.F32.BF16 R144, R4, R34, R88 ;  /* 0x000000220490723c */ /* 0x000fe20000041858 */
[----:B-1----:R-:W-:-:S06]  /*4240*/  FFMA.FTZ R14, R183, c[0x0][0x2d0], -R13 ;  /* 0x0000b400b70e7a23 */ /* 0x002fcc000001080d */
[----:B------:R-:W-:Y:S01]  /*4250*/  IMAD.MOV.U32 R91, RZ, RZ, R191 ;  /* 0x000000ffff5b7224 */ /* 0x000fe200078e00bf */
[----:B------:R1:W3:Y:S01]  /*4260*/  MUFU.EX2 R57, R14 ;  /* 0x0000000e00397308 */ /* 0x0002e20000000800 */
[----:B------:R-:W-:Y:S02]  /*4270*/  IMAD.MOV.U32 R90, RZ, RZ, R190 ;  /* 0x000000ffff5a7224 */ /* 0x000fe400078e00be */
[----:B------:R-:W-:Y:S02]  /*4280*/  IMAD.MOV.U32 R89, RZ, RZ, R189 ;  /* 0x000000ffff597224 */ /* 0x000fe400078e00bd */
[----:B------:R-:W-:Y:S02]  /*4290*/  IMAD.MOV.U32 R88, RZ, RZ, R188 ;  /* 0x000000ffff587224 */ /* 0x000fe400078e00bc */
[----:B-1----:R-:W-:Y:S02]  /*42a0*/  IMAD.MOV.U32 R14, RZ, RZ, R87 ;  /* 0x000000ffff0e7224 */ /* 0x002fe400078e0057 */
[----:B------:R-:W-:Y:S01]  /*42b0*/  HMMA.16816.F32.BF16 R84, R4, R10, R104 ;  /* 0x0000000a0454723c */ /* 0x000fe20000041868 */
[----:B------:R-:W-:Y:S06]  /*42c0*/  LDSM.16.MT88.4 R104, [R217+0x1d00] ;  /* 0x001d0000d968783b */ /* 0x000fec0000004200 */
[----:B------:R-:W-:-:S02]  /*42d0*/  F2FP.BF16.PACK_AB R4, R133, R138 ;  /* 0x0000008a8504723e */ /* 0x000fc400000010ff */
[----:B--2---:R-:W-:Y:S02]  /*42e0*/  F2FP.BF16.PACK_AB R5, R59, R132 ;  /* 0x000000843b05723e */ /* 0x004fe400000010ff */
[----:B------:R-:W-:Y:S02]  /*42f0*/  F2FP.BF16.PACK_AB R6, R184, R134 ;  /* 0x00000086b806723e */ /* 0x000fe400000010ff */
[----:B---3--:R-:W-:-:S07]  /*4300*/  F2FP.BF16.PACK_AB R7, R57, R58 ;  /* 0x0000003a3907723e */ /* 0x008fce00000010ff */
[C---:B------:R-:W-:Y:S07]  /*4310*/  HMMA.16816.F32.BF16 R176, R4.reuse, R8, R76 ;  /* 0x0000000804b0723c */ /* 0x040fee000004184c */
[----:B------:R-:W-:Y:S01]  /*4320*/  FFMA.FTZ R8, R213, c[0x0][0x2d0], -R12 ;  /* 0x0000b400d5087a23 */ /* 0x000fe2000001080c */
[----:B------:R-:W-:Y:S01]  /*4330*/  HMMA.16816.F32.BF16 R180, R4, R18, R60 ;  /* 0x0000001204b4723c */ /* 0x000fe2000004183c */
[----:B------:R-:W-:Y:S02]  /*4340*/  IMAD.MOV.U32 R79, RZ, RZ, R175 ;  /* 0x000000ffff4f7224 */ /* 0x000fe400078e00af */
[----:B------:R-:W-:-:S02]  /*4350*/  IMAD.MOV.U32 R78, RZ, RZ, R152 ;  /* 0x000000ffff4e7224 */ /* 0x000fc400078e0098 */
[----:B------:R-:W-:Y:S02]  /*4360*/  IMAD.MOV.U32 R77, RZ, RZ, R153 ;  /* 0x000000ffff4d7224 */ /* 0x000fe400078e0099 */
[----:B------:R-:W-:Y:S01]  /*4370*/  IMAD.MOV.U32 R76, RZ, RZ, R154 ;  /* 0x000000ffff4c7224 */ /* 0x000fe200078e009a */
[C---:B------:R-:W-:Y:S01]  /*4380*/  HMMA.16816.F32.BF16 R172, R4.reuse, R10, R48 ;  /* 0x0000000a04ac723c */ /* 0x040fe20000041830 */
[----:B------:R1:W-:Y:S01]  /*4390*/  MUFU.EX2 R49, R8 ;  /* 0x0000000800317308 */ /* 0x0003e20000000800 */
[----:B------:R-:W-:Y:S02]  /*43a0*/  IMAD.MOV.U32 R9, RZ, RZ, R155 ;  /* 0x000000ffff097224 */ /* 0x000fe400078e009b */
[----:B------:R-:W-:Y:S03]  /*43b0*/  LDSM.16.MT88.4 R152, [R216+0xd00] ;  /* 0x000d0000d898783b */ /* 0x000fe60000004200 */
[----:B------:R-:W-:Y:S01]  /*43c0*/  IMAD.MOV.U32 R10, RZ, RZ, R131 ;  /* 0x000000ffff0a7224 */ /* 0x000fe200078e0083 */
[----:B------:R-:W-:Y:S01]  /*43d0*/  HMMA.16816.F32.BF16 R60, R4, R22, R44 ;  /* 0x00000016043c723c */ /* 0x000fe2000004182c */
[----:B------:R-:W-:-:S02]  /*43e0*/  IMAD.MOV.U32 R11, RZ, RZ, R130 ;  /* 0x000000ffff0b7224 */ /* 0x000fc400078e0082 */
[----:B------:R-:W-:Y:S02]  /*43f0*/  IMAD.MOV.U32 R51, RZ, RZ, R128 ;  /* 0x000000ffff337224 */ /* 0x000fe400078e0080 */
[----:B------:R-:W-:Y:S02]  /*4400*/  IMAD.MOV.U32 R50, RZ, RZ, R129 ;  /* 0x000000ffff327224 */ /* 0x000fe400078e0081 */
[----:B------:R-:W-:Y:S01]  /*4410*/  IMAD.MOV.U32 R213, RZ, RZ, R51 ;  /* 0x000000ffffd57224 */ /* 0x000fe200078e0033 */
[----:B------:R-:W-:Y:S01]  /*4420*/  HMMA.16816.F32.BF16 R96, R4, R24, R68 ;  /* 0x000000180460723c */ /* 0x000fe20000041844 */
[----:B-1----:R-:W-:Y:S02]  /*4430*/  FFMA.FTZ R8, R214, c[0x0][0x2d0], -R12 ;  /* 0x0000b400d6087a23 */ /* 0x002fe4000001080c */
[----:B------:R-:W-:Y:S02]  /*4440*/  IMAD.MOV.U32 R51, RZ, RZ, R9 ;  /* 0x000000ffff337224 */ /* 0x000fe400078e0009 */
[----:B------:R1:W2:Y:S01]  /*4450*/  MUFU.EX2 R48, R8 ;  /* 0x0000000800307308 */ /* 0x0002a20000000800 */
[----:B------:R-:W-:-:S02]  /*4460*/  IMAD.MOV.U32 R9, RZ, RZ, R156 ;  /* 0x000000ffff097224 */ /* 0x000fc400078e009c */
[C---:B------:R-:W-:Y:S01]  /*4470*/  HMMA.16816.F32.BF16 R108, R4.reuse, R20, R72 ;  /* 0x00000014046c723c */ /* 0x040fe20000041848 */
[----:B------:R-:W-:Y:S02]  /*4480*/  IMAD.MOV.U32 R25, RZ, RZ, R89 ;  /* 0x000000ffff197224 */ /* 0x000fe400078e0059 */
[----:B------:R-:W-:Y:S02]  /*4490*/  IMAD.MOV.U32 R46, RZ, RZ, R78 ;  /* 0x000000ffff2e7224 */ /* 0x000fe400078e004e */
[----:B------:R-:W-:Y:S02]  /*44a0*/  IMAD.MOV.U32 R45, RZ, RZ, R79 ;  /* 0x000000ffff2d7224 */ /* 0x000fe400078e004f */
[----:B------:R-:W-:Y:S01]  /*44b0*/  IMAD.MOV.U32 R47, RZ, RZ, R77 ;  /* 0x000000ffff2f7224 */ /* 0x000fe200078e004d */
[----:B------:R-:W-:Y:S01]  /*44c0*/  HMMA.16816.F32.BF16 R188, R4, R16, R80 ;  /* 0x0000001004bc723c */ /* 0x000fe20000041850 */
[----:B------:R-:W3:Y:S01]  /*44d0*/  LDSM.16.MT88.4 R80, [R217+0xd00] ;  /* 0x000d0000d950783b */ /* 0x000ee20000004200 */
[----:B------:R-:W-:-:S02]  /*44e0*/  IMAD.MOV.U32 R214, RZ, RZ, R76 ;  /* 0x000000ffffd67224 */ /* 0x000fc400078e004c */
[----:B-1----:R-:W-:Y:S01]  /*44f0*/  FFMA.FTZ R8, R211, c[0x0][0x2d0], -R12 ;  /* 0x0000b400d3087a23 */ /* 0x002fe2000001080c */
[----:B--2---:R-:W-:Y:S01]  /*4500*/  F2FP.BF16.PACK_AB R128, R48, R49 ;  /* 0x000000313080723e */ /* 0x004fe200000010ff */
[----:B------:R-:W-:Y:S02]  /*4510*/  IMAD.MOV.U32 R211, RZ, RZ, R88 ;  /* 0x000000ffffd37224 */ /* 0x000fe400078e0058 */
[C---:B------:R-:W-:Y:S01]  /*4520*/  HMMA.16816.F32.BF16 R40, R4.reuse, R26, R40 ;  /* 0x0000001a0428723c */ /* 0x040fe20000041828 */
[----:B------:R1:W-:Y:S06]  /*4530*/  MUFU.EX2 R44, R8 ;  /* 0x00000008002c7308 */ /* 0x0003ec0000000800 */
[----:B------:R-:W-:Y:S01]  /*4540*/  IMAD.MOV.U32 R26, RZ, RZ, R159 ;  /* 0x000000ffff1a7224 */ /* 0x000fe200078e009f */
[----:B------:R-:W-:Y:S01]  /*4550*/  HMMA.16816.F32.BF16 R64, R4, R28, R64 ;  /* 0x0000001c0440723c */ /* 0x000fe20000041840 */
[----:B------:R-:W-:-:S06]  /*4560*/  IMAD.MOV.U32 R27, RZ, RZ, R158 ;  /* 0x000000ffff1b7224 */ /* 0x000fcc00078e009e */
[----:B------:R-:W-:Y:S01]  /*4570*/  IMAD.MOV.U32 R29, RZ, RZ, R157 ;  /* 0x000000ffff1d7224 */ /* 0x000fe200078e009d */
[C---:B------:R-:W-:Y:S01]  /*4580*/  HMMA.16816.F32.BF16 R52, R4.reuse, R30, R52 ;  /* 0x0000001e0434723c */ /* 0x040fe20000041834 */
[----:B-1----:R-:W-:Y:S02]  /*4590*/  FFMA.FTZ R8, R212, c[0x0][0x2d0], -R12 ;  /* 0x0000b400d4087a23 */ /* 0x002fe4000001080c */
[----:B------:R-:W-:Y:S02]  /*45a0*/  IMAD.MOV.U32 R212, RZ, RZ, R14 ;  /* 0x000000ffffd47224 */ /* 0x000fe400078e000e */
[----:B------:R1:W2:Y:S03]  /*45b0*/  MUFU.EX2 R24, R8 ;  /* 0x0000000800187308 */ /* 0x0002a60000000800 */
[C---:B------:R-:W-:Y:S08]  /*45c0*/  HMMA.16816.F32.BF16 R120, R4.reuse, R32, R204 ;  /* 0x000000200478723c */ /* 0x040ff000000418cc */
[----:B------:R-:W-:Y:S01]  /*45d0*/  HMMA.16816.F32.BF16 R36, R4, R34, R36 ;  /* 0x000000220424723c */ /* 0x000fe20000041824 */
[----:B------:R-:W4:Y:S01]  /*45e0*/  LDSM.16.MT88.4 R4, [R217+0x2d00] ;  /* 0x002d0000d904783b */ /* 0x000f220000004200 */
[----:B-1----:R-:W-:Y:S01]  /*45f0*/  FFMA.FTZ R8, R229, c[0x0][0x2d0], -R3 ;  /* 0x0000b400e5087a23 */ /* 0x002fe20000010803 */
[----:B--2---:R-:W-:Y:S01]  /*4600*/  F2FP.BF16.PACK_AB R130, R24, R44 ;  /* 0x0000002c1882723e */ /* 0x004fe200000010ff */
[----:B------:R-:W-:-:S02]  /*4610*/  IMAD.MOV.U32 R229, RZ, RZ, R15 ;  /* 0x000000ffffe57224 */ /* 0x000fc400078e000f */
[----:B------:R1:W-:Y:S02]  /*4620*/  MUFU.EX2 R23, R8 ;  /* 0x0000000800177308 */ /* 0x0003e40000000800 */
[----:B-1----:R-:W-:-:S06]  /*4630*/  FFMA.FTZ R8, R231, c[0x0][0x2d0], -R3 ;  /* 0x0000b400e7087a23 */ /* 0x002fcc0000010803 */
[----:B------:R1:W2:Y:S02]  /*4640*/  MUFU.EX2 R22, R8 ;  /* 0x0000000800167308 */ /* 0x0002a40000000800 */
[--C-:B-1----:R-:W-:Y:S01]  /*4650*/  FFMA.FTZ R8, R215, c[0x0][0x2d0], -R3.reuse ;  /* 0x0000b400d7087a23 */ /* 0x102fe20000010803 */
[----:B--2---:R-:W-:Y:S01]  /*4660*/  F2FP.BF16.PACK_AB R129, R22, R23 ;  /* 0x000000171681723e */ /* 0x004fe200000010ff */
[----:B------:R-:W-:Y:S01]  /*4670*/  FFMA.FTZ R3, R224, c[0x0][0x2d0], -R3 ;  /* 0x0000b400e0037a23 */ /* 0x000fe20000010803 */
[----:B------:R-:W-:-:S03]  /*4680*/  IADD3 R224, R51, -0x2, RZ ;  /* 0xfffffffe33e07810 */ /* 0x000fc60007ffe0ff */
[----:B------:R1:W-:Y:S01]  /*4690*/  MUFU.EX2 R20, R8 ;  /* 0x0000000800147308 */ /* 0x0003e20000000800 */
[----:B------:R-:W-:-:S07]  /*46a0*/  ISETP.GE.AND P4, PT, R224, R250, PT ;  /* 0x000000fae000720c */ /* 0x000fce0003f86270 */
[----:B------:R2:W5:Y:S01]  /*46b0*/  MUFU.EX2 R21, R3 ;  /* 0x0000000300157308 */ /* 0x0005620000000800 */
[----:B-1----:R-:W-:Y:S02]  /*46c0*/  FADD.FTZ R8, R26, R229 ;  /* 0x000000e51a087221 */ /* 0x002fe40000010000 */
[----:B--2---:R-:W-:Y:S01]  /*46d0*/  FFMA.FTZ R3, R240, c[0x0][0x2d0], -R0 ;  /* 0x0000b400f0037a23 */ /* 0x004fe20000010800 */
[----:B-----5:R-:W-:-:S04]  /*46e0*/  F2FP.BF16.PACK_AB R131, R21, R20 ;  /* 0x000000141583723e */ /* 0x020fc800000010ff */
[----:B------:R1:W-:Y:S03]  /*46f0*/  MUFU.EX2 R19, R3 ;  /* 0x0000000300137308 */ /* 0x0003e60000000800 */
[C---:B---3--:R-:W-:Y:S08]  /*4700*/  HMMA.16816.F32.BF16 R72, R128.reuse, R80, R168 ;  /* 0x000000508048723c */ /* 0x048ff000000418a8 */
[----:B------:R-:W-:Y:S01]  /*4710*/  HMMA.16816.F32.BF16 R156, R128, R94, R100 ;  /* 0x0000005e809c723c */ /* 0x000fe20000041864 */
[----:B-1----:R-:W-:-:S04]  /*4720*/  FFMA.FTZ R3, R239, c[0x0][0x2d0], -R0 ;  /* 0x0000b400ef037a23 */ /* 0x002fc80000010800 */
[----:B------:R1:W2:Y:S03]  /*4730*/  MUFU.EX2 R18, R3 ;  /* 0x0000000300127308 */ /* 0x0002a60000000800 */
[C---:B------:R-:W-:Y:S08]  /*4740*/  HMMA.16816.F32.BF16 R140, R128.reuse, R152, R140 ;  /* 0x00000098808c723c */ /* 0x040ff0000004188c */
[----:B------:R-:W-:Y:S01]  /*4750*/  HMMA.16816.F32.BF16 R148, R128, R154, R148 ;  /* 0x0000009a8094723c */ /* 0x000fe20000041894 */
[--C-:B-1----:R-:W-:Y:S01]  /*4760*/  FFMA.FTZ R3, R230, c[0x0][0x2d0], -R0.reuse ;  /* 0x0000b400e6037a23 */ /* 0x102fe20000010800 */
[----:B--2---:R-:W-:Y:S01]  /*4770*/  F2FP.BF16.PACK_AB R168, R18, R19 ;  /* 0x0000001312a8723e */ /* 0x004fe200000010ff */
[----:B------:R-:W-:-:S05]  /*4780*/  FFMA.FTZ R0, R232, c[0x0][0x2d0], -R0 ;  /* 0x0000b400e8007a23 */ /* 0x000fca0000010800 */
[C---:B------:R-:W-:Y:S01]  /*4790*/  HMMA.16816.F32.BF16 R76, R128.reuse, R82, R84 ;  /* 0x00000052804c723c */ /* 0x040fe20000041854 */
[----:B------:R1:W-:Y:S07]  /*47a0*/  MUFU.EX2 R17, R3 ;  /* 0x0000000300117308 */ /* 0x0003ee0000000800 */
[C---:B------:R-:W-:Y:S01]  /*47b0*/  HMMA.16816.F32.BF16 R100, R128.reuse, R104, R196 ;  /* 0x000000688064723c */ /* 0x040fe200000418c4 */
[----:B------:R2:W3:Y:S07]  /*47c0*/  MUFU.EX2 R16, R0 ;  /* 0x0000000000107308 */ /* 0x0004ee0000000800 */
[----:B------:R-:W-:Y:S01]  /*47d0*/  HMMA.16816.F32.BF16 R160, R128, R106, R160 ;  /* 0x0000006a80a0723c */ /* 0x000fe200000418a0 */
[----:B-1----:R-:W-:-:S07]  /*47e0*/  FADD.FTZ R3, R212, R27 ;  /* 0x0000001bd4037221 */ /* 0x002fce0000010000 */
[C---:B------:R-:W-:Y:S01]  /*47f0*/  HMMA.16816.F32.BF16 R112, R128.reuse, R116, R112 ;  /* 0x000000748070723c */ /* 0x040fe20000041870 */
[--C-:B--2---:R-:W-:Y:S01]  /*4800*/  FFMA.FTZ R0, R10, c[0x0][0x2d0], -R13.reuse ;  /* 0x0000b4000a007a23 */ /* 0x104fe2000001080d */
[----:B---3--:R-:W-:Y:S01]  /*4810*/  F2FP.BF16.PACK_AB R170, R16, R17 ;  /* 0x0000001110aa723e */ /* 0x008fe200000010ff */
[----:B------:R-:W-:Y:S02]  /*4820*/  IMAD.MOV.U32 R10, RZ, RZ, R90 ;  /* 0x000000ffff0a7224 */ /* 0x000fe400078e005a */
[----:B------:R1:W-:Y:S02]  /*4830*/  MUFU.EX2 R12, R0 ;  /* 0x00000000000c7308 */ /* 0x0003e40000000800 */
[----:B------:R-:W-:Y:S01]  /*4840*/  FADD.FTZ R10, R10, R8 ;  /* 0x000000080a0a7221 */ /* 0x000fe20000010000 */
[----:B------:R-:W-:Y:S01]  /*4850*/  HMMA.16816.F32.BF16 R164, R128, R118, R164 ;  /* 0x0000007680a4723c */ /* 0x000fe200000418a4 */
[----:B-1----:R-:W-:Y:S02]  /*4860*/  FFMA.FTZ R0, R11, c[0x0][0x2d0], -R13 ;  /* 0x0000b4000b007a23 */ /* 0x002fe4000001080d */
[----:B------:R-:W-:-:S02]  /*4870*/  IMAD.MOV.U32 R11, RZ, RZ, R91 ;  /* 0x000000ffff0b7224 */ /* 0x000fc400078e005b */
[----:B------:R1:W2:Y:S03]  /*4880*/  MUFU.EX2 R14, R0 ;  /* 0x00000000000e7308 */ /* 0x0002a60000000800 */
[C---:B------:R-:W-:Y:S08]  /*4890*/  HMMA.16816.F32.BF16 R88, R128.reuse, R92, R124 ;  /* 0x0000005c8058723c */ /* 0x040ff0000004187c */
[----:B----4-:R-:W-:Y:S01]  /*48a0*/  HMMA.16816.F32.BF16 R124, R128, R4, R200 ;  /* 0x00000004807c723c */ /* 0x010fe200000418c8 */
[----:B-1----:R-:W-:Y:S01]  /*48b0*/  FFMA.FTZ R0, R237, c[0x0][0x2d0], -R13 ;  /* 0x0000b400ed007a23 */ /* 0x002fe2000001080d */
[----:B--2---:R-:W-:-:S06]  /*48c0*/  F2FP.BF16.PACK_AB R169, R14, R12 ;  /* 0x0000000c0ea9723e */ /* 0x004fcc00000010ff */
[----:B------:R-:W-:Y:S01]  /*48d0*/  HMMA.16816.F32.BF16 R128, R128, R6, R144 ;  /* 0x000000068080723c */ /* 0x000fe20000041890 */
[----:B------:R1:W-:Y:S02]  /*48e0*/  MUFU.EX2 R15, R0 ;  /* 0x00000000000f7308 */ /* 0x0003e40000000800 */
[----:B-1----:R-:W-:-:S06]  /*48f0*/  FFMA.FTZ R0, R238, c[0x0][0x2d0], -R13 ;  /* 0x0000b400ee007a23 */ /* 0x002fcc000001080d */
[----:B------:R1:W2:Y:S02]  /*4900*/  MUFU.EX2 R13, R0 ;  /* 0x00000000000d7308 */ /* 0x0002a40000000800 */
[----:B-1----:R-:W-:Y:S01]  /*4910*/  FADD.FTZ R0, R9, R29 ;  /* 0x0000001d09007221 */ /* 0x002fe20000010000 */
[----:B--2---:R-:W-:Y:S01]  /*4920*/  F2FP.BF16.PACK_AB R171, R13, R15 ;  /* 0x0000000f0dab723e */ /* 0x004fe200000010ff */
[----:B------:R-:W-:Y:S02]  /*4930*/  FADD.FTZ R9, R247, R246 ;  /* 0x000000f6f7097221 */ /* 0x000fe40000010000 */
[----:B------:R-:W-:Y:S02]  /*4940*/  FADD.FTZ R0, R11, R0 ;  /* 0x000000000b007221 */ /* 0x000fe40000010000 */
[----:B------:R-:W-:Y:S02]  /*4950*/  FADD.FTZ R11, R249, R9 ;  /* 0x00000009f90b7221 */ /* 0x000fe40000010000 */
[----:B------:R-:W-:Y:S01]  /*4960*/  FADD.FTZ R9, R25, R3 ;  /* 0x0000000319097221 */ /* 0x000fe20000010000 */
[----:B------:R-:W-:Y:S01]  /*4970*/  HMMA.16816.F32.BF16 R120, R168, R4, R120 ;  /* 0x00000004a878723c */ /* 0x000fe20000041878 */
[----:B------:R-:W-:-:S02]  /*4980*/  FADD.FTZ R8, R211, R0 ;  /* 0x00000000d3087221 */ /* 0x000fc40000010000 */
[----:B------:R-:W-:Y:S02]  /*4990*/  FADD.FTZ R3, R46, R10 ;  /* 0x0000000a2e037221 */ /* 0x000fe40000010000 */
[----:B------:R-:W-:Y:S02]  /*49a0*/  FADD.FTZ R0, R47, R9 ;  /* 0x000000092f007221 */ /* 0x000fe40000010000 */
[----:B------:R-:W-:Y:S01]  /*49b0*/  FADD.FTZ R4, R45, R11 ;  /* 0x0000000b2d047221 */ /* 0x000fe20000010000 */
[----:B------:R-:W-:Y:S01]  /*49c0*/  HMMA.16816.F32.BF16 R84, R168, R92, R108 ;  /* 0x0000005ca854723c */ /* 0x000fe2000004186c */
[----:B------:R-:W-:Y:S02]  /*49d0*/  FADD.FTZ R8, R236, R8 ;  /* 0x00000008ec087221 */ /* 0x000fe40000010000 */
[----:B------:R-:W-:Y:S02]  /*49e0*/  FADD.FTZ R4, R227, R4 ;  /* 0x00000004e3047221 */ /* 0x000fe40000010000 */
[----:B------:R-:W-:-:S02]  /*49f0*/  FADD.FTZ R5, R248, R3 ;  /* 0x00000003f8057221 */ /* 0x000fc40000010000 */
[----:B------:R-:W-:Y:S01]  /*4a00*/  FADD.FTZ R3, R241, R0 ;  /* 0x00000000f1037221 */ /* 0x000fe20000010000 */
[C---:B------:R-:W-:Y:S01]  /*4a10*/  HMMA.16816.F32.BF16 R144, R168.reuse, R152, R188 ;  /* 0x00000098a890723c */ /* 0x040fe200000418bc */
        /* <DEDUP_REMOVED lines=21> */
[----:B------:R-:W-:-:S04]  /*4b70*/  FADD.FTZ R5, R208, R5 ;  /* 0x00000005d0057221 */ /* 0x000fc80000010000 */
[----:B------:R-:W-:Y:S01]  /*4b80*/  FADD.FTZ R5, R195, R5 ;  /* 0x00000005c3057221 */ /* 0x000fe20000010000 */
[C---:B------:R-:W-:Y:S08]  /*4b90*/  HMMA.16816.F32.BF16 R80, R168.reuse, R82, R172 ;  /* 0x00000052a850723c */ /* 0x040ff000000418ac */
[C---:B------:R-:W-:Y:S08]  /*4ba0*/  HMMA.16816.F32.BF16 R92, R168.reuse, R94, R60 ;  /* 0x0000005ea85c723c */ /* 0x040ff0000004183c */
[C---:B------:R-:W-:Y:S08]  /*4bb0*/  HMMA.16816.F32.BF16 R104, R168.reuse, R106, R40 ;  /* 0x0000006aa868723c */ /* 0x040ff00000041828 */
[C---:B------:R-:W-:Y:S08]  /*4bc0*/  HMMA.16816.F32.BF16 R116, R168.reuse, R118, R52 ;  /* 0x00000076a874723c */ /* 0x040ff00000041834 */
[----:B------:R-:W-:Y:S07]  /*4bd0*/  HMMA.16816.F32.BF16 R168, R168, R6, R36 ;  /* 0x00000006a8a8723c */ /* 0x000fee0000041824 */
[----:B------:R-:W-:-:S02]  /*4be0*/  FADD.FTZ R6, R244, R3 ;  /* 0x00000003f4067221 */ /* 0x000fc40000010000 */
[----:B------:R-:W-:Y:S02]  /*4bf0*/  FADD.FTZ R3, R184, R0 ;  /* 0x00000000b8037221 */ /* 0x000fe40000010000 */
[----:B------:R-:W-:Y:S02]  /*4c00*/  FADD.FTZ R6, R243, R6 ;  /* 0x00000006f3067221 */ /* 0x000fe40000010000 */
[----:B------:R-:W-:Y:S02]  /*4c10*/  FADD.FTZ R0, R57, R4 ;  /* 0x0000000439007221 */ /* 0x000fe40000010000 */
[----:B------:R-:W-:Y:S02]  /*4c20*/  FADD.FTZ R6, R242, R6 ;  /* 0x00000006f2067221 */ /* 0x000fe40000010000 */
[----:B------:R-:W-:Y:S02]  /*4c30*/  FADD.FTZ R4, R19, R3 ;  /* 0x0000000313047221 */ /* 0x000fe40000010000 */
        /* <DEDUP_REMOVED lines=18> */
[----:B------:R-:W-:Y:S01]  /*4d60*/  FADD.FTZ R249, R21, R249 ;  /* 0x000000f915f97221 */ /* 0x000fe20000010000 */
[----:B------:R-:W-:Y:S05]  /*4d70*/  @!P4 BRA `(.L_x_11) ;  /* 0x000031700000c947 */ /* 0x000fea0003800000 */
[----:B------:R-:W-:Y:S01]  /*4d80*/  SHF.R.S32.HI R51, RZ, 0x1f, R185 ;  /* 0x0000001fff337819 */ /* 0x000fe200000114b9 */
[C---:B------:R-:W-:Y:S01]  /*4d90*/  IMAD.SHL.U32 R229, R56.reuse, 0x2, RZ ;  /* 0x0000000238e57824 */ /* 0x040fe200078e00ff */
[----:B------:R-:W-:Y:S01]  /*4da0*/  SHF.R.S32.HI R50, RZ, 0x1f, R56 ;  /* 0x0000001fff327819 */ /* 0x000fe20000011438 */
[C---:B------:R-:W-:Y:S01]  /*4db0*/  IMAD.SHL.U32 R227, R185.reuse, 0x2, RZ ;  /* 0x00000002b9e37824 */ /* 0x040fe200078e00ff */
[----:B------:R-:W-:Y:S01]  /*4dc0*/  SHF.L.U64.HI R228, R185, 0x1, R51 ;  /* 0x00000001b9e47819 */ /* 0x000fe20000010233 */
[----:B------:R-:W-:Y:S01]  /*4dd0*/  IMAD.MOV.U32 R3, RZ, RZ, R136 ;  /* 0x000000ffff037224 */ /* 0x000fe200078e0088 */
[----:B------:R-:W-:Y:S01]  /*4de0*/  SHF.R.S32.HI R51, RZ, 0x1f, R186 ;  /* 0x0000001fff337819 */ /* 0x000fe200000114ba */
[----:B------:R-:W-:Y:S01]  /*4df0*/  IMAD.MOV.U32 R138, RZ, RZ, R2 ;  /* 0x000000ffff8a7224 */ /* 0x000fe200078e0002 */
[----:B------:R-:W-:Y:S01]  /*4e00*/  SHF.L.U64.HI R230, R56, 0x1, R50 ;  /* 0x0000000138e67819 */ /* 0x000fe20000010232 */
[----:B------:R-:W-:Y:S01]  /*4e10*/  IMAD.MOV.U32 R132, RZ, RZ, R135 ;  /* 0x000000ffff847224 */ /* 0x000fe200078e0087 */
[----:B------:R-:W-:-:S02]  /*4e20*/  MOV R0, R137 ;  /* 0x0000008900007202 */ /* 0x000fc40000000f00 */
[C---:B------:R-:W-:Y:S02]  /*4e30*/  SHF.L.U64.HI R226, R186.reuse, 0x1, R51 ;  /* 0x00000001bae27819 */ /* 0x040fe40000010233 */
[----:B------:R-:W-:Y:S01]  /*4e40*/  SHF.L.U32 R225, R186, 0x1, RZ ;  /* 0x00000001bae17819 */ /* 0x000fe200000006ff */
[----:B------:R-:W-:Y:S05]  /*4e50*/  BRA `(.L_x_12) ;  /* 0x0000035000007947 */ /* 0x000fea0003800000 */
.L_x_14:
[----:B------:R-:W2:Y:S01]  /*4e60*/  LDL.64 R236, [R1+0x8] ;  /* 0x0000080001ec7983 */ /* 0x000ea20000100a00 */
[----:B------:R-:W-:Y:S02]  /*4e70*/  IMAD.MOV.U32 R222, RZ, RZ, RZ ;  /* 0x000000ffffde7224 */ /* 0x000fe400078e00ff */
[----:B------:R-:W-:Y:S01]  /*4e80*/  IMAD R133, R224, 0x40, R252 ;  /* 0x00000040e0857824 */ /* 0x000fe200078e02fc */
[----:B------:R-:W3:Y:S04]  /*4e90*/  LDL R234, [R1+0x1c] ;  /* 0x00001c0001ea7983 */ /* 0x000ee80000100800 */
[----:B------:R-:W4:Y:S01]  /*4ea0*/  LDL.64 R232, [R1] ;  /* 0x0000000001e87983 */ /* 0x000f220000100a00 */
[----:B------:R-:W-:Y:S03]  /*4eb0*/  IADD3 R133, R133, -0x40, R245 ;  /* 0xffffffc085857810 */ /* 0x000fe60007ffe0f5 */
[----:B------:R-:W5:Y:S02]  /*4ec0*/  LDL R231, [R1+0x18] ;  /* 0x0000180001e77983 */ /* 0x000f640000100800 */
[----:B------:R-:W-:Y:S04]  /*4ed0*/  @P0 IMAD.HI.U32 R134, R133, c[0x0][0x2bc], RZ ;  /* 0x0000af0085860a27 */ /* 0x000fe800078e00ff */
[--C-:B------:R-:W-:Y:S01]  /*4ee0*/  IMAD.MOV.U32 R2, RZ, RZ, R133.reuse ;  /* 0x000000ffff027224 */ /* 0x100fe200078e0085 */
[----:B------:R-:W-:Y:S04]  /*4ef0*/  @P0 SHF.R.U32.HI R2, RZ, c[0x0][0x2c0], R134 ;  /* 0x0000b000ff020a19 */ /* 0x000fe80000011686 */
[C---:B--2---:R-:W-:Y:S04]  /*4f00*/  @!P6 IADD3 R135, P4, R2.reuse, R236, RZ ;  /* 0x000000ec0287e210 */ /* 0x044fe80007f9e0ff */
[----:B---3--:R-:W-:Y:S01]  /*4f10*/  @!P6 LEA.HI.X.SX32 R136, R2, R234, 0x1, P4 ;  /* 0x000000ea0288e211 */ /* 0x008fe200020f0eff */
[----:B------:R-:W-:Y:S01]  /*4f20*/  IMAD.MOV R2, RZ, RZ, -R2 ;  /* 0x000000ffff027224 */ /* 0x000fe200078e0a02 */
[C---:B------:R-:W-:Y:S03]  /*4f30*/  @!P6 LEA R134, P4, R135.reuse, c[0x0][0x2a0], 0x2 ;  /* 0x0000a8008786ea11 */ /* 0x040fe600078810ff */
[----:B------:R-:W-:Y:S01]  /*4f40*/  IMAD R223, R2, c[0x0][0x2b8], R133 ;  /* 0x0000ae0002df7a24 */ /* 0x000fe200078e0285 */
[----:B------:R-:W-:Y:S04]  /*4f50*/  @!P6 LEA.HI.X R135, R135, c[0x0][0x2a4], R136, 0x2, P4 ;  /* 0x0000a9008787ea11 */ /* 0x000fe800020f1488 */
[----:B------:R-:W-:Y:S01]  /*4f60*/  SHF.R.S32.HI R2, RZ, 0x1f, R223 ;  /* 0x0000001fff027819 */ /* 0x000fe200000114df */
[----:B------:R1:W2:Y:S04]  /*4f70*/  @!P6 LDG.E R222, [R134.64] ;  /* 0x0000000686dee981 */ /* 0x0002a8000c1e1900 */
[----:B------:R-:W-:Y:S04]  /*4f80*/  IMAD R2, R2, c[0x0][0x1e0], RZ ;  /* 0x0000780002027a24 */ /* 0x000fe800078e02ff */
[C---:B------:R-:W-:Y:S02]  /*4f90*/  IMAD R2, R223.reuse, c[0x0][0x1e4], R2 ;  /* 0x00007900df027a24 */ /* 0x040fe400078e0202 */
[----:B-1----:R-:W-:Y:S04]  /*4fa0*/  IMAD.WIDE.U32 R134, R223, c[0x0][0x1e0], RZ ;  /* 0x00007800df867a25 */ /* 0x002fe800078e00ff */
[----:B------:R-:W-:Y:S01]  /*4fb0*/  IMAD.IADD R135, R135, 0x1, R2 ;  /* 0x0000000187877824 */ /* 0x000fe200078e0202 */
[----:B--2---:R-:W-:Y:S03]  /*4fc0*/  SHF.R.S32.HI R2, RZ, 0x1f, R222 ;  /* 0x0000001fff027819 */ /* 0x004fe600000114de */
[----:B------:R-:W-:Y:S04]  /*4fd0*/  IMAD.WIDE.U32 R134, R222, c[0x0][0x1f0], R134 ;  /* 0x00007c00de867a25 */ /* 0x000fe800078e0086 */
[----:B------:R-:W-:Y:S01]  /*4fe0*/  IMAD R2, R2, c[0x0][0x1f0], RZ ;  /* 0x00007c0002027a24 */ /* 0x000fe200078e02ff */
[----:B----4-:R-:W-:Y:S03]  /*4ff0*/  IADD3 R133, P4, R232, R134, RZ ;  /* 0x00000086e8857210 */ /* 0x010fe60007f9e0ff */
[----:B------:R-:W-:Y:S05]  /*5000*/  IMAD R2, R222, c[0x0][0x1f4], R2 ;  /* 0x00007d00de027a24 */ /* 0x000fea00078e0202 */
[----:B-----5:R-:W-:Y:S02]  /*5010*/  IADD3.X R134, R231, R135, R2, P4, !PT ;  /* 0x00000087e7867210 */ /* 0x020fe400027fe402 */
[C---:B------:R-:W-:Y:S04]  /*5020*/  LEA R2, P4, R133.reuse, c[0x0][0x1c8], 0x1 ;  /* 0x0000720085027a11 */ /* 0x040fe800078808ff */
[----:B------:R-:W-:Y:S02]  /*5030*/  LEA.HI.X R133, R133, c[0x0][0x1cc], R134, 0x1, P4 ;  /* 0x0000730085857a11 */ /* 0x000fe400020f0c86 */
[----:B------:R-:W1:Y:S04]  /*5040*/  SHFL.IDX PT, R134, R2, RZ, 0x1c1f ;  /* 0x001c1fff02867589 */ /* 0x000e6800000e0000 */
[----:B------:R-:W2:Y:S04]  /*5050*/  SHFL.IDX PT, R135, R133, RZ, 0x1c1f ;  /* 0x001c1fff85877589 */ /* 0x000ea800000e0000 */
[----:B------:R-:W3:Y:S04]  /*5060*/  SHFL.IDX PT, R2, R2, 0x1, 0x1c1f ;  /* 0x003c1f0002027f89 */ /* 0x000ee800000e0000 */
[----:B------:R-:W4:Y:S01]  /*5070*/  SHFL.IDX PT, R133, R133, 0x1, 0x1c1f ;  /* 0x003c1f0085857f89 */ /* 0x000f2200000e0000 */
[C---:B-1----:R-:W-:Y:S02]  /*5080*/  IADD3 R136, P5, R134.reuse, R229, RZ ;  /* 0x000000e586887210 */ /* 0x042fe40007fbe0ff */
[C---:B------:R-:W-:Y:S02]  /*5090*/  IADD3 R176, P4, R134.reuse, R227, RZ ;  /* 0x000000e386b07210 */ /* 0x040fe40007f9e0ff */
[C---:B--2---:R-:W-:Y:S02]  /*50a0*/  IADD3.X R137, R135.reuse, R230, RZ, P5, !PT ;  /* 0x000000e687897210 */ /* 0x044fe40002ffe4ff */
[----:B------:R-:W-:Y:S01]  /*50b0*/  IADD3 R174, P5, R134, R225, RZ ;  /* 0x000000e186ae7210 */ /* 0x000fe20007fbe0ff */
[C---:B------:R-:W-:Y:S01]  /*50c0*/  IMAD.X R177, R135.reuse, 0x1, R228, P4 ;  /* 0x0000000187b17824 */ /* 0x040fe200020e06e4 */
[C---:B---3--:R-:W-:Y:S01]  /*50d0*/  IADD3 R172, P4, R2.reuse, R229, RZ ;  /* 0x000000e502ac7210 */ /* 0x048fe20007f9e0ff */
[----:B------:R1:W-:Y:S02]  /*50e0*/  LDGSTS.E.BYPASS.LTC128B.128 [R221+0x3100], [R136.64], !P3 ;  /* 0x0310000088dd7fae */ /* 0x0003e4000d901d46 */
[----:B------:R-:W-:Y:S02]  /*50f0*/  IMAD.X R175, R135, 0x1, R226, P5 ;  /* 0x0000000187af7824 */ /* 0x000fe400028e06e2 */
[----:B------:R2:W-:Y:S01]  /*5100*/  LDGSTS.E.BYPASS.LTC128B.128 [R221+0x4100], [R176.64], !P2 ;  /* 0x04100000b0dd7fae */ /* 0x0005e2000d101d46 */
[C---:B----4-:R-:W-:Y:S01]  /*5110*/  IMAD.X R173, R133.reuse, 0x1, R230, P4 ;  /* 0x0000000185ad7824 */ /* 0x050fe200020e06e6 */
[C---:B------:R-:W-:Y:S02]  /*5120*/  IADD3 R134, P4, R2.reuse, R225, RZ ;  /* 0x000000e102867210 */ /* 0x040fe40007f9e0ff */
[----:B------:R2:W-:Y:S03]  /*5130*/  LDGSTS.E.BYPASS.LTC128B.128 [R221+0x5100], [R174.64], !P1 ;  /* 0x05100000aedd7fae */ /* 0x0005e6000c901d46 */
[C---:B------:R-:W-:Y:S01]  /*5140*/  IMAD.X R135, R133.reuse, 0x1, R226, P4 ;  /* 0x0000000185877824 */ /* 0x040fe200020e06e2 */
[----:B------:R2:W-:Y:S01]  /*5150*/  LDGSTS.E.BYPASS.LTC128B.128 [R221+0x3900], [R172.64], !P3 ;  /* 0x03900000acdd7fae */ /* 0x0005e2000d901d46 */
[----:B-1----:R-:W-:Y:S04]  /*5160*/  IADD3 R136, P5, R2, R227, RZ ;  /* 0x000000e302887210 */ /* 0x002fe80007fbe0ff */
[----:B------:R-:W-:Y:S05]  /*5170*/  IADD3.X R137, R133, R228, RZ, P5, !PT ;  /* 0x000000e485897210 */ /* 0x000fea0002ffe4ff */
[----:B------:R2:W-:Y:S04]  /*5180*/  LDGSTS.E.BYPASS.LTC128B.128 [R221+0x4900], [R136.64], !P2 ;  /* 0x0490000088dd7fae */ /* 0x0005e8000d101d46 */
[----:B------:R2:W-:Y:S01]  /*5190*/  LDGSTS.E.BYPASS.LTC128B.128 [R221+0x5900], [R134.64], !P1 ;  /* 0x0590000086dd7fae */ /* 0x0005e2000c901d46 */
[----:B------:R-:W-:-:S05]  /*51a0*/  BRA `(.L_x_13) ;  /* 0x00000b3000007947 */ /* 0x000fca0003800000 */
.L_x_12:
[----:B------:R-:W2:Y:S01]  /*51b0*/  LDL.64 R40, [R1+0x10] ;  /* 0x0000100001287983 */ /* 0x000ea20000100a00 */
[----:B------:R-:W-:Y:S04]  /*51c0*/  DEPBAR.LE SB0, 0x0 ;  /* 0x000080000000791a */ /* 0x000fe80000000000 */
[C---:B------:R-:W-:Y:S01]  /*51d0*/  IMAD.WIDE.U32 R28, R223.reuse, c[0x0][0x208], RZ ;  /* 0x00008200df1c7a25 */ /* 0x040fe200078e00ff */
[----:B------:R-:W3:Y:S01]  /*51e0*/  LDL R39, [R1+0x20] ;  /* 0x0000200001277983 */ /* 0x000ee20000100800 */
[----:B------:R-:W-:Y:S05]  /*51f0*/  SHF.R.S32.HI R2, RZ, 0x1f, R223 ;  /* 0x0000001fff027819 */ /* 0x000fea00000114df */
[----:B------:R-:W-:Y:S01]  /*5200*/  BAR.SYNC.DEFER_BLOCKING 0x0 ;  /* 0x0000000000007b1d */ /* 0x000fe20000010000 */
[----:B------:R-:W-:Y:S04]  /*5210*/  IMAD R2, R2, c[0x0][0x208], RZ ;  /* 0x0000820002027a24 */ /* 0x000fe800078e02ff */
[----:B------:R-:W-:Y:S04]  /*5220*/  IMAD R2, R223, c[0x0][0x20c], R2 ;  /* 0x00008300df027a24 */ /* 0x000fe800078e0202 */
[----:B------:R-:W-:Y:S01]  /*5230*/  IMAD.IADD R29, R29, 0x1, R2 ;  /* 0x000000011d1d7824 */ /* 0x000fe200078e0202 */
[----:B------:R-:W-:Y:S03]  /*5240*/  SHF.R.S32.HI R2, RZ, 0x1f, R222 ;  /* 0x0000001fff027819 */ /* 0x000fe600000114de */
[----:B------:R-:W-:Y:S04]  /*5250*/  IMAD.WIDE.U32 R36, R222, c[0x0][0x218], R28 ;  /* 0x00008600de247a25 */ /* 0x000fe800078e001c */
[----:B------:R-:W-:Y:S04]  /*5260*/  IMAD R2, R2, c[0x0][0x218], RZ ;  /* 0x0000860002027a24 */ /* 0x000fe800078e02ff */
[----:B------:R-:W-:Y:S01]  /*5270*/  IMAD R38, R222, c[0x0][0x21c], R2 ;  /* 0x00008700de267a24 */ /* 0x000fe200078e0202 */
[----:B------:R-:W-:Y:S06]  /*5280*/  LDSM.16.M88.4 R64, [R219+0x6100] ;  /* 0x00610000db40783b */ /* 0x000fec0000000200 */
[----:B------:R-:W1:Y:S06]  /*5290*/  LDSM.16.M88.4 R16, [R139+0x3100] ;  /* 0x003100008b10783b */ /* 0x000e6c0000000200 */
[----:B------:R-:W4:Y:S06]  /*52a0*/  LDSM.16.M88.4 R60, [R219+0x7100] ;  /* 0x00710000db3c783b */ /* 0x000f2c0000000200 */
[----:B------:R-:W5:Y:S06]  /*52b0*/  LDSM.16.M88.4 R32, [R139+0x3500] ;  /* 0x003500008b20783b */ /* 0x000f6c0000000200 */
[----:B------:R-:W2:Y:S06]  /*52c0*/  LDSM.16.M88.4 R48, [R139+0x3900] ;  /* 0x003900008b30783b */ /* 0x000eac0000000200 */
[----:B------:R-:W-:Y:S06]  /*52d0*/  LDSM.16.M88.4 R172, [R139+0x3d00] ;  /* 0x003d00008bac783b */ /* 0x000fec0000000200 */
[----:B------:R-:W-:Y:S06]  /*52e0*/  LDSM.16.M88.4 R176, [R220+0x6100] ;  /* 0x00610000dcb0783b */ /* 0x000fec0000000200 */
[----:B------:R-:W-:Y:S01]  /*52f0*/  LDSM.16.M88.4 R180, [R218] ;  /* 0x00000000dab4783b */ /* 0x000fe20000000200 */
[-C--:B-1----:R-:W-:Y:S05]  /*5300*/  HMMA.16816.F32.BF16 R4, R64, R16.reuse, RZ ;  /* 0x000000104004723c */ /* 0x082fea00000418ff */
[----:B------:R-:W-:Y:S03]  /*5310*/  LDSM.16.M88.4 R184, [R220+0x7100] ;  /* 0x00710000dcb8783b */ /* 0x000fe60000000200 */
[C---:B----4-:R-:W-:Y:S03]  /*5320*/  HMMA.16816.F32.BF16 R8, R60.reuse, R16, RZ ;  /* 0x000000103c08723c */ /* 0x050fe600000418ff */
[----:B------:R-:W-:Y:S06]  /*5330*/  LDSM.16.M88.4 R188, [R218+0x800] ;  /* 0x00080000dabc783b */ /* 0x000fec0000000200 */
[----:B------:R-:W-:Y:S01]  /*5340*/  LDSM.16.M88.4 R192, [R218+0xc00] ;  /* 0x000c0000dac0783b */ /* 0x000fe20000000200 */
[-C--:B------:R-:W-:Y:S08]  /*5350*/  HMMA.16816.F32.BF16 R12, R60, R18.reuse, RZ ;  /* 0x000000123c0c723c */ /* 0x080ff000000418ff */
[C---:B------:R-:W-:Y:S08]  /*5360*/  HMMA.16816.F32.BF16 R16, R64.reuse, R18, RZ ;  /* 0x000000124010723c */ /* 0x040ff000000418ff */
[-C--:B-----5:R-:W-:Y:S08]  /*5370*/  HMMA.16816.F32.BF16 R20, R64, R32.reuse, RZ ;  /* 0x000000204014723c */ /* 0x0a0ff000000418ff */
[C---:B------:R-:W-:Y:S08]  /*5380*/  HMMA.16816.F32.BF16 R24, R60.reuse, R32, RZ ;  /* 0x000000203c18723c */ /* 0x040ff000000418ff */
[-C--:B------:R-:W-:Y:S08]  /*5390*/  HMMA.16816.F32.BF16 R28, R60, R34.reuse, RZ ;  /* 0x000000223c1c723c */ /* 0x080ff000000418ff */
[C---:B------:R-:W-:Y:S04]  /*53a0*/  HMMA.16816.F32.BF16 R32, R64.reuse, R34, RZ ;  /* 0x000000224020723c */ /* 0x040fe800000418ff */
[----:B--2---:R-:W-:Y:S04]  /*53b0*/  IADD3 R2, P4, R40, R36, RZ ;  /* 0x0000002428027210 */ /* 0x004fe80007f9e0ff */
[----:B---3--:R-:W-:Y:S02]  /*53c0*/  IADD3.X R40, R39, R37, R38, P4, !PT ;  /* 0x0000002527287210 */ /* 0x008fe400027fe426 */
[-C--:B------:R-:W-:Y:S02]  /*53d0*/  HMMA.16816.F32.BF16 R36, R64, R48.reuse, RZ ;  /* 0x000000304024723c */ /* 0x080fe400000418ff */
[C---:B------:R-:W-:Y:S04]  /*53e0*/  LEA R133, P4, R2.reuse, c[0x0][0x1f8], 0x1 ;  /* 0x00007e0002857a11 */ /* 0x040fe800078808ff */
[----:B------:R-:W-:Y:S01]  /*53f0*/  LEA.HI.X R2, R2, c[0x0][0x1fc], R40, 0x1, P4 ;  /* 0x00007f0002027a11 */ /* 0x000fe200020f0c28 */
[----:B------:R-:W1:Y:S01]  /*5400*/  SHFL.IDX PT, R135, R133, RZ, 0x1c1f ;  /* 0x001c1fff85877589 */ /* 0x000e6200000e0000 */
[C---:B------:R-:W-:Y:S05]  /*5410*/  HMMA.16816.F32.BF16 R40, R60.reuse, R48, RZ ;  /* 0x000000303c28723c */ /* 0x040fea00000418ff */
[----:B------:R-:W2:Y:S03]  /*5420*/  SHFL.IDX PT, R134, R2, RZ, 0x1c1f ;  /* 0x001c1fff02867589 */ /* 0x000ea600000e0000 */
[-C--:B------:R-:W-:Y:S03]  /*5430*/  HMMA.16816.F32.BF16 R44, R60, R50.reuse, RZ ;  /* 0x000000323c2c723c */ /* 0x080fe600000418ff */
[----:B------:R-:W3:Y:S05]  /*5440*/  SHFL.IDX PT, R133, R133, 0x1, 0x1c1f ;  /* 0x003c1f0085857f89 */ /* 0x000eea00000e0000 */
[C---:B------:R-:W-:Y:S01]  /*5450*/  HMMA.16816.F32.BF16 R48, R64.reuse, R50, RZ ;  /* 0x000000324030723c */ /* 0x040fe200000418ff */
[----:B------:R-:W-:Y:S03]  /*5460*/  SHFL.IDX PT, R2, R2, 0x1, 0x1c1f ;  /* 0x003c1f0002027f89 */ /* 0x000fe600000e0000 */
[C---:B-1----:R-:W-:Y:S04]  /*5470*/  IADD3 R196, P5, R135.reuse, R229, RZ ;  /* 0x000000e587c47210 */ /* 0x042fe80007fbe0ff */
[-C--:B------:R-:W-:Y:S01]  /*5480*/  HMMA.16816.F32.BF16 R52, R64, R172.reuse, RZ ;  /* 0x000000ac4034723c */ /* 0x080fe200000418ff */
[C---:B------:R-:W-:Y:S03]  /*5490*/  IADD3 R136, P4, R135.reuse, R227, RZ ;  /* 0x000000e387887210 */ /* 0x040fe60007f9e0ff */
[C---:B--2---:R-:W-:Y:S02]  /*54a0*/  IMAD.X R197, R134.reuse, 0x1, R230, P5 ;  /* 0x0000000186c57824 */ /* 0x044fe400028e06e6 */
[C---:B------:R-:W-:Y:S02]  /*54b0*/  IMAD.X R137, R134.reuse, 0x1, R228, P4 ;  /* 0x0000000186897824 */ /* 0x040fe400020e06e4 */
[C---:B------:R-:W-:Y:S08]  /*54c0*/  HMMA.16816.F32.BF16 R56, R60.reuse, R172, RZ ;  /* 0x000000ac3c38723c */ /* 0x040ff000000418ff */
[-C--:B------:R-:W-:Y:S08]  /*54d0*/  HMMA.16816.F32.BF16 R60, R60, R174.reuse, RZ ;  /* 0x000000ae3c3c723c */ /* 0x080ff000000418ff */
[----:B------:R-:W-:Y:S01]  /*54e0*/  HMMA.16816.F32.BF16 R64, R64, R174, RZ ;  /* 0x000000ae4040723c */ /* 0x000fe200000418ff */
[----:B------:R-:W1:Y:S06]  /*54f0*/  LDSM.16.M88.4 R172, [R218+0x400] ;  /* 0x00040000daac783b */ /* 0x000e6c0000000200 */
[----:B------:R-:W-:Y:S01]  /*5500*/  @!PT LDS RZ, [RZ] ;  /* 0x00000000fffff984 */ /* 0x000fe20000000800 */
[----:B------:R-:W-:Y:S01]  /*5510*/  @!PT LDS RZ, [RZ] ;  /* 0x00000000fffff984 */ /* 0x000fe20000000800 */
[----:B------:R-:W-:Y:S01]  /*5520*/  @!PT LDS RZ, [RZ] ;  /* 0x00000000fffff984 */ /* 0x000fe20000000800 */
[----:B------:R2:W-:Y:S01]  /*5530*/  LDGSTS.E.BYPASS.LTC128B.128 [R221+0x100], [R196.64], !P3 ;  /* 0x00100000c4dd7fae */ /* 0x0005e2000d901d46 */
[-C--:B------:R-:W-:Y:S05]  /*5540*/  HMMA.16816.F32.BF16 R4, R176, R180.reuse, R4 ;  /* 0x000000b4b004723c */ /* 0x080fea0000041804 */
[----:B------:R3:W-:Y:S03]  /*5550*/  LDGSTS.E.BYPASS.LTC128B.128 [R221+0x1100], [R136.64], !P2 ;  /* 0x0110000088dd7fae */ /* 0x0007e6000d101d46 */
[C---:B------:R-:W-:Y:S08]  /*5560*/  HMMA.16816.F32.BF16 R8, R184.reuse, R180, R8 ;  /* 0x000000b4b808723c */ /* 0x040ff00000041808 */
[-C--:B------:R-:W-:Y:S08]  /*5570*/  HMMA.16816.F32.BF16 R12, R184, R182.reuse, R12 ;  /* 0x000000b6b80c723c */ /* 0x080ff0000004180c */
[C---:B------:R-:W-:Y:S04]  /*5580*/  HMMA.16816.F32.BF16 R16, R176.reuse, R182, R16 ;  /* 0x000000b6b010723c */ /* 0x040fe80000041810 */
[----:B--2---:R-:W-:Y:S02]  /*5590*/  IADD3 R196, P5, R135, R225, RZ ;  /* 0x000000e187c47210 */ /* 0x004fe40007fbe0ff */
[C---:B---3--:R-:W-:Y:S02]  /*55a0*/  IADD3 R136, P4, R133.reuse, R229, RZ ;  /* 0x000000e585887210 */ /* 0x048fe40007f9e0ff */
[-C--:B-1----:R-:W-:Y:S04]  /*55b0*/  HMMA.16816.F32.BF16 R20, R176, R172.reuse, R20 ;  /* 0x000000acb014723c */ /* 0x082fe80000041814 */
[----:B------:R-:W-:Y:S01]  /*55c0*/  IMAD.X R197, R134, 0x1, R226, P5 ;  /* 0x0000000186c57824 */ /* 0x000fe200028e06e2 */
[C---:B------:R-:W-:Y:S01]  /*55d0*/  IADD3 R198, P5, R133.reuse, R227, RZ ;  /* 0x000000e385c67210 */ /* 0x040fe20007fbe0ff */
[C---:B------:R-:W-:Y:S01]  /*55e0*/  IMAD.X R137, R2.reuse, 0x1, R230, P4 ;  /* 0x0000000102897824 */ /* 0x040fe200020e06e6 */
[----:B------:R-:W-:Y:S01]  /*55f0*/  IADD3 R134, P4, R133, R225, RZ ;  /* 0x000000e185867210 */ /* 0x000fe20007f9e0ff */
[C---:B------:R-:W-:Y:S01]  /*5600*/  HMMA.16816.F32.BF16 R24, R184.reuse, R172, R24 ;  /* 0x000000acb818723c */ /* 0x040fe20000041818 */
[----:B------:R1:W-:Y:S03]  /*5610*/  LDGSTS.E.BYPASS.LTC128B.128 [R221+0x2100], [R196.64], !P1 ;  /* 0x02100000c4dd7fae */ /* 0x0003e6000c901d46 */
[C---:B------:R-:W-:Y:S02]  /*5620*/  IMAD.X R199, R2.reuse, 0x1, R228, P5 ;  /* 0x0000000102c77824 */ /* 0x040fe400028e06e4 */
[----:B------:R-:W-:Y:S01]  /*5630*/  IMAD.X R135, R2, 0x1, R226, P4 ;  /* 0x0000000102877824 */ /* 0x000fe200020e06e2 */
[----:B------:R2:W-:Y:S01]  /*5640*/  LDGSTS.E.BYPASS.LTC128B.128 [R221+0x900], [R136.64], !P3 ;  /* 0x0090000088dd7fae */ /* 0x0005e2000d901d46 */
[-C--:B------:R-:W-:Y:S03]  /*5650*/  HMMA.16816.F32.BF16 R28, R184, R174.reuse, R28 ;  /* 0x000000aeb81c723c */ /* 0x080fe6000004181c */
[----:B------:R-:W-:Y:S02]  /*5660*/  ISETP.GT.AND P4, PT, R224, R250, PT ;  /* 0x000000fae000720c */ /* 0x000fe40003f84270 */
[----:B------:R1:W-:Y:S03]  /*5670*/  LDGSTS.E.BYPASS.LTC128B.128 [R221+0x1900], [R198.64], !P2 ;  /* 0x01900000c6dd7fae */ /* 0x0003e6000d101d46 */
[C---:B------:R-:W-:Y:S03]  /*5680*/  HMMA.16816.F32.BF16 R32, R176.reuse, R174, R32 ;  /* 0x000000aeb020723c */ /* 0x040fe60000041820 */
[----:B------:R2:W-:Y:S05]  /*5690*/  LDGSTS.E.BYPASS.LTC128B.128 [R221+0x2900], [R134.64], !P1 ;  /* 0x0290000086dd7fae */ /* 0x0005ea000c901d46 */
[-C--:B------:R-:W-:Y:S01]  /*56a0*/  HMMA.16816.F32.BF16 R36, R176, R188.reuse, R36 ;  /* 0x000000bcb024723c */ /* 0x080fe20000041824 */
[----:B------:R-:W-:Y:S06]  /*56b0*/  LDSM.16.M88.4 R200, [R139+0x4100] ;  /* 0x004100008bc8783b */ /* 0x000fec0000000200 */
[----:B------:R-:W0:Y:S01]  /*56c0*/  LDGDEPBAR ;  /* 0x00000000000079af */ /* 0x000e220000000000 */
[C---:B------:R-:W-:Y:S05]  /*56d0*/  HMMA.16816.F32.BF16 R40, R184.reuse, R188, R40 ;  /* 0x000000bcb828723c */ /* 0x040fea0000041828 */
[----:B------:R-:W-:Y:S03]  /*56e0*/  LDSM.16.M88.4 R204, [R219+0x9100] ;  /* 0x00910000dbcc783b */ /* 0x000fe60000000200 */
[-C--:B------:R-:W-:Y:S03]  /*56f0*/  HMMA.16816.F32.BF16 R44, R184, R190.reuse, R44 ;  /* 0x000000beb82c723c */ /* 0x080fe6000004182c */
[----:B-1----:R-:W1:Y:S05]  /*5700*/  LDSM.16.M88.4 R196, [R219+0x8100] ;  /* 0x00810000dbc4783b */ /* 0x002e6a0000000200 */
[C---:B------:R-:W-:Y:S01]  /*5710*/  HMMA.16816.F32.BF16 R48, R176.reuse, R190, R48 ;  /* 0x000000beb030723c */ /* 0x040fe20000041830 */
[----:B------:R-:W3:Y:S06]  /*5720*/  LDSM.16.M88.4 R180, [R139+0x4500] ;  /* 0x004500008bb4783b */ /* 0x000eec0000000200 */
[----:B------:R-:W4:Y:S01]  /*5730*/  LDSM.16.M88.4 R172, [R139+0x4900] ;  /* 0x004900008bac783b */ /* 0x000f220000000200 */
[-C--:B------:R-:W-:Y:S05]  /*5740*/  HMMA.16816.F32.BF16 R52, R176, R192.reuse, R52 ;  /* 0x000000c0b034723c */ /* 0x080fea0000041834 */
[----:B------:R-:W-:Y:S03]  /*5750*/  LDSM.16.M88.4 R188, [R218+0x1000] ;  /* 0x00100000dabc783b */ /* 0x000fe60000000200 */
[C---:B------:R-:W-:Y:S03]  /*5760*/  HMMA.16816.F32.BF16 R56, R184.reuse, R192, R56 ;  /* 0x000000c0b838723c */ /* 0x040fe60000041838 */
[----:B------:R-:W-:Y:S05]  /*5770*/  LDSM.16.M88.4 R208, [R218+0x1800] ;  /* 0x00180000dad0783b */ /* 0x000fea0000000200 */
[-C--:B------:R-:W-:Y:S01]  /*5780*/  HMMA.16816.F32.BF16 R60, R184, R194.reuse, R60 ;  /* 0x000000c2b83c723c */ /* 0x080fe2000004183c */
[----:B------:R-:W5:Y:S06]  /*5790*/  LDSM.16.M88.4 R184, [R139+0x4d00] ;  /* 0x004d00008bb8783b */ /* 0x000f6c0000000200 */
[----:B------:R-:W-:Y:S01]  /*57a0*/  LDSM.16.M88.4 R212, [R218+0x1c00] ;  /* 0x001c0000dad4783b */ /* 0x000fe20000000200 */
[----:B------:R-:W-:Y:S05]  /*57b0*/  HMMA.16816.F32.BF16 R64, R176, R194, R64 ;  /* 0x000000c2b040723c */ /* 0x000fea0000041840 */
[----:B------:R-:W2:Y:S03]  /*57c0*/  LDSM.16.M88.4 R176, [R220+0x8100] ;  /* 0x00810000dcb0783b */ /* 0x000ea60000000200 */
[-C--:B-1----:R-:W-:Y:S03]  /*57d0*/  HMMA.16816.F32.BF16 R4, R196, R200.reuse, R4 ;  /* 0x000000c8c404723c */ /* 0x082fe60000041804 */
[----:B------:R-:W1:Y:S05]  /*57e0*/  LDSM.16.M88.4 R192, [R220+0x9100] ;  /* 0x00910000dcc0783b */ /* 0x000e6a0000000200 */
[C---:B------:R-:W-:Y:S08]  /*57f0*/  HMMA.16816.F32.BF16 R8, R204.reuse, R200, R8 ;  /* 0x000000c8cc08723c */ /* 0x040ff00000041808 */
[-C--:B------:R-:W-:Y:S08]  /*5800*/  HMMA.16816.F32.BF16 R12, R204, R202.reuse, R12 ;  /* 0x000000cacc0c723c */ /* 0x080ff0000004180c */
[C---:B------:R-:W-:Y:S01]  /*5810*/  HMMA.16816.F32.BF16 R16, R196.reuse, R202, R16 ;  /* 0x000000cac410723c */ /* 0x040fe20000041810 */
[----:B------:R-:W1:Y:S07]  /*5820*/  LDSM.16.M88.4 R200, [R218+0x1400] ;  /* 0x00140000dac8783b */ /* 0x000e6e0000000200 */
[-C--:B---3--:R-:W-:Y:S08]  /*5830*/  HMMA.16816.F32.BF16 R20, R196, R180.reuse, R20 ;  /* 0x000000b4c414723c */ /* 0x088ff00000041814 */
[C---:B------:R-:W-:Y:S08]  /*5840*/  HMMA.16816.F32.BF16 R24, R204.reuse, R180, R24 ;  /* 0x000000b4cc18723c */ /* 0x040ff00000041818 */
[-C--:B------:R-:W-:Y:S08]  /*5850*/  HMMA.16816.F32.BF16 R28, R204, R182.reuse, R28 ;  /* 0x000000b6cc1c723c */ /* 0x080ff0000004181c */
[C---:B------:R-:W-:Y:S01]  /*5860*/  HMMA.16816.F32.BF16 R32, R196.reuse, R182, R32 ;  /* 0x000000b6c420723c */ /* 0x040fe20000041820 */
[----:B------:R-:W-:Y:S07]  /*5870*/  LDSM.16.M88.4 R180, [R139+0x5100] ;  /* 0x005100008bb4783b */ /* 0x000fee0000000200 */
[-C--:B----4-:R-:W-:Y:S08]  /*5880*/  HMMA.16816.F32.BF16 R36, R196, R172.reuse, R36 ;  /* 0x000000acc424723c */ /* 0x090ff00000041824 */
[C---:B------:R-:W-:Y:S08]  /*5890*/  HMMA.16816.F32.BF16 R40, R204.reuse, R172, R40 ;  /* 0x000000accc28723c */ /* 0x040ff00000041828 */
[-C--:B------:R-:W-:Y:S08]  /*58a0*/  HMMA.16816.F32.BF16 R44, R204, R174.reuse, R44 ;  /* 0x000000aecc2c723c */ /* 0x080ff0000004182c */
[C---:B------:R-:W-:Y:S01]  /*58b0*/  HMMA.16816.F32.BF16 R48, R196.reuse, R174, R48 ;  /* 0x000000aec430723c */ /* 0x040fe20000041830 */
[----:B------:R-:W3:Y:S07]  /*58c0*/  LDSM.16.M88.4 R172, [R219+0xa100] ;  /* 0x00a10000dbac783b */ /* 0x000eee0000000200 */
[-C--:B-----5:R-:W-:Y:S08]  /*58d0*/  HMMA.16816.F32.BF16 R52, R196, R184.reuse, R52 ;  /* 0x000000b8c434723c */ /* 0x0a0ff00000041834 */
[C---:B------:R-:W-:Y:S08]  /*58e0*/  HMMA.16816.F32.BF16 R56, R204.reuse, R184, R56 ;  /* 0x000000b8cc38723c */ /* 0x040ff00000041838 */
[-C--:B------:R-:W-:Y:S01]  /*58f0*/  HMMA.16816.F32.BF16 R60, R204, R186.reuse, R60 ;  /* 0x000000bacc3c723c */ /* 0x080fe2000004183c */
[----:B------:R-:W-:Y:S07]  /*5900*/  LDSM.16.M88.4 R204, [R220+0xb100] ;  /* 0x00b10000dccc783b */ /* 0x000fee0000000200 */
[----:B------:R-:W-:Y:S01]  /*5910*/  HMMA.16816.F32.BF16 R64, R196, R186, R64 ;  /* 0x000000bac440723c */ /* 0x000fe20000041840 */
[----:B------:R-:W4:Y:S06]  /*5920*/  LDSM.16.M88.4 R184, [R219+0xb100] ;  /* 0x00b10000dbb8783b */ /* 0x000f2c0000000200 */
[----:B------:R-:W-:Y:S01]  /*5930*/  LDSM.16.M88.4 R196, [R139+0x5d00] ;  /* 0x005d00008bc4783b */ /* 0x000fe20000000200 */
[-C--:B--2---:R-:W-:Y:S08]  /*5940*/  HMMA.16816.F32.BF16 R4, R176, R188.reuse, R4 ;  /* 0x000000bcb004723c */ /* 0x084ff00000041804 */
[C---:B-1----:R-:W-:Y:S08]  /*5950*/  HMMA.16816.F32.BF16 R8, R192.reuse, R188, R8 ;  /* 0x000000bcc008723c */ /* 0x042ff00000041808 */
[-C--:B------:R-:W-:Y:S08]  /*5960*/  HMMA.16816.F32.BF16 R12, R192, R190.reuse, R12 ;  /* 0x000000bec00c723c */ /* 0x080ff0000004180c */
[C---:B------:R-:W-:Y:S01]  /*5970*/  HMMA.16816.F32.BF16 R16, R176.reuse, R190, R16 ;  /* 0x000000beb010723c */ /* 0x040fe20000041810 */
[----:B------:R-:W1:Y:S07]  /*5980*/  LDSM.16.M88.4 R188, [R139+0x5500] ;  /* 0x005500008bbc783b */ /* 0x000e6e0000000200 */
[-C--:B------:R-:W-:Y:S08]  /*5990*/  HMMA.16816.F32.BF16 R20, R176, R200.reuse, R20 ;  /* 0x000000c8b014723c */ /* 0x080ff00000041814 */
[C---:B------:R-:W-:Y:S08]  /*59a0*/  HMMA.16816.F32.BF16 R24, R192.reuse, R200, R24 ;  /* 0x000000c8c018723c */ /* 0x040ff00000041818 */
[-C--:B------:R-:W-:Y:S08]  /*59b0*/  HMMA.16816.F32.BF16 R28, R192, R202.reuse, R28 ;  /* 0x000000cac01c723c */ /* 0x080ff0000004181c */
[C---:B------:R-:W-:Y:S01]  /*59c0*/  HMMA.16816.F32.BF16 R32, R176.reuse, R202, R32 ;  /* 0x000000cab020723c */ /* 0x040fe20000041820 */
[----:B------:R-:W-:Y:S07]  /*59d0*/  LDSM.16.M88.4 R200, [R218+0x2000] ;  /* 0x00200000dac8783b */ /* 0x000fee0000000200 */
[-C--:B------:R-:W-:Y:S08]  /*59e0*/  HMMA.16816.F32.BF16 R36, R176, R208.reuse, R36 ;  /* 0x000000d0b024723c */ /* 0x080ff00000041824 */
[C---:B------:R-:W-:Y:S08]  /*59f0*/  HMMA.16816.F32.BF16 R40, R192.reuse, R208, R40 ;  /* 0x000000d0c028723c */ /* 0x040ff00000041828 */
[-C--:B------:R-:W-:Y:S08]  /*5a00*/  HMMA.16816.F32.BF16 R44, R192, R210.reuse, R44 ;  /* 0x000000d2c02c723c */ /* 0x080ff0000004182c */
[C---:B------:R-:W-:Y:S01]  /*5a10*/  HMMA.16816.F32.BF16 R48, R176.reuse, R210, R48 ;  /* 0x000000d2b030723c */ /* 0x040fe20000041830 */
[----:B------:R-:W-:Y:S07]  /*5a20*/  LDSM.16.M88.4 R208, [R218+0x2400] ;  /* 0x00240000dad0783b */ /* 0x000fee0000000200 */
[-C--:B------:R-:W-:Y:S08]  /*5a30*/  HMMA.16816.F32.BF16 R52, R176, R212.reuse, R52 ;  /* 0x000000d4b034723c */ /* 0x080ff00000041834 */
[C---:B------:R-:W-:Y:S08]  /*5a40*/  HMMA.16816.F32.BF16 R56, R192.reuse, R212, R56 ;  /* 0x000000d4c038723c */ /* 0x040ff00000041838 */
[-C--:B------:R-:W-:Y:S01]  /*5a50*/  HMMA.16816.F32.BF16 R60, R192, R214.reuse, R60 ;  /* 0x000000d6c03c723c */ /* 0x080fe2000004183c */
[----:B------:R-:W2:Y:S07]  /*5a60*/  LDSM.16.M88.4 R192, [R139+0x5900] ;  /* 0x005900008bc0783b */ /* 0x000eae0000000200 */
[----:B------:R-:W-:Y:S01]  /*5a70*/  HMMA.16816.F32.BF16 R64, R176, R214, R64 ;  /* 0x000000d6b040723c */ /* 0x000fe20000041840 */
[----:B------:R-:W5:Y:S06]  /*5a80*/  LDSM.16.M88.4 R176, [R220+0xa100] ;  /* 0x00a10000dcb0783b */ /* 0x000f6c0000000200 */
[----:B------:R-:W2:Y:S01]  /*5a90*/  LDSM.16.M88.4 R212, [R218+0x2800] ;  /* 0x00280000dad4783b */ /* 0x000ea20000000200 */
[-C--:B---3--:R-:W-:Y:S08]  /*5aa0*/  HMMA.16816.F32.BF16 R4, R172, R180.reuse, R4 ;  /* 0x000000b4ac04723c */ /* 0x088ff00000041804 */
[C---:B----4-:R-:W-:Y:S08]  /*5ab0*/  HMMA.16816.F32.BF16 R8, R184.reuse, R180, R8 ;  /* 0x000000b4b808723c */ /* 0x050ff00000041808 */
[-C--:B------:R-:W-:Y:S08]  /*5ac0*/  HMMA.16816.F32.BF16 R12, R184, R182.reuse, R12 ;  /* 0x000000b6b80c723c */ /* 0x080ff0000004180c */
[C---:B------:R-:W-:Y:S01]  /*5ad0*/  HMMA.16816.F32.BF16 R16, R172.reuse, R182, R16 ;  /* 0x000000b6ac10723c */ /* 0x040fe20000041810 */
[----:B------:R-:W3:Y:S01]  /*5ae0*/  LDSM.16.M88.4 R180, [R218+0x2c00] ;  /* 0x002c0000dab4783b */ /* 0x000ee20000000200 */
[----:B------:R-:W-:Y:S05]  /*5af0*/  DEPBAR.LE SB0, 0x0 ;  /* 0x000080000000791a */ /* 0x000fea0000000000 */
[----:B------:R-:W-:Y:S01]  /*5b00*/  BAR.SYNC.DEFER_BLOCKING 0x0 ;  /* 0x0000000000007b1d */ /* 0x000fe20000010000 */
[-C--:B-1----:R-:W-:Y:S08]  /*5b10*/  HMMA.16816.F32.BF16 R20, R172, R188.reuse, R20 ;  /* 0x000000bcac14723c */ /* 0x082ff00000041814 */
[C---:B------:R-:W-:Y:S08]  /*5b20*/  HMMA.16816.F32.BF16 R24, R184.reuse, R188, R24 ;  /* 0x000000bcb818723c */ /* 0x040ff00000041818 */
[-C--:B------:R-:W-:Y:S08]  /*5b30*/  HMMA.16816.F32.BF16 R28, R184, R190.reuse, R28 ;  /* 0x000000beb81c723c */ /* 0x080ff0000004181c */
[C---:B------:R-:W-:Y:S08]  /*5b40*/  HMMA.16816.F32.BF16 R32, R172.reuse, R190, R32 ;  /* 0x000000beac20723c */ /* 0x040ff00000041820 */
[-C--:B--2---:R-:W-:Y:S08]  /*5b50*/  HMMA.16816.F32.BF16 R36, R172, R192.reuse, R36 ;  /* 0x000000c0ac24723c */ /* 0x084ff00000041824 */
[C---:B------:R-:W-:Y:S08]  /*5b60*/  HMMA.16816.F32.BF16 R40, R184.reuse, R192, R40 ;  /* 0x000000c0b828723c */ /* 0x040ff00000041828 */
[-C--:B------:R-:W-:Y:S08]  /*5b70*/  HMMA.16816.F32.BF16 R44, R184, R194.reuse, R44 ;  /* 0x000000c2b82c723c */ /* 0x080ff0000004182c */
[C---:B------:R-:W-:Y:S08]  /*5b80*/  HMMA.16816.F32.BF16 R48, R172.reuse, R194, R48 ;  /* 0x000000c2ac30723c */ /* 0x040ff00000041830 */
[-C--:B------:R-:W-:Y:S08]  /*5b90*/  HMMA.16816.F32.BF16 R52, R172, R196.reuse, R52 ;  /* 0x000000c4ac34723c */ /* 0x080ff00000041834 */
[C---:B------:R-:W-:Y:S08]  /*5ba0*/  HMMA.16816.F32.BF16 R56, R184.reuse, R196, R56 ;  /* 0x000000c4b838723c */ /* 0x040ff00000041838 */
[-C--:B------:R-:W-:Y:S08]  /*5bb0*/  HMMA.16816.F32.BF16 R60, R184, R198.reuse, R60 ;  /* 0x000000c6b83c723c */ /* 0x080ff0000004183c */
[----:B------:R-:W-:Y:S08]  /*5bc0*/  HMMA.16816.F32.BF16 R64, R172, R198, R64 ;  /* 0x000000c6ac40723c */ /* 0x000ff00000041840 */
[-C--:B-----5:R-:W-:Y:S08]  /*5bd0*/  HMMA.16816.F32.BF16 R4, R176, R200.reuse, R4 ;  /* 0x000000c8b004723c */ /* 0x0a0ff00000041804 */
[C---:B------:R-:W-:Y:S08]  /*5be0*/  HMMA.16816.F32.BF16 R8, R204.reuse, R200, R8 ;  /* 0x000000c8cc08723c */ /* 0x040ff00000041808 */
[-C--:B------:R-:W-:Y:S08]  /*5bf0*/  HMMA.16816.F32.BF16 R12, R204, R202.reuse, R12 ;  /* 0x000000cacc0c723c */ /* 0x080ff0000004180c */
        /* <DEDUP_REMOVED lines=9> */
[-C--:B---3--:R-:W-:Y:S08]  /*5c90*/  HMMA.16816.F32.BF16 R52, R176, R180.reuse, R52 ;  /* 0x000000b4b034723c */ /* 0x088ff00000041834 */
[C---:B------:R-:W-:Y:S08]  /*5ca0*/  HMMA.16816.F32.BF16 R56, R204.reuse, R180, R56 ;  /* 0x000000b4cc38723c */ /* 0x040ff00000041838 */
[-C--:B------:R-:W-:Y:S08]  /*5cb0*/  HMMA.16816.F32.BF16 R60, R204, R182.reuse, R60 ;  /* 0x000000b6cc3c723c */ /* 0x080ff0000004183c */
[----:B------:R-:W-:Y:S01]  /*5cc0*/  HMMA.16816.F32.BF16 R64, R176, R182, R64 ;  /* 0x000000b6b040723c */ /* 0x000fe20000041840 */
[----:B------:R-:W-:-:S07]  /*5cd0*/  @P4 BRA `(.L_x_14) ;  /* 0xfffff18000004947 */ /* 0x000fce000383ffff */
.L_x_13:
[----:B------:R-:W-:Y:S01]  /*5ce0*/  FMNMX.FTZ R2, R4, R0, !PT ;  /* 0x0000000004027209 */ /* 0x000fe20007810000 */
[----:B--2---:R-:W-:Y:S01]  /*5cf0*/  LDSM.16.MT88.4 R176, [R217+0x100] ;  /* 0x00010000d9b0783b */ /* 0x004fe20000004200 */
[----:B------:R-:W-:Y:S02]  /*5d00*/  FMNMX.FTZ R134, R6, R3, !PT ;  /* 0x0000000306867209 */ /* 0x000fe40007810000 */
[----:B------:R-:W-:Y:S02]  /*5d10*/  FMNMX.FTZ R2, R5, R2, !PT ;  /* 0x0000000205027209 */ /* 0x000fe40007810000 */
[----:B------:R-:W-:Y:S02]  /*5d20*/  FMNMX.FTZ R134, R7, R134, !PT ;  /* 0x0000008607867209 */ /* 0x000fe40007810000 */
[----:B------:R-:W-:Y:S01]  /*5d30*/  FMNMX.FTZ R2, R16, R2, !PT ;  /* 0x0000000210027209 */ /* 0x000fe20007810000 */
[----:B------:R-:W0:Y:S01]  /*5d40*/  LDGDEPBAR ;  /* 0x00000000000079af */ /* 0x000e220000000000 */
[----:B------:R-:W-:Y:S02]  /*5d50*/  FMNMX.FTZ R134, R18, R134, !PT ;  /* 0x0000008612867209 */ /* 0x000fe40007810000 */
        /* <DEDUP_REMOVED lines=29> */
[----:B------:R-:W-:Y:S01]  /*5f30*/  FMNMX.FTZ R133, R25, R133, !PT ;  /* 0x0000008519857209 */ /* 0x000fe20007810000 */
[----:B------:R-:W1:Y:S01]  /*5f40*/  SHFL.BFLY PT, R137, R2, 0x2, 0x1f ;  /* 0x0c401f0002897f89 */ /* 0x000e6200000e0000 */
[----:B------:R-:W-:Y:S02]  /*5f50*/  FMNMX.FTZ R134, R66, R134, !PT ;  /* 0x0000008642867209 */ /* 0x000fe40007810000 */
[----:B------:R-:W-:Y:S02]  /*5f60*/  FMNMX.FTZ R133, R28, R133, !PT ;  /* 0x000000851c857209 */ /* 0x000fe40007810000 */
[----:B------:R-:W-:Y:S02]  /*5f70*/  FMNMX.FTZ R134, R67, R134, !PT ;  /* 0x0000008643867209 */ /* 0x000fe40007810000 */
[----:B------:R-:W-:Y:S02]  /*5f80*/  FMNMX.FTZ R133, R29, R133, !PT ;  /* 0x000000851d857209 */ /* 0x000fe40007810000 */
[----:B------:R-:W-:Y:S01]  /*5f90*/  FMNMX.FTZ R135, R10, R138, !PT ;  /* 0x0000008a0a877209 */ /* 0x000fe20007810000 */
[----:B------:R-:W2:Y:S01]  /*5fa0*/  SHFL.BFLY PT, R136, R134, 0x2, 0x1f ;  /* 0x0c401f0086887f89 */ /* 0x000ea200000e0000 */
        /* <DEDUP_REMOVED lines=12> */
[----:B-1----:R-:W-:Y:S02]  /*6070*/  FMNMX.FTZ R2, R2, R137, !PT ;  /* 0x0000008902027209 */ /* 0x002fe40007810000 */
[----:B------:R-:W-:Y:S02]  /*6080*/  FMNMX.FTZ R133, R60, R133, !PT ;  /* 0x000000853c857209 */ /* 0x000fe40007810000 */
[----:B--2---:R-:W-:Y:S01]  /*6090*/  FMNMX.FTZ R134, R134, R136, !PT ;  /* 0x0000008886867209 */ /* 0x004fe20007810000 */
[----:B------:R-:W1:Y:S01]  /*60a0*/  SHFL.BFLY PT, R137, R2, 0x1, 0x1f ;  /* 0x0c201f0002897f89 */ /* 0x000e6200000e0000 */
[----:B------:R-:W-:Y:S02]  /*60b0*/  FMNMX.FTZ R133, R61, R133, !PT ;  /* 0x000000853d857209 */ /* 0x000fe40007810000 */
[----:B------:R-:W-:Y:S02]  /*60c0*/  FMNMX.FTZ R135, R31, R135, !PT ;  /* 0x000000871f877209 */ /* 0x000fe40007810000 */
[----:B------:R-:W-:Y:S02]  /*60d0*/  ISETP.GT.AND P4, PT, R224, R250, PT ;  /* 0x000000fae000720c */ /* 0x000fe40003f84270 */
[----:B------:R-:W-:Y:S01]  /*60e0*/  FMNMX.FTZ R135, R42, R135, !PT ;  /* 0x000000872a877209 */ /* 0x000fe20007810000 */
[----:B------:R-:W2:Y:S03]  /*60f0*/  SHFL.BFLY PT, R136, R134, 0x1, 0x1f ;  /* 0x0c201f0086887f89 */ /* 0x000ea600000e0000 */
[----:B------:R-:W-:Y:S04]  /*6100*/  FMNMX.FTZ R135, R43, R135, !PT ;  /* 0x000000872b877209 */ /* 0x000fe80007810000 */
[----:B------:R-:W-:Y:S01]  /*6110*/  FMNMX.FTZ R135, R46, R135, !PT ;  /* 0x000000872e877209 */ /* 0x000fe20007810000 */
[----:B------:R-:W3:Y:S01]  /*6120*/  SHFL.BFLY PT, R172, R133, 0x2, 0x1f ;  /* 0x0c401f0085ac7f89 */ /* 0x000ee200000e0000 */
[----:B-1----:R-:W-:Y:S02]  /*6130*/  FMNMX.FTZ R137, R2, R137, !PT ;  /* 0x0000008902897209 */ /* 0x002fe40007810000 */
[----:B------:R-:W-:Y:S03]  /*6140*/  FMNMX.FTZ R2, R47, R135, !PT ;  /* 0x000000872f027209 */ /* 0x000fe60007810000 */
[C---:B------:R-:W-:Y:S01]  /*6150*/  FADD.FTZ R0, -R137.reuse, R0 ;  /* 0x0000000089007221 */ /* 0x040fe20000010100 */
[----:B------:R-:W-:Y:S01]  /*6160*/  FMNMX.FTZ R135, R58, R2, !PT ;  /* 0x000000023a877209 */ /* 0x000fe20007810000 */
[----:B------:R-:W-:Y:S01]  /*6170*/  FMUL.FTZ R180, R137, c[0x0][0x2d0] ;  /* 0x0000b40089b47a20 */ /* 0x000fe20000410000 */
[----:B--2---:R-:W-:Y:S01]  /*6180*/  FMNMX.FTZ R136, R134, R136, !PT ;  /* 0x0000008886887209 */ /* 0x004fe20007810000 */
[----:B------:R-:W-:Y:S01]  /*6190*/  FMUL.FTZ R2, R0, c[0x0][0x2d0] ;  /* 0x0000b40000027a20 */ /* 0x000fe20000410000 */
[----:B------:R-:W-:Y:S01]  /*61a0*/  FMNMX.FTZ R0, R59, R135, !PT ;  /* 0x000000873b007209 */ /* 0x000fe20007810000 */
[--C-:B------:R-:W-:Y:S02]  /*61b0*/  FFMA.FTZ R16, R16, c[0x0][0x2d0], -R180.reuse ;  /* 0x0000b40010107a23 */ /* 0x100fe400000108b4 */
[----:B------:R1:W2:Y:S01]  /*61c0*/  MUFU.EX2 R134, R2 ;  /* 0x0000000200867308 */ /* 0x0002a20000000800 */
[----:B------:R-:W-:Y:S01]  /*61d0*/  FMNMX.FTZ R0, R62, R0, !PT ;  /* 0x000000003e007209 */ /* 0x000fe20007810000 */
[----:B------:R-:W-:Y:S01]  /*61e0*/  FMUL.FTZ R181, R136, c[0x0][0x2d0] ;  /* 0x0000b40088b57a20 */ /* 0x000fe20000410000 */
[----:B---3--:R-:W-:Y:S01]  /*61f0*/  FMNMX.FTZ R133, R133, R172, !PT ;  /* 0x000000ac85857209 */ /* 0x008fe20007810000 */
[--C-:B------:R-:W-:Y:S01]  /*6200*/  FFMA.FTZ R17, R17, c[0x0][0x2d0], -R180.reuse ;  /* 0x0000b40011117a23 */ /* 0x100fe200000108b4 */
[----:B------:R-:W-:Y:S01]  /*6210*/  FMNMX.FTZ R0, R63, R0, !PT ;  /* 0x000000003f007209 */ /* 0x000fe20007810000 */
[--C-:B------:R-:W-:Y:S02]  /*6220*/  FFMA.FTZ R18, R18, c[0x0][0x2d0], -R181.reuse ;  /* 0x0000b40012127a23 */ /* 0x100fe400000108b5 */
[----:B------:R-:W3:Y:S01]  /*6230*/  SHFL.BFLY PT, R172, R133, 0x1, 0x1f ;  /* 0x0c201f0085ac7f89 */ /* 0x000ee200000e0000 */
[--C-:B------:R-:W-:Y:S01]  /*6240*/  FFMA.FTZ R19, R19, c[0x0][0x2d0], -R181.reuse ;  /* 0x0000b40013137a23 */ /* 0x100fe200000108b5 */
[----:B------:R2:W-:Y:S01]  /*6250*/  MUFU.EX2 R242, R16 ;  /* 0x0000001000f27308 */ /* 0x0005e20000000800 */
[--C-:B------:R-:W-:Y:S02]  /*6260*/  FFMA.FTZ R4, R4, c[0x0][0x2d0], -R180.reuse ;  /* 0x0000b40004047a23 */ /* 0x100fe400000108b4 */
[--C-:B------:R-:W-:Y:S02]  /*6270*/  FFMA.FTZ R5, R5, c[0x0][0x2d0], -R180.reuse ;  /* 0x0000b40005057a23 */ /* 0x100fe400000108b4 */
[--C-:B------:R-:W-:Y:S02]  /*6280*/  FFMA.FTZ R6, R6, c[0x0][0x2d0], -R181.reuse ;  /* 0x0000b40006067a23 */ /* 0x100fe400000108b5 */
[--C-:B------:R-:W-:Y:S02]  /*6290*/  FFMA.FTZ R7, R7, c[0x0][0x2d0], -R181.reuse ;  /* 0x0000b40007077a23 */ /* 0x100fe400000108b5 */
[--C-:B------:R-:W-:Y:S01]  /*62a0*/  FFMA.FTZ R36, R36, c[0x0][0x2d0], -R180.reuse ;  /* 0x0000b40024247a23 */ /* 0x100fe200000108b4 */
[----:B------:R4:W-:Y:S01]  /*62b0*/  MUFU.EX2 R244, R17 ;  /* 0x0000001100f47308 */ /* 0x0009e20000000800 */
[--C-:B------:R-:W-:Y:S02]  /*62c0*/  FFMA.FTZ R37, R37, c[0x0][0x2d0], -R180.reuse ;  /* 0x0000b40025257a23 */ /* 0x100fe400000108b4 */
[----:B------:R-:W-:Y:S02]  /*62d0*/  FFMA.FTZ R38, R38, c[0x0][0x2d0], -R181 ;  /* 0x0000b40026267a23 */ /* 0x000fe400000108b5 */
[----:B-1----:R-:W-:Y:S02]  /*62e0*/  FADD.FTZ R2, -R136, R3 ;  /* 0x0000000388027221 */ /* 0x002fe40000010100 */
[----:B------:R-:W1:Y:S01]  /*62f0*/  SHFL.BFLY PT, R3, R0, 0x2, 0x1f ;  /* 0x0c401f0000037f89 */ /* 0x000e6200000e0000 */
[--C-:B------:R-:W-:Y:S02]  /*6300*/  FFMA.FTZ R39, R39, c[0x0][0x2d0], -R181.reuse ;  /* 0x0000b40027277a23 */ /* 0x100fe400000108b5 */
[----:B------:R-:W-:Y:S01]  /*6310*/  FMUL.FTZ R2, R2, c[0x0][0x2d0] ;  /* 0x0000b40002027a20 */ /* 0x000fe20000410000 */
[----:B------:R-:W-:Y:S01]  /*6320*/  MUFU.EX2 R240, R18 ;  /* 0x0000001200f07308 */ /* 0x000fe20000000800 */
[----:B---3--:R-:W-:Y:S01]  /*6330*/  FMNMX.FTZ R135, R133, R172, !PT ;  /* 0x000000ac85877209 */ /* 0x008fe20007810000 */
[--C-:B------:R-:W-:Y:S02]  /*6340*/  FFMA.FTZ R48, R48, c[0x0][0x2d0], -R180.reuse ;  /* 0x0000b40030307a23 */ /* 0x100fe400000108b4 */
[----:B------:R-:W-:Y:S01]  /*6350*/  LDSM.16.MT88.4 R172, [R216+0x100] ;  /* 0x00010000d8ac783b */ /* 0x000fe20000004200 */
[----:B--2---:R-:W-:Y:S02]  /*6360*/  FMUL.FTZ R16, R134, R152 ;  /* 0x0000009886107220 */ /* 0x004fe40000410000 */
[----:B------:R-:W-:Y:S02]  /*6370*/  FMUL.FTZ R182, R135, c[0x0][0x2d0] ;  /* 0x0000b40087b67a20 */ /* 0x000fe40000410000 */
[----:B------:R-:W-:Y:S01]  /*6380*/  FFMA.FTZ R49, R49, c[0x0][0x2d0], -R180 ;  /* 0x0000b40031317a23 */ /* 0x000fe200000108b4 */
[----:B------:R2:W3:Y:S01]  /*6390*/  MUFU.EX2 R133, R2 ;  /* 0x0000000200857308 */ /* 0x0004e20000000800 */
[--C-:B------:R-:W-:Y:S02]  /*63a0*/  FFMA.FTZ R12, R12, c[0x0][0x2d0], -R182.reuse ;  /* 0x0000b4000c0c7a23 */ /* 0x100fe400000108b6 */
[--C-:B------:R-:W-:Y:S02]  /*63b0*/  FFMA.FTZ R13, R13, c[0x0][0x2d0], -R182.reuse ;  /* 0x0000b4000d0d7a23 */ /* 0x100fe400000108b6 */
[--C-:B------:R-:W-:Y:S02]  /*63c0*/  FFMA.FTZ R8, R8, c[0x0][0x2d0], -R182.reuse ;  /* 0x0000b40008087a23 */ /* 0x100fe400000108b6 */
[--C-:B------:R-:W-:Y:S02]  /*63d0*/  FFMA.FTZ R9, R9, c[0x0][0x2d0], -R182.reuse ;  /* 0x0000b40009097a23 */ /* 0x100fe400000108b6 */
[----:B----4-:R-:W-:Y:S01]  /*63e0*/  FMUL.FTZ R17, R134, R153 ;  /* 0x0000009986117220 */ /* 0x010fe20000410000 */
[----:B-1----:R-:W-:Y:S01]  /*63f0*/  FMNMX.FTZ R0, R0, R3, !PT ;  /* 0x0000000300007209 */ /* 0x002fe20007810000 */
[----:B------:R1:W-:Y:S01]  /*6400*/  MUFU.EX2 R239, R19 ;  /* 0x0000001300ef7308 */ /* 0x0003e20000000800 */
[--C-:B------:R-:W-:Y:S02]  /*6410*/  FFMA.FTZ R50, R50, c[0x0][0x2d0], -R181.reuse ;  /* 0x0000b40032327a23 */ /* 0x100fe400000108b5 */
[--C-:B------:R-:W-:Y:S02]  /*6420*/  FFMA.FTZ R51, R51, c[0x0][0x2d0], -R181.reuse ;  /* 0x0000b40033337a23 */ /* 0x100fe400000108b5 */
[--C-:B------:R-:W-:Y:S02]  /*6430*/  FFMA.FTZ R40, R40, c[0x0][0x2d0], -R182.reuse ;  /* 0x0000b40028287a23 */ /* 0x100fe400000108b6 */
[----:B------:R-:W-:Y:S02]  /*6440*/  FFMA.FTZ R41, R41, c[0x0][0x2d0], -R182 ;  /* 0x0000b40029297a23 */ /* 0x000fe400000108b6 */
[--C-:B------:R-:W-:Y:S01]  /*6450*/  FFMA.FTZ R52, R52, c[0x0][0x2d0], -R180.reuse ;  /* 0x0000b40034347a23 */ /* 0x100fe200000108b4 */
[----:B------:R4:W-:Y:S01]  /*6460*/  MUFU.EX2 R241, R4 ;  /* 0x0000000400f17308 */ /* 0x0009e20000000800 */
[----:B------:R-:W-:Y:S02]  /*6470*/  FFMA.FTZ R53, R53, c[0x0][0x2d0], -R180 ;  /* 0x0000b40035357a23 */ /* 0x000fe400000108b4 */
[----:B--2---:R-:W-:Y:S02]  /*6480*/  FADD.FTZ R2, -R135, R132 ;  /* 0x0000008487027221 */ /* 0x004fe40000010100 */
[----:B---3--:R-:W-:Y:S02]  /*6490*/  FMUL.FTZ R18, R133, R154 ;  /* 0x0000009a85127220 */ /* 0x008fe40000410000 */
[----:B------:R-:W-:Y:S02]  /*64a0*/  FMUL.FTZ R2, R2, c[0x0][0x2d0] ;  /* 0x0000b40002027a20 */ /* 0x000fe40000410000 */
[--C-:B------:R-:W-:Y:S01]  /*64b0*/  FFMA.FTZ R54, R54, c[0x0][0x2d0], -R181.reuse ;  /* 0x0000b40036367a23 */ /* 0x100fe200000108b5 */
[----:B------:R-:W2:Y:S01]  /*64c0*/  MUFU.EX2 R243, R5 ;  /* 0x0000000500f37308 */ /* 0x000ea20000000800 */
[--C-:B------:R-:W-:Y:S02]  /*64d0*/  FFMA.FTZ R55, R55, c[0x0][0x2d0], -R181.reuse ;  /* 0x0000b40037377a23 */ /* 0x100fe400000108b5 */
[--C-:B------:R-:W-:Y:S02]  /*64e0*/  FFMA.FTZ R56, R56, c[0x0][0x2d0], -R182.reuse ;  /* 0x0000b40038387a23 */ /* 0x100fe400000108b6 */
[----:B-1----:R-:W-:Y:S02]  /*64f0*/  FMUL.FTZ R19, R133, R155 ;  /* 0x0000009b85137220 */ /* 0x002fe40000410000 */
[----:B------:R-:W-:Y:S01]  /*6500*/  LDSM.16.MT88.4 R152, [R217+0x1100] ;  /* 0x00110000d998783b */ /* 0x000fe20000004200 */
[----:B------:R-:W-:Y:S02]  /*6510*/  FFMA.FTZ R57, R57, c[0x0][0x2d0], -R182 ;  /* 0x0000b40039397a23 */ /* 0x000fe400000108b6 */
[----:B------:R1:W3:Y:S01]  /*6520*/  MUFU.EX2 R132, R2 ;  /* 0x0000000200847308 */ /* 0x0002e20000000800 */
[--C-:B------:R-:W-:Y:S02]  /*6530*/  FFMA.FTZ R20, R20, c[0x0][0x2d0], -R180.reuse ;  /* 0x0000b40014147a23 */ /* 0x100fe400000108b4 */
[----:B------:R-:W-:Y:S02]  /*6540*/  FFMA.FTZ R21, R21, c[0x0][0x2d0], -R180 ;  /* 0x0000b40015157a23 */ /* 0x000fe400000108b4 */
[----:B----4-:R-:W-:Y:S02]  /*6550*/  FMUL.FTZ R4, R134, R144 ;  /* 0x0000009086047220 */ /* 0x010fe40000410000 */
[----:B------:R-:W-:Y:S02]  /*6560*/  FFMA.FTZ R22, R22, c[0x0][0x2d0], -R181 ;  /* 0x0000b40016167a23 */ /* 0x000fe400000108b5 */
[C---:B------:R-:W-:Y:S01]  /*6570*/  FMUL.FTZ R84, R134.reuse, R84 ;  /* 0x0000005486547220 */ /* 0x040fe20000410000 */
[----:B------:R4:W-:Y:S01]  /*6580*/  MUFU.EX2 R237, R6 ;  /* 0x0000000600ed7308 */ /* 0x0009e20000000800 */
[C---:B------:R-:W-:Y:S02]  /*6590*/  FMUL.FTZ R85, R134.reuse, R85 ;  /* 0x0000005586557220 */ /* 0x040fe40000410000 */
[----:B------:R-:W-:Y:S01]  /*65a0*/  FMUL.FTZ R86, R133, R86 ;  /* 0x0000005685567220 */ /* 0x000fe20000410000 */
[----:B--2---:R-:W-:Y:S01]  /*65b0*/  F2FP.BF16.PACK_AB R144, R243, R241 ;  /* 0x000000f1f390723e */ /* 0x004fe200000010ff */
[C---:B------:R-:W-:Y:S02]  /*65c0*/  FMUL.FTZ R5, R134.reuse, R145 ;  /* 0x0000009186057220 */ /* 0x040fe40000410000 */
[C---:B------:R-:W-:Y:S02]  /*65d0*/  FMUL.FTZ R87, R133.reuse, R87 ;  /* 0x0000005785577220 */ /* 0x040fe40000410000 */
[C---:B------:R-:W-:Y:S01]  /*65e0*/  FMUL.FTZ R92, R134.reuse, R92 ;  /* 0x0000005c865c7220 */ /* 0x040fe20000410000 */
[----:B------:R-:W2:Y:S01]  /*65f0*/  MUFU.EX2 R238, R7 ;  /* 0x0000000700ee7308 */ /* 0x000ea20000000800 */
[----:B------:R-:W-:Y:S02]  /*6600*/  FMUL.FTZ R93, R134, R93 ;  /* 0x0000005d865d7220 */ /* 0x000fe40000410000 */
[C---:B------:R-:W-:Y:S01]  /*6610*/  FMUL.FTZ R94, R133.reuse, R94 ;  /* 0x0000005e855e7220 */ /* 0x040fe20000410000 */
[----:B-1----:R-:W1:Y:S01]  /*6620*/  SHFL.BFLY PT, R2, R0, 0x1, 0x1f ;  /* 0x0c201f0000027f89 */ /* 0x002e6200000e0000 */
[C---:B---3--:R-:W-:Y:S02]  /*6630*/  FMUL.FTZ R88, R132.reuse, R88 ;  /* 0x0000005884587220 */ /* 0x048fe40000410000 */
[----:B------:R-:W-:Y:S02]  /*6640*/  FMUL.FTZ R89, R132, R89 ;  /* 0x0000005984597220 */ /* 0x000fe40000410000 */
[C---:B------:R-:W-:Y:S01]  /*6650*/  FMUL.FTZ R95, R133.reuse, R95 ;  /* 0x0000005f855f7220 */ /* 0x040fe20000410000 */
[----:B------:R3:W-:Y:S01]  /*6660*/  MUFU.EX2 R235, R12 ;  /* 0x0000000c00eb7308 */ /* 0x0007e20000000800 */
[C---:B------:R-:W-:Y:S02]  /*6670*/  FMUL.FTZ R96, R134.reuse, R96 ;  /* 0x0000006086607220 */ /* 0x040fe40000410000 */
[----:B------:R-:W-:Y:S02]  /*6680*/  FMUL.FTZ R97, R134, R97 ;  /* 0x0000006186617220 */ /* 0x000fe40000410000 */
[C---:B----4-:R-:W-:Y:S01]  /*6690*/  FMUL.FTZ R6, R133.reuse, R146 ;  /* 0x0000009285067220 */ /* 0x050fe20000410000 */
[----:B------:R-:W-:Y:S01]  /*66a0*/  F2FP.BF16.PACK_AB R146, R244, R242 ;  /* 0x000000f2f492723e */ /* 0x000fe200000010ff */
[C---:B------:R-:W-:Y:S02]  /*66b0*/  FMUL.FTZ R98, R133.reuse, R98 ;  /* 0x0000006285627220 */ /* 0x040fe40000410000 */
[C---:B------:R-:W-:Y:S01]  /*66c0*/  FMUL.FTZ R99, R133.reuse, R99 ;  /* 0x0000006385637220 */ /* 0x040fe20000410000 */
[----:B------:R-:W-:Y:S01]  /*66d0*/  MUFU.EX2 R236, R13 ;  /* 0x0000000d00ec7308 */ /* 0x000fe20000000800 */
[C---:B------:R-:W-:Y:S02]  /*66e0*/  FMUL.FTZ R100, R132.reuse, R100 ;  /* 0x0000006484647220 */ /* 0x040fe40000410000 */
[----:B------:R-:W-:Y:S01]  /*66f0*/  FMUL.FTZ R101, R132, R101 ;  /* 0x0000006584657220 */ /* 0x000fe20000410000 */
[----:B--2---:R-:W-:Y:S01]  /*6700*/  F2FP.BF16.PACK_AB R145, R238, R237 ;  /* 0x000000edee91723e */ /* 0x004fe200000010ff */
[----:B------:R-:W-:Y:S01]  /*6710*/  FMUL.FTZ R7, R133, R147 ;  /* 0x0000009385077220 */ /* 0x000fe20000410000 */
[----:B------:R-:W-:Y:S01]  /*6720*/  F2FP.BF16.PACK_AB R147, R239, R240 ;  /* 0x000000f0ef93723e */ /* 0x000fe200000010ff */
[----:B------:R-:W-:Y:S01]  /*6730*/  FMUL.FTZ R104, R134, R104 ;  /* 0x0000006886687220 */ /* 0x000fe20000410000 */
[----:B-1----:R-:W-:Y:S01]  /*6740*/  FMNMX.FTZ R2, R2, R0, !PT ;  /* 0x0000000002027209 */ /* 0x002fe20007810000 */
[----:B------:R-:W-:Y:S01]  /*6750*/  FMUL.FTZ R105, R134, R105 ;  /* 0x0000006986697220 */ /* 0x000fe20000410000 */
[----:B------:R1:W-:Y:S01]  /*6760*/  MUFU.EX2 R233, R8 ;  /* 0x0000000800e97308 */ /* 0x0003e20000000800 */
[----:B------:R-:W-:Y:S02]  /*6770*/  FMUL.FTZ R106, R133, R106 ;  /* 0x0000006a856a7220 */ /* 0x000fe40000410000 */
[-C--:B------:R-:W-:Y:S05]  /*6780*/  HMMA.16816.F32.BF16 R4, R144, R172.reuse, R4 ;  /* 0x000000ac9004723c */ /* 0x080fea0000041804 */
[C---:B------:R-:W-:Y:S02]  /*6790*/  FADD.FTZ R0, -R2.reuse, R138 ;  /* 0x0000008a02007221 */ /* 0x040fe40000010100 */
[----:B------:R-:W-:Y:S01]  /*67a0*/  FMUL.FTZ R3, R2, c[0x0][0x2d0] ;  /* 0x0000b40002037a20 */ /* 0x000fe20000410000 */
[----:B------:R-:W2:Y:S01]  /*67b0*/  MUFU.EX2 R234, R9 ;  /* 0x0000000900ea7308 */ /* 0x000ea20000000800 */
[----:B------:R-:W-:Y:S03]  /*67c0*/  FMUL.FTZ R0, R0, c[0x0][0x2d0] ;  /* 0x0000b40000007a20 */ /* 0x000fe60000410000 */
[--C-:B------:R-:W-:Y:S02]  /*67d0*/  FFMA.FTZ R14, R14, c[0x0][0x2d0], -R3.reuse ;  /* 0x0000b4000e0e7a23 */ /* 0x100fe40000010803 */
[--C-:B------:R-:W-:Y:S02]  /*67e0*/  FFMA.FTZ R15, R15, c[0x0][0x2d0], -R3.reuse ;  /* 0x0000b4000f0f7a23 */ /* 0x100fe40000010803 */
[--C-:B------:R-:W-:Y:S02]  /*67f0*/  FFMA.FTZ R10, R10, c[0x0][0x2d0], -R3.reuse ;  /* 0x0000b4000a0a7a23 */ /* 0x100fe40000010803 */
[--C-:B------:R-:W-:Y:S01]  /*6800*/  FFMA.FTZ R11, R11, c[0x0][0x2d0], -R3.reuse ;  /* 0x0000b4000b0b7a23 */ /* 0x100fe20000010803 */
[----:B------:R-:W4:Y:S01]  /*6810*/  MUFU.EX2 R0, R0 ;  /* 0x0000000000007308 */ /* 0x000f220000000800 */
[C---:B---3--:R-:W-:Y:S02]  /*6820*/  FMUL.FTZ R12, R132.reuse, R148 ;  /* 0x00000094840c7220 */ /* 0x048fe40000410000 */
[C---:B-1----:R-:W-:Y:S02]  /*6830*/  FMUL.FTZ R8, R132.reuse, R140 ;  /* 0x0000008c84087220 */ /* 0x042fe40000410000 */
[----:B------:R-:W-:Y:S02]  /*6840*/  FMUL.FTZ R13, R132, R149 ;  /* 0x00000095840d7220 */ /* 0x000fe40000410000 */
[--C-:B------:R-:W-:Y:S02]  /*6850*/  FFMA.FTZ R42, R42, c[0x0][0x2d0], -R3.reuse ;  /* 0x0000b4002a2a7a23 */ /* 0x100fe40000010803 */
[--C-:B------:R-:W-:Y:S01]  /*6860*/  FFMA.FTZ R43, R43, c[0x0][0x2d0], -R3.reuse ;  /* 0x0000b4002b2b7a23 */ /* 0x100fe20000010803 */
[----:B------:R1:W-:Y:S01]  /*6870*/  MUFU.EX2 R186, R14 ;  /* 0x0000000e00ba7308 */ /* 0x0003e20000000800 */
[--C-:B------:R-:W-:Y:S01]  /*6880*/  FFMA.FTZ R58, R58, c[0x0][0x2d0], -R3.reuse ;  /* 0x0000b4003a3a7a23 */ /* 0x100fe20000010803 */
[----:B--2---:R-:W-:Y:S01]  /*6890*/  F2FP.BF16.PACK_AB R140, R234, R233 ;  /* 0x000000e9ea8c723e */ /* 0x004fe200000010ff */
[----:B------:R-:W-:Y:S02]  /*68a0*/  FMUL.FTZ R9, R132, R141 ;  /* 0x0000008d84097220 */ /* 0x000fe40000410000 */
[----:B------:R-:W-:Y:S02]  /*68b0*/  FFMA.FTZ R59, R59, c[0x0][0x2d0], -R3 ;  /* 0x0000b4003b3b7a23 */ /* 0x000fe40000010803 */
[----:B------:R-:W-:Y:S03]  /*68c0*/  FFMA.FTZ R138, R23, c[0x0][0x2d0], -R181 ;  /* 0x0000b400178a7a23 */ /* 0x000fe600000108b5 */
[----:B------:R2:W-:Y:S01]  /*68d0*/  MUFU.EX2 R187, R15 ;  /* 0x0000000f00bb7308 */ /* 0x0005e20000000800 */
[C---:B------:R-:W-:Y:S02]  /*68e0*/  FMUL.FTZ R107, R133.reuse, R107 ;  /* 0x0000006b856b7220 */ /* 0x040fe40000410000 */
[----:B------:R-:W-:Y:S02]  /*68f0*/  FMUL.FTZ R108, R134, R108 ;  /* 0x0000006c866c7220 */ /* 0x000fe40000410000 */
[C---:B----4-:R-:W-:Y:S02]  /*6900*/  FMUL.FTZ R23, R0.reuse, R159 ;  /* 0x0000009f00177220 */ /* 0x050fe40000410000 */
[C---:B------:R-:W-:Y:S02]  /*6910*/  FMUL.FTZ R90, R0.reuse, R90 ;  /* 0x0000005a005a7220 */ /* 0x040fe40000410000 */
[C---:B------:R-:W-:Y:S01]  /*6920*/  FMUL.FTZ R91, R0.reuse, R91 ;  /* 0x0000005b005b7220 */ /* 0x040fe20000410000 */
[----:B------:R3:W-:Y:S01]  /*6930*/  MUFU.EX2 R184, R10 ;  /* 0x0000000a00b87308 */ /* 0x0007e20000000800 */
[C---:B------:R-:W-:Y:S02]  /*6940*/  FMUL.FTZ R102, R0.reuse, R102 ;  /* 0x0000006600667220 */ /* 0x040fe40000410000 */
[C---:B------:R-:W-:Y:S02]  /*6950*/  FMUL.FTZ R103, R0.reuse, R103 ;  /* 0x0000006700677220 */ /* 0x040fe40000410000 */
[----:B-1----:R-:W-:Y:S02]  /*6960*/  FMUL.FTZ R14, R0, R150 ;  /* 0x00000096000e7220 */ /* 0x002fe40000410000 */
[----:B------:R-:W-:Y:S02]  /*6970*/  FMUL.FTZ R109, R134, R109 ;  /* 0x0000006d866d7220 */ /* 0x000fe40000410000 */
[C---:B------:R-:W-:Y:S01]  /*6980*/  FMUL.FTZ R110, R133.reuse, R110 ;  /* 0x0000006e856e7220 */ /* 0x040fe20000410000 */
[----:B------:R-:W1:Y:S01]  /*6990*/  MUFU.EX2 R185, R11 ;  /* 0x0000000b00b97308 */ /* 0x000e620000000800 */
[C---:B------:R-:W-:Y:S02]  /*69a0*/  FMUL.FTZ R111, R133.reuse, R111 ;  /* 0x0000006f856f7220 */ /* 0x040fe40000410000 */
[----:B------:R-:W-:Y:S02]  /*69b0*/  FMUL.FTZ R112, R132, R112 ;  /* 0x0000007084707220 */ /* 0x000fe40000410000 */
[----:B--2---:R-:W-:Y:S02]  /*69c0*/  FMUL.FTZ R15, R0, R151 ;  /* 0x00000097000f7220 */ /* 0x004fe40000410000 */
[----:B------:R-:W2:Y:S01]  /*69d0*/  LDSM.16.MT88.4 R148, [R216+0x1100] ;  /* 0x00110000d894783b */ /* 0x000ea20000004200 */
[----:B------:R-:W-:Y:S02]  /*69e0*/  FMUL.FTZ R113, R132, R113 ;  /* 0x0000007184717220 */ /* 0x000fe40000410000 */
[----:B------:R-:W-:Y:S01]  /*69f0*/  MUFU.EX2 R204, R36 ;  /* 0x0000002400cc7308 */ /* 0x000fe20000000800 */
[C---:B------:R-:W-:Y:S02]  /*6a00*/  FMUL.FTZ R114, R0.reuse, R114 ;  /* 0x0000007200727220 */ /* 0x040fe40000410000 */
[C---:B------:R-:W-:Y:S02]  /*6a10*/  FMUL.FTZ R115, R0.reuse, R115 ;  /* 0x0000007300737220 */ /* 0x040fe40000410000 */
[----:B---3--:R-:W-:Y:S01]  /*6a20*/  FMUL.FTZ R10, R0, R142 ;  /* 0x0000008e000a7220 */ /* 0x008fe20000410000 */
[----:B------:R-:W-:Y:S01]  /*6a30*/  F2FP.BF16.PACK_AB R142, R236, R235 ;  /* 0x000000ebec8e723e */ /* 0x000fe200000010ff */
[C---:B------:R-:W-:Y:S02]  /*6a40*/  FMUL.FTZ R116, R134.reuse, R116 ;  /* 0x0000007486747220 */ /* 0x040fe40000410000 */
[----:B------:R-:W-:Y:S01]  /*6a50*/  FMUL.FTZ R117, R134, R117 ;  /* 0x0000007586757220 */ /* 0x000fe20000410000 */
[----:B------:R-:W-:Y:S01]  /*6a60*/  MUFU.EX2 R205, R37 ;  /* 0x0000002500cd7308 */ /* 0x000fe20000000800 */
[C---:B------:R-:W-:Y:S02]  /*6a70*/  FMUL.FTZ R118, R133.reuse, R118 ;  /* 0x0000007685767220 */ /* 0x040fe40000410000 */
[----:B------:R-:W-:Y:S01]  /*6a80*/  FMUL.FTZ R119, R133, R119 ;  /* 0x0000007785777220 */ /* 0x000fe20000410000 */
[----:B-1----:R-:W-:Y:S01]  /*6a90*/  F2FP.BF16.PACK_AB R141, R185, R184 ;  /* 0x000000b8b98d723e */ /* 0x002fe200000010ff */
[----:B------:R-:W-:Y:S01]  /*6aa0*/  FMUL.FTZ R11, R0, R143 ;  /* 0x0000008f000b7220 */ /* 0x000fe20000410000 */
[----:B------:R-:W-:Y:S01]  /*6ab0*/  F2FP.BF16.PACK_AB R143, R187, R186 ;  /* 0x000000babb8f723e */ /* 0x000fe200000010ff */
[C---:B------:R-:W-:Y:S02]  /*6ac0*/  FMUL.FTZ R120, R134.reuse, R120 ;  /* 0x0000007886787220 */ /* 0x040fe40000410000 */
[----:B------:R-:W-:Y:S01]  /*6ad0*/  FMUL.FTZ R121, R134, R121 ;  /* 0x0000007986797220 */ /* 0x000fe20000410000 */
[----:B------:R-:W-:Y:S01]  /*6ae0*/  MUFU.EX2 R202, R38 ;  /* 0x0000002600ca7308 */ /* 0x000fe20000000800 */
[C---:B------:R-:W-:Y:S02]  /*6af0*/  FMUL.FTZ R122, R133.reuse, R122 ;  /* 0x0000007a857a7220 */ /* 0x040fe40000410000 */
[C---:B------:R-:W-:Y:S04]  /*6b00*/  HMMA.16816.F32.BF16 R8, R140.reuse, R172, R8 ;  /* 0x000000ac8c08723c */ /* 0x040fe80000041808 */
[C---:B------:R-:W-:Y:S02]  /*6b10*/  FMUL.FTZ R123, R133.reuse, R123 ;  /* 0x0000007b857b7220 */ /* 0x040fe40000410000 */
[C---:B------:R-:W-:Y:S01]  /*6b20*/  FMUL.FTZ R124, R132.reuse, R124 ;  /* 0x0000007c847c7220 */ /* 0x040fe20000410000 */
[----:B------:R1:W-:Y:S01]  /*6b30*/  MUFU.EX2 R203, R39 ;  /* 0x0000002700cb7308 */ /* 0x0003e20000000800 */
[-C--:B------:R-:W-:Y:S04]  /*6b40*/  HMMA.16816.F32.BF16 R12, R140, R174.reuse, R12 ;  /* 0x000000ae8c0c723c */ /* 0x080fe8000004180c */
[----:B------:R-:W-:Y:S02]  /*6b50*/  FMUL.FTZ R125, R132, R125 ;  /* 0x0000007d847d7220 */ /* 0x000fe40000410000 */
[----:B------:R-:W-:Y:S02]  /*6b60*/  FMUL.FTZ R126, R0, R126 ;  /* 0x0000007e007e7220 */ /* 0x000fe40000410000 */
[C---:B------:R-:W-:Y:S01]  /*6b70*/  HMMA.16816.F32.BF16 R16, R144.reuse, R174, R16 ;  /* 0x000000ae9010723c */ /* 0x040fe20000041810 */
[----:B------:R-:W-:Y:S03]  /*6b80*/  MUFU.EX2 R200, R48 ;  /* 0x0000003000c87308 */ /* 0x000fe60000000800 */
[C---:B------:R-:W-:Y:S02]  /*6b90*/  FMUL.FTZ R68, R134.reuse, R68 ;  /* 0x0000004486447220 */ /* 0x040fe40000410000 */
[----:B------:R-:W-:Y:S02]  /*6ba0*/  FMUL.FTZ R69, R134, R69 ;  /* 0x0000004586457220 */ /* 0x000fe40000410000 */
[C---:B------:R-:W-:Y:S03]  /*6bb0*/  FMUL.FTZ R70, R133.reuse, R70 ;  /* 0x0000004685467220 */ /* 0x040fe60000410000 */
[----:B------:R-:W-:Y:S01]  /*6bc0*/  MUFU.EX2 R201, R49 ;  /* 0x0000003100c97308 */ /* 0x000fe20000000800 */
[----:B------:R-:W-:Y:S02]  /*6bd0*/  FMUL.FTZ R71, R133, R71 ;  /* 0x0000004785477220 */ /* 0x000fe40000410000 */
[----:B------:R-:W-:Y:S01]  /*6be0*/  FMUL.FTZ R127, R0, R127 ;  /* 0x0000007f007f7220 */ /* 0x000fe20000410000 */
[----:B-1----:R-:W-:Y:S01]  /*6bf0*/  LDSM.16.MT88.4 R36, [R216+0x2500] ;  /* 0x00250000d824783b */ /* 0x002fe20000004200 */
[C---:B------:R-:W-:Y:S02]  /*6c00*/  FMUL.FTZ R128, R132.reuse, R128 ;  /* 0x0000008084807220 */ /* 0x040fe40000410000 */
[C---:B------:R-:W-:Y:S01]  /*6c10*/  FMUL.FTZ R129, R132.reuse, R129 ;  /* 0x0000008184817220 */ /* 0x040fe20000410000 */
[-C--:B------:R-:W-:Y:S02]  /*6c20*/  HMMA.16816.F32.BF16 R68, R144, R176.reuse, R68 ;  /* 0x000000b09044723c */ /* 0x080fe40000041844 */
[----:B------:R1:W-:Y:S01]  /*6c30*/  MUFU.EX2 R232, R20 ;  /* 0x0000001400e87308 */ /* 0x0003e20000000800 */
[C---:B------:R-:W-:Y:S02]  /*6c40*/  FMUL.FTZ R72, R132.reuse, R72 ;  /* 0x0000004884487220 */ /* 0x040fe40000410000 */
[----:B------:R-:W-:Y:S02]  /*6c50*/  FMUL.FTZ R73, R132, R73 ;  /* 0x0000004984497220 */ /* 0x000fe40000410000 */
[C---:B------:R-:W-:Y:S02]  /*6c60*/  FMUL.FTZ R74, R0.reuse, R74 ;  /* 0x0000004a004a7220 */ /* 0x040fe40000410000 */
[C---:B------:R-:W-:Y:S03]  /*6c70*/  FMUL.FTZ R75, R0.reuse, R75 ;  /* 0x0000004b004b7220 */ /* 0x040fe60000410000 */
[----:B------:R-:W-:Y:S01]  /*6c80*/  MUFU.EX2 R199, R50 ;  /* 0x0000003200c77308 */ /* 0x000fe20000000800 */
[C---:B------:R-:W-:Y:S02]  /*6c90*/  FMUL.FTZ R130, R0.reuse, R130 ;  /* 0x0000008200827220 */ /* 0x040fe40000410000 */
[----:B------:R-:W-:Y:S01]  /*6ca0*/  FMUL.FTZ R131, R0, R131 ;  /* 0x0000008300837220 */ /* 0x000fe20000410000 */
[C---:B------:R-:W-:Y:S04]  /*6cb0*/  HMMA.16816.F32.BF16 R72, R140.reuse, R176, R72 ;  /* 0x000000b08c48723c */ /* 0x040fe80000041848 */
[C---:B------:R-:W-:Y:S02]  /*6cc0*/  FMUL.FTZ R76, R132.reuse, R76 ;  /* 0x0000004c844c7220 */ /* 0x040fe40000410000 */
[----:B------:R-:W-:Y:S01]  /*6cd0*/  FMUL.FTZ R77, R132, R77 ;  /* 0x0000004d844d7220 */ /* 0x000fe20000410000 */
[----:B------:R3:W-:Y:S01]  /*6ce0*/  MUFU.EX2 R231, R21 ;  /* 0x0000001500e77308 */ /* 0x0007e20000000800 */
[C---:B------:R-:W-:Y:S04]  /*6cf0*/  FMUL.FTZ R78, R0.reuse, R78 ;  /* 0x0000004e004e7220 */ /* 0x040fe80000410000 */
[----:B------:R-:W-:Y:S02]  /*6d00*/  FMUL.FTZ R79, R0, R79 ;  /* 0x0000004f004f7220 */ /* 0x000fe40000410000 */
[----:B-1----:R-:W-:Y:S02]  /*6d10*/  FMUL.FTZ R20, R132, R156 ;  /* 0x0000009c84147220 */ /* 0x002fe40000410000 */
[--C-:B------:R-:W-:Y:S01]  /*6d20*/  FFMA.FTZ R44, R44, c[0x0][0x2d0], -R182.reuse ;  /* 0x0000b4002c2c7a23 */ /* 0x100fe200000108b6 */
[----:B------:R1:W-:Y:S01]  /*6d30*/  MUFU.EX2 R198, R51 ;  /* 0x0000003300c67308 */ /* 0x0003e20000000800 */
[----:B------:R-:W-:Y:S01]  /*6d40*/  FFMA.FTZ R45, R45, c[0x0][0x2d0], -R182 ;  /* 0x0000b4002d2d7a23 */ /* 0x000fe200000108b6 */
[-C--:B------:R-:W-:Y:S03]  /*6d50*/  HMMA.16816.F32.BF16 R76, R140, R178.reuse, R76 ;  /* 0x000000b28c4c723c */ /* 0x080fe6000004184c */
[C---:B------:R-:W-:Y:S02]  /*6d60*/  FMUL.FTZ R80, R134.reuse, R80 ;  /* 0x0000005086507220 */ /* 0x040fe40000410000 */
[----:B------:R-:W-:Y:S02]  /*6d70*/  FMUL.FTZ R81, R134, R81 ;  /* 0x0000005186517220 */ /* 0x000fe40000410000 */
[C---:B------:R-:W-:Y:S01]  /*6d80*/  FMUL.FTZ R82, R133.reuse, R82 ;  /* 0x0000005285527220 */ /* 0x040fe20000410000 */
[----:B------:R4:W-:Y:S01]  /*6d90*/  MUFU.EX2 R215, R22 ;  /* 0x0000001600d77308 */ /* 0x0009e20000000800 */
[----:B------:R-:W-:Y:S03]  /*6da0*/  FMUL.FTZ R83, R133, R83 ;  /* 0x0000005385537220 */ /* 0x000fe60000410000 */
[----:B---3--:R-:W-:Y:S02]  /*6db0*/  FMUL.FTZ R21, R132, R157 ;  /* 0x0000009d84157220 */ /* 0x008fe40000410000 */
[--C-:B------:R-:W-:Y:S02]  /*6dc0*/  FFMA.FTZ R46, R46, c[0x0][0x2d0], -R3.reuse ;  /* 0x0000b4002e2e7a23 */ /* 0x100fe40000010803 */
[C---:B------:R-:W-:Y:S02]  /*6dd0*/  HMMA.16816.F32.BF16 R80, R144.reuse, R178, R80 ;  /* 0x000000b29050723c */ /* 0x040fe40000041850 */
[----:B------:R-:W-:Y:S02]  /*6de0*/  MUFU.EX2 R197, R40 ;  /* 0x0000002800c57308 */ /* 0x000fe40000000800 */
[----:B------:R-:W-:Y:S01]  /*6df0*/  FFMA.FTZ R47, R47, c[0x0][0x2d0], -R3 ;  /* 0x0000b4002f2f7a23 */ /* 0x000fe20000010803 */
[----:B-1----:R-:W-:Y:S01]  /*6e00*/  LDSM.16.MT88.4 R48, [R217+0x2500] ;  /* 0x00250000d930783b */ /* 0x002fe20000004200 */
[--C-:B------:R-:W-:Y:S02]  /*6e10*/  FFMA.FTZ R64, R64, c[0x0][0x2d0], -R180.reuse ;  /* 0x0000b40040407a23 */ /* 0x100fe400000108b4 */
[-C--:B--2---:R-:W-:Y:S04]  /*6e20*/  HMMA.16816.F32.BF16 R84, R144, R148.reuse, R84 ;  /* 0x000000949054723c */ /* 0x084fe80000041854 */
[----:B------:R-:W-:Y:S01]  /*6e30*/  MUFU.EX2 R196, R41 ;  /* 0x0000002900c47308 */ /* 0x000fe20000000800 */
[--C-:B------:R-:W-:Y:S02]  /*6e40*/  FFMA.FTZ R65, R65, c[0x0][0x2d0], -R180.reuse ;  /* 0x0000b40041417a23 */ /* 0x100fe400000108b4 */
[--C-:B------:R-:W-:Y:S01]  /*6e50*/  FFMA.FTZ R67, R67, c[0x0][0x2d0], -R181.reuse ;  /* 0x0000b40043437a23 */ /* 0x100fe200000108b5 */
[C---:B------:R-:W-:Y:S04]  /*6e60*/  HMMA.16816.F32.BF16 R88, R140.reuse, R148, R88 ;  /* 0x000000948c58723c */ /* 0x040fe80000041858 */
[----:B----4-:R-:W-:Y:S02]  /*6e70*/  FMUL.FTZ R22, R0, R158 ;  /* 0x0000009e00167220 */ /* 0x010fe40000410000 */
[--C-:B------:R-:W-:Y:S01]  /*6e80*/  FFMA.FTZ R32, R32, c[0x0][0x2d0], -R180.reuse ;  /* 0x0000b40020207a23 */ /* 0x100fe200000108b4 */
[----:B------:R-:W-:Y:S01]  /*6e90*/  LDSM.16.MT88.4 R156, [R217+0x500] ;  /* 0x00050000d99c783b */ /* 0x000fe20000004200 */
[----:B------:R-:W-:Y:S01]  /*6ea0*/  FFMA.FTZ R33, R33, c[0x0][0x2d0], -R180 ;  /* 0x0000b40021217a23 */ /* 0x000fe200000108b4 */
[----:B------:R-:W-:Y:S02]  /*6eb0*/  MUFU.EX2 R174, R42 ;  /* 0x0000002a00ae7308 */ /* 0x000fe40000000800 */
[-C--:B------:R-:W-:Y:S03]  /*6ec0*/  HMMA.16816.F32.BF16 R20, R140, R150.reuse, R20 ;  /* 0x000000968c14723c */ /* 0x080fe60000041814 */
[----:B------:R-:W-:Y:S02]  /*6ed0*/  FFMA.FTZ R34, R34, c[0x0][0x2d0], -R181 ;  /* 0x0000b40022227a23 */ /* 0x000fe400000108b5 */
[--C-:B------:R-:W-:Y:S02]  /*6ee0*/  FFMA.FTZ R24, R24, c[0x0][0x2d0], -R182.reuse ;  /* 0x0000b40018187a23 */ /* 0x100fe400000108b6 */
[--C-:B------:R-:W-:Y:S01]  /*6ef0*/  FFMA.FTZ R25, R25, c[0x0][0x2d0], -R182.reuse ;  /* 0x0000b40019197a23 */ /* 0x100fe200000108b6 */
[C---:B------:R-:W-:Y:S01]  /*6f00*/  HMMA.16816.F32.BF16 R92, R144.reuse, R150, R92 ;  /* 0x00000096905c723c */ /* 0x040fe2000004185c */
[----:B------:R1:W-:Y:S01]  /*6f10*/  MUFU.EX2 R214, R138 ;  /* 0x0000008a00d67308 */ /* 0x0003e20000000800 */
[----:B------:R-:W2:Y:S02]  /*6f20*/  LDSM.16.MT88.4 R148, [R216+0x2100] ;  /* 0x00210000d894783b */ /* 0x000ea40000004200 */
[--C-:B------:R-:W-:Y:S02]  /*6f30*/  FFMA.FTZ R26, R26, c[0x0][0x2d0], -R3.reuse ;  /* 0x0000b4001a1a7a23 */ /* 0x100fe40000010803 */
[--C-:B------:R-:W-:Y:S02]  /*6f40*/  FFMA.FTZ R28, R28, c[0x0][0x2d0], -R182.reuse ;  /* 0x0000b4001c1c7a23 */ /* 0x100fe400000108b6 */
[-C--:B------:R-:W-:Y:S03]  /*6f50*/  HMMA.16816.F32.BF16 R96, R144, R152.reuse, R96 ;  /* 0x000000989060723c */ /* 0x080fe60000041860 */
[----:B------:R3:W-:Y:S01]  /*6f60*/  MUFU.EX2 R213, R32 ;  /* 0x0000002000d57308 */ /* 0x0007e20000000800 */
[--C-:B------:R-:W-:Y:S02]  /*6f70*/  FFMA.FTZ R29, R29, c[0x0][0x2d0], -R182.reuse ;  /* 0x0000b4001d1d7a23 */ /* 0x100fe400000108b6 */
[--C-:B------:R-:W-:Y:S02]  /*6f80*/  FFMA.FTZ R30, R30, c[0x0][0x2d0], -R3.reuse ;  /* 0x0000b4001e1e7a23 */ /* 0x100fe40000010803 */
[C---:B------:R-:W-:Y:S04]  /*6f90*/  HMMA.16816.F32.BF16 R100, R140.reuse, R152, R100 ;  /* 0x000000988c64723c */ /* 0x040fe80000041864 */
[----:B------:R-:W-:Y:S01]  /*6fa0*/  FFMA.FTZ R31, R31, c[0x0][0x2d0], -R3 ;  /* 0x0000b4001f1f7a23 */ /* 0x000fe20000010803 */
[----:B------:R4:W-:Y:S01]  /*6fb0*/  MUFU.EX2 R212, R33 ;  /* 0x0000002100d47308 */ /* 0x0009e20000000800 */
[--C-:B------:R-:W-:Y:S02]  /*6fc0*/  FFMA.FTZ R66, R66, c[0x0][0x2d0], -R181.reuse ;  /* 0x0000b40042427a23 */ /* 0x100fe400000108b5 */
[--C-:B------:R-:W-:Y:S04]  /*6fd0*/  FFMA.FTZ R60, R60, c[0x0][0x2d0], -R182.reuse ;  /* 0x0000b4003c3c7a23 */ /* 0x100fe800000108b6 */
[----:B-1----:R-:W-:Y:S02]  /*6fe0*/  FFMA.FTZ R138, R35, c[0x0][0x2d0], -R181 ;  /* 0x0000b400238a7a23 */ /* 0x002fe400000108b5 */
[----:B------:R-:W-:Y:S01]  /*6ff0*/  FMUL.FTZ R35, R0, R163 ;  /* 0x000000a300237220 */ /* 0x000fe20000410000 */
[----:B------:R1:W-:Y:S01]  /*7000*/  MUFU.EX2 R211, R34 ;  /* 0x0000002200d37308 */ /* 0x0003e20000000800 */
[----:B------:R-:W-:Y:S02]  /*7010*/  FFMA.FTZ R61, R61, c[0x0][0x2d0], -R182 ;  /* 0x0000b4003d3d7a23 */ /* 0x000fe400000108b6 */
[----:B------:R-:W-:Y:S02]  /*7020*/  FFMA.FTZ R62, R62, c[0x0][0x2d0], -R3 ;  /* 0x0000b4003e3e7a23 */ /* 0x000fe40000010803 */
[C---:B---3--:R-:W-:Y:S05]  /*7030*/  FMUL.FTZ R32, R132.reuse, R160 ;  /* 0x000000a084207220 */ /* 0x048fea0000410000 */
[----:B------:R3:W-:Y:S01]  /*7040*/  MUFU.EX2 R209, R24 ;  /* 0x0000001800d17308 */ /* 0x0007e20000000800 */
[----:B----4-:R-:W-:Y:S09]  /*7050*/  FMUL.FTZ R33, R132, R161 ;  /* 0x000000a184217220 */ /* 0x010ff20000410000 */
[----:B------:R4:W-:Y:S01]  /*7060*/  MUFU.EX2 R208, R25 ;  /* 0x0000001900d07308 */ /* 0x0009e20000000800 */
[----:B-1----:R-:W-:Y:S09]  /*7070*/  FMUL.FTZ R34, R0, R162 ;  /* 0x000000a200227220 */ /* 0x002ff20000410000 */
[----:B------:R1:W-:Y:S01]  /*7080*/  MUFU.EX2 R173, R43 ;  /* 0x0000002b00ad7308 */ /* 0x0003e20000000800 */
[-C--:B------:R-:W-:Y:S03]  /*7090*/  HMMA.16816.F32.BF16 R32, R140, R154.reuse, R32 ;  /* 0x0000009a8c20723c */ /* 0x080fe60000041820 */
[C---:B---3--:R-:W-:Y:S05]  /*70a0*/  FMUL.FTZ R24, R132.reuse, R164 ;  /* 0x000000a484187220 */ /* 0x048fea0000410000 */
[C---:B------:R-:W-:Y:S01]  /*70b0*/  HMMA.16816.F32.BF16 R104, R144.reuse, R154, R104 ;  /* 0x0000009a9068723c */ /* 0x040fe20000041868 */
[----:B------:R3:W-:Y:S01]  /*70c0*/  MUFU.EX2 R178, R26 ;  /* 0x0000001a00b27308 */ /* 0x0007e20000000800 */
[----:B------:R-:W5:Y:S02]  /*70d0*/  LDSM.16.MT88.4 R152, [R217+0x2100] ;  /* 0x00210000d998783b */ /* 0x000f640000004200 */
[C---:B----4-:R-:W-:Y:S02]  /*70e0*/  FMUL.FTZ R25, R132.reuse, R165 ;  /* 0x000000a584197220 */ /* 0x050fe40000410000 */
[----:B------:R-:W-:Y:S02]  /*70f0*/  FFMA.FTZ R132, R132, R248, R233 ;  /* 0x000000f884847223 */ /* 0x000fe400000100e9 */
[-C--:B--2---:R-:W-:Y:S03]  /*7100*/  HMMA.16816.F32.BF16 R108, R144, R148.reuse, R108 ;  /* 0x00000094906c723c */ /* 0x084fe6000004186c */
[----:B------:R2:W-:Y:S01]  /*7110*/  MUFU.EX2 R210, R138 ;  /* 0x0000008a00d27308 */ /* 0x0005e20000000800 */
[----:B-1----:R-:W-:Y:S04]  /*7120*/  LDSM.16.MT88.4 R40, [R216+0x900] ;  /* 0x00090000d828783b */ /* 0x002fe80000004200 */
[C---:B------:R-:W-:Y:S05]  /*7130*/  HMMA.16816.F32.BF16 R112, R140.reuse, R148, R112 ;  /* 0x000000948c70723c */ /* 0x040fea0000041870 */
[----:B------:R1:W-:Y:S01]  /*7140*/  MUFU.EX2 R207, R28 ;  /* 0x0000001c00cf7308 */ /* 0x0003e20000000800 */
[C---:B---3--:R-:W-:Y:S09]  /*7150*/  FMUL.FTZ R26, R0.reuse, R166 ;  /* 0x000000a6001a7220 */ /* 0x048ff20000410000 */
[----:B------:R3:W-:Y:S01]  /*7160*/  MUFU.EX2 R206, R29 ;  /* 0x0000001d00ce7308 */ /* 0x0007e20000000800 */
[--C-:B--2---:R-:W-:Y:S02]  /*7170*/  FFMA.FTZ R138, R27, c[0x0][0x2d0], -R3.reuse ;  /* 0x0000b4001b8a7a23 */ /* 0x104fe40000010803 */
[----:B------:R-:W-:Y:S02]  /*7180*/  FMUL.FTZ R27, R0, R167 ;  /* 0x000000a7001b7220 */ /* 0x000fe40000410000 */
[----:B------:R-:W-:Y:S05]  /*7190*/  FFMA.FTZ R3, R63, c[0x0][0x2d0], -R3 ;  /* 0x0000b4003f037a23 */ /* 0x000fea0000010803 */
[----:B------:R-:W-:Y:S01]  /*71a0*/  MUFU.EX2 R193, R52 ;  /* 0x0000003400c17308 */ /* 0x000fe20000000800 */
[-C--:B------:R-:W-:Y:S03]  /*71b0*/  HMMA.16816.F32.BF16 R24, R140, R150.reuse, R24 ;  /* 0x000000968c18723c */ /* 0x080fe60000041818 */
[C---:B-1----:R-:W-:Y:S06]  /*71c0*/  FMUL.FTZ R28, R134.reuse, R168 ;  /* 0x000000a8861c7220 */ /* 0x042fec0000410000 */
[----:B------:R-:W1:Y:S01]  /*71d0*/  MUFU.EX2 R192, R53 ;  /* 0x0000003500c07308 */ /* 0x000e620000000800 */
[C---:B------:R-:W-:Y:S01]  /*71e0*/  HMMA.16816.F32.BF16 R116, R144.reuse, R150, R116 ;  /* 0x000000969074723c */ /* 0x040fe20000041874 */
[----:B------:R-:W2:Y:S03]  /*71f0*/  LDSM.16.MT88.4 R148, [R216+0x500] ;  /* 0x00050000d894783b */ /* 0x000ea60000004200 */
[C---:B---3--:R-:W-:Y:S02]  /*7200*/  FMUL.FTZ R29, R134.reuse, R169 ;  /* 0x000000a9861d7220 */ /* 0x048fe40000410000 */
[----:B------:R-:W-:Y:S02]  /*7210*/  FFMA.FTZ R134, R134, R246, R241 ;  /* 0x000000f686867223 */ /* 0x000fe400000100f1 */
[-C--:B-----5:R-:W-:Y:S01]  /*7220*/  HMMA.16816.F32.BF16 R120, R144, R152.reuse, R120 ;  /* 0x000000989078723c */ /* 0x0a0fe20000041878 */
[----:B------:R3:W-:Y:S07]  /*7230*/  MUFU.EX2 R176, R30 ;  /* 0x0000001e00b07308 */ /* 0x0007ee0000000800 */
[C---:B------:R-:W-:Y:S03]  /*7240*/  HMMA.16816.F32.BF16 R124, R140.reuse, R152, R124 ;  /* 0x000000988c7c723c */ /* 0x040fe6000004187c */
[----:B------:R4:W-:Y:S01]  /*7250*/  MUFU.EX2 R175, R31 ;  /* 0x0000001f00af7308 */ /* 0x0009e20000000800 */
[----:B-1----:R-:W-:Y:S04]  /*7260*/  F2FP.BF16.PACK_AB R168, R192, R193 ;  /* 0x000000c1c0a8723e */ /* 0x002fe800000010ff */
[-C--:B------:R-:W-:Y:S05]  /*7270*/  HMMA.16816.F32.BF16 R128, R140, R154.reuse, R128 ;  /* 0x0000009a8c80723c */ /* 0x080fea0000041880 */
[----:B------:R-:W1:Y:S02]  /*7280*/  MUFU.EX2 R177, R138 ;  /* 0x0000008a00b17308 */ /* 0x000e640000000800 */
[----:B------:R-:W-:Y:S01]  /*7290*/  F2FP.BF16.PACK_AB R140, R231, R232 ;  /* 0x000000e8e78c723e */ /* 0x000fe200000010ff */
[C---:B---3--:R-:W-:Y:S01]  /*72a0*/  FMUL.FTZ R30, R133.reuse, R170 ;  /* 0x000000aa851e7220 */ /* 0x048fe20000410000 */
[----:B------:R-:W-:Y:S03]  /*72b0*/  F2FP.BF16.PACK_AB R141, R214, R215 ;  /* 0x000000d7d68d723e */ /* 0x000fe600000010ff */
[----:B------:R-:W-:Y:S03]  /*72c0*/  F2FP.BF16.PACK_AB R142, R212, R213 ;  /* 0x000000d5d48e723e */ /* 0x000fe600000010ff */
[----:B------:R-:W-:Y:S01]  /*72d0*/  MUFU.EX2 R191, R54 ;  /* 0x0000003600bf7308 */ /* 0x000fe20000000800 */
[----:B------:R-:W-:Y:S01]  /*72e0*/  F2FP.BF16.PACK_AB R143, R210, R211 ;  /* 0x000000d3d28f723e */ /* 0x000fe200000010ff */
[C---:B----4-:R-:W-:Y:S02]  /*72f0*/  FMUL.FTZ R31, R133.reuse, R171 ;  /* 0x000000ab851f7220 */ /* 0x050fe40000410000 */
[----:B------:R-:W-:Y:S06]  /*7300*/  FFMA.FTZ R133, R133, R247, R237 ;  /* 0x000000f785857223 */ /* 0x000fec00000100ed */
[----:B------:R3:W4:Y:S01]  /*7310*/  MUFU.EX2 R190, R55 ;  /* 0x0000003700be7308 */ /* 0x0007220000000800 */
[----:B------:R-:W-:Y:S01]  /*7320*/  HMMA.16816.F32.BF16 R28, R144, R154, R28 ;  /* 0x0000009a901c723c */ /* 0x000fe2000004181c */
[----:B------:R-:W5:Y:S06]  /*7330*/  LDSM.16.MT88.4 R152, [R216+0x1500] ;  /* 0x00150000d898783b */ /* 0x000f6c0000004200 */
[----:B------:R-:W-:Y:S01]  /*7340*/  F2FP.BF16.PACK_AB R144, R208, R209 ;  /* 0x000000d1d090723e */ /* 0x000fe200000010ff */
[-C--:B--2---:R-:W-:Y:S01]  /*7350*/  HMMA.16816.F32.BF16 R4, R140, R148.reuse, R4 ;  /* 0x000000948c04723c */ /* 0x084fe20000041804 */
[----:B------:R-:W-:Y:S04]  /*7360*/  MUFU.EX2 R179, R56 ;  /* 0x0000003800b37308 */ /* 0x000fe80000000800 */
[----:B-1----:R-:W-:Y:S02]  /*7370*/  F2FP.BF16.PACK_AB R145, R177, R178 ;  /* 0x000000b2b191723e */ /* 0x002fe400000010ff */
[----:B------:R-:W-:Y:S02]  /*7380*/  F2FP.BF16.PACK_AB R146, R206, R207 ;  /* 0x000000cfce92723e */ /* 0x000fe400000010ff */
[----:B------:R-:W-:Y:S02]  /*7390*/  F2FP.BF16.PACK_AB R147, R175, R176 ;  /* 0x000000b0af93723e */ /* 0x000fe400000010ff */
[----:B------:R1:W-:Y:S01]  /*73a0*/  MUFU.EX2 R195, R44 ;  /* 0x0000002c00c37308 */ /* 0x0003e20000000800 */
[----:B---3--:R-:W-:Y:S04]  /*73b0*/  LDSM.16.MT88.4 R52, [R216+0x2900] ;  /* 0x00290000d834783b */ /* 0x008fe80000004200 */
[C---:B------:R-:W-:Y:S04]  /*73c0*/  HMMA.16816.F32.BF16 R8, R144.reuse, R148, R8 ;  /* 0x000000949008723c */ /* 0x040fe80000041808 */
[----:B----4-:R-:W-:Y:S01]  /*73d0*/  F2FP.BF16.PACK_AB R169, R190, R191 ;  /* 0x000000bfbea9723e */ /* 0x010fe200000010ff */
[----:B------:R2:W3:Y:S03]  /*73e0*/  MUFU.EX2 R194, R45 ;  /* 0x0000002d00c27308 */ /* 0x0004e60000000800 */
[-C--:B------:R-:W-:Y:S07]  /*73f0*/  HMMA.16816.F32.BF16 R12, R144, R150.reuse, R12 ;  /* 0x00000096900c723c */ /* 0x080fee000004180c */
[----:B------:R3:W-:Y:S01]  /*7400*/  MUFU.EX2 R172, R46 ;  /* 0x0000002e00ac7308 */ /* 0x0007e20000000800 */
[C---:B------:R-:W-:Y:S01]  /*7410*/  HMMA.16816.F32.BF16 R16, R140.reuse, R150, R16 ;  /* 0x000000968c10723c */ /* 0x040fe20000041810 */
[----:B------:R-:W4:Y:S03]  /*7420*/  LDSM.16.MT88.4 R148, [R217+0x1500] ;  /* 0x00150000d994783b */ /* 0x000f260000004200 */
[----:B-1----:R-:W-:Y:S04]  /*7430*/  F2FP.BF16.PACK_AB R44, R196, R197 ;  /* 0x000000c5c42c723e */ /* 0x002fe800000010ff */
[-C--:B------:R-:W-:Y:S01]  /*7440*/  HMMA.16816.F32.BF16 R68, R140, R156.reuse, R68 ;  /* 0x0000009c8c44723c */ /* 0x080fe20000041844 */
[----:B------:R-:W1:Y:S03]  /*7450*/  MUFU.EX2 R138, R47 ;  /* 0x0000002f008a7308 */ /* 0x000e660000000800 */
[----:B--2---:R-:W-:Y:S04]  /*7460*/  F2FP.BF16.PACK_AB R45, R173, R174 ;  /* 0x000000aead2d723e */ /* 0x004fe800000010ff */
[C---:B------:R-:W-:Y:S03]  /*7470*/  HMMA.16816.F32.BF16 R72, R144.reuse, R156, R72 ;  /* 0x0000009c9048723c */ /* 0x040fe60000041848 */
[----:B------:R-:W-:Y:S01]  /*7480*/  MUFU.EX2 R189, R64 ;  /* 0x0000004000bd7308 */ /* 0x000fe20000000800 */
[----:B---3--:R-:W-:Y:S04]  /*7490*/  F2FP.BF16.PACK_AB R46, R194, R195 ;  /* 0x000000c3c22e723e */ /* 0x008fe800000010ff */
[-C--:B------:R-:W-:Y:S05]  /*74a0*/  HMMA.16816.F32.BF16 R76, R144, R158.reuse, R76 ;  /* 0x0000009e904c723c */ /* 0x080fea000004184c */
[----:B------:R-:W-:Y:S03]  /*74b0*/  MUFU.EX2 R64, R59 ;  /* 0x0000003b00407308 */ /* 0x000fe60000000800 */
[C---:B------:R-:W-:Y:S04]  /*74c0*/  HMMA.16816.F32.BF16 R80, R140.reuse, R158, R80 ;  /* 0x0000009e8c50723c */ /* 0x040fe80000041850 */
[----:B-1----:R-:W-:Y:S03]  /*74d0*/  F2FP.BF16.PACK_AB R47, R138, R172 ;  /* 0x000000ac8a2f723e */ /* 0x002fe600000010ff */
[----:B------:R-:W1:Y:S01]  /*74e0*/  MUFU.EX2 R188, R65 ;  /* 0x0000004100bc7308 */ /* 0x000e620000000800 */
[-C--:B-----5:R-:W-:Y:S08]  /*74f0*/  HMMA.16816.F32.BF16 R84, R140, R152.reuse, R84 ;  /* 0x000000988c54723c */ /* 0x0a0ff00000041854 */
[C---:B------:R-:W-:Y:S01]  /*7500*/  HMMA.16816.F32.BF16 R88, R144.reuse, R152, R88 ;  /* 0x000000989058723c */ /* 0x040fe20000041858 */
[----:B------:R-:W-:Y:S07]  /*7510*/  MUFU.EX2 R65, R58 ;  /* 0x0000003a00417308 */ /* 0x000fee0000000800 */
[-C--:B------:R-:W-:Y:S03]  /*7520*/  HMMA.16816.F32.BF16 R20, R144, R154.reuse, R20 ;  /* 0x0000009a9014723c */ /* 0x080fe60000041814 */
[----:B------:R-:W-:Y:S01]  /*7530*/  MUFU.EX2 R180, R67 ;  /* 0x0000004300b47308 */ /* 0x000fe20000000800 */
[----:B-1----:R-:W-:Y:S04]  /*7540*/  F2FP.BF16.PACK_AB R170, R188, R189 ;  /* 0x000000bdbcaa723e */ /* 0x002fe800000010ff */
[C---:B------:R-:W-:Y:S01]  /*7550*/  HMMA.16816.F32.BF16 R92, R140.reuse, R154, R92 ;  /* 0x0000009a8c5c723c */ /* 0x040fe2000004185c */
[----:B------:R-:W-:Y:S04]  /*7560*/  LDSM.16.MT88.4 R152, [R216+0xd00] ;  /* 0x000d0000d898783b */ /* 0x000fe80000004200 */
[----:B------:R1:W-:Y:S03]  /*7570*/  MUFU.EX2 R67, R57 ;  /* 0x0000003900437308 */ /* 0x0003e60000000800 */
[-C--:B----4-:R-:W-:Y:S07]  /*7580*/  HMMA.16816.F32.BF16 R96, R140, R148.reuse, R96 ;  /* 0x000000948c60723c */ /* 0x090fee0000041860 */
[----:B------:R-:W2:Y:S01]  /*7590*/  MUFU.EX2 R183, R66 ;  /* 0x0000004200b77308 */ /* 0x000ea20000000800 */
[C---:B------:R-:W-:Y:S08]  /*75a0*/  HMMA.16816.F32.BF16 R100, R144.reuse, R148, R100 ;  /* 0x000000949064723c */ /* 0x040ff00000041864 */
[-C--:B------:R-:W-:Y:S01]  /*75b0*/  HMMA.16816.F32.BF16 R32, R144, R150.reuse, R32 ;  /* 0x000000969020723c */ /* 0x080fe20000041820 */
[----:B------:R-:W-:Y:S01]  /*75c0*/  MUFU.EX2 R66, R60 ;  /* 0x0000003c00427308 */ /* 0x000fe20000000800 */
[----:B-1----:R-:W-:Y:S06]  /*75d0*/  LDSM.16.MT88.4 R56, [R217+0x1d00] ;  /* 0x001d0000d938783b */ /* 0x002fec0000004200 */
[C---:B------:R-:W-:Y:S03]  /*75e0*/  HMMA.16816.F32.BF16 R104, R140.reuse, R150, R104 ;  /* 0x000000968c68723c */ /* 0x040fe60000041868 */
[----:B------:R-:W1:Y:S01]  /*75f0*/  MUFU.EX2 R61, R61 ;  /* 0x0000003d003d7308 */ /* 0x000e620000000800 */
[----:B--2---:R-:W-:Y:S04]  /*7600*/  F2FP.BF16.PACK_AB R171, R180, R183 ;  /* 0x000000b7b4ab723e */ /* 0x004fe800000010ff */
[-C--:B------:R-:W-:Y:S05]  /*7610*/  HMMA.16816.F32.BF16 R108, R140, R36.reuse, R108 ;  /* 0x000000248c6c723c */ /* 0x080fea000004186c */
[----:B------:R-:W-:Y:S03]  /*7620*/  MUFU.EX2 R62, R62 ;  /* 0x0000003e003e7308 */ /* 0x000fe60000000800 */
[C---:B------:R-:W-:Y:S07]  /*7630*/  HMMA.16816.F32.BF16 R112, R144.reuse, R36, R112 ;  /* 0x000000249070723c */ /* 0x040fee0000041870 */
[----:B------:R-:W-:Y:S01]  /*7640*/  F2FP.BF16.PACK_AB R36, R205, R204 ;  /* 0x000000cccd24723e */ /* 0x000fe200000010ff */
[-C--:B------:R-:W-:Y:S01]  /*7650*/  HMMA.16816.F32.BF16 R24, R144, R38.reuse, R24 ;  /* 0x000000269018723c */ /* 0x080fe20000041818 */
[----:B------:R2:W3:Y:S03]  /*7660*/  MUFU.EX2 R60, R3 ;  /* 0x00000003003c7308 */ /* 0x0004e60000000800 */
[----:B------:R-:W-:Y:S04]  /*7670*/  F2FP.BF16.PACK_AB R37, R203, R202 ;  /* 0x000000cacb25723e */ /* 0x000fe800000010ff */
[C---:B------:R-:W-:Y:S07]  /*7680*/  HMMA.16816.F32.BF16 R116, R140.reuse, R38, R116 ;  /* 0x000000268c74723c */ /* 0x040fee0000041874 */
[----:B------:R-:W-:Y:S01]  /*7690*/  F2FP.BF16.PACK_AB R38, R201, R200 ;  /* 0x000000c8c926723e */ /* 0x000fe200000010ff */
[-C--:B------:R-:W-:Y:S04]  /*76a0*/  HMMA.16816.F32.BF16 R120, R140, R48.reuse, R120 ;  /* 0x000000308c78723c */ /* 0x080fe80000041878 */
[----:B------:R-:W-:Y:S04]  /*76b0*/  F2FP.BF16.PACK_AB R39, R198, R199 ;  /* 0x000000c7c627723e */ /* 0x000fe800000010ff */
[C---:B------:R-:W-:Y:S04]  /*76c0*/  HMMA.16816.F32.BF16 R124, R144.reuse, R48, R124 ;  /* 0x00000030907c723c */ /* 0x040fe8000004187c */
[----:B--2---:R-:W-:Y:S02]  /*76d0*/  FFMA.FTZ R3, R0, R249, R184 ;  /* 0x000000f900037223 */ /* 0x004fe400000100b8 */
[----:B------:R-:W-:Y:S02]  /*76e0*/  FADD.FTZ R0, R243, R134 ;  /* 0x00000086f3007221 */ /* 0x000fe40000010000 */
[-C--:B------:R-:W-:Y:S01]  /*76f0*/  HMMA.16816.F32.BF16 R128, R144, R50.reuse, R128 ;  /* 0x000000329080723c */ /* 0x080fe20000041880 */
[----:B------:R-:W2:Y:S03]  /*7700*/  LDSM.16.MT88.4 R144, [R217+0x900] ;  /* 0x00090000d990783b */ /* 0x000ea60000004200 */
[----:B------:R-:W-:Y:S02]  /*7710*/  FADD.FTZ R3, R185, R3 ;  /* 0x00000003b9037221 */ /* 0x000fe40000010000 */
[----:B------:R-:W-:Y:S02]  /*7720*/  FADD.FTZ R0, R242, R0 ;  /* 0x00000000f2007221 */ /* 0x000fe40000010000 */
[----:B------:R-:W-:Y:S01]  /*7730*/  HMMA.16816.F32.BF16 R28, R140, R50, R28 ;  /* 0x000000328c1c723c */ /* 0x000fe2000004181c */
[----:B------:R-:W4:Y:S07]  /*7740*/  LDSM.16.MT88.4 R48, [R216+0x1900] ;  /* 0x00190000d830783b */ /* 0x000f2e0000004200 */
[-C--:B------:R-:W-:Y:S08]  /*7750*/  HMMA.16816.F32.BF16 R4, R36, R40.reuse, R4 ;  /* 0x000000282404723c */ /* 0x080ff00000041804 */
[C---:B------:R-:W-:Y:S08]  /*7760*/  HMMA.16816.F32.BF16 R8, R44.reuse, R40, R8 ;  /* 0x000000282c08723c */ /* 0x040ff00000041808 */
[-C--:B------:R-:W-:Y:S08]  /*7770*/  HMMA.16816.F32.BF16 R12, R44, R42.reuse, R12 ;  /* 0x0000002a2c0c723c */ /* 0x080ff0000004180c */
[C---:B------:R-:W-:Y:S01]  /*7780*/  HMMA.16816.F32.BF16 R16, R36.reuse, R42, R16 ;  /* 0x0000002a2410723c */ /* 0x040fe20000041810 */
[----:B------:R-:W5:Y:S07]  /*7790*/  LDSM.16.MT88.4 R40, [R217+0x1900] ;  /* 0x00190000d928783b */ /* 0x000f6e0000004200 */
[-C--:B--2---:R-:W-:Y:S08]  /*77a0*/  HMMA.16816.F32.BF16 R68, R36, R144.reuse, R68 ;  /* 0x000000902444723c */ /* 0x084ff00000041844 */
[C---:B------:R-:W-:Y:S08]  /*77b0*/  HMMA.16816.F32.BF16 R72, R44.reuse, R144, R72 ;  /* 0x000000902c48723c */ /* 0x040ff00000041848 */
[-C--:B------:R-:W-:Y:S08]  /*77c0*/  HMMA.16816.F32.BF16 R76, R44, R146.reuse, R76 ;  /* 0x000000922c4c723c */ /* 0x080ff0000004184c */
[C---:B------:R-:W-:Y:S08]  /*77d0*/  HMMA.16816.F32.BF16 R80, R36.reuse, R146, R80 ;  /* 0x000000922450723c */ /* 0x040ff00000041850 */
[-C--:B----4-:R-:W-:Y:S08]  /*77e0*/  HMMA.16816.F32.BF16 R84, R36, R48.reuse, R84 ;  /* 0x000000302454723c */ /* 0x090ff00000041854 */
[C---:B------:R-:W-:Y:S08]  /*77f0*/  HMMA.16816.F32.BF16 R88, R44.reuse, R48, R88 ;  /* 0x000000302c58723c */ /* 0x040ff00000041858 */
[-C--:B------:R-:W-:Y:S08]  /*7800*/  HMMA.16816.F32.BF16 R20, R44, R50.reuse, R20 ;  /* 0x000000322c14723c */ /* 0x080ff00000041814 */
[C---:B------:R-:W-:Y:S01]  /*7810*/  HMMA.16816.F32.BF16 R92, R36.reuse, R50, R92 ;  /* 0x00000032245c723c */ /* 0x040fe2000004185c */
[----:B------:R-:W2:Y:S07]  /*7820*/  LDSM.16.MT88.4 R48, [R217+0x2900] ;  /* 0x00290000d930783b */ /* 0x000eae0000004200 */
[-C--:B-----5:R-:W-:Y:S08]  /*7830*/  HMMA.16816.F32.BF16 R96, R36, R40.reuse, R96 ;  /* 0x000000282460723c */ /* 0x0a0ff00000041860 */
[C---:B------:R-:W-:Y:S08]  /*7840*/  HMMA.16816.F32.BF16 R100, R44.reuse, R40, R100 ;  /* 0x000000282c64723c */ /* 0x040ff00000041864 */
[-C--:B------:R-:W-:Y:S08]  /*7850*/  HMMA.16816.F32.BF16 R32, R44, R42.reuse, R32 ;  /* 0x0000002a2c20723c */ /* 0x080ff00000041820 */
[C---:B------:R-:W-:Y:S01]  /*7860*/  HMMA.16816.F32.BF16 R104, R36.reuse, R42, R104 ;  /* 0x0000002a2468723c */ /* 0x040fe20000041868 */
        /* <DEDUP_REMOVED lines=8> */
[-C--:B------:R-:W-:Y:S01]  /*78f0*/  HMMA.16816.F32.BF16 R128, R44, R50.reuse, R128 ;  /* 0x000000322c80723c */ /* 0x080fe20000041880 */
[----:B------:R-:W2:Y:S07]  /*7900*/  LDSM.16.MT88.4 R44, [R216+0x2d00] ;  /* 0x002d0000d82c783b */ /* 0x000eae0000004200 */
[----:B------:R-:W-:Y:S07]  /*7910*/  HMMA.16816.F32.BF16 R28, R36, R50, R28 ;  /* 0x00000032241c723c */ /* 0x000fee000004181c */
[----:B------:R-:W-:Y:S01]  /*7920*/  F2FP.BF16.PACK_AB R36, R67, R179 ;  /* 0x000000b34324723e */ /* 0x000fe200000010ff */
[-C--:B------:R-:W-:Y:S01]  /*7930*/  HMMA.16816.F32.BF16 R144, R168, R152.reuse, R4 ;  /* 0x00000098a890723c */ /* 0x080fe20000041804 */
[----:B------:R-:W2:Y:S04]  /*7940*/  LDSM.16.MT88.4 R4, [R217+0x2d00] ;  /* 0x002d0000d904783b */ /* 0x000ea80000004200 */
[----:B------:R-:W-:Y:S02]  /*7950*/  F2FP.BF16.PACK_AB R37, R64, R65 ;  /* 0x000000414025723e */ /* 0x000fe400000010ff */
[----:B-1----:R-:W-:Y:S02]  /*7960*/  F2FP.BF16.PACK_AB R38, R61, R66 ;  /* 0x000000423d26723e */ /* 0x002fe400000010ff */
[----:B---3--:R-:W-:Y:S07]  /*7970*/  F2FP.BF16.PACK_AB R39, R60, R62 ;  /* 0x0000003e3c27723e */ /* 0x008fee00000010ff */
[C---:B------:R-:W-:Y:S07]  /*7980*/  HMMA.16816.F32.BF16 R140, R36.reuse, R152, R8 ;  /* 0x00000098248c723c */ /* 0x040fee0000041808 */
[----:B------:R-:W-:Y:S01]  /*7990*/  FADD.FTZ R8, R238, R133 ;  /* 0x00000085ee087221 */ /* 0x000fe20000010000 */
[-C--:B------:R-:W-:Y:S04]  /*79a0*/  HMMA.16816.F32.BF16 R148, R36, R154.reuse, R12 ;  /* 0x0000009a2494723c */ /* 0x080fe8000004180c */
[----:B------:R-:W-:Y:S01]  /*79b0*/  FADD.FTZ R10, R234, R132 ;  /* 0x00000084ea0a7221 */ /* 0x000fe20000010000 */
[----:B------:R-:W-:Y:S01]  /*79c0*/  MOV R132, R135 ;  /* 0x0000008700847202 */ /* 0x000fe20000000f00 */
[----:B------:R-:W-:Y:S02]  /*79d0*/  FADD.FTZ R8, R240, R8 ;  /* 0x00000008f0087221 */ /* 0x000fe40000010000 */
[C---:B------:R-:W-:Y:S04]  /*79e0*/  HMMA.16816.F32.BF16 R152, R168.reuse, R154, R16 ;  /* 0x0000009aa898723c */ /* 0x040fe80000041810 */
[----:B------:R-:W-:Y:S02]  /*79f0*/  FADD.FTZ R10, R235, R10 ;  /* 0x0000000aeb0a7221 */ /* 0x000fe40000010000 */
[----:B------:R-:W-:Y:S02]  /*7a00*/  FADD.FTZ R9, R186, R3 ;  /* 0x00000003ba097221 */ /* 0x000fe40000010000 */
[-C--:B----4-:R-:W-:Y:S04]  /*7a10*/  HMMA.16816.F32.BF16 R68, R168, R40.reuse, R68 ;  /* 0x00000028a844723c */ /* 0x090fe80000041844 */
[----:B------:R-:W-:Y:S02]  /*7a20*/  FADD.FTZ R12, R244, R0 ;  /* 0x00000000f40c7221 */ /* 0x000fe40000010000 */
[----:B------:R-:W-:Y:S02]  /*7a30*/  FADD.FTZ R8, R239, R8 ;  /* 0x00000008ef087221 */ /* 0x000fe40000010000 */
[C---:B------:R-:W-:Y:S04]  /*7a40*/  HMMA.16816.F32.BF16 R72, R36.reuse, R40, R72 ;  /* 0x000000282448723c */ /* 0x040fe80000041848 */
[----:B------:R-:W-:Y:S02]  /*7a50*/  FADD.FTZ R3, R236, R10 ;  /* 0x0000000aec037221 */ /* 0x000fe40000010000 */
[----:B------:R-:W-:Y:S02]  /*7a60*/  FADD.FTZ R0, R187, R9 ;  /* 0x00000009bb007221 */ /* 0x000fe40000010000 */
[-C--:B------:R-:W-:Y:S04]  /*7a70*/  HMMA.16816.F32.BF16 R76, R36, R42.reuse, R76 ;  /* 0x0000002a244c723c */ /* 0x080fe8000004184c */
[----:B------:R-:W-:Y:S02]  /*7a80*/  FADD.FTZ R12, R232, R12 ;  /* 0x0000000ce80c7221 */ /* 0x000fe40000010000 */
[----:B------:R-:W-:Y:S02]  /*7a90*/  FADD.FTZ R11, R215, R8 ;  /* 0x00000008d70b7221 */ /* 0x000fe40000010000 */
[C---:B------:R-:W-:Y:S04]  /*7aa0*/  HMMA.16816.F32.BF16 R80, R168.reuse, R42, R80 ;  /* 0x0000002aa850723c */ /* 0x040fe80000041850 */
[----:B------:R-:W-:Y:S02]  /*7ab0*/  FADD.FTZ R10, R209, R3 ;  /* 0x00000003d10a7221 */ /* 0x000fe40000010000 */
[----:B------:R-:W-:Y:S02]  /*7ac0*/  FADD.FTZ R9, R178, R0 ;  /* 0x00000000b2097221 */ /* 0x000fe40000010000 */
[-C--:B-----5:R-:W-:Y:S04]  /*7ad0*/  HMMA.16816.F32.BF16 R84, R168, R52.reuse, R84 ;  /* 0x00000034a854723c */ /* 0x0a0fe80000041854 */
        /* <DEDUP_REMOVED lines=23> */
[-C--:B--2---:R-:W-:Y:S04]  /*7c50*/  HMMA.16816.F32.BF16 R108, R168, R44.reuse, R108 ;  /* 0x0000002ca86c723c */ /* 0x084fe8000004186c */
        /* <DEDUP_REMOVED lines=8> */
[----:B------:R-:W-:Y:S01]  /*7ce0*/  FADD.FTZ R0, R172, R9 ;  /* 0x00000009ac007221 */ /* 0x000fe20000010000 */
[C---:B------:R-:W-:Y:S04]  /*7cf0*/  HMMA.16816.F32.BF16 R116, R168.reuse, R46, R116 ;  /* 0x0000002ea874723c */ /* 0x040fe80000041874 */
[----:B------:R-:W-:Y:S02]  /*7d00*/  FADD.FTZ R10, R201, R8 ;  /* 0x00000008c90a7221 */ /* 0x000fe40000010000 */
[----:B------:R-:W-:Y:S01]  /*7d10*/  FADD.FTZ R8, R138, R0 ;  /* 0x000000008a087221 */ /* 0x000fe20000010000 */
[----:B------:R-:W-:Y:S01]  /*7d20*/  MOV R138, R2 ;  /* 0x00000002008a7202 */ /* 0x000fe20000000f00 */
[-C--:B------:R-:W-:Y:S04]  /*7d30*/  HMMA.16816.F32.BF16 R120, R168, R4.reuse, R120 ;  /* 0x00000004a878723c */ /* 0x080fe80000041878 */
[----:B------:R-:W-:Y:S04]  /*7d40*/  FADD.FTZ R8, R65, R8 ;  /* 0x0000000841087221 */ /* 0x000fe80000010000 */
[C---:B------:R-:W-:Y:S07]  /*7d50*/  HMMA.16816.F32.BF16 R124, R36.reuse, R4, R124 ;  /* 0x00000004247c723c */ /* 0x040fee000004187c */
[----:B------:R-:W-:Y:S01]  /*7d60*/  FADD.FTZ R4, R199, R11 ;  /* 0x0000000bc7047221 */ /* 0x000fe20000010000 */
[-C--:B------:R-:W-:Y:S04]  /*7d70*/  HMMA.16816.F32.BF16 R128, R36, R6.reuse, R128 ;  /* 0x000000062480723c */ /* 0x080fe80000041880 */
[----:B------:R-:W-:Y:S02]  /*7d80*/  FADD.FTZ R9, R198, R4 ;  /* 0x00000004c6097221 */ /* 0x000fe40000010000 */
[----:B------:R-:W-:Y:S02]  /*7d90*/  FADD.FTZ R5, R194, R3 ;  /* 0x00000003c2057221 */ /* 0x000fe40000010000 */
[----:B------:R-:W-:Y:S01]  /*7da0*/  FADD.FTZ R4, R193, R10 ;  /* 0x0000000ac1047221 */ /* 0x000fe20000010000 */
[----:B------:R-:W-:Y:S04]  /*7db0*/  HMMA.16816.F32.BF16 R168, R168, R6, R28 ;  /* 0x00000006a8a8723c */ /* 0x000fe8000004181c */
[----:B------:R-:W-:Y:S02]  /*7dc0*/  FADD.FTZ R3, R191, R9 ;  /* 0x00000009bf037221 */ /* 0x000fe40000010000 */
[----:B------:R-:W-:Y:S02]  /*7dd0*/  FADD.FTZ R0, R179, R5 ;  /* 0x00000005b3007221 */ /* 0x000fe40000010000 */
[----:B------:R-:W-:Y:S04]  /*7de0*/  FADD.FTZ R4, R192, R4 ;  /* 0x00000004c0047221 */ /* 0x000fe80000010000 */
[----:B------:R-:W-:Y:S02]  /*7df0*/  FADD.FTZ R3, R190, R3 ;  /* 0x00000003be037221 */ /* 0x000fe40000010000 */
[----:B------:R-:W-:Y:S02]  /*7e00*/  FADD.FTZ R5, R67, R0 ;  /* 0x0000000043057221 */ /* 0x000fe40000010000 */
[----:B------:R-:W-:Y:S02]  /*7e10*/  FADD.FTZ R0, R64, R8 ;  /* 0x0000000840007221 */ /* 0x000fe40000010000 */
[----:B------:R-:W-:Y:S02]  /*7e20*/  FADD.FTZ R4, R189, R4 ;  /* 0x00000004bd047221 */ /* 0x000fe40000010000 */
[----:B------:R-:W-:Y:S02]  /*7e30*/  FADD.FTZ R6, R183, R3 ;  /* 0x00000003b7067221 */ /* 0x000fe40000010000 */
[----:B------:R-:W-:Y:S02]  /*7e40*/  FADD.FTZ R5, R66, R5 ;  /* 0x0000000542057221 */ /* 0x000fe40000010000 */
[----:B------:R-:W-:Y:S01]  /*7e50*/  FADD.FTZ R3, R62, R0 ;  /* 0x000000003e037221 */ /* 0x000fe20000010000 */
[----:B------:R-:W-:Y:S01]  /*7e60*/  IADD3 R0, R224, -0x1, RZ ;  /* 0xffffffffe0007810 */ /* 0x000fe20007ffe0ff */
[----:B------:R-:W-:Y:S02]  /*7e70*/  FADD.FTZ R246, R188, R4 ;  /* 0x00000004bcf67221 */ /* 0x000fe40000010000 */
[----:B------:R-:W-:Y:S01]  /*7e80*/  FADD.FTZ R247, R180, R6 ;  /* 0x00000006b4f77221 */ /* 0x000fe20000010000 */
[----:B------:R-:W-:Y:S01]  /*7e90*/  MOV R224, R0 ;  /* 0x0000000000e07202 */ /* 0x000fe20000000f00 */
[----:B------:R-:W-:Y:S01]  /*7ea0*/  FADD.FTZ R248, R61, R5 ;  /* 0x000000053df87221 */ /* 0x000fe20000010000 */
[----:B------:R-:W-:Y:S01]  /*7eb0*/  MOV R0, R137 ;  /* 0x0000008900007202 */ /* 0x000fe20000000f00 */
[----:B------:R-:W-:Y:S01]  /*7ec0*/  FADD.FTZ R249, R60, R3 ;  /* 0x000000033cf97221 */ /* 0x000fe20000010000 */
[----:B------:R-:W-:Y:S01]  /*7ed0*/  MOV R3, R136 ;  /* 0x0000008800037202 */ /* 0x000fe20000000f00 */
[----:B------:R-:W-:-:S05]  /*7ee0*/  @P4 BRA `(.L_x_12) ;  /* 0xffffd2c000004947 */ /* 0x000fca000383ffff */
.L_x_11:
[----:B------:R-:W1:Y:S01]  /*7ef0*/  SHFL.BFLY PT, R11, R246, 0x2, 0x1f ;  /* 0x0c401f00f60b7f89 */ /* 0x000e6200000e0000 */
[----:B------:R-:W-:-:S02]  /*7f00*/  MOV R18, 0xff800000 ;  /* 0xff80000000127802 */ /* 0x000fc40000000f00 */
[----:B------:R-:W-:Y:S01]  /*7f10*/  MOV R19, 0xff800000 ;  /* 0xff80000000137802 */ /* 0x000fe20000000f00 */
[----:B------:R-:W2:Y:S01]  /*7f20*/  SHFL.BFLY PT, R7, R248, 0x2, 0x1f ;  /* 0x0c401f00f8077f89 */ /* 0x000ea200000e0000 */
[----:B------:R-:W-:Y:S02]  /*7f30*/  MOV R20, 0xff800000 ;  /* 0xff80000000147802 */ /* 0x000fe40000000f00 */
[----:B------:R-:W-:Y:S01]  /*7f40*/  MOV R21, 0xff800000 ;  /* 0xff80000000157802 */ /* 0x000fe20000000f00 */
[----:B------:R-:W3:Y:S01]  /*7f50*/  SHFL.BFLY PT, R9, R247, 0x2, 0x1f ;  /* 0x0c401f00f7097f89 */ /* 0x000ee200000e0000 */
[----:B------:R-:W-:-:S03]  /*7f60*/  PLOP3.LUT P4, PT, PT, PT, PT, 0x8, 0x0 ;  /* 0x000000000000781c */ /* 0x000fc60003f8e170 */
[----:B------:R-:W4:Y:S01]  /*7f70*/  SHFL.BFLY PT, R6, R249, 0x2, 0x1f ;  /* 0x0c401f00f9067f89 */ /* 0x000f2200000e0000 */
[----:B-1----:R-:W-:Y:S02]  /*7f80*/  FADD.FTZ R11, R11, R246 ;  /* 0x000000f60b0b7221 */ /* 0x002fe40000010000 */
[----:B--2---:R-:W-:-:S03]  /*7f90*/  FADD.FTZ R7, R7, R248 ;  /* 0x000000f807077221 */ /* 0x004fc60000010000 */
[----:B------:R-:W1:Y:S01]  /*7fa0*/  SHFL.BFLY PT, R0, R11, 0x1, 0x1f ;  /* 0x0c201f000b007f89 */ /* 0x000e6200000e0000 */
[----:B---3--:R-:W-:-:S03]  /*7fb0*/  FADD.FTZ R9, R9, R247 ;  /* 0x000000f709097221 */ /* 0x008fc60000010000 */
[----:B------:R-:W2:Y:S01]  /*7fc0*/  SHFL.BFLY PT, R3, R7, 0x1, 0x1f ;  /* 0x0c201f0007037f89 */ /* 0x000ea200000e0000 */
[----:B----4-:R-:W-:-:S03]  /*7fd0*/  FADD.FTZ R6, R6, R249 ;  /* 0x000000f906067221 */ /* 0x010fc60000010000 */
[----:B------:R-:W3:Y:S04]  /*7fe0*/  SHFL.BFLY PT, R4, R9, 0x1, 0x1f ;  /* 0x0c201f0009047f89 */ /* 0x000ee800000e0000 */
[----:B------:R-:W4:Y:S01]  /*7ff0*/  SHFL.BFLY PT, R5, R6, 0x1, 0x1f ;  /* 0x0c201f0006057f89 */ /* 0x000f2200000e0000 */
[----:B-1----:R-:W-:Y:S01]  /*8000*/  FADD.FTZ R11, R11, R0 ;  /* 0x000000000b0b7221 */ /* 0x002fe20000010000 */
[----:B------:R-:W-:Y:S01]  /*8010*/  MOV R0, RZ ;  /* 0x000000ff00007202 */ /* 0x000fe20000000f00 */
[----:B--2---:R-:W-:-:S03]  /*8020*/  FADD.FTZ R7, R7, R3 ;  /* 0x0000000307077221 */ /* 0x004fc60000010000 */
[----:B------:R-:W-:Y:S02]  /*8030*/  FSETP.NE.FTZ.AND P3, PT, R11, RZ, PT ;  /* 0x000000ff0b00720b */ /* 0x000fe40003f75000 */
[----:B------:R-:W-:Y:S01]  /*8040*/  MOV R3, RZ ;  /* 0x000000ff00037202 */ /* 0x000fe20000000f00 */
[----:B---3--:R-:W-:Y:S01]  /*8050*/  FADD.FTZ R9, R9, R4 ;  /* 0x0000000409097221 */ /* 0x008fe20000010000 */
[----:B------:R-:W-:Y:S02]  /*8060*/  FSETP.NE.FTZ.AND P1, PT, R7, RZ, PT ;  /* 0x000000ff0700720b */ /* 0x000fe40003f35000 */
[----:B------:R-:W-:Y:S01]  /*8070*/  MOV R4, RZ ;  /* 0x000000ff00047202 */ /* 0x000fe20000000f00 */
[----:B----4-:R-:W-:Y:S01]  /*8080*/  FADD.FTZ R6, R5, R6 ;  /* 0x0000000605067221 */ /* 0x010fe20000010000 */
[----:B------:R-:W-:-:S04]  /*8090*/  FSETP.NE.FTZ.AND P2, PT, R9, RZ, PT ;  /* 0x000000ff0900720b */ /* 0x000fc80003f55000 */
[----:B------:R-:W-:Y:S01]  /*80a0*/  FSETP.NE.FTZ.AND P0, PT, R6, RZ, PT ;  /* 0x000000ff0600720b */ /* 0x000fe20003f15000 */
[----:B------:R-:W1:Y:S08]  /*80b0*/  @P3 MUFU.RCP R0, R11 ;  /* 0x0000000b00003308 */ /* 0x000e700000001000 */
[----:B------:R-:W2:Y:S04]  /*80c0*/  @P1 MUFU.RCP R3, R7 ;  /* 0x0000000700031308 */ /* 0x000ea80000001000 */
[----:B------:R-:W-:Y:S01]  /*80d0*/  @P0 MOV R8, 0x3f317218 ;  /* 0x3f31721800080802 */ /* 0x000fe20000000f00 */
[----:B-1----:R-:W-:-:S03]  /*80e0*/  FMUL.FTZ R144, R0, R144 ;  /* 0x0000009000907220 */ /* 0x002fc60000410000 */
[----:B------:R-:W1:Y:S01]  /*80f0*/  @P2 MUFU.RCP R4, R9 ;  /* 0x0000000900042308 */ /* 0x000e620000001000 */
[C---:B------:R-:W-:Y:S02]  /*8100*/  FMUL.FTZ R145, R0.reuse, R145 ;  /* 0x0000009100917220 */ /* 0x040fe40000410000 */
[C---:B------:R-:W-:Y:S02]  /*8110*/  FMUL.FTZ R152, R0.reuse, R152 ;  /* 0x0000009800987220 */ /* 0x040fe40000410000 */
[C---:B------:R-:W-:Y:S02]  /*8120*/  FMUL.FTZ R153, R0.reuse, R153 ;  /* 0x0000009900997220 */ /* 0x040fe40000410000 */
[C---:B------:R-:W-:Y:S01]  /*8130*/  FMUL.FTZ R68, R0.reuse, R68 ;  /* 0x0000004400447220 */ /* 0x040fe20000410000 */
[----:B------:R-:W-:Y:S01]  /*8140*/  @P3 MUFU.LG2 R11, R11 ;  /* 0x0000000b000b3308 */ /* 0x000fe20000000c00 */
[C---:B------:R-:W-:Y:S02]  /*8150*/  FMUL.FTZ R69, R0.reuse, R69 ;  /* 0x0000004500457220 */ /* 0x040fe40000410000 */
[----:B------:R-:W-:-:S02]  /*8160*/  FMUL.FTZ R80, R0, R80 ;  /* 0x0000005000507220 */ /* 0x000fc40000410000 */
[C---:B------:R-:W-:Y:S02]  /*8170*/  FMUL.FTZ R81, R0.reuse, R81 ;  /* 0x0000005100517220 */ /* 0x040fe40000410000 */
[C---:B------:R-:W-:Y:S01]  /*8180*/  FMUL.FTZ R84, R0.reuse, R84 ;  /* 0x0000005400547220 */ /* 0x040fe20000410000 */
[----:B------:R-:W-:Y:S01]  /*8190*/  @P2 MUFU.LG2 R9, R9 ;  /* 0x0000000900092308 */ /* 0x000fe20000000c00 */
[C---:B------:R-:W-:Y:S02]  /*81a0*/  FMUL.FTZ R85, R0.reuse, R85 ;  /* 0x0000005500557220 */ /* 0x040fe40000410000 */
[C---:B------:R-:W-:Y:S02]  /*81b0*/  FMUL.FTZ R92, R0.reuse, R92 ;  /* 0x0000005c005c7220 */ /* 0x040fe40000410000 */
[C---:B------:R-:W-:Y:S02]  /*81c0*/  FMUL.FTZ R93, R0.reuse, R93 ;  /* 0x0000005d005d7220 */ /* 0x040fe40000410000 */
[C---:B------:R-:W-:Y:S01]  /*81d0*/  FMUL.FTZ R96, R0.reuse, R96 ;  /* 0x0000006000607220 */ /* 0x040fe20000410000 */
[----:B------:R-:W-:Y:S01]  /*81e0*/  @P1 MUFU.LG2 R7, R7 ;  /* 0x0000000700071308 */ /* 0x000fe20000000c00 */
[----:B------:R-:W-:-:S02]  /*81f0*/  FMUL.FTZ R97, R0, R97 ;  /* 0x0000006100617220 */ /* 0x000fc40000410000 */
[C---:B------:R-:W-:Y:S02]  /*8200*/  FMUL.FTZ R104, R0.reuse, R104 ;  /* 0x0000006800687220 */ /* 0x040fe40000410000 */
[C---:B------:R-:W-:Y:S02]  /*8210*/  FMUL.FTZ R105, R0.reuse, R105 ;  /* 0x0000006900697220 */ /* 0x040fe40000410000 */
[C---:B------:R-:W-:Y:S02]  /*8220*/  FMUL.FTZ R108, R0.reuse, R108 ;  /* 0x0000006c006c7220 */ /* 0x040fe40000410000 */
[C---:B------:R-:W-:Y:S02]  /*8230*/  FMUL.FTZ R109, R0.reuse, R109 ;  /* 0x0000006d006d7220 */ /* 0x040fe40000410000 */
[C---:B------:R-:W-:Y:S02]  /*8240*/  FMUL.FTZ R116, R0.reuse, R116 ;  /* 0x0000007400747220 */ /* 0x040fe40000410000 */
[----:B------:R-:W-:-:S02]  /*8250*/  FMUL.FTZ R117, R0, R117 ;  /* 0x0000007500757220 */ /* 0x000fc40000410000 */
[C---:B------:R-:W-:Y:S02]  /*8260*/  FMUL.FTZ R120, R0.reuse, R120 ;  /* 0x0000007800787220 */ /* 0x040fe40000410000 */
[C---:B------:R-:W-:Y:S02]  /*8270*/  FMUL.FTZ R121, R0.reuse, R121 ;  /* 0x0000007900797220 */ /* 0x040fe40000410000 */
[C---:B------:R-:W-:Y:S02]  /*8280*/  FMUL.FTZ R168, R0.reuse, R168 ;  /* 0x000000a800a87220 */ /* 0x040fe40000410000 */
[----:B------:R-:W-:Y:S01]  /*8290*/  FMUL.FTZ R169, R0, R169 ;  /* 0x000000a900a97220 */ /* 0x000fe20000410000 */
[----:B------:R-:W-:Y:S01]  /*82a0*/  MOV R0, RZ ;  /* 0x000000ff00007202 */ /* 0x000fe20000000f00 */
[C---:B--2---:R-:W-:Y:S02]  /*82b0*/  FMUL.FTZ R140, R3.reuse, R140 ;  /* 0x0000008c038c7220 */ /* 0x044fe40000410000 */
[----:B------:R-:W-:-:S02]  /*82c0*/  FMUL.FTZ R141, R3, R141 ;  /* 0x0000008d038d7220 */ /* 0x000fc40000410000 */
[C---:B------:R-:W-:Y:S01]  /*82d0*/  FMUL.FTZ R148, R3.reuse, R148 ;  /* 0x0000009403947220 */ /* 0x040fe20000410000 */
[----:B------:R-:W2:Y:S01]  /*82e0*/  @P0 MUFU.RCP R0, R6 ;  /* 0x0000000600000308 */ /* 0x000ea20000001000 */
[C---:B------:R-:W-:Y:S02]  /*82f0*/  FMUL.FTZ R149, R3.reuse, R149 ;  /* 0x0000009503957220 */ /* 0x040fe40000410000 */
[C---:B------:R-:W-:Y:S02]  /*8300*/  FMUL.FTZ R72, R3.reuse, R72 ;  /* 0x0000004803487220 */ /* 0x040fe40000410000 */
[C---:B------:R-:W-:Y:S02]  /*8310*/  FMUL.FTZ R73, R3.reuse, R73 ;  /* 0x0000004903497220 */ /* 0x040fe40000410000 */
[C---:B------:R-:W-:Y:S01]  /*8320*/  FMUL.FTZ R76, R3.reuse, R76 ;  /* 0x0000004c034c7220 */ /* 0x040fe20000410000 */
[----:B------:R-:W3:Y:S01]  /*8330*/  @P0 MUFU.LG2 R6, R6 ;  /* 0x0000000600060308 */ /* 0x000ee20000000c00 */
        /* <DEDUP_REMOVED lines=17> */
[----:B------:R-:W-:Y:S01]  /*8450*/  @P2 MOV R3, 0x3f317218 ;  /* 0x3f31721800032802 */ /* 0x000fe20000000f00 */
[C---:B-1----:R-:W-:Y:S02]  /*8460*/  FMUL.FTZ R146, R4.reuse, R146 ;  /* 0x0000009204927220 */ /* 0x042fe40000410000 */
        /* <DEDUP_REMOVED lines=24> */
[C---:B--2---:R-:W-:Y:S02]  /*85f0*/  FMUL.FTZ R142, R0.reuse, R142 ;  /* 0x0000008e008e7220 */ /* 0x044fe40000410000 */
        /* <DEDUP_REMOVED lines=24> */
[----:B------:R-:W-:Y:S02]  /*8780*/  @P2 FMUL.FTZ R5, R3, c[0x0][0x2d0] ;  /* 0x0000b40003052a20 */ /* 0x000fe40000410000 */
[----:B------:R-:W-:-:S02]  /*8790*/  @P3 FMUL.FTZ R10, R4, c[0x0][0x2d0] ;  /* 0x0000b400040a3a20 */ /* 0x000fc40000410000 */
[----:B------:R-:W-:Y:S02]  /*87a0*/  @P1 FMUL.FTZ R3, R0, c[0x0][0x2d0] ;  /* 0x0000b40000031a20 */ /* 0x000fe40000410000 */
[----:B------:R-:W-:Y:S02]  /*87b0*/  @P3 FMUL.FTZ R11, R11, 0.69314718246459960938 ;  /* 0x3f3172180b0b3820 */ /* 0x000fe40000410000 */
[----:B------:R-:W-:Y:S02]  /*87c0*/  @P2 FMUL.FTZ R9, R9, 0.69314718246459960938 ;  /* 0x3f31721809092820 */ /* 0x000fe40000410000 */
[----:B------:R-:W-:Y:S02]  /*87d0*/  @P1 FMUL.FTZ R7, R7, 0.69314718246459960938 ;  /* 0x3f31721807071820 */ /* 0x000fe40000410000 */
[----:B---3--:R-:W-:Y:S02]  /*87e0*/  @P0 FMUL.FTZ R4, R6, 0.69314718246459960938 ;  /* 0x3f31721806040820 */ /* 0x008fe40000410000 */
[----:B------:R-:W-:-:S02]  /*87f0*/  @P0 FMUL.FTZ R0, R8, c[0x0][0x2d0] ;  /* 0x0000b40008000a20 */ /* 0x000fc40000410000 */
[----:B------:R-:W-:Y:S02]  /*8800*/  @P3 FFMA.FTZ R18, R10, R137, R11 ;  /* 0x000000890a123223 */ /* 0x000fe4000001000b */
[----:B------:R-:W-:Y:S02]  /*8810*/  @P2 FFMA.FTZ R19, R5, R136, R9 ;  /* 0x0000008805132223 */ /* 0x000fe40000010009 */
[----:B------:R-:W-:Y:S02]  /*8820*/  @P1 FFMA.FTZ R20, R3, R135, R7 ;  /* 0x0000008703141223 */ /* 0x000fe40000010007 */
[----:B------:R-:W-:Y:S02]  /*8830*/  @P0 FFMA.FTZ R21, R0, R2, R4 ;  /* 0x0000000200150223 */ /* 0x000fe40000010004 */
.L_x_3:
[----:B------:R-:W-:Y:S05]  /*8840*/  @P4 BRA `(.L_x_15) ;  /* 0x00001a1000004947 */ /* 0x000fea0003800000 */
[----:B------:R-:W1:Y:S01]  /*8850*/  S2R R16, SR_TID.X ;  /* 0x0000000000107919 */ /* 0x000e620000002100 */
[----:B------:R-:W-:Y:S01]  /*8860*/  SHF.R.S32.HI R10, RZ, 0x1f, R251 ;  /* 0x0000001fff0a7819 */ /* 0x000fe200000114fb */
[----:B------:R-:W-:Y:S01]  /*8870*/  IMAD.WIDE.U32 R2, R251, c[0x0][0x4d0], RZ ;  /* 0x00013400fb027a25 */ /* 0x000fe200078e00ff */
[----:B------:R-:W-:Y:S01]  /*8880*/  MOV R24, c[0x0][0x4e8] ;  /* 0x00013a0000187a02 */ /* 0x000fe20000000f00 */
[----:B------:R-:W2:Y:S01]  /*8890*/  S2R R12, SR_CTAID.Y ;  /* 0x00000000000c7919 */ /* 0x000ea20000002600 */
[----:B------:R-:W-:Y:S01]  /*88a0*/  BSSY B0, `(.L_x_16) ;  /* 0x00000bd000007945 */ /* 0x000fe20003800000 */
[----:B------:R-:W-:-:S02]  /*88b0*/  IMAD R0, R10, c[0x0][0x4d0], RZ ;  /* 0x000134000a007a24 */ /* 0x000fc400078e02ff */
[----:B------:R-:W-:Y:S01]  /*88c0*/  BAR.SYNC.DEFER_BLOCKING 0x1, 0x80 ;  /* 0x0042000000007b1d */ /* 0x000fe20000010000 */
[----:B------:R-:W-:Y:S01]  /*88d0*/  IMAD.MOV R9, RZ, RZ, -R251 ;  /* 0x000000ffff097224 */ /* 0x000fe200078e0afb */
[C---:B------:R-:W-:Y:S01]  /*88e0*/  ISETP.NE.AND P0, PT, R24.reuse, 0x1, PT ;  /* 0x000000011800780c */ /* 0x040fe20003f05270 */
[----:B------:R-:W-:Y:S02]  /*88f0*/  IMAD R8, R251, c[0x0][0x4d4], R0 ;  /* 0x00013500fb087a24 */ /* 0x000fe400078e0200 */
[----:B------:R-:W-:Y:S01]  /*8900*/  IMAD R24, R24, c[0x0][0x388], RZ ;  /* 0x0000e20018187a24 */ /* 0x000fe200078e02ff */
[----:B------:R-:W3:Y:S04]  /*8910*/  S2R R13, SR_CTAID.Z ;  /* 0x00000000000d7919 */ /* 0x000ee80000002700 */
[----:B------:R-:W4:Y:S01]  /*8920*/  S2R R15, SR_CTAID.X ;  /* 0x00000000000f7919 */ /* 0x000f220000002500 */
[----:B-1----:R-:W-:-:S04]  /*8930*/  SHF.R.S32.HI R11, RZ, 0x1f, R16 ;  /* 0x0000001fff0b7819 */ /* 0x002fc80000011410 */
[-C--:B------:R-:W-:Y:S01]  /*8940*/  LEA.HI R4, R11, R16.reuse, RZ, 0x2 ;  /* 0x000000100b047211 */ /* 0x080fe200078f10ff */
[----:B--2---:R-:W-:Y:S01]  /*8950*/  IMAD R12, R9, c[0x0][0x550], R12 ;  /* 0x00015400090c7a24 */ /* 0x004fe200078e020c */
[----:B------:R-:W-:Y:S02]  /*8960*/  LEA.HI R11, R11, R16, RZ, 0x5 ;  /* 0x000000100b0b7211 */ /* 0x000fe400078f28ff */
[----:B------:R-:W-:Y:S02]  /*8970*/  LOP3.LUT R4, R4, 0xfffffffc, RZ, 0xc0, !PT ;  /* 0xfffffffc04047812 */ /* 0x000fe400078ec0ff */
[--C-:B------:R-:W-:Y:S02]  /*8980*/  SHF.R.S32.HI R6, RZ, 0x5, R11.reuse ;  /* 0x00000005ff067819 */ /* 0x100fe4000001140b */
[----:B------:R-:W-:Y:S01]  /*8990*/  SHF.R.S32.HI R5, RZ, 0x1f, R11 ;  /* 0x0000001fff057819 */ /* 0x000fe2000001140b */
[----:B------:R-:W-:Y:S01]  /*89a0*/  IMAD.IADD R0, R16, 0x1, -R4 ;  /* 0x0000000110007824 */ /* 0x000fe200078e0a04 */
[----:B------:R-:W-:-:S02]  /*89b0*/  LOP3.LUT R11, R11, 0xffffffe0, RZ, 0xc0, !PT ;  /* 0xffffffe00b0b7812 */ /* 0x000fc400078ec0ff */
[----:B------:R-:W-:Y:S01]  /*89c0*/  LEA.HI R4, R5, R6, RZ, 0x2 ;  /* 0x0000000605047211 */ /* 0x000fe200078f10ff */
[----:B------:R-:W-:Y:S01]  /*89d0*/  IMAD.IADD R5, R3, 0x1, R8 ;  /* 0x0000000103057824 */ /* 0x000fe200078e0208 */
[----:B------:R-:W-:Y:S02]  /*89e0*/  LEA.HI R7, R0, R0, RZ, 0x1 ;  /* 0x0000000000077211 */ /* 0x000fe400078f08ff */
[----:B------:R-:W-:Y:S01]  /*89f0*/  LOP3.LUT R8, R4, 0xffffffc, RZ, 0xc0, !PT ;  /* 0x0ffffffc04087812 */ /* 0x000fe200078ec0ff */
[----:B------:R-:W-:Y:S01]  /*8a00*/  IMAD.MOV.U32 R4, RZ, RZ, R2 ;  /* 0x000000ffff047224 */ /* 0x000fe200078e0002 */
[----:B------:R-:W-:Y:S01]  /*8a10*/  IADD3 R16, -R11, R16, RZ ;  /* 0x000000100b107210 */ /* 0x000fe20007ffe1ff */
[C---:B------:R-:W-:Y:S01]  /*8a20*/  IMAD.SHL.U32 R2, R7.reuse, 0x20, RZ ;  /* 0x0000002007027824 */ /* 0x040fe200078e00ff */
[----:B------:R-:W-:Y:S01]  /*8a30*/  LOP3.LUT R3, R7, 0x1ffffffe, RZ, 0xc0, !PT ;  /* 0x1ffffffe07037812 */ /* 0x000fe200078ec0ff */
[----:B------:R-:W-:Y:S01]  /*8a40*/  IMAD.IADD R9, R6, 0x1, -R8 ;  /* 0x0000000106097824 */ /* 0x000fe200078e0a08 */
[----:B------:R-:W-:Y:S01]  /*8a50*/  SHF.R.S32.HI R7, RZ, 0x1f, R16 ;  /* 0x0000001fff077819 */ /* 0x000fe20000011410 */
[----:B---3--:R-:W-:Y:S01]  /*8a60*/  IMAD.WIDE.U32 R4, R13, c[0x0][0x4d8], R4 ;  /* 0x000136000d047a25 */ /* 0x008fe200078e0004 */
[----:B------:R-:W-:-:S02]  /*8a70*/  IADD3 R8, R0, -R3, RZ ;  /* 0x8000000300087210 */ /* 0x000fc40007ffe0ff */
[----:B------:R-:W-:Y:S01]  /*8a80*/  LEA.HI R17, R7, R16, RZ, 0x2 ;  /* 0x0000001007117211 */ /* 0x000fe200078f10ff */
[----:B------:R-:W-:Y:S01]  /*8a90*/  IMAD R0, R10, c[0x0][0x438], RZ ;  /* 0x00010e000a007a24 */ /* 0x000fe200078e02ff */
[----:B------:R-:W-:Y:S02]  /*8aa0*/  SHF.R.S32.HI R10, RZ, 0x1f, R13 ;  /* 0x0000001fff0a7819 */ /* 0x000fe4000001140d */
[----:B------:R-:W-:Y:S01]  /*8ab0*/  SHF.R.S32.HI R7, RZ, 0x2, R17 ;  /* 0x00000002ff077819 */ /* 0x000fe20000011411 */
[C---:B------:R-:W-:Y:S01]  /*8ac0*/  IMAD R6, R251.reuse, c[0x0][0x43c], R0 ;  /* 0x00010f00fb067a24 */ /* 0x040fe200078e0200 */
[----:B------:R-:W-:Y:S01]  /*8ad0*/  LOP3.LUT R0, R2, 0xffffffc0, RZ, 0xc0, !PT ;  /* 0xffffffc002007812 */ /* 0x000fe200078ec0ff */
[----:B------:R-:W-:Y:S01]  /*8ae0*/  IMAD.WIDE.U32 R2, R251, c[0x0][0x438], RZ ;  /* 0x00010e00fb027a25 */ /* 0x000fe200078e00ff */
[----:B------:R-:W-:-:S03]  /*8af0*/  LOP3.LUT P1, RZ, R16, 0x3, RZ, 0xc0, !PT ;  /* 0x0000000310ff7812 */ /* 0x000fc6000782c0ff */
[----:B------:R-:W-:Y:S02]  /*8b00*/  IMAD R8, R8, 0x8, R0 ;  /* 0x0000000808087824 */ /* 0x000fe400078e0200 */
[----:B------:R-:W-:Y:S02]  /*8b10*/  IMAD R14, R9, 0x10, R7 ;  /* 0x00000010090e7824 */ /* 0x000fe400078e0207 */
[----:B------:R-:W-:Y:S02]  /*8b20*/  IMAD R11, R10, c[0x0][0x4d8], RZ ;  /* 0x000136000a0b7a24 */ /* 0x000fe400078e02ff */
[----:B------:R-:W-:Y:S02]  /*8b30*/  IMAD.IADD R8, R14, 0x1, R8 ;  /* 0x000000010e087824 */ /* 0x000fe400078e0208 */
[----:B------:R-:W-:Y:S02]  /*8b40*/  IMAD.IADD R3, R3, 0x1, R6 ;  /* 0x0000000103037824 */ /* 0x000fe400078e0206 */
[----:B------:R-:W-:-:S02]  /*8b50*/  IMAD R6, R10, c[0x0][0x440], RZ ;  /* 0x000110000a067a24 */ /* 0x000fc400078e02ff */
[----:B----4-:R-:W-:Y:S02]  /*8b60*/  IMAD R8, R15, 0x80, R8 ;  /* 0x000000800f087824 */ /* 0x010fe400078e0208 */
[C---:B------:R-:W-:Y:S02]  /*8b70*/  IMAD R0, R13.reuse, c[0x0][0x4dc], R11 ;  /* 0x000137000d007a24 */ /* 0x040fe400078e020b */
[C---:B------:R-:W-:Y:S02]  /*8b80*/  IMAD R6, R13.reuse, c[0x0][0x444], R6 ;  /* 0x000111000d067a24 */ /* 0x040fe400078e0206 */
[----:B------:R-:W-:Y:S01]  /*8b90*/  IMAD.WIDE.U32 R2, R13, c[0x0][0x440], R2 ;  /* 0x000110000d027a25 */ /* 0x000fe200078e0002 */
[----:B------:R-:W-:Y:S02]  /*8ba0*/  IADD3 R5, R5, R0, RZ ;  /* 0x0000000005057210 */ /* 0x000fe40007ffe0ff */
[----:B------:R-:W-:Y:S01]  /*8bb0*/  SHF.R.S32.HI R0, RZ, 0x1f, R12 ;  /* 0x0000001fff007819 */ /* 0x000fe2000001140c */
[----:B------:R-:W-:Y:S01]  /*8bc0*/  @P0 IMAD.HI.U32 R11, R8, c[0x0][0x4ec], RZ ;  /* 0x00013b00080b0a27 */ /* 0x000fe200078e00ff */
[----:B------:R-:W-:-:S03]  /*8bd0*/  IADD3 R3, R3, R6, RZ ;  /* 0x0000000603037210 */ /* 0x000fc60007ffe0ff */
[----:B------:R-:W-:-:S04]  /*8be0*/  @P0 IMAD.HI.U32 R10, R8, c[0x0][0x4ec], RZ ;  /* 0x00013b00080a0a27 */ /* 0x000fc800078e00ff */
[--C-:B------:R-:W-:Y:S01]  /*8bf0*/  IMAD.MOV.U32 R6, RZ, RZ, R8.reuse ;  /* 0x000000ffff067224 */ /* 0x100fe200078e0008 */
[----:B------:R-:W-:Y:S01]  /*8c00*/  @P0 SHF.R.U32.HI R6, RZ, c[0x0][0x4f0], R11 ;  /* 0x00013c00ff060a19 */ /* 0x000fe2000001160b */
[----:B------:R-:W-:Y:S01]  /*8c10*/  IMAD.MOV.U32 R7, RZ, RZ, R8 ;  /* 0x000000ffff077224 */ /* 0x000fe200078e0008 */
[----:B------:R-:W-:Y:S01]  /*8c20*/  @P0 SHF.R.U32.HI R7, RZ, c[0x0][0x4f0], R10 ;  /* 0x00013c00ff070a19 */ /* 0x000fe2000001160a */
[----:B------:R-:W-:Y:S01]  /*8c30*/  IMAD R9, R0, c[0x0][0x448], RZ ;  /* 0x0001120000097a24 */ /* 0x000fe200078e02ff */
[----:B------:R-:W-:Y:S01]  /*8c40*/  IADD3 R10, -R6, RZ, RZ ;  /* 0x000000ff060a7210 */ /* 0x000fe20007ffe1ff */
[----:B------:R-:W-:Y:S02]  /*8c50*/  IMAD R0, R0, c[0x0][0x4e0], RZ ;  /* 0x0001380000007a24 */ /* 0x000fe400078e02ff */
[C---:B------:R-:W-:Y:S01]  /*8c60*/  IMAD R11, R12.reuse, c[0x0][0x44c], R9 ;  /* 0x000113000c0b7a24 */ /* 0x040fe200078e0209 */
[----:B------:R-:W-:Y:S01]  /*8c70*/  SHF.R.S32.HI R9, RZ, 0x1f, R7 ;  /* 0x0000001fff097819 */ /* 0x000fe20000011407 */
[----:B------:R-:W-:-:S02]  /*8c80*/  IMAD R13, R12, c[0x0][0x4e4], R0 ;  /* 0x000139000c0d7a24 */ /* 0x000fc400078e0200 */
[----:B------:R-:W-:-:S04]  /*8c90*/  IMAD.WIDE.U32 R4, R12, c[0x0][0x4e0], R4 ;  /* 0x000138000c047a25 */ /* 0x000fc800078e0004 */
[----:B------:R-:W-:Y:S01]  /*8ca0*/  IMAD R0, R10, c[0x0][0x4e8], R8 ;  /* 0x00013a000a007a24 */ /* 0x000fe200078e0208 */
[----:B------:R-:W-:Y:S01]  /*8cb0*/  SHF.R.S32.HI R10, RZ, 0x1f, R6 ;  /* 0x0000001fff0a7819 */ /* 0x000fe20000011406 */
[----:B------:R-:W-:Y:S01]  /*8cc0*/  IMAD R9, R9, c[0x0][0x430], RZ ;  /* 0x00010c0009097a24 */ /* 0x000fe200078e02ff */
[----:B------:R-:W-:Y:S01]  /*8cd0*/  IADD3 R4, P0, R6, R4, RZ ;  /* 0x0000000406047210 */ /* 0x000fe20007f1e0ff */
[----:B------:R-:W-:Y:S01]  /*8ce0*/  IMAD.WIDE.U32 R2, R12, c[0x0][0x448], R2 ;  /* 0x000112000c027a25 */ /* 0x000fe200078e0002 */
[----:B------:R-:W-:Y:S02]  /*8cf0*/  SHF.R.S32.HI R6, RZ, 0x1f, R0 ;  /* 0x0000001fff067819 */ /* 0x000fe40000011400 */
[----:B------:R-:W-:Y:S01]  /*8d00*/  IADD3.X R5, R10, R5, R13, P0, !PT ;  /* 0x000000050a057210 */ /* 0x000fe200007fe40d */
[----:B------:R-:W-:Y:S02]  /*8d10*/  IMAD R10, R7, c[0x0][0x434], R9 ;  /* 0x00010d00070a7a24 */ /* 0x000fe400078e0209 */
[----:B------:R-:W-:-:S02]  /*8d20*/  IMAD R9, R6, c[0x0][0x4c8], RZ ;  /* 0x0001320006097a24 */ /* 0x000fc400078e02ff */
[----:B------:R-:W-:Y:S02]  /*8d30*/  IMAD.MOV R6, RZ, RZ, -R7 ;  /* 0x000000ffff067224 */ /* 0x000fe400078e0a07 */
[----:B------:R-:W-:-:S04]  /*8d40*/  IMAD.WIDE.U32 R4, R0, c[0x0][0x4c8], R4 ;  /* 0x0001320000047a25 */ /* 0x000fc800078e0004 */
[----:B------:R-:W-:Y:S02]  /*8d50*/  IMAD R0, R0, c[0x0][0x4cc], R9 ;  /* 0x0001330000007a24 */ /* 0x000fe400078e0209 */
[----:B------:R-:W-:Y:S02]  /*8d60*/  IMAD.IADD R3, R3, 0x1, R11 ;  /* 0x0000000103037824 */ /* 0x000fe400078e020b */
[----:B------:R-:W-:Y:S01]  /*8d70*/  IMAD R13, R6, c[0x0][0x4e8], R8 ;  /* 0x00013a00060d7a24 */ /* 0x000fe200078e0208 */
[C---:B------:R-:W-:Y:S01]  /*8d80*/  LEA R6, P0, R4.reuse, c[0x0][0x4a8], 0x2 ;  /* 0x00012a0004067a11 */ /* 0x040fe200078010ff */
[----:B------:R-:W-:Y:S02]  /*8d90*/  IMAD.IADD R0, R5, 0x1, R0 ;  /* 0x0000000105007824 */ /* 0x000fe400078e0200 */
[----:B------:R-:W-:Y:S01]  /*8da0*/  IMAD.WIDE.U32 R2, R7, c[0x0][0x430], R2 ;  /* 0x00010c0007027a25 */ /* 0x000fe200078e0002 */
[----:B------:R-:W-:Y:S01]  /*8db0*/  SHF.R.S32.HI R7, RZ, 0x1f, R13 ;  /* 0x0000001fff077819 */ /* 0x000fe2000001140d */
[----:B------:R-:W-:Y:S01]  /*8dc0*/  SHFL.IDX PT, R8, R6, 0x2, 0x1c1f ;  /* 0x005c1f0006087f89 */ /* 0x000fe200000e0000 */
[----:B------:R-:W-:Y:S01]  /*8dd0*/  LEA.HI.X R0, R4, c[0x0][0x4ac], R0, 0x2, P0 ;  /* 0x00012b0004007a11 */ /* 0x000fe200000f1400 */
[----:B------:R-:W-:Y:S01]  /*8de0*/  IMAD R12, R15, 0x80, R14 ;  /* 0x000000800f0c7824 */ /* 0x000fe200078e020e */
[----:B------:R-:W-:Y:S01]  /*8df0*/  IADD3 R3, R3, R10, RZ ;  /* 0x0000000a03037210 */ /* 0x000fe20007ffe0ff */
[----:B------:R-:W-:Y:S01]  /*8e00*/  IMAD R7, R7, c[0x0][0x428], RZ ;  /* 0x00010a0007077a24 */ /* 0x000fe200078e02ff */
[----:B------:R-:W-:Y:S02]  /*8e10*/  SHFL.IDX PT, R4, R6, RZ, 0x1c1f ;  /* 0x001c1fff06047589 */ /* 0x000fe400000e0000 */
[C---:B------:R-:W-:Y:S01]  /*8e20*/  IADD3 R14, R12.reuse, 0x40, RZ ;  /* 0x000000400c0e7810 */ /* 0x040fe20007ffe0ff */
[C---:B------:R-:W-:Y:S01]  /*8e30*/  IMAD R15, R13.reuse, c[0x0][0x42c], R7 ;  /* 0x00010b000d0f7a24 */ /* 0x040fe200078e0207 */
[----:B------:R-:W1:Y:S01]  /*8e40*/  SHFL.IDX PT, R5, R0, RZ, 0x1c1f ;  /* 0x001c1fff00057589 */ /* 0x000e6200000e0000 */
[----:B------:R-:W-:Y:S01]  /*8e50*/  IMAD.WIDE.U32 R2, R13, c[0x0][0x428], R2 ;  /* 0x00010a000d027a25 */ /* 0x000fe200078e0002 */
[----:B------:R-:W-:-:S02]  /*8e60*/  IADD3 R13, R12, 0x48, RZ ;  /* 0x000000480c0d7810 */ /* 0x000fc40007ffe0ff */
[----:B------:R-:W-:Y:S01]  /*8e70*/  SHFL.IDX PT, R10, R6, 0x1, 0x1c1f ;  /* 0x003c1f00060a7f89 */ /* 0x000fe200000e0000 */
[-C--:B------:R-:W-:Y:S02]  /*8e80*/  ISETP.GE.OR P4, PT, R12, R24.reuse, P1 ;  /* 0x000000180c00720c */ /* 0x080fe40000f86670 */
[-C--:B------:R-:W-:Y:S01]  /*8e90*/  ISETP.GE.OR P2, PT, R14, R24.reuse, P1 ;  /* 0x000000180e00720c */ /* 0x080fe20000f46670 */
[----:B------:R-:W2:Y:S01]  /*8ea0*/  SHFL.IDX PT, R11, R0, 0x1, 0x1c1f ;  /* 0x003c1f00000b7f89 */ /* 0x000ea200000e0000 */
[----:B------:R-:W-:Y:S02]  /*8eb0*/  IADD3 R3, R3, R15, RZ ;  /* 0x0000000f03037210 */ /* 0x000fe40007ffe0ff */
[----:B------:R-:W-:Y:S01]  /*8ec0*/  LEA R23, P0, R2, c[0x0][0x400], 0x2 ;  /* 0x0001000002177a11 */ /* 0x000fe200078010ff */
[----:B------:R-:W3:Y:S01]  /*8ed0*/  SHFL.IDX PT, R9, R0, 0x2, 0x1c1f ;  /* 0x005c1f0000097f89 */ /* 0x000ee200000e0000 */
[-C--:B------:R-:W-:Y:S02]  /*8ee0*/  ISETP.GE.AND P5, PT, R14, R24.reuse, PT ;  /* 0x000000180e00720c */ /* 0x080fe40003fa6270 */
[----:B------:R-:W-:Y:S01]  /*8ef0*/  LEA.HI.X R22, R2, c[0x0][0x404], R3, 0x2, P0 ;  /* 0x0001010002167a11 */ /* 0x000fe200000f1403 */
[----:B------:R-:W-:Y:S01]  /*8f00*/  SHFL.IDX PT, R6, R6, 0x3, 0x1c1f ;  /* 0x007c1f0006067f89 */ /* 0x000fe200000e0000 */
[----:B------:R-:W-:-:S03]  /*8f10*/  ISETP.GE.AND P6, PT, R13, R24, PT ;  /* 0x000000180d00720c */ /* 0x000fc60003fc6270 */
[----:B------:R4:W2:Y:S04]  /*8f20*/  SHFL.IDX PT, R7, R0, 0x3, 0x1c1f ;  /* 0x007c1f0000077f89 */ /* 0x0008a800000e0000 */
[----:B-1----:R1:W-:Y:S04]  /*8f30*/  @!P4 ST.E [R4.64], R18 ;  /* 0x000000120400c985 */ /* 0x0023e8000c101906 */
[----:B------:R1:W1:Y:S04]  /*8f40*/  SHFL.IDX PT, R2, R23, RZ, 0x1c1f ;  /* 0x001c1fff17027589 */ /* 0x00026800000e0000 */
[----:B------:R1:W1:Y:S01]  /*8f50*/  SHFL.IDX PT, R3, R22, RZ, 0x1c1f ;  /* 0x001c1fff16037589 */ /* 0x00026200000e0000 */
[----:B----4-:R-:W-:-:S04]  /*8f60*/  IADD3 R0, R12, 0x8, RZ ;  /* 0x000000080c007810 */ /* 0x010fc80007ffe0ff */
[CC--:B------:R-:W-:Y:S02]  /*8f70*/  ISETP.GE.OR P3, PT, R0.reuse, R24.reuse, P1 ;  /* 0x000000180000720c */ /* 0x0c0fe40000f66670 */
[-C--:B------:R-:W-:Y:S02]  /*8f80*/  ISETP.GE.OR P1, PT, R13, R24.reuse, P1 ;  /* 0x000000180d00720c */ /* 0x080fe40000f26670 */
[----:B------:R-:W-:Y:S02]  /*8f90*/  ISETP.GE.AND P0, PT, R0, R24, PT ;  /* 0x000000180000720c */ /* 0x000fe40003f06270 */
[----:B------:R-:W-:-:S05]  /*8fa0*/  LOP3.LUT R0, R17, 0x7ffffffc, RZ, 0xc0, !PT ;  /* 0x7ffffffc11007812 */ /* 0x000fca00078ec0ff */
[----:B------:R-:W-:Y:S02]  /*8fb0*/  IMAD.IADD R0, R16, 0x1, -R0 ;  /* 0x0000000110007824 */ /* 0x000fe400078e0a00 */
[----:B--2---:R2:W-:Y:S03]  /*8fc0*/  @!P3 ST.E [R10.64], R19 ;  /* 0x000000130a00b985 */ /* 0x0045e6000c101906 */
[----:B------:R-:W-:Y:S01]  /*8fd0*/  SHF.L.U32 R0, R0, 0x1, RZ ;  /* 0x0000000100007819 */ /* 0x000fe200000006ff */
[----:B---3--:R2:W-:Y:S04]  /*8fe0*/  @!P2 ST.E [R8.64], R20 ;  /* 0x000000140800a985 */ /* 0x0085e8000c101906 */
[----:B------:R2:W-:Y:S01]  /*8ff0*/  @!P1 ST.E [R6.64], R21 ;  /* 0x0000001506009985 */ /* 0x0005e2000c101906 */
[----:B------:R-:W-:-:S13]  /*9000*/  ISETP.GE.AND P1, PT, R12, R24, PT ;  /* 0x000000180c00720c */ /* 0x000fda0003f26270 */
[----:B------:R-:W-:Y:S05]  /*9010*/  @P1 BRA `(.L_x_17) ;  /* 0x0000045000001947 */ /* 0x000fea0003800000 */
[C---:B-12---:R-:W-:Y:S02]  /*9020*/  IADD3 R6, R0.reuse, 0x8, RZ ;  /* 0x0000000800067810 */ /* 0x046fe40007ffe0ff */
[----:B------:R-:W-:Y:S02]  /*9030*/  IADD3 R5, R0, 0x10, RZ ;  /* 0x0000001000057810 */ /* 0x000fe40007ffe0ff */
[----:B------:R-:W-:Y:S02]  /*9040*/  ISETP.GE.AND P3, PT, R6, c[0x0][0x3c8], PT ;  /* 0x0000f20006007a0c */ /* 0x000fe40003f66270 */
[----:B------:R-:W-:Y:S02]  /*9050*/  ISETP.GE.AND P2, PT, R5, c[0x0][0x3c8], PT ;  /* 0x0000f20005007a0c */ /* 0x000fe40003f46270 */
[C---:B------:R-:W-:Y:S02]  /*9060*/  IADD3 R4, R0.reuse, 0x18, RZ ;  /* 0x0000001800047810 */ /* 0x040fe40007ffe0ff */
[----:B------:R-:W-:-:S02]  /*9070*/  ISETP.GE.AND P4, PT, R0, c[0x0][0x3c8], PT ;  /* 0x0000f20000007a0c */ /* 0x000fc40003f86270 */
[----:B------:R-:W-:-:S05]  /*9080*/  ISETP.GE.AND P1, PT, R4, c[0x0][0x3c8], PT ;  /* 0x0000f20004007a0c */ /* 0x000fca0003f26270 */
[----:B------:R-:W-:Y:S02]  /*9090*/  @!P3 LEA.HI R6, R6, R6, RZ, 0x1 ;  /* 0x000000060606b211 */ /* 0x000fe400078f08ff */
[----:B------:R-:W-:Y:S02]  /*90a0*/  @!P2 LEA.HI R5, R5, R5, RZ, 0x1 ;  /* 0x000000050505a211 */ /* 0x000fe400078f08ff */
[----:B------:R-:W-:Y:S02]  /*90b0*/  @!P3 LOP3.LUT R6, R6, 0xfffffffe, RZ, 0xc0, !PT ;  /* 0xfffffffe0606b812 */ /* 0x000fe400078ec0ff */
[----:B------:R-:W-:Y:S01]  /*90c0*/  @!P2 LOP3.LUT R5, R5, 0xfffffffe, RZ, 0xc0, !PT ;  /* 0xfffffffe0505a812 */ /* 0x000fe200078ec0ff */
[----:B------:R-:W-:Y:S01]  /*90d0*/  @!P4 IMAD.WIDE R8, R0, 0x4, R2 ;  /* 0x000000040008c825 */ /* 0x000fe200078e0202 */
[----:B------:R-:W-:-:S03]  /*90e0*/  @!P1 LEA.HI R10, R4, R4, RZ, 0x1 ;  /* 0x00000004040a9211 */ /* 0x000fc600078f08ff */
[--C-:B------:R-:W-:Y:S01]  /*90f0*/  @!P3 IMAD.WIDE R6, R6, 0x4, R2.reuse ;  /* 0x000000040606b825 */ /* 0x100fe200078e0202 */
[----:B------:R1:W-:Y:S03]  /*9100*/  @!P4 ST.E.64 [R8.64], R144 ;  /* 0x000000900800c985 */ /* 0x0003e6000c101b06 */
[----:B------:R-:W-:Y:S01]  /*9110*/  @!P2 IMAD.WIDE R4, R5, 0x4, R2 ;  /* 0x000000040504a825 */ /* 0x000fe200078e0202 */
[----:B------:R2:W-:Y:S04]  /*9120*/  @!P3 ST.E.64 [R6.64], R152 ;  /* 0x000000980600b985 */ /* 0x0005e8000c101b06 */
[----:B------:R3:W-:Y:S01]  /*9130*/  @!P2 ST.E.64 [R4.64], R68 ;  /* 0x000000440400a985 */ /* 0x0007e2000c101b06 */
[----:B-1----:R-:W-:-:S02]  /*9140*/  @!P1 LOP3.LUT R8, R10, 0xfffffffe, RZ, 0xc0, !PT ;  /* 0xfffffffe0a089812 */ /* 0x002fc400078ec0ff */
[----:B------:R-:W-:-:S03]  /*9150*/  IADD3 R9, R0, 0x20, RZ ;  /* 0x0000002000097810 */ /* 0x000fc60007ffe0ff */
[----:B--2---:R-:W-:Y:S01]  /*9160*/  @!P1 IMAD.WIDE R6, R8, 0x4, R2 ;  /* 0x0000000408069825 */ /* 0x004fe200078e0202 */
[----:B------:R-:W-:Y:S02]  /*9170*/  ISETP.GE.AND P4, PT, R9, c[0x0][0x3c8], PT ;  /* 0x0000f20009007a0c */ /* 0x000fe40003f86270 */
[C---:B---3--:R-:W-:Y:S02]  /*9180*/  IADD3 R5, R0.reuse, 0x28, RZ ;  /* 0x0000002800057810 */ /* 0x048fe40007ffe0ff */
[C---:B------:R-:W-:Y:S01]  /*9190*/  IADD3 R4, R0.reuse, 0x30, RZ ;  /* 0x0000003000047810 */ /* 0x040fe20007ffe0ff */
[----:B------:R1:W-:Y:S01]  /*91a0*/  @!P1 ST.E.64 [R6.64], R80 ;  /* 0x0000005006009985 */ /* 0x0003e2000c101b06 */
[----:B------:R-:W-:Y:S02]  /*91b0*/  IADD3 R8, R0, 0x38, RZ ;  /* 0x0000003800087810 */ /* 0x000fe40007ffe0ff */
[----:B------:R-:W-:Y:S02]  /*91c0*/  ISETP.GE.AND P3, PT, R5, c[0x0][0x3c8], PT ;  /* 0x0000f20005007a0c */ /* 0x000fe40003f66270 */
[----:B------:R-:W-:-:S02]  /*91d0*/  ISETP.GE.AND P2, PT, R4, c[0x0][0x3c8], PT ;  /* 0x0000f20004007a0c */ /* 0x000fc40003f46270 */
[----:B------:R-:W-:Y:S02]  /*91e0*/  ISETP.GE.AND P1, PT, R8, c[0x0][0x3c8], PT ;  /* 0x0000f20008007a0c */ /* 0x000fe40003f26270 */
[----:B------:R-:W-:-:S09]  /*91f0*/  @!P4 LEA.HI R9, R9, R9, RZ, 0x1 ;  /* 0x000000090909c211 */ /* 0x000fd200078f08ff */
[----:B------:R-:W-:Y:S02]  /*9200*/  @!P2 LEA.HI R4, R4, R4, RZ, 0x1 ;  /* 0x000000040404a211 */ /* 0x000fe400078f08ff */
[----:B------:R-:W-:-:S04]  /*9210*/  @!P1 LEA.HI R8, R8, R8, RZ, 0x1 ;  /* 0x0000000808089211 */ /* 0x000fc800078f08ff */
[----:B------:R-:W-:Y:S02]  /*9220*/  @!P1 LOP3.LUT R10, R8, 0xfffffffe, RZ, 0xc0, !PT ;  /* 0xfffffffe080a9812 */ /* 0x000fe400078ec0ff */
[----:B-1----:R-:W-:Y:S02]  /*9230*/  @!P3 LEA.HI R6, R5, R5, RZ, 0x1 ;  /* 0x000000050506b211 */ /* 0x002fe400078f08ff */
[----:B------:R-:W-:Y:S02]  /*9240*/  @!P4 LOP3.LUT R5, R9, 0xfffffffe, RZ, 0xc0, !PT ;  /* 0xfffffffe0905c812 */ /* 0x000fe400078ec0ff */
[----:B------:R-:W-:Y:S02]  /*9250*/  @!P3 LOP3.LUT R9, R6, 0xfffffffe, RZ, 0xc0, !PT ;  /* 0xfffffffe0609b812 */ /* 0x000fe400078ec0ff */
[----:B------:R-:W-:Y:S01]  /*9260*/  @!P2 LOP3.LUT R6, R4, 0xfffffffe, RZ, 0xc0, !PT ;  /* 0xfffffffe0406a812 */ /* 0x000fe200078ec0ff */
[----:B------:R-:W-:-:S04]  /*9270*/  @!P4 IMAD.WIDE R4, R5, 0x4, R2 ;  /* 0x000000040504c825 */ /* 0x000fc800078e0202 */
[--C-:B------:R-:W-:Y:S01]  /*9280*/  @!P3 IMAD.WIDE R8, R9, 0x4, R2.reuse ;  /* 0x000000040908b825 */ /* 0x100fe200078e0202 */
[----:B------:R1:W-:Y:S03]  /*9290*/  @!P4 ST.E.64 [R4.64], R84 ;  /* 0x000000540400c985 */ /* 0x0003e6000c101b06 */
[--C-:B------:R-:W-:Y:S01]  /*92a0*/  @!P2 IMAD.WIDE R6, R6, 0x4, R2.reuse ;  /* 0x000000040606a825 */ /* 0x100fe200078e0202 */
[----:B------:R2:W-:Y:S04]  /*92b0*/  @!P3 ST.E.64 [R8.64], R92 ;  /* 0x0000005c0800b985 */ /* 0x0005e8000c101b06 */
[----:B------:R3:W-:Y:S01]  /*92c0*/  @!P2 ST.E.64 [R6.64], R96 ;  /* 0x000000600600a985 */ /* 0x0007e2000c101b06 */
[----:B-1----:R-:W-:Y:S01]  /*92d0*/  @!P1 IMAD.WIDE R4, R10, 0x4, R2 ;  /* 0x000000040a049825 */ /* 0x002fe200078e0202 */
[----:B--2---:R-:W-:-:S04]  /*92e0*/  IADD3 R8, R0, 0x40, RZ ;  /* 0x0000004000087810 */ /* 0x004fc80007ffe0ff */
[----:B------:R1:W-:Y:S01]  /*92f0*/  @!P1 ST.E.64 [R4.64], R104 ;  /* 0x0000006804009985 */ /* 0x0003e2000c101b06 */
[----:B---3--:R-:W-:Y:S02]  /*9300*/  IADD3 R6, R0, 0x48, RZ ;  /* 0x0000004800067810 */ /* 0x008fe40007ffe0ff */
[----:B------:R-:W-:Y:S02]  /*9310*/  ISETP.GE.AND P4, PT, R8, c[0x0][0x3c8], PT ;  /* 0x0000f20008007a0c */ /* 0x000fe40003f86270 */
[----:B------:R-:W-:-:S11]  /*9320*/  ISETP.GE.AND P3, PT, R6, c[0x0][0x3c8], PT ;  /* 0x0000f20006007a0c */ /* 0x000fd60003f66270 */
[----:B------:R-:W-:Y:S02]  /*9330*/  @!P4 LEA.HI R8, R8, R8, RZ, 0x1 ;  /* 0x000000080808c211 */ /* 0x000fe400078f08ff */
[----:B------:R-:W-:-:S04]  /*9340*/  @!P3 LEA.HI R7, R6, R6, RZ, 0x1 ;  /* 0x000000060607b211 */ /* 0x000fc800078f08ff */
[----:B------:R-:W-:Y:S02]  /*9350*/  @!P3 LOP3.LUT R7, R7, 0xfffffffe, RZ, 0xc0, !PT ;  /* 0xfffffffe0707b812 */ /* 0x000fe400078ec0ff */
[C---:B-1----:R-:W-:Y:S02]  /*9360*/  IADD3 R5, R0.reuse, 0x50, RZ ;  /* 0x0000005000057810 */ /* 0x042fe40007ffe0ff */
[----:B------:R-:W-:Y:S02]  /*9370*/  IADD3 R4, R0, 0x58, RZ ;  /* 0x0000005800047810 */ /* 0x000fe40007ffe0ff */
[----:B------:R-:W-:Y:S02]  /*9380*/  ISETP.GE.AND P2, PT, R5, c[0x0][0x3c8], PT ;  /* 0x0000f20005007a0c */ /* 0x000fe40003f46270 */
[----:B------:R-:W-:-:S11]  /*9390*/  ISETP.GE.AND P1, PT, R4, c[0x0][0x3c8], PT ;  /* 0x0000f20004007a0c */ /* 0x000fd60003f26270 */
[----:B------:R-:W-:Y:S02]  /*93a0*/  @!P2 LEA.HI R6, R5, R5, RZ, 0x1 ;  /* 0x000000050506a211 */ /* 0x000fe400078f08ff */
[----:B------:R-:W-:Y:S02]  /*93b0*/  @!P1 LEA.HI R4, R4, R4, RZ, 0x1 ;  /* 0x0000000404049211 */ /* 0x000fe400078f08ff */
[----:B------:R-:W-:Y:S02]  /*93c0*/  @!P4 LOP3.LUT R5, R8, 0xfffffffe, RZ, 0xc0, !PT ;  /* 0xfffffffe0805c812 */ /* 0x000fe400078ec0ff */
[----:B------:R-:W-:Y:S01]  /*93d0*/  @!P2 LOP3.LUT R10, R6, 0xfffffffe, RZ, 0xc0, !PT ;  /* 0xfffffffe060aa812 */ /* 0x000fe200078ec0ff */
[----:B------:R-:W-:Y:S01]  /*93e0*/  @!P3 IMAD.WIDE R6, R7, 0x4, R2 ;  /* 0x000000040706b825 */ /* 0x000fe200078e0202 */
[----:B------:R-:W-:-:S03]  /*93f0*/  @!P1 LOP3.LUT R11, R4, 0xfffffffe, RZ, 0xc0, !PT ;  /* 0xfffffffe040b9812 */ /* 0x000fc600078ec0ff */
[----:B------:R-:W-:-:S04]  /*9400*/  @!P4 IMAD.WIDE R8, R5, 0x4, R2 ;  /* 0x000000040508c825 */ /* 0x000fc800078e0202 */
[--C-:B------:R-:W-:Y:S01]  /*9410*/  @!P2 IMAD.WIDE R4, R10, 0x4, R2.reuse ;  /* 0x000000040a04a825 */ /* 0x100fe200078e0202 */
[----:B------:R1:W-:Y:S03]  /*9420*/  @!P4 ST.E.64 [R8.64], R108 ;  /* 0x0000006c0800c985 */ /* 0x0003e6000c101b06 */
[----:B------:R-:W-:Y:S01]  /*9430*/  @!P1 IMAD.WIDE R2, R11, 0x4, R2 ;  /* 0x000000040b029825 */ /* 0x000fe200078e0202 */
[----:B------:R1:W-:Y:S04]  /*9440*/  @!P3 ST.E.64 [R6.64], R116 ;  /* 0x000000740600b985 */ /* 0x0003e8000c101b06 */
[----:B------:R1:W-:Y:S04]  /*9450*/  @!P2 ST.E.64 [R4.64], R120 ;  /* 0x000000780400a985 */ /* 0x0003e8000c101b06 */
[----:B------:R1:W-:Y:S02]  /*9460*/  @!P1 ST.E.64 [R2.64], R168 ;  /* 0x000000a802009985 */ /* 0x0003e4000c101b06 */
.L_x_17:
[----:B-1----:R-:W-:Y:S05]  /*9470*/  BSYNC B0 ;  /* 0x0000000000007941 */ /* 0x002fea0003800000 */
.L_x_16:
[----:B------:R1:W3:Y:S01]  /*9480*/  SHFL.IDX PT, R3, R22, 0x1, 0x1c1f ;  /* 0x003c1f0016037f89 */ /* 0x0002e200000e0000 */
[----:B------:R-:W-:Y:S03]  /*9490*/  BSSY B0, `(.L_x_18) ;  /* 0x0000048000007945 */ /* 0x000fe60003800000 */
[----:B------:R1:W4:Y:S01]  /*94a0*/  SHFL.IDX PT, R2, R23, 0x1, 0x1c1f ;  /* 0x003c1f0017027f89 */ /* 0x00032200000e0000 */
[----:B------:R-:W-:Y:S05]  /*94b0*/  @P0 BRA `(.L_x_19) ;  /* 0x0000045000000947 */ /* 0x000fea0003800000 */
[C---:B------:R-:W-:Y:S02]  /*94c0*/  IADD3 R4, R0.reuse, 0x8, RZ ;  /* 0x0000000800047810 */ /* 0x040fe40007ffe0ff */
[----:B------:R-:W-:-:S02]  /*94d0*/  ISETP.GE.AND P1, PT, R0, c[0x0][0x3c8], PT ;  /* 0x0000f20000007a0c */ /* 0x000fc40003f26270 */
[----:B------:R-:W-:Y:S02]  /*94e0*/  ISETP.GE.AND P0, PT, R4, c[0x0][0x3c8], PT ;  /* 0x0000f20004007a0c */ /* 0x000fe40003f06270 */
[C---:B--2---:R-:W-:Y:S02]  /*94f0*/  IADD3 R8, R0.reuse, 0x10, RZ ;  /* 0x0000001000087810 */ /* 0x044fe40007ffe0ff */
[C---:B------:R-:W-:Y:S02]  /*9500*/  IADD3 R9, R0.reuse, 0x18, RZ ;  /* 0x0000001800097810 */ /* 0x040fe40007ffe0ff */
[C---:B------:R-:W-:Y:S02]  /*9510*/  IADD3 R10, R0.reuse, 0x20, RZ ;  /* 0x00000020000a7810 */ /* 0x040fe40007ffe0ff */
[----:B------:R-:W-:Y:S02]  /*9520*/  IADD3 R11, R0, 0x28, RZ ;  /* 0x00000028000b7810 */ /* 0x000fe40007ffe0ff */
[----:B------:R-:W-:Y:S01]  /*9530*/  ISETP.GE.AND P4, PT, R8, c[0x0][0x3c8], PT ;  /* 0x0000f20008007a0c */ /* 0x000fe20003f86270 */
[C---:B---34-:R-:W-:Y:S01]  /*9540*/  @!P1 IMAD.WIDE R6, R0.reuse, 0x4, R2 ;  /* 0x0000000400069825 */ /* 0x058fe200078e0202 */
[----:B------:R-:W-:-:S02]  /*9550*/  IADD3 R12, R0, 0x30, RZ ;  /* 0x00000030000c7810 */ /* 0x000fc40007ffe0ff */
[----:B------:R-:W-:Y:S02]  /*9560*/  @!P0 LEA.HI R4, R4, R4, RZ, 0x1 ;  /* 0x0000000404048211 */ /* 0x000fe400078f08ff */
[----:B------:R-:W-:Y:S01]  /*9570*/  ISETP.GE.AND P3, PT, R9, c[0x0][0x3c8], PT ;  /* 0x0000f20009007a0c */ /* 0x000fe20003f66270 */
[----:B------:R2:W-:Y:S01]  /*9580*/  @!P1 ST.E.64 [R6.64], R146 ;  /* 0x0000009206009985 */ /* 0x0005e2000c101b06 */
[----:B------:R-:W-:Y:S02]  /*9590*/  @!P0 LOP3.LUT R4, R4, 0xfffffffe, RZ, 0xc0, !PT ;  /* 0xfffffffe04048812 */ /* 0x000fe400078ec0ff */
[----:B------:R-:W-:Y:S02]  /*95a0*/  ISETP.GE.AND P2, PT, R10, c[0x0][0x3c8], PT ;  /* 0x0000f2000a007a0c */ /* 0x000fe40003f46270 */
[----:B------:R-:W-:Y:S01]  /*95b0*/  ISETP.GE.AND P1, PT, R11, c[0x0][0x3c8], PT ;  /* 0x0000f2000b007a0c */ /* 0x000fe20003f26270 */
[----:B------:R-:W-:-:S05]  /*95c0*/  @!P0 IMAD.WIDE R4, R4, 0x4, R2 ;  /* 0x0000000404048825 */ /* 0x000fca00078e0202 */
[----:B------:R3:W-:Y:S01]  /*95d0*/  @!P0 ST.E.64 [R4.64], R154 ;  /* 0x0000009a04008985 */ /* 0x0007e2000c101b06 */
[----:B------:R-:W-:-:S13]  /*95e0*/  ISETP.GE.AND P0, PT, R12, c[0x0][0x3c8], PT ;  /* 0x0000f2000c007a0c */ /* 0x000fda0003f06270 */
[----:B------:R-:W-:Y:S02]  /*95f0*/  @!P0 LEA.HI R12, R12, R12, RZ, 0x1 ;  /* 0x0000000c0c0c8211 */ /* 0x000fe400078f08ff */
[----:B--2---:R-:W-:Y:S02]  /*9600*/  @!P3 LEA.HI R6, R9, R9, RZ, 0x1 ;  /* 0x000000090906b211 */ /* 0x004fe400078f08ff */
[----:B------:R-:W-:Y:S02]  /*9610*/  @!P1 LEA.HI R7, R11, R11, RZ, 0x1 ;  /* 0x0000000b0b079211 */ /* 0x000fe400078f08ff */
[----:B------:R-:W-:Y:S02]  /*9620*/  @!P3 LOP3.LUT R6, R6, 0xfffffffe, RZ, 0xc0, !PT ;  /* 0xfffffffe0606b812 */ /* 0x000fe400078ec0ff */
[----:B------:R-:W-:Y:S02]  /*9630*/  @!P1 LOP3.LUT R7, R7, 0xfffffffe, RZ, 0xc0, !PT ;  /* 0xfffffffe07079812 */ /* 0x000fe400078ec0ff */
[----:B------:R-:W-:-:S02]  /*9640*/  @!P0 LOP3.LUT R12, R12, 0xfffffffe, RZ, 0xc0, !PT ;  /* 0xfffffffe0c0c8812 */ /* 0x000fc400078ec0ff */
[----:B---3--:R-:W-:Y:S01]  /*9650*/  @!P4 LEA.HI R4, R8, R8, RZ, 0x1 ;  /* 0x000000080804c211 */ /* 0x008fe200078f08ff */
[--C-:B------:R-:W-:Y:S01]  /*9660*/  @!P3 IMAD.WIDE R8, R6, 0x4, R2.reuse ;  /* 0x000000040608b825 */ /* 0x100fe200078e0202 */
[----:B------:R-:W-:Y:S02]  /*9670*/  @!P2 LEA.HI R5, R10, R10, RZ, 0x1 ;  /* 0x0000000a0a05a211 */ /* 0x000fe400078f08ff */
[----:B------:R-:W-:Y:S01]  /*9680*/  @!P4 LOP3.LUT R4, R4, 0xfffffffe, RZ, 0xc0, !PT ;  /* 0xfffffffe0404c812 */ /* 0x000fe200078ec0ff */
[----:B------:R-:W-:Y:S01]  /*9690*/  @!P1 IMAD.WIDE R6, R7, 0x4, R2 ;  /* 0x0000000407069825 */ /* 0x000fe200078e0202 */
[----:B------:R-:W-:-:S03]  /*96a0*/  @!P2 LOP3.LUT R10, R5, 0xfffffffe, RZ, 0xc0, !PT ;  /* 0xfffffffe050aa812 */ /* 0x000fc600078ec0ff */
[----:B------:R-:W-:-:S04]  /*96b0*/  @!P4 IMAD.WIDE R4, R4, 0x4, R2 ;  /* 0x000000040404c825 */ /* 0x000fc800078e0202 */
[--C-:B------:R-:W-:Y:S01]  /*96c0*/  @!P2 IMAD.WIDE R10, R10, 0x4, R2.reuse ;  /* 0x000000040a0aa825 */ /* 0x100fe200078e0202 */
[----:B------:R2:W-:Y:S04]  /*96d0*/  @!P4 ST.E.64 [R4.64], R70 ;  /* 0x000000460400c985 */ /* 0x0005e8000c101b06 */
[----:B------:R3:W-:Y:S04]  /*96e0*/  @!P3 ST.E.64 [R8.64], R82 ;  /* 0x000000520800b985 */ /* 0x0007e8000c101b06 */
[----:B------:R-:W-:Y:S04]  /*96f0*/  @!P2 ST.E.64 [R10.64], R86 ;  /* 0x000000560a00a985 */ /* 0x000fe8000c101b06 */
[----:B------:R4:W-:Y:S01]  /*9700*/  @!P1 ST.E.64 [R6.64], R94 ;  /* 0x0000005e06009985 */ /* 0x0009e2000c101b06 */
[----:B--2---:R-:W-:Y:S01]  /*9710*/  @!P0 IMAD.WIDE R4, R12, 0x4, R2 ;  /* 0x000000040c048825 */ /* 0x004fe200078e0202 */
[----:B---3--:R-:W-:-:S04]  /*9720*/  IADD3 R8, R0, 0x38, RZ ;  /* 0x0000003800087810 */ /* 0x008fc80007ffe0ff */
[----:B------:R2:W-:Y:S01]  /*9730*/  @!P0 ST.E.64 [R4.64], R98 ;  /* 0x0000006204008985 */ /* 0x0005e2000c101b06 */
[----:B------:R-:W-:Y:S02]  /*9740*/  ISETP.GE.AND P4, PT, R8, c[0x0][0x3c8], PT ;  /* 0x0000f20008007a0c */ /* 0x000fe40003f86270 */
[C---:B----4-:R-:W-:Y:S02]  /*9750*/  IADD3 R7, R0.reuse, 0x40, RZ ;  /* 0x0000004000077810 */ /* 0x050fe40007ffe0ff */
[----:B------:R-:W-:Y:S02]  /*9760*/  IADD3 R6, R0, 0x48, RZ ;  /* 0x0000004800067810 */ /* 0x000fe40007ffe0ff */
[----:B------:R-:W-:Y:S02]  /*9770*/  ISETP.GE.AND P3, PT, R7, c[0x0][0x3c8], PT ;  /* 0x0000f20007007a0c */ /* 0x000fe40003f66270 */
[----:B------:R-:W-:-:S05]  /*9780*/  ISETP.GE.AND P2, PT, R6, c[0x0][0x3c8], PT ;  /* 0x0000f20006007a0c */ /* 0x000fca0003f46270 */
[----:B------:R-:W-:-:S06]  /*9790*/  @!P4 LEA.HI R9, R8, R8, RZ, 0x1 ;  /* 0x000000080809c211 */ /* 0x000fcc00078f08ff */
[----:B------:R-:W-:Y:S02]  /*97a0*/  @!P3 LEA.HI R8, R7, R7, RZ, 0x1 ;  /* 0x000000070708b211 */ /* 0x000fe400078f08ff */
[----:B------:R-:W-:Y:S02]  /*97b0*/  @!P2 LEA.HI R7, R6, R6, RZ, 0x1 ;  /* 0x000000060607a211 */ /* 0x000fe400078f08ff */
[----:B------:R-:W-:Y:S02]  /*97c0*/  @!P3 LOP3.LUT R8, R8, 0xfffffffe, RZ, 0xc0, !PT ;  /* 0xfffffffe0808b812 */ /* 0x000fe400078ec0ff */
[C---:B--2---:R-:W-:Y:S02]  /*97d0*/  IADD3 R5, R0.reuse, 0x50, RZ ;  /* 0x0000005000057810 */ /* 0x044fe40007ffe0ff */
[----:B------:R-:W-:Y:S02]  /*97e0*/  IADD3 R4, R0, 0x58, RZ ;  /* 0x0000005800047810 */ /* 0x000fe40007ffe0ff */
[----:B------:R-:W-:-:S02]  /*97f0*/  ISETP.GE.AND P1, PT, R5, c[0x0][0x3c8], PT ;  /* 0x0000f20005007a0c */ /* 0x000fc40003f26270 */
[----:B------:R-:W-:Y:S02]  /*9800*/  ISETP.GE.AND P0, PT, R4, c[0x0][0x3c8], PT ;  /* 0x0000f20004007a0c */ /* 0x000fe40003f06270 */
[----:B------:R-:W-:-:S09]  /*9810*/  @!P2 LOP3.LUT R7, R7, 0xfffffffe, RZ, 0xc0, !PT ;  /* 0xfffffffe0707a812 */ /* 0x000fd200078ec0ff */
[----:B------:R-:W-:Y:S02]  /*9820*/  @!P1 LEA.HI R6, R5, R5, RZ, 0x1 ;  /* 0x0000000505069211 */ /* 0x000fe400078f08ff */
[----:B------:R-:W-:Y:S02]  /*9830*/  @!P0 LEA.HI R4, R4, R4, RZ, 0x1 ;  /* 0x0000000404048211 */ /* 0x000fe400078f08ff */
[----:B------:R-:W-:Y:S01]  /*9840*/  @!P4 LOP3.LUT R5, R9, 0xfffffffe, RZ, 0xc0, !PT ;  /* 0xfffffffe0905c812 */ /* 0x000fe200078ec0ff */
[--C-:B------:R-:W-:Y:S01]  /*9850*/  @!P3 IMAD.WIDE R8, R8, 0x4, R2.reuse ;  /* 0x000000040808b825 */ /* 0x100fe200078e0202 */
[----:B------:R-:W-:Y:S02]  /*9860*/  @!P1 LOP3.LUT R12, R6, 0xfffffffe, RZ, 0xc0, !PT ;  /* 0xfffffffe060c9812 */ /* 0x000fe400078ec0ff */
[----:B------:R-:W-:Y:S01]  /*9870*/  @!P0 LOP3.LUT R13, R4, 0xfffffffe, RZ, 0xc0, !PT ;  /* 0xfffffffe040d8812 */ /* 0x000fe200078ec0ff */
[----:B------:R-:W-:-:S04]  /*9880*/  @!P4 IMAD.WIDE R10, R5, 0x4, R2 ;  /* 0x00000004050ac825 */ /* 0x000fc800078e0202 */
[--C-:B------:R-:W-:Y:S01]  /*9890*/  @!P2 IMAD.WIDE R6, R7, 0x4, R2.reuse ;  /* 0x000000040706a825 */ /* 0x100fe200078e0202 */
[----:B------:R2:W-:Y:S03]  /*98a0*/  @!P4 ST.E.64 [R10.64], R106 ;  /* 0x0000006a0a00c985 */ /* 0x0005e6000c101b06 */
[--C-:B------:R-:W-:Y:S01]  /*98b0*/  @!P1 IMAD.WIDE R4, R12, 0x4, R2.reuse ;  /* 0x000000040c049825 */ /* 0x100fe200078e0202 */
[----:B------:R2:W-:Y:S03]  /*98c0*/  @!P3 ST.E.64 [R8.64], R110 ;  /* 0x0000006e0800b985 */ /* 0x0005e6000c101b06 */
[----:B------:R-:W-:Y:S01]  /*98d0*/  @!P0 IMAD.WIDE R2, R13, 0x4, R2 ;  /* 0x000000040d028825 */ /* 0x000fe200078e0202 */
[----:B------:R2:W-:Y:S04]  /*98e0*/  @!P2 ST.E.64 [R6.64], R118 ;  /* 0x000000760600a985 */ /* 0x0005e8000c101b06 */
[----:B------:R2:W-:Y:S04]  /*98f0*/  @!P1 ST.E.64 [R4.64], R122 ;  /* 0x0000007a04009985 */ /* 0x0005e8000c101b06 */
[----:B------:R2:W-:Y:S02]  /*9900*/  @!P0 ST.E.64 [R2.64], R170 ;  /* 0x000000aa02008985 */ /* 0x0005e4000c101b06 */
.L_x_19:
[----:B------:R-:W-:Y:S05]  /*9910*/  BSYNC B0 ;  /* 0x0000000000007941 */ /* 0x000fea0003800000 */
.L_x_18:
[----:B--23--:R2:W3:Y:S01]  /*9920*/  SHFL.IDX PT, R3, R22, 0x2, 0x1c1f ;  /* 0x005c1f0016037f89 */ /* 0x00c4e200000e0000 */
[----:B------:R-:W-:Y:S03]  /*9930*/  BSSY B0, `(.L_x_20) ;  /* 0x0000048000007945 */ /* 0x000fe60003800000 */
[----:B----4-:R2:W4:Y:S01]  /*9940*/  SHFL.IDX PT, R2, R23, 0x2, 0x1c1f ;  /* 0x005c1f0017027f89 */ /* 0x01052200000e0000 */
[----:B------:R-:W-:Y:S05]  /*9950*/  @P5 BRA `(.L_x_21) ;  /* 0x0000045000005947 */ /* 0x000fea0003800000 */
[C---:B------:R-:W-:Y:S02]  /*9960*/  IADD3 R6, R0.reuse, 0x8, RZ ;  /* 0x0000000800067810 */ /* 0x040fe40007ffe0ff */
[----:B------:R-:W-:-:S02]  /*9970*/  IADD3 R5, R0, 0x10, RZ ;  /* 0x0000001000057810 */ /* 0x000fc40007ffe0ff */
[C---:B------:R-:W-:Y:S02]  /*9980*/  IADD3 R4, R0.reuse, 0x18, RZ ;  /* 0x0000001800047810 */ /* 0x040fe40007ffe0ff */
[C---:B------:R-:W-:Y:S02]  /*9990*/  ISETP.GE.AND P5, PT, R0.reuse, c[0x0][0x3c8], PT ;  /* 0x0000f20000007a0c */ /* 0x040fe40003fa6270 */
[----:B------:R-:W-:Y:S02]  /*99a0*/  IADD3 R7, R0, 0x20, RZ ;  /* 0x0000002000077810 */ /* 0x000fe40007ffe0ff */
[----:B------:R-:W-:Y:S02]  /*99b0*/  ISETP.GE.AND P4, PT, R6, c[0x0][0x3c8], PT ;  /* 0x0000f20006007a0c */ /* 0x000fe40003f86270 */
[----:B------:R-:W-:Y:S02]  /*99c0*/  IADD3 R10, R0, 0x28, RZ ;  /* 0x00000028000a7810 */ /* 0x000fe40007ffe0ff */
[----:B------:R-:W-:-:S02]  /*99d0*/  ISETP.GE.AND P3, PT, R5, c[0x0][0x3c8], PT ;  /* 0x0000f20005007a0c */ /* 0x000fc40003f66270 */
[----:B------:R-:W-:Y:S02]  /*99e0*/  ISETP.GE.AND P2, PT, R4, c[0x0][0x3c8], PT ;  /* 0x0000f20004007a0c */ /* 0x000fe40003f46270 */
[----:B------:R-:W-:Y:S01]  /*99f0*/  ISETP.GE.AND P1, PT, R7, c[0x0][0x3c8], PT ;  /* 0x0000f20007007a0c */ /* 0x000fe20003f26270 */
[----:B---34-:R-:W-:Y:S01]  /*9a00*/  @!P5 IMAD.WIDE R8, R0, 0x4, R2 ;  /* 0x000000040008d825 */ /* 0x018fe200078e0202 */
[----:B------:R-:W-:-:S03]  /*9a10*/  ISETP.GE.AND P0, PT, R10, c[0x0][0x3c8], PT ;  /* 0x0000f2000a007a0c */ /* 0x000fc60003f06270 */
[----:B------:R-:W-:Y:S01]  /*9a20*/  @!P4 LEA.HI R6, R6, R6, RZ, 0x1 ;  /* 0x000000060606c211 */ /* 0x000fe200078f08ff */
[----:B------:R3:W-:Y:S03]  /*9a30*/  @!P5 ST.E.64 [R8.64], R140 ;  /* 0x0000008c0800d985 */ /* 0x0007e6000c101b06 */
[----:B------:R-:W-:Y:S02]  /*9a40*/  @!P3 LEA.HI R5, R5, R5, RZ, 0x1 ;  /* 0x000000050505b211 */ /* 0x000fe400078f08ff */
[----:B------:R-:W-:Y:S02]  /*9a50*/  @!P2 LEA.HI R4, R4, R4, RZ, 0x1 ;  /* 0x000000040404a211 */ /* 0x000fe400078f08ff */
[----:B------:R-:W-:Y:S02]  /*9a60*/  @!P4 LOP3.LUT R6, R6, 0xfffffffe, RZ, 0xc0, !PT ;  /* 0xfffffffe0606c812 */ /* 0x000fe400078ec0ff */
[----:B------:R-:W-:-:S02]  /*9a70*/  @!P1 LEA.HI R7, R7, R7, RZ, 0x1 ;  /* 0x0000000707079211 */ /* 0x000fc400078f08ff */
[----:B------:R-:W-:Y:S02]  /*9a80*/  @!P0 LEA.HI R10, R10, R10, RZ, 0x1 ;  /* 0x0000000a0a0a8211 */ /* 0x000fe400078f08ff */
[----:B------:R-:W-:Y:S02]  /*9a90*/  @!P2 LOP3.LUT R11, R4, 0xfffffffe, RZ, 0xc0, !PT ;  /* 0xfffffffe040ba812 */ /* 0x000fe400078ec0ff */
[----:B------:R-:W-:Y:S02]  /*9aa0*/  @!P1 LOP3.LUT R7, R7, 0xfffffffe, RZ, 0xc0, !PT ;  /* 0xfffffffe07079812 */ /* 0x000fe400078ec0ff */
[----:B------:R-:W-:Y:S01]  /*9ab0*/  @!P0 LOP3.LUT R12, R10, 0xfffffffe, RZ, 0xc0, !PT ;  /* 0xfffffffe0a0c8812 */ /* 0x000fe200078ec0ff */
[----:B------:R-:W-:Y:S01]  /*9ac0*/  @!P2 IMAD.WIDE R10, R11, 0x4, R2 ;  /* 0x000000040b0aa825 */ /* 0x000fe200078e0202 */
[----:B---3--:R-:W-:-:S03]  /*9ad0*/  @!P3 LOP3.LUT R8, R5, 0xfffffffe, RZ, 0xc0, !PT ;  /* 0xfffffffe0508b812 */ /* 0x008fc600078ec0ff */
[----:B------:R-:W-:-:S04]  /*9ae0*/  @!P4 IMAD.WIDE R4, R6, 0x4, R2 ;  /* 0x000000040604c825 */ /* 0x000fc800078e0202 */
[--C-:B------:R-:W-:Y:S01]  /*9af0*/  @!P3 IMAD.WIDE R8, R8, 0x4, R2.reuse ;  /* 0x000000040808b825 */ /* 0x100fe200078e0202 */
[----:B------:R3:W-:Y:S03]  /*9b00*/  @!P4 ST.E.64 [R4.64], R148 ;  /* 0x000000940400c985 */ /* 0x0007e6000c101b06 */
[--C-:B------:R-:W-:Y:S01]  /*9b10*/  @!P1 IMAD.WIDE R6, R7, 0x4, R2.reuse ;  /* 0x0000000407069825 */ /* 0x100fe200078e0202 */
[----:B------:R4:W-:Y:S04]  /*9b20*/  @!P3 ST.E.64 [R8.64], R72 ;  /* 0x000000480800b985 */ /* 0x0009e8000c101b06 */
[----:B------:R-:W-:Y:S04]  /*9b30*/  @!P2 ST.E.64 [R10.64], R76 ;  /* 0x0000004c0a00a985 */ /* 0x000fe8000c101b06 */
[----:B------:R1:W-:Y:S01]  /*9b40*/  @!P1 ST.E.64 [R6.64], R88 ;  /* 0x0000005806009985 */ /* 0x0003e2000c101b06 */
[----:B---3--:R-:W-:Y:S01]  /*9b50*/  @!P0 IMAD.WIDE R4, R12, 0x4, R2 ;  /* 0x000000040c048825 */ /* 0x008fe200078e0202 */
[----:B----4-:R-:W-:-:S04]  /*9b60*/  IADD3 R9, R0, 0x30, RZ ;  /* 0x0000003000097810 */ /* 0x010fc80007ffe0ff */
[----:B------:R3:W-:Y:S01]  /*9b70*/  @!P0 ST.E.64 [R4.64], R156 ;  /* 0x0000009c04008985 */ /* 0x0007e2000c101b06 */
[----:B------:R-:W-:Y:S02]  /*9b80*/  IADD3 R8, R0, 0x38, RZ ;  /* 0x0000003800087810 */ /* 0x000fe40007ffe0ff */
[----:B------:R-:W-:Y:S02]  /*9b90*/  ISETP.GE.AND P5, PT, R9, c[0x0][0x3c8], PT ;  /* 0x0000f20009007a0c */ /* 0x000fe40003fa6270 */
[----:B------:R-:W-:Y:S02]  /*9ba0*/  ISETP.GE.AND P4, PT, R8, c[0x0][0x3c8], PT ;  /* 0x0000f20008007a0c */ /* 0x000fe40003f86270 */
[C---:B-1----:R-:W-:Y:S02]  /*9bb0*/  IADD3 R7, R0.reuse, 0x40, RZ ;  /* 0x0000004000077810 */ /* 0x042fe40007ffe0ff */
[----:B------:R-:W-:Y:S02]  /*9bc0*/  IADD3 R6, R0, 0x48, RZ ;  /* 0x0000004800067810 */ /* 0x000fe40007ffe0ff */
[----:B------:R-:W-:-:S02]  /*9bd0*/  ISETP.GE.AND P3, PT, R7, c[0x0][0x3c8], PT ;  /* 0x0000f20007007a0c */ /* 0x000fc40003f66270 */
[----:B------:R-:W-:-:S03]  /*9be0*/  ISETP.GE.AND P2, PT, R6, c[0x0][0x3c8], PT ;  /* 0x0000f20006007a0c */ /* 0x000fc60003f46270 */
[----:B------:R-:W-:Y:S02]  /*9bf0*/  @!P5 LEA.HI R9, R9, R9, RZ, 0x1 ;  /* 0x000000090909d211 */ /* 0x000fe400078f08ff */
[----:B------:R-:W-:-:S04]  /*9c00*/  @!P4 LEA.HI R10, R8, R8, RZ, 0x1 ;  /* 0x00000008080ac211 */ /* 0x000fc800078f08ff */
[----:B------:R-:W-:Y:S02]  /*9c10*/  @!P4 LOP3.LUT R10, R10, 0xfffffffe, RZ, 0xc0, !PT ;  /* 0xfffffffe0a0ac812 */ /* 0x000fe400078ec0ff */
[----:B------:R-:W-:Y:S02]  /*9c20*/  @!P3 LEA.HI R8, R7, R7, RZ, 0x1 ;  /* 0x000000070708b211 */ /* 0x000fe400078f08ff */
[----:B------:R-:W-:Y:S01]  /*9c30*/  @!P2 LEA.HI R7, R6, R6, RZ, 0x1 ;  /* 0x000000060607a211 */ /* 0x000fe200078f08ff */
[----:B------:R-:W-:Y:S01]  /*9c40*/  @!P4 IMAD.WIDE R10, R10, 0x4, R2 ;  /* 0x000000040a0ac825 */ /* 0x000fe200078e0202 */
[----:B------:R-:W-:Y:S02]  /*9c50*/  @!P3 LOP3.LUT R8, R8, 0xfffffffe, RZ, 0xc0, !PT ;  /* 0xfffffffe0808b812 */ /* 0x000fe400078ec0ff */
[C---:B---3--:R-:W-:Y:S02]  /*9c60*/  IADD3 R5, R0.reuse, 0x50, RZ ;  /* 0x0000005000057810 */ /* 0x048fe40007ffe0ff */
[----:B------:R-:W-:-:S02]  /*9c70*/  IADD3 R4, R0, 0x58, RZ ;  /* 0x0000005800047810 */ /* 0x000fc40007ffe0ff */
[----:B------:R-:W-:Y:S02]  /*9c80*/  ISETP.GE.AND P1, PT, R5, c[0x0][0x3c8], PT ;  /* 0x0000f20005007a0c */ /* 0x000fe40003f26270 */
[----:B------:R-:W-:Y:S02]  /*9c90*/  ISETP.GE.AND P0, PT, R4, c[0x0][0x3c8], PT ;  /* 0x0000f20004007a0c */ /* 0x000fe40003f06270 */
[----:B------:R-:W-:-:S09]  /*9ca0*/  @!P2 LOP3.LUT R7, R7, 0xfffffffe, RZ, 0xc0, !PT ;  /* 0xfffffffe0707a812 */ /* 0x000fd200078ec0ff */
[----:B------:R-:W-:Y:S02]  /*9cb0*/  @!P1 LEA.HI R6, R5, R5, RZ, 0x1 ;  /* 0x0000000505069211 */ /* 0x000fe400078f08ff */
[----:B------:R-:W-:Y:S01]  /*9cc0*/  @!P5 LOP3.LUT R5, R9, 0xfffffffe, RZ, 0xc0, !PT ;  /* 0xfffffffe0905d812 */ /* 0x000fe200078ec0ff */
[--C-:B------:R-:W-:Y:S01]  /*9cd0*/  @!P3 IMAD.WIDE R8, R8, 0x4, R2.reuse ;  /* 0x000000040808b825 */ /* 0x100fe200078e0202 */
[----:B------:R-:W-:Y:S02]  /*9ce0*/  @!P0 LEA.HI R4, R4, R4, RZ, 0x1 ;  /* 0x0000000404048211 */ /* 0x000fe400078f08ff */
[----:B------:R-:W-:Y:S01]  /*9cf0*/  @!P1 LOP3.LUT R14, R6, 0xfffffffe, RZ, 0xc0, !PT ;  /* 0xfffffffe060e9812 */ /* 0x000fe200078ec0ff */
[----:B------:R-:W-:Y:S01]  /*9d00*/  @!P5 IMAD.WIDE R12, R5, 0x4, R2 ;  /* 0x00000004050cd825 */ /* 0x000fe200078e0202 */
[----:B------:R-:W-:-:S03]  /*9d10*/  @!P0 LOP3.LUT R15, R4, 0xfffffffe, RZ, 0xc0, !PT ;  /* 0xfffffffe040f8812 */ /* 0x000fc600078ec0ff */
[--C-:B------:R-:W-:Y:S01]  /*9d20*/  @!P2 IMAD.WIDE R6, R7, 0x4, R2.reuse ;  /* 0x000000040706a825 */ /* 0x100fe200078e0202 */
[----:B------:R1:W-:Y:S03]  /*9d30*/  @!P5 ST.E.64 [R12.64], R100 ;  /* 0x000000640c00d985 */ /* 0x0003e6000c101b06 */
[--C-:B------:R-:W-:Y:S01]  /*9d40*/  @!P1 IMAD.WIDE R4, R14, 0x4, R2.reuse ;  /* 0x000000040e049825 */ /* 0x100fe200078e0202 */
[----:B------:R1:W-:Y:S03]  /*9d50*/  @!P4 ST.E.64 [R10.64], R160 ;  /* 0x000000a00a00c985 */ /* 0x0003e6000c101b06 */
[----:B------:R-:W-:Y:S01]  /*9d60*/  @!P0 IMAD.WIDE R2, R15, 0x4, R2 ;  /* 0x000000040f028825 */ /* 0x000fe200078e0202 */
[----:B------:R1:W-:Y:S04]  /*9d70*/  @!P3 ST.E.64 [R8.64], R112 ;  /* 0x000000700800b985 */ /* 0x0003e8000c101b06 */
[----:B------:R1:W-:Y:S04]  /*9d80*/  @!P2 ST.E.64 [R6.64], R164 ;  /* 0x000000a40600a985 */ /* 0x0003e8000c101b06 */
[----:B------:R1:W-:Y:S04]  /*9d90*/  @!P1 ST.E.64 [R4.64], R124 ;  /* 0x0000007c04009985 */ /* 0x0003e8000c101b06 */
[----:B------:R1:W-:Y:S02]  /*9da0*/  @!P0 ST.E.64 [R2.64], R128 ;  /* 0x0000008002008985 */ /* 0x0003e4000c101b06 */
.L_x_21:
[----:B------:R-:W-:Y:S05]  /*9db0*/  BSYNC B0 ;  /* 0x0000000000007941 */ /* 0x000fea0003800000 */
.L_x_20:
[----:B-1-3--:R1:W3:Y:S04]  /*9dc0*/  SHFL.IDX PT, R3, R22, 0x3, 0x1c1f ;  /* 0x007c1f0016037f89 */ /* 0x00a2e800000e0000 */
[----:B----4-:R1:W4:Y:S01]  /*9dd0*/  SHFL.IDX PT, R2, R23, 0x3, 0x1c1f ;  /* 0x007c1f0017027f89 */ /* 0x01032200000e0000 */
[----:B------:R-:W-:Y:S05]  /*9de0*/  @P6 EXIT ;  /* 0x000000000000694d */ /* 0x000fea0003800000 */
[C---:B------:R-:W-:Y:S02]  /*9df0*/  IADD3 R6, R0.reuse, 0x8, RZ ;  /* 0x0000000800067810 */ /* 0x040fe40007ffe0ff */
[----:B------:R-:W-:-:S02]  /*9e00*/  IADD3 R5, R0, 0x10, RZ ;  /* 0x0000001000057810 */ /* 0x000fc40007ffe0ff */
[----:B------:R-:W-:Y:S02]  /*9e10*/  IADD3 R4, R0, 0x18, RZ ;  /* 0x0000001800047810 */ /* 0x000fe40007ffe0ff */
[----:B------:R-:W-:Y:S02]  /*9e20*/  ISETP.GE.AND P2, PT, R6, c[0x0][0x3c8], PT ;  /* 0x0000f20006007a0c */ /* 0x000fe40003f46270 */
[----:B------:R-:W-:Y:S02]  /*9e30*/  ISETP.GE.AND P1, PT, R5, c[0x0][0x3c8], PT ;  /* 0x0000f20005007a0c */ /* 0x000fe40003f26270 */
[----:B------:R-:W-:Y:S02]  /*9e40*/  ISETP.GE.AND P0, PT, R4, c[0x0][0x3c8], PT ;  /* 0x0000f20004007a0c */ /* 0x000fe40003f06270 */
[C---:B------:R-:W-:Y:S02]  /*9e50*/  ISETP.GE.AND P3, PT, R0.reuse, c[0x0][0x3c8], PT ;  /* 0x0000f20000007a0c */ /* 0x040fe40003f66270 */
[----:B------:R-:W-:-:S02]  /*9e60*/  IADD3 R13, R0, 0x20, RZ ;  /* 0x00000020000d7810 */ /* 0x000fc40007ffe0ff */
[----:B------:R-:W-:Y:S02]  /*9e70*/  IADD3 R14, R0, 0x28, RZ ;  /* 0x00000028000e7810 */ /* 0x000fe40007ffe0ff */
[----:B------:R-:W-:Y:S02]  /*9e80*/  ISETP.GE.AND P6, PT, R13, c[0x0][0x3c8], PT ;  /* 0x0000f2000d007a0c */ /* 0x000fe40003fc6270 */
[----:B------:R-:W-:Y:S02]  /*9e90*/  @!P2 LEA.HI R8, R6, R6, RZ, 0x1 ;  /* 0x000000060608a211 */ /* 0x000fe400078f08ff */
[----:B------:R-:W-:Y:S02]  /*9ea0*/  @!P1 LEA.HI R5, R5, R5, RZ, 0x1 ;  /* 0x0000000505059211 */ /* 0x000fe400078f08ff */
[----:B------:R-:W-:Y:S01]  /*9eb0*/  @!P0 LEA.HI R4, R4, R4, RZ, 0x1 ;  /* 0x0000000404048211 */ /* 0x000fe200078f08ff */
[----:B---34-:R-:W-:Y:S01]  /*9ec0*/  @!P3 IMAD.WIDE R10, R0, 0x4, R2 ;  /* 0x00000004000ab825 */ /* 0x018fe200078e0202 */
[----:B------:R-:W-:-:S02]  /*9ed0*/  @!P2 LOP3.LUT R8, R8, 0xfffffffe, RZ, 0xc0, !PT ;  /* 0xfffffffe0808a812 */ /* 0x000fc400078ec0ff */
[----:B------:R-:W-:Y:S02]  /*9ee0*/  @!P1 LOP3.LUT R5, R5, 0xfffffffe, RZ, 0xc0, !PT ;  /* 0xfffffffe05059812 */ /* 0x000fe400078ec0ff */
[----:B------:R-:W-:Y:S01]  /*9ef0*/  ISETP.GE.AND P5, PT, R14, c[0x0][0x3c8], PT ;  /* 0x0000f2000e007a0c */ /* 0x000fe20003fa6270 */
[--C-:B------:R-:W-:Y:S01]  /*9f00*/  @!P2 IMAD.WIDE R8, R8, 0x4, R2.reuse ;  /* 0x000000040808a825 */ /* 0x100fe200078e0202 */
[----:B------:R-:W-:Y:S01]  /*9f10*/  @!P0 LOP3.LUT R4, R4, 0xfffffffe, RZ, 0xc0, !PT ;  /* 0xfffffffe04048812 */ /* 0x000fe200078ec0ff */
[----:B------:R3:W-:Y:S01]  /*9f20*/  @!P3 ST.E.64 [R10.64], R142 ;  /* 0x0000008e0a00b985 */ /* 0x0007e2000c101b06 */
[----:B------:R-:W-:Y:S01]  /*9f30*/  IADD3 R12, R0, 0x50, RZ ;  /* 0x00000050000c7810 */ /* 0x000fe20007ffe0ff */
[--C-:B------:R-:W-:Y:S02]  /*9f40*/  @!P1 IMAD.WIDE R6, R5, 0x4, R2.reuse ;  /* 0x0000000405069825 */ /* 0x100fe400078e0202 */
[----:B------:R4:W-:Y:S02]  /*9f50*/  @!P2 ST.E.64 [R8.64], R150 ;  /* 0x000000960800a985 */ /* 0x0009e4000c101b06 */
[----:B------:R-:W-:-:S02]  /*9f60*/  @!P0 IMAD.WIDE R4, R4, 0x4, R2 ;  /* 0x0000000404048825 */ /* 0x000fc400078e0202 */
[----:B------:R-:W-:Y:S04]  /*9f70*/  @!P1 ST.E.64 [R6.64], R74 ;  /* 0x0000004a06009985 */ /* 0x000fe8000c101b06 */
[----:B------:R1:W-:Y:S01]  /*9f80*/  @!P0 ST.E.64 [R4.64], R78 ;  /* 0x0000004e04008985 */ /* 0x0003e2000c101b06 */
[----:B------:R-:W-:Y:S02]  /*9f90*/  ISETP.GE.AND P0, PT, R12, c[0x0][0x3c8], PT ;  /* 0x0000f2000c007a0c */ /* 0x000fe40003f06270 */
[C---:B---3--:R-:W-:Y:S02]  /*9fa0*/  IADD3 R10, R0.reuse, 0x40, RZ ;  /* 0x00000040000a7810 */ /* 0x048fe40007ffe0ff */
[C---:B------:R-:W-:Y:S02]  /*9fb0*/  IADD3 R11, R0.reuse, 0x48, RZ ;  /* 0x00000048000b7810 */ /* 0x040fe40007ffe0ff */
[----:B----4-:R-:W-:-:S02]  /*9fc0*/  IADD3 R8, R0, 0x30, RZ ;  /* 0x0000003000087810 */ /* 0x010fc40007ffe0ff */
[----:B------:R-:W-:Y:S02]  /*9fd0*/  IADD3 R9, R0, 0x38, RZ ;  /* 0x0000003800097810 */ /* 0x000fe40007ffe0ff */
[----:B------:R-:W-:Y:S02]  /*9fe0*/  ISETP.GE.AND P4, PT, R8, c[0x0][0x3c8], PT ;  /* 0x0000f20008007a0c */ /* 0x000fe40003f86270 */
[----:B------:R-:W-:Y:S02]  /*9ff0*/  ISETP.GE.AND P3, PT, R9, c[0x0][0x3c8], PT ;  /* 0x0000f20009007a0c */ /* 0x000fe40003f66270 */
[----:B-1----:R-:W-:Y:S02]  /*a000*/  @!P6 LEA.HI R4, R13, R13, RZ, 0x1 ;  /* 0x0000000d0d04e211 */ /* 0x002fe400078f08ff */
[----:B------:R-:W-:Y:S02]  /*a010*/  @!P5 LEA.HI R5, R14, R14, RZ, 0x1 ;  /* 0x0000000e0e05d211 */ /* 0x000fe400078f08ff */
[----:B------:R-:W-:-:S02]  /*a020*/  @!P6 LOP3.LUT R4, R4, 0xfffffffe, RZ, 0xc0, !PT ;  /* 0xfffffffe0404e812 */ /* 0x000fc400078ec0ff */
[----:B------:R-:W-:Y:S02]  /*a030*/  ISETP.GE.AND P2, PT, R10, c[0x0][0x3c8], PT ;  /* 0x0000f2000a007a0c */ /* 0x000fe40003f46270 */
[----:B------:R-:W-:Y:S01]  /*a040*/  @!P5 LOP3.LUT R5, R5, 0xfffffffe, RZ, 0xc0, !PT ;  /* 0xfffffffe0505d812 */ /* 0x000fe200078ec0ff */
[--C-:B------:R-:W-:Y:S01]  /*a050*/  @!P6 IMAD.WIDE R6, R4, 0x4, R2.reuse ;  /* 0x000000040406e825 */ /* 0x100fe200078e0202 */
[----:B------:R-:W-:Y:S02]  /*a060*/  ISETP.GE.AND P1, PT, R11, c[0x0][0x3c8], PT ;  /* 0x0000f2000b007a0c */ /* 0x000fe40003f26270 */
[----:B------:R-:W-:Y:S01]  /*a070*/  IADD3 R0, R0, 0x58, RZ ;  /* 0x0000005800007810 */ /* 0x000fe20007ffe0ff */
[----:B------:R-:W-:Y:S01]  /*a080*/  @!P5 IMAD.WIDE R4, R5, 0x4, R2 ;  /* 0x000000040504d825 */ /* 0x000fe200078e0202 */
[----:B------:R1:W-:Y:S04]  /*a090*/  @!P6 ST.E.64 [R6.64], R90 ;  /* 0x0000005a0600e985 */ /* 0x0003e8000c101b06 */
[----:B------:R3:W-:Y:S01]  /*a0a0*/  @!P5 ST.E.64 [R4.64], R158 ;  /* 0x0000009e0400d985 */ /* 0x0007e2000c101b06 */
[----:B-1----:R-:W-:-:S04]  /*a0b0*/  @!P2 LEA.HI R7, R10, R10, RZ, 0x1 ;  /* 0x0000000a0a07a211 */ /* 0x002fc800078f08ff */
[----:B------:R-:W-:Y:S02]  /*a0c0*/  @!P1 LEA.HI R6, R11, R11, RZ, 0x1 ;  /* 0x0000000b0b069211 */ /* 0x000fe400078f08ff */
[----:B---3--:R-:W-:Y:S02]  /*a0d0*/  @!P4 LEA.HI R4, R8, R8, RZ, 0x1 ;  /* 0x000000080804c211 */ /* 0x008fe400078f08ff */
[----:B------:R-:W-:Y:S02]  /*a0e0*/  @!P3 LEA.HI R8, R9, R9, RZ, 0x1 ;  /* 0x000000090908b211 */ /* 0x000fe400078f08ff */
[----:B------:R-:W-:Y:S02]  /*a0f0*/  @!P0 LEA.HI R5, R12, R12, RZ, 0x1 ;  /* 0x0000000c0c058211 */ /* 0x000fe400078f08ff */
[----:B------:R-:W-:Y:S02]  /*a100*/  @!P4 LOP3.LUT R4, R4, 0xfffffffe, RZ, 0xc0, !PT ;  /* 0xfffffffe0404c812 */ /* 0x000fe400078ec0ff */
[----:B------:R-:W-:-:S02]  /*a110*/  @!P3 LOP3.LUT R8, R8, 0xfffffffe, RZ, 0xc0, !PT ;  /* 0xfffffffe0808b812 */ /* 0x000fc400078ec0ff */
[----:B------:R-:W-:Y:S01]  /*a120*/  @!P2 LOP3.LUT R7, R7, 0xfffffffe, RZ, 0xc0, !PT ;  /* 0xfffffffe0707a812 */ /* 0x000fe200078ec0ff */
[--C-:B------:R-:W-:Y:S01]  /*a130*/  @!P4 IMAD.WIDE R12, R4, 0x4, R2.reuse ;  /* 0x00000004040cc825 */ /* 0x100fe200078e0202 */
[----:B------:R-:W-:Y:S02]  /*a140*/  @!P1 LOP3.LUT R6, R6, 0xfffffffe, RZ, 0xc0, !PT ;  /* 0xfffffffe06069812 */ /* 0x000fe400078ec0ff */
[----:B------:R-:W-:Y:S01]  /*a150*/  @!P0 LOP3.LUT R5, R5, 0xfffffffe, RZ, 0xc0, !PT ;  /* 0xfffffffe05058812 */ /* 0x000fe200078ec0ff */
[--C-:B------:R-:W-:Y:S01]  /*a160*/  @!P3 IMAD.WIDE R10, R8, 0x4, R2.reuse ;  /* 0x00000004080ab825 */ /* 0x100fe200078e0202 */
[----:B------:R1:W-:Y:S03]  /*a170*/  @!P4 ST.E.64 [R12.64], R102 ;  /* 0x000000660c00c985 */ /* 0x0003e6000c101b06 */
[--C-:B------:R-:W-:Y:S01]  /*a180*/  @!P2 IMAD.WIDE R8, R7, 0x4, R2.reuse ;  /* 0x000000040708a825 */ /* 0x100fe200078e0202 */
[----:B------:R1:W-:Y:S03]  /*a190*/  @!P3 ST.E.64 [R10.64], R162 ;  /* 0x000000a20a00b985 */ /* 0x0003e6000c101b06 */
[--C-:B------:R-:W-:Y:S01]  /*a1a0*/  @!P1 IMAD.WIDE R6, R6, 0x4, R2.reuse ;  /* 0x0000000406069825 */ /* 0x100fe200078e0202 */
[----:B------:R1:W-:Y:S03]  /*a1b0*/  @!P2 ST.E.64 [R8.64], R114 ;  /* 0x000000720800a985 */ /* 0x0003e6000c101b06 */
[----:B------:R-:W-:Y:S01]  /*a1c0*/  @!P0 IMAD.WIDE R4, R5, 0x4, R2 ;  /* 0x0000000405048825 */ /* 0x000fe200078e0202 */
[----:B------:R1:W-:Y:S04]  /*a1d0*/  @!P1 ST.E.64 [R6.64], R166 ;  /* 0x000000a606009985 */ /* 0x0003e8000c101b06 */
[----:B------:R1:W-:Y:S01]  /*a1e0*/  @!P0 ST.E.64 [R4.64], R126 ;  /* 0x0000007e04008985 */ /* 0x0003e2000c101b06 */
[----:B------:R-:W-:-:S13]  /*a1f0*/  ISETP.GE.AND P0, PT, R0, c[0x0][0x3c8], PT ;  /* 0x0000f20000007a0c */ /* 0x000fda0003f06270 */
[----:B------:R-:W-:Y:S05]  /*a200*/  @P0 EXIT ;  /* 0x000000000000094d */ /* 0x000fea0003800000 */
[----:B------:R-:W-:-:S04]  /*a210*/  LEA.HI R0, R0, R0, RZ, 0x1 ;  /* 0x0000000000007211 */ /* 0x000fc800078f08ff */
[----:B------:R-:W-:-:S05]  /*a220*/  LOP3.LUT R0, R0, 0xfffffffe, RZ, 0xc0, !PT ;  /* 0xfffffffe00007812 */ /* 0x000fca00078ec0ff */
[----:B------:R-:W-:-:S05]  /*a230*/  IMAD.WIDE R2, R0, 0x4, R2 ;  /* 0x0000000400027825 */ /* 0x000fca00078e0202 */
[----:B------:R-:W-:Y:S01]  /*a240*/  ST.E.64 [R2.64], R130 ;  /* 0x0000008202007985 */ /* 0x000fe2000c101b06 */
[----:B------:R-:W-:Y:S05]  /*a250*/  EXIT ;  /* 0x000000000000794d */ /* 0x000fea0003800000 */
.L_x_15:
[----:B------:R-:W1:Y:S02]  /*a260*/  S2R R0, SR_TID.X ;  /* 0x0000000000007919 */ /* 0x000e640000002100 */
[----:B-1----:R-:W-:-:S13]  /*a270*/  ISETP.GT.AND P0, PT, R0, 0x7f, PT ;  /* 0x0000007f0000780c */ /* 0x002fda0003f04270 */
[----:B------:R-:W-:Y:S05]  /*a280*/  @P0 EXIT ;  /* 0x000000000000094d */ /* 0x000fea0003800000 */
[----:B------:R-:W1:Y:S01]  /*a290*/  S2R R8, SR_CTAID.X ;  /* 0x0000000000087919 */ /* 0x000e620000002500 */
[----:B------:R-:W-:-:S05]  /*a2a0*/  MOV R3, c[0x0][0x4e8] ;  /* 0x00013a0000037a02 */ /* 0x000fca0000000f00 */
[----:B------:R-:W-:Y:S01]  /*a2b0*/  IMAD R2, R3, c[0x0][0x388], RZ ;  /* 0x0000e20003027a24 */ /* 0x000fe200078e02ff */
[----:B-1----:R-:W-:-:S04]  /*a2c0*/  LEA R8, R8, R0, 0x7 ;  /* 0x0000000008087211 */ /* 0x002fc800078e38ff */
[----:B------:R-:W-:-:S13]  /*a2d0*/  ISETP.GE.AND P0, PT, R8, R2, PT ;  /* 0x000000020800720c */ /* 0x000fda0003f06270 */
[----:B------:R-:W-:Y:S05]  /*a2e0*/  @P0 EXIT ;  /* 0x000000000000094d */ /* 0x000fea0003800000 */
[----:B------:R-:W1:Y:S01]  /*a2f0*/  S2R R9, SR_CTAID.Z ;  /* 0x0000000000097919 */ /* 0x000e620000002700 */
[----:B------:R-:W-:Y:S02]  /*a300*/  SHF.R.S32.HI R0, RZ, 0x1f, R251 ;  /* 0x0000001fff007819 */ /* 0x000fe400000114fb */
[----:B------:R-:W-:Y:S01]  /*a310*/  ISETP.NE.AND P0, PT, R3, 0x1, PT ;  /* 0x000000010300780c */ /* 0x000fe20003f05270 */
[----:B------:R-:W2:Y:S01]  /*a320*/  S2R R10, SR_CTAID.Y ;  /* 0x00000000000a7919 */ /* 0x000ea20000002600 */
[C---:B------:R-:W-:Y:S01]  /*a330*/  IMAD.WIDE.U32 R2, R251.reuse, c[0x0][0x4d0], RZ ;  /* 0x00013400fb027a25 */ /* 0x040fe200078e00ff */
[----:B------:R-:W-:Y:S02]  /*a340*/  IADD3 R5, -R251, RZ, RZ ;  /* 0x000000fffb057210 */ /* 0x000fe40007ffe1ff */
[----:B------:R-:W-:Y:S01]  /*a350*/  MOV R4, R8 ;  /* 0x0000000800047202 */ /* 0x000fe20000000f00 */
[----:B------:R-:W-:-:S04]  /*a360*/  IMAD R0, R0, c[0x0][0x4d0], RZ ;  /* 0x0001340000007a24 */ /* 0x000fc800078e02ff */
[----:B------:R-:W-:-:S03]  /*a370*/  IMAD R0, R251, c[0x0][0x4d4], R0 ;  /* 0x00013500fb007a24 */ /* 0x000fc600078e0200 */
[----:B------:R-:W-:Y:S02]  /*a380*/  @P0 IMAD.HI.U32 R6, R8, c[0x0][0x4ec], RZ ;  /* 0x00013b0008060a27 */ /* 0x000fe400078e00ff */
[----:B------:R-:W-:-:S03]  /*a390*/  IADD3 R3, R3, R0, RZ ;  /* 0x0000000003037210 */ /* 0x000fc60007ffe0ff */
[----:B------:R-:W-:Y:S02]  /*a3a0*/  @P0 SHF.R.U32.HI R4, RZ, c[0x0][0x4f0], R6 ;  /* 0x00013c00ff040a19 */ /* 0x000fe40000011606 */
[----:B-1----:R-:W-:Y:S01]  /*a3b0*/  SHF.R.S32.HI R7, RZ, 0x1f, R9 ;  /* 0x0000001fff077819 */ /* 0x002fe20000011409 */
[----:B------:R-:W-:-:S04]  /*a3c0*/  IMAD.WIDE.U32 R2, R9, c[0x0][0x4d8], R2 ;  /* 0x0001360009027a25 */ /* 0x000fc800078e0002 */
[----:B------:R-:W-:Y:S02]  /*a3d0*/  IMAD R0, R7, c[0x0][0x4d8], RZ ;  /* 0x0001360007007a24 */ /* 0x000fe400078e02ff */
[----:B--2---:R-:W-:Y:S01]  /*a3e0*/  IMAD R7, R5, c[0x0][0x550], R10 ;  /* 0x0001540005077a24 */ /* 0x004fe200078e020a */
[----:B------:R-:W-:Y:S01]  /*a3f0*/  IADD3 R5, -R4, RZ, RZ ;  /* 0x000000ff04057210 */ /* 0x000fe20007ffe1ff */
[----:B------:R-:W-:-:S03]  /*a400*/  IMAD R0, R9, c[0x0][0x4dc], R0 ;  /* 0x0001370009007a24 */ /* 0x000fc600078e0200 */
[----:B------:R-:W-:Y:S01]  /*a410*/  SHF.R.S32.HI R6, RZ, 0x1f, R7 ;  /* 0x0000001fff067819 */ /* 0x000fe20000011407 */
[----:B------:R-:W-:Y:S01]  /*a420*/  IMAD R5, R5, c[0x0][0x4e8], R8 ;  /* 0x00013a0005057a24 */ /* 0x000fe200078e0208 */
[----:B------:R-:W-:-:S03]  /*a430*/  IADD3 R3, R0, R3, RZ ;  /* 0x0000000300037210 */ /* 0x000fc60007ffe0ff */
[----:B------:R-:W-:Y:S01]  /*a440*/  IMAD R6, R6, c[0x0][0x4e0], RZ ;  /* 0x0001380006067a24 */ /* 0x000fe200078e02ff */
[----:B------:R-:W-:Y:S01]  /*a450*/  SHF.R.S32.HI R0, RZ, 0x1f, R5 ;  /* 0x0000001fff007819 */ /* 0x000fe20000011405 */
[----:B------:R-:W-:-:S04]  /*a460*/  IMAD.WIDE.U32 R2, R7, c[0x0][0x4e0], R2 ;  /* 0x0001380007027a25 */ /* 0x000fc800078e0002 */
[----:B------:R-:W-:Y:S01]  /*a470*/  IMAD R7, R7, c[0x0][0x4e4], R6 ;  /* 0x0001390007077a24 */ /* 0x000fe200078e0206 */
[----:B------:R-:W-:Y:S01]  /*a480*/  SHF.R.S32.HI R6, RZ, 0x1f, R4 ;  /* 0x0000001fff067819 */ /* 0x000fe20000011404 */
[----:B------:R-:W-:Y:S01]  /*a490*/  IMAD R0, R0, c[0x0][0x4c8], RZ ;  /* 0x0001320000007a24 */ /* 0x000fe200078e02ff */
[----:B------:R-:W-:-:S03]  /*a4a0*/  IADD3 R2, P0, R4, R2, RZ ;  /* 0x0000000204027210 */ /* 0x000fc60007f1e0ff */
[----:B------:R-:W-:Y:S01]  /*a4b0*/  IMAD R0, R5, c[0x0][0x4cc], R0 ;  /* 0x0001330005007a24 */ /* 0x000fe200078e0200 */
[----:B------:R-:W-:-:S05]  /*a4c0*/  IADD3.X R3, R6, R3, R7, P0, !PT ;  /* 0x0000000306037210 */ /* 0x000fca00007fe407 */
[----:B------:R-:W-:-:S05]  /*a4d0*/  IMAD.WIDE.U32 R2, R5, c[0x0][0x4c8], R2 ;  /* 0x0001320005027a25 */ /* 0x000fca00078e0002 */
[----:B------:R-:W-:Y:S02]  /*a4e0*/  IADD3 R0, R3, R0, RZ ;  /* 0x0000000003007210 */ /* 0x000fe40007ffe0ff */
[----:B------:R-:W-:-:S04]  /*a4f0*/  LEA R4, P0, R2, c[0x0][0x4a8], 0x2 ;  /* 0x00012a0002047a11 */ /* 0x000fc800078010ff */
[----:B------:R-:W-:Y:S02]  /*a500*/  LEA.HI.X R5, R2, c[0x0][0x4ac], R0, 0x2, P0 ;  /* 0x00012b0002057a11 */ /* 0x000fe400000f1400 */
[----:B------:R-:W-:-:S05]  /*a510*/  MOV R0, 0xff800000 ;  /* 0xff80000000007802 */ /* 0x000fca0000000f00 */
[----:B------:R-:W-:Y:S01]  /*a520*/  STG.E [R4.64], R0 ;  /* 0x0000000004007986 */ /* 0x000fe2000c101906 */
[----:B------:R-:W-:Y:S05]  /*a530*/  EXIT ;  /* 0x000000000000794d */ /* 0x000fea0003800000 */
.L_x_22:
[----:B------:R-:W-:-:S00]  /*a540*/  BRA `(.L_x_22) ;  /* 0xfffffff000007947 */ /* 0x000fc0000383ffff */
[----:B------:R-:W-:-:S00]  /*a550*/  NOP ;  /* 0x0000000000007918 */ /* 0x000fc00000000000 */
        /* <DEDUP_REMOVED lines=10> */
.L_x_1814:


//--------------------- .text._ZN7cutlass13device_kernelIN5flash19enable_sm80_to_sm89INS1_16FlashAttnFwdSm80INS1_25CollectiveMainloopFwdSm80ILi4ELi1ELb0EN4cute5tupleIJNS5_1CILi128EEENS7_ILi48EEENS7_ILi96EEEEEELi96ENS_10bfloat16_tEfNS_4arch4Sm80ELb0ELb0ELb0ELb1ELb1ELb0ELb1ELb1EEENS1_21CollectiveEpilogueFwdINS6_IJS8_SA_S9_EEENS6_IJNS7_ILi1EEESI_SI_EEESC_SE_Li128ELb1ELb1ELb1ELb0EEENS1_36VarlenDynamicPersistentTileSchedulerILi128ELi48ELi128ELi128ELb1ELb1ELb0ELb0ELb1ELb1EEEEEEEEEvNT_6ParamsE --------------------------
	.section	.text._ZN7cutlass13device_kernelIN5flash19enable_sm80_to_sm89INS1_16FlashAttnFwdSm80INS1_25CollectiveMainloopFwdSm80ILi4ELi1ELb0EN4cute5tupleIJNS5_1CILi128EEENS7_ILi48EEENS7_ILi96EEEEEELi96ENS_10bfloat16_tEfNS_4arch4Sm80ELb0ELb0ELb0ELb1ELb1ELb0ELb1ELb1EEENS1_21CollectiveEpilogueFwdINS6_IJS8_SA_S9_EEENS6_IJNS7_ILi1EEESI_SI_EEESC_SE_Li128ELb1ELb1ELb1ELb0EEENS1_36VarlenDynamicPersistentTileSchedulerILi128ELi48ELi128ELi128ELb1ELb1ELb0ELb0ELb1ELb1EEEEEEEEEvNT_6ParamsE,"ax",@progbits
	.sectioninfo	@"SHI_REGISTERS=255"
	.align	128
.text._ZN7cutlass13device_kernelIN5flash19enable_sm80_to_sm89INS1_16FlashAttnFwdSm80INS1_25CollectiveMainloopFwdSm80ILi4ELi1ELb0EN4cute5tupleIJNS5_1CILi128EEENS7_ILi48EEENS7_ILi96EEEEEELi96ENS_10bfloat16_tEfNS_4arch4Sm80ELb0ELb0ELb0ELb1ELb1ELb0ELb1ELb1EEENS1_21CollectiveEpilogueFwdINS6_IJS8_SA_S9_EEENS6_IJNS7_ILi1EEESI_SI_EEESC_SE_Li128ELb1ELb1ELb1ELb0EEENS1_36VarlenDynamicPersistentTileSchedulerILi128ELi48ELi128ELi128ELb1ELb1ELb0ELb0ELb1ELb1EEEEEEEEEvNT_6ParamsE:
        .type           _ZN7cutlass13device_kernelIN5flash19enable_sm80_to_sm89INS1_16FlashAttnFwdSm80INS1_25CollectiveMainloopFwdSm80ILi4ELi1ELb0EN4cute5tupleIJNS5_1CILi128EEENS7_ILi48EEENS7_ILi96EEEEEELi96ENS_10bfloat16_tEfNS_4arch4Sm80ELb0ELb0ELb0ELb1ELb1ELb0ELb1ELb1EEENS1_21CollectiveEpilogueFwdINS6_IJS8_SA_S9_EEENS6_IJNS7_ILi1EEESI_SI_EEESC_SE_Li128ELb1ELb1ELb1ELb0EEENS1_36VarlenDynamicPersistentTileSchedulerILi128ELi48ELi128ELi128ELb1ELb1ELb0ELb0ELb1ELb1EEEEEEEEEvNT_6ParamsE,@function
        .size           _ZN7cutlass13device_kernelIN5flash19enable_sm80_to_sm89INS1_16FlashAttnFwdSm80INS1_25CollectiveMainloopFwdSm80ILi4ELi1ELb0EN4cute5tupleIJNS5_1CILi128EEENS7_ILi48EEENS7_ILi96EEEEEELi96ENS_10bfloat16_tEfNS_4arch4Sm80ELb0ELb0ELb0ELb1ELb1ELb0ELb1ELb1EEENS1_21CollectiveEpilogueFwdINS6_IJS8_SA_S9_EEENS6_IJNS7_ILi1EEESI_SI_EEESC_SE_Li128ELb1ELb1ELb1ELb0EEENS1_36VarlenDynamicPersistentTileSchedulerILi128ELi48ELi128ELi128ELb1ELb1ELb0ELb0ELb1ELb1EEEEEEEEEvNT_6ParamsE,(.L_x_1815 - _ZN7cutlass13device_kernelIN5flash19enable_sm80_to_sm89INS1_16FlashAttnFwdSm80INS1_25CollectiveMainloopFwdSm80ILi4ELi1ELb0EN4cute5tupleIJNS5_1CILi128EEENS7_ILi48EEENS7_ILi96EEEEEELi96ENS_10bfloat16_tEfNS_4arch4Sm80ELb0ELb0ELb0ELb1ELb1ELb0ELb1ELb1EEENS1_21CollectiveEpilogueFwdINS6_IJS8_SA_S9_EEENS6_IJNS7_ILi1EEESI_SI_EEESC_SE_Li128ELb1ELb1ELb1ELb0EEENS1_36VarlenDynamicPersistentTileSchedulerILi128ELi48ELi128ELi128ELb1ELb1ELb0ELb0ELb1ELb1EEEEEEEEEvNT_6ParamsE)
        .other          _ZN7cutlass13device_kernelIN5flash19enable_sm80_to_sm89INS1_16FlashAttnFwdSm80INS1_25CollectiveMainloopFwdSm80ILi4ELi1ELb0EN4cute5tupleIJNS5_1CILi128EEENS7_ILi48EEENS7_ILi96EEEEEELi96ENS_10bfloat16_tEfNS_4arch4Sm80ELb0ELb0ELb0ELb1ELb1ELb0ELb1ELb1EEENS1_21CollectiveEpilogueFwdINS6_IJS8_SA_S9_EEENS6_IJNS7_ILi1EEESI_SI_EEESC_SE_Li128ELb1ELb1ELb1ELb0EEENS1_36VarlenDynamicPersistentTileSchedulerILi128ELi48ELi128ELi128ELb1ELb1ELb0ELb0ELb1ELb1EEEEEEEEEvNT_6ParamsE,@"STO_CUDA_ENTRY STV_DEFAULT"
_ZN7cutlass13device_kernelIN5flash19enable_sm80_to_sm89INS1_16FlashAttnFwdSm80INS1_25CollectiveMainloopFwdSm80ILi4ELi1ELb0EN4cute5tupleIJNS5_1CILi128EEENS7_ILi48EEENS7_ILi96EEEEEELi96ENS_10bfloat16_tEfNS_4arch4Sm80ELb0ELb0ELb0ELb1ELb1ELb0ELb1ELb1EEENS1_21CollectiveEpilogueFwdINS6_IJS8_SA_S9_EEENS6_IJNS7_ILi1EEESI_SI_EEESC_SE_Li128ELb1ELb1ELb1ELb0EEENS1_36VarlenDynamicPersistentTileSchedulerILi128ELi48ELi128ELi128ELb1ELb1ELb0ELb0ELb1ELb1EEEEEEEEEvNT_6ParamsE:
[----:B------:R-:W-:-:S03]  /*0000*/  MOV R1, c[0x0][0x28] ;  /* 0x00000a0000017a02 */ /* 0x000fc60000000f00 */
[----:B------:R-:W1:Y:S01]  /*0010*/  S2R R2, SR_TID.X ;  /* 0x0000000000027919 */ /* 0x000e620000002100 */
[----:B------:R-:W-:Y:S01]  /*0020*/  IADD3 R1, R1, -0x68, RZ ;  /* 0xffffff9801017810 */ /* 0x000fe20007ffe0ff */
[----:B------:R-:W-:Y:S01]  /*0030*/  ULDC.64 UR6, c[0x0][0x118] ;  /* 0x0000460000067ab9 */ /* 0x000fe20000000a00 */
[----:B-1----:R-:W-:-:S05]  /*0040*/  SHF.R.U32.HI R0, RZ, 0x5, R2 ;  /* 0x00000005ff007819 */ /* 0x002fca0000011602 */
[----:B------:R-:W1:Y:S02]  /*0050*/  SHFL.IDX PT, R3, R0, RZ, 0x1f ;  /* 0x00001fff00037589 */ /* 0x000e6400000e0000 */
[----:B-1----:R-:W-:Y:S02]  /*0060*/  ISETP.NE.AND P0, PT, R3, RZ, PT ;  /* 0x000000ff0300720c */ /* 0x002fe40003f05270 */
[----:B------:R1:W-:Y:S11]  /*0070*/  STL [R1+0x5c], R3 ;  /* 0x00005c0301007387 */ /* 0x0003f60000100800 */
[----:B------:R-:W-:Y:S06]  /*0080*/  @P0 BAR.SYNC.DEFER_BLOCKING 0x5, 0x80 ;  /* 0x0142000000000b1d */ /* 0x000fec0000010000 */
[----:B------:R-:W2:Y:S04]  /*0090*/  @P0 LDS.128 R244, [0xc080] ;  /* 0x00c08000fff40984 */ /* 0x000ea80000000c00 */
[----:B------:R-:W-:Y:S06]  /*00a0*/  @P0 BAR.ARV 0x4, 0x80 ;  /* 0x0102000000000b1d */ /* 0x000fec0000002000 */
[----:B------:R-:W-:Y:S05]  /*00b0*/  @P0 BRA `(.L_x_23) ;  /* 0x00000a7000000947 */ /* 0x000fea0003800000 */
[----:B-1----:R-:W-:Y:S01]  /*00c0*/  LOP3.LUT R12, R2, 0x1f, RZ, 0xc0, !PT ;  /* 0x0000001f020c7812 */ /* 0x002fe200078ec0ff */
[----:B------:R-:W-:Y:S01]  /*00d0*/  CS2R R8, SRZ ;  /* 0x0000000000087805 */ /* 0x000fe2000001ff00 */
[----:B------:R-:W-:-:S02]  /*00e0*/  IMAD.MOV.U32 R7, RZ, RZ, RZ ;  /* 0x000000ffff077224 */ /* 0x000fc400078e00ff */
[----:B------:R-:W-:-:S04]  /*00f0*/  ISETP.NE.AND P6, PT, R12, 0x1f, PT ;  /* 0x0000001f0c00780c */ /* 0x000fc80003fc5270 */
[----:B------:R-:W-:-:S13]  /*0100*/  ISETP.GE.OR P0, PT, R12, c[0x0][0x53c], !P6 ;  /* 0x00014f000c007a0c */ /* 0x000fda0007706670 */
[----:B------:R-:W-:Y:S02]  /*0110*/  @!P0 IMAD.MOV.U32 R4, RZ, RZ, 0x4 ;  /* 0x00000004ff048424 */ /* 0x000fe400078e00ff */
[----:B------:R-:W-:Y:S02]  /*0120*/  @!P0 IMAD.MOV.U32 R2, RZ, RZ, 0x4 ;  /* 0x00000004ff028424 */ /* 0x000fe400078e00ff */
[----:B------:R-:W-:-:S04]  /*0130*/  @!P0 IMAD.WIDE.U32 R4, R12, R4, c[0x0][0x580] ;  /* 0x000160000c048625 */ /* 0x000fc800078e0004 */
[C---:B------:R-:W-:Y:S01]  /*0140*/  @!P0 IMAD.WIDE.U32 R2, R12.reuse, R2, c[0x0][0x578] ;  /* 0x00015e000c028625 */ /* 0x040fe200078e0002 */
[----:B------:R-:W3:Y:S04]  /*0150*/  @!P0 LDG.E R8, [R4.64] ;  /* 0x0000000604088981 */ /* 0x000ee8000c1e1900 */
[----:B------:R-:W3:Y:S01]  /*0160*/  @!P0 LDG.E R7, [R2.64] ;  /* 0x0000000602078981 */ /* 0x000ee2000c1e1900 */
[C---:B------:R-:W-:Y:S01]  /*0170*/  ISETP.NE.AND P5, PT, R12.reuse, RZ, PT ;  /* 0x000000ff0c00720c */ /* 0x040fe20003fa5270 */
[----:B------:R-:W1:Y:S01]  /*0180*/  S2UR UR4, SR_CTAID.X ;  /* 0x00000000000479c3 */ /* 0x000e620000002500 */
[C---:B------:R-:W-:Y:S02]  /*0190*/  ISETP.GE.U32.AND P4, PT, R12.reuse, 0x2, PT ;  /* 0x000000020c00780c */ /* 0x040fe40003f86070 */
[----:B------:R-:W-:-:S02]  /*01a0*/  ISETP.GE.U32.AND P3, PT, R12, 0x4, PT ;  /* 0x000000040c00780c */ /* 0x000fc40003f66070 */
[C---:B------:R-:W-:Y:S02]  /*01b0*/  ISETP.GE.U32.AND P2, PT, R12.reuse, 0x8, PT ;  /* 0x000000080c00780c */ /* 0x040fe40003f46070 */
[----:B------:R-:W-:Y:S01]  /*01c0*/  ISETP.GE.U32.AND P1, PT, R12, 0x10, PT ;  /* 0x000000100c00780c */ /* 0x000fe20003f26070 */
[----:B---3--:R-:W-:-:S05]  /*01d0*/  IMAD R4, R8, R7, RZ ;  /* 0x0000000708047224 */ /* 0x008fca00078e02ff */
[----:B------:R-:W3:Y:S02]  /*01e0*/  SHFL.UP PT, R0, R4, 0x1, RZ ;  /* 0x0420000004007989 */ /* 0x000ee400000e00ff */
[----:B---3--:R-:W-:-:S05]  /*01f0*/  SEL R0, R0, RZ, P5 ;  /* 0x000000ff00007207 */ /* 0x008fca0002800000 */
[----:B------:R-:W-:-:S05]  /*0200*/  IMAD.IADD R4, R4, 0x1, R0 ;  /* 0x0000000104047824 */ /* 0x000fca00078e0200 */
        /* <DEDUP_REMOVED lines=12> */
[----:B------:R-:W3:Y:S02]  /*02d0*/  SHFL.IDX PT, R6, R4, 0x1f, 0x1f ;  /* 0x03e01f0004067f89 */ /* 0x000ee400000e0000 */
[----:B---3--:R-:W-:-:S04]  /*02e0*/  IMAD R6, R6, c[0x0][0x538], RZ ;  /* 0x00014e0006067a24 */ /* 0x008fc800078e02ff */
[----:B------:R-:W-:Y:S01]  /*02f0*/  IMAD.MOV.U32 R0, RZ, RZ, R6 ;  /* 0x000000ffff007224 */ /* 0x000fe200078e0006 */
[----:B-1----:R-:W-:-:S13]  /*0300*/  ISETP.GT.AND P0, PT, R6, UR4, PT ;  /* 0x0000000406007c0c */ /* 0x002fda000bf04270 */
[----:B------:R-:W-:Y:S05]  /*0310*/  @P0 BRA `(.L_x_24) ;  /* 0x0000027000000947 */ /* 0x000fea0003800000 */
[----:B------:R-:W-:Y:S02]  /*0320*/  MOV R6, R0 ;  /* 0x0000000000067202 */ /* 0x000fe40000000f00 */
[----:B------:R-:W-:-:S04]  /*0330*/  MOV R9, RZ ;  /* 0x000000ff00097202 */ /* 0x000fc80000000f00 */
.L_x_28:
[----:B------:R-:W-:-:S04]  /*0340*/  IADD3 R0, R9, 0x1f, RZ ;  /* 0x0000001f09007810 */ /* 0x000fc80007ffe0ff */
[----:B------:R-:W-:-:S13]  /*0350*/  ISETP.GE.AND P0, PT, R0, c[0x0][0x53c], PT ;  /* 0x00014f0000007a0c */ /* 0x000fda0003f06270 */
[----:B------:R-:W-:Y:S05]  /*0360*/  @P0 BRA `(.L_x_25) ;  /* 0x0000074000000947 */ /* 0x000fea0003800000 */
[----:B------:R-:W-:Y:S01]  /*0370*/  MOV R9, R0 ;  /* 0x0000000000097202 */ /* 0x000fe20000000f00 */
[----:B------:R-:W-:Y:S01]  /*0380*/  IMAD.MOV.U32 R7, RZ, RZ, RZ ;  /* 0x000000ffff077224 */ /* 0x000fe200078e00ff */
[----:B------:R-:W-:Y:S02]  /*0390*/  MOV R8, RZ ;  /* 0x000000ff00087202 */ /* 0x000fe40000000f00 */
[----:B------:R-:W-:-:S04]  /*03a0*/  IADD3 R0, R12, R9, RZ ;  /* 0x000000090c007210 */ /* 0x000fc80007ffe0ff */
[----:B------:R-:W-:-:S13]  /*03b0*/  ISETP.GE.OR P0, PT, R0, c[0x0][0x53c], !P6 ;  /* 0x00014f0000007a0c */ /* 0x000fda0007706670 */
[----:B------:R-:W-:Y:S01]  /*03c0*/  @!P0 MOV R2, 0x4 ;  /* 0x0000000400028802 */ /* 0x000fe20000000f00 */
[----:B------:R-:W-:-:S04]  /*03d0*/  @!P0 IMAD.MOV.U32 R3, RZ, RZ, 0x4 ;  /* 0x00000004ff038424 */ /* 0x000fc800078e00ff */
[----:B------:R-:W-:-:S04]  /*03e0*/  @!P0 IMAD.WIDE R4, R0, R2, c[0x0][0x580] ;  /* 0x0001600000048625 */ /* 0x000fc800078e0202 */
[----:B------:R-:W-:Y:S01]  /*03f0*/  @!P0 IMAD.WIDE R2, R0, R3, c[0x0][0x578] ;  /* 0x00015e0000028625 */ /* 0x000fe200078e0203 */
[----:B------:R-:W3:Y:S04]  /*0400*/  @!P0 LDG.E R8, [R4.64] ;  /* 0x0000000604088981 */ /* 0x000ee8000c1e1900 */
[----:B------:R-:W3:Y:S02]  /*0410*/  @!P0 LDG.E R7, [R2.64] ;  /* 0x0000000602078981 */ /* 0x000ee4000c1e1900 */
[----:B---3--:R-:W-:Y:S01]  /*0420*/  IMAD R5, R8, R7, RZ ;  /* 0x0000000708057224 */ /* 0x008fe200078e02ff */
[----:B------:R-:W-:Y:S05]  /*0430*/  BRA.DIV ~URZ, `(.L_x_26) ;  /* 0x0000c9f27f007947 */ /* 0x000fea000b800000 */
[----:B------:R1:W3:Y:S02]  /*0440*/  SHFL.UP PT, R0, R5, 0x1, RZ ;  /* 0x0420000005007989 */ /* 0x0002e400000e00ff */
.L_x_144:
[----:B---3--:R-:W-:-:S04]  /*0450*/  SEL R0, R0, RZ, P5 ;  /* 0x000000ff00007207 */ /* 0x008fc80002800000 */
[----:B-1----:R-:W-:Y:S01]  /*0460*/  IADD3 R5, R5, R0, RZ ;  /* 0x0000000005057210 */ /* 0x002fe20007ffe0ff */
[----:B------:R-:W-:Y:S05]  /*0470*/  BRA.DIV ~URZ, `(.L_x_27) ;  /* 0x0000ca127f007947 */ /* 0x000fea000b800000 */
[----:B------:R-:W1:Y:S02]  /*0480*/  SHFL.UP PT, R0, R5, 0x2, RZ ;  /* 0x0440000005007989 */ /* 0x000e6400000e00ff */
[----:B-1----:R-:W-:-:S05]  /*0490*/  SEL R0, R0, RZ, P4 ;  /* 0x000000ff00007207 */ /* 0x002fca0002000000 */
[----:B------:R-:W-:-:S05]  /*04a0*/  IMAD.IADD R0, R5, 0x1, R0 ;  /* 0x0000000105007824 */ /* 0x000fca00078e0200 */
        /* <DEDUP_REMOVED lines=9> */
[----:B------:R1:W3:Y:S02]  /*0540*/  SHFL.IDX PT, R0, R4, 0x1f, 0x1f ;  /* 0x03e01f0004007f89 */ /* 0x0002e400000e0000 */
.L_x_145:
[----:B---3--:R-:W-:-:S05]  /*0550*/  IMAD R0, R0, c[0x0][0x538], RZ ;  /* 0x00014e0000007a24 */ /* 0x008fca00078e02ff */
[----:B------:R-:W-:-:S04]  /*0560*/  IADD3 R6, R0, R6, RZ ;  /* 0x0000000600067210 */ /* 0x000fc80007ffe0ff */
[----:B------:R-:W-:-:S13]  /*0570*/  ISETP.GT.AND P0, PT, R6, UR4, PT ;  /* 0x0000000406007c0c */ /* 0x000fda000bf04270 */
[----:B-12---:R-:W-:Y:S05]  /*0580*/  @!P0 BRA `(.L_x_28) ;  /* 0xfffffdb000008947 */ /* 0x006fea000383ffff */
.L_x_24:
[----:B--2---:R-:W-:-:S05]  /*0590*/  IADD3 R244, -R0, R6, RZ ;  /* 0x0000000600f47210 */ /* 0x004fca0007ffe1ff */
[----:B------:R-:W-:-:S05]  /*05a0*/  IMAD R0, R4, c[0x0][0x538], R244 ;  /* 0x00014e0004007a24 */ /* 0x000fca00078e02f4 */
[----:B------:R-:W-:Y:S01]  /*05b0*/  ISETP.GT.AND P0, PT, R0, UR4, PT ;  /* 0x0000000400007c0c */ /* 0x000fe2000bf04270 */
[----:B------:R-:W-:-:S12]  /*05c0*/  BRA.DIV ~URZ, `(.L_x_29) ;  /* 0x0000ca827f007947 */ /* 0x000fd8000b800000 */
[----:B------:R-:W-:-:S04]  /*05d0*/  VOTE.ANY R0, PT, !P0 ;  /* 0x0000000000007806 */ /* 0x000fc800040e0100 */
.L_x_146:
[----:B------:R1:W2:Y:S01]  /*05e0*/  POPC R247, R0 ;  /* 0x0000000000f77309 */ /* 0x0002a20000000000 */
[----:B------:R-:W-:Y:S05]  /*05f0*/  BRA.DIV ~URZ, `(.L_x_30) ;  /* 0x0000ca927f007947 */ /* 0x000fea000b800000 */
[----:B--2---:R2:W3:Y:S01]  /*0600*/  SHFL.IDX PT, R11, R8, R247, 0x1f ;  /* 0x00001ff7080b7589 */ /* 0x0044e200000e0000 */
[----:B------:R-:W-:-:S03]  /*0610*/  MOV R6, RZ ;  /* 0x000000ff00067202 */ /* 0x000fc60000000f00 */
[----:B------:R2:W4:Y:S04]  /*0620*/  SHFL.IDX PT, R10, R7, R247, 0x1f ;  /* 0x00001ff7070a7589 */ /* 0x00052800000e0000 */
.L_x_147:
[----:B------:R-:W-:Y:S01]  /*0630*/  ISETP.NE.AND P0, PT, R0, RZ, PT ;  /* 0x000000ff0000720c */ /* 0x000fe20003f05270 */
[----:B------:R-:W-:-:S12]  /*0640*/  BSSY B0, `(.L_x_31) ;  /* 0x0000005000007945 */ /* 0x000fd80003800000 */
[----:B------:R-:W-:Y:S05]  /*0650*/  @!P0 BRA `(.L_x_32) ;  /* 0x0000003000008947 */ /* 0x000fea0003800000 */
[----:B------:R-:W-:Y:S01]  /*0660*/  IADD3 R198, R247, -0x1, RZ ;  /* 0xfffffffff7c67810 */ /* 0x000fe20007ffe0ff */
[----:B------:R-:W-:Y:S05]  /*0670*/  BRA.DIV ~URZ, `(.L_x_33) ;  /* 0x0000caf27f007947 */ /* 0x000fea000b800000 */
[----:B------:R1:W2:Y:S02]  /*0680*/  SHFL.IDX PT, R6, R4, R198, 0x1f ;  /* 0x00001fc604067589 */ /* 0x0002a400000e0000 */
.L_x_32:
[----:B------:R-:W-:Y:S05]  /*0690*/  BSYNC B0 ;  /* 0x0000000000007941 */ /* 0x000fea0003800000 */
.L_x_31:
[----:B-1-3--:R-:W-:Y:S01]  /*06a0*/  IABS R0, R11 ;  /* 0x0000000b00007213 */ /* 0x00afe20000000000 */
[----:B--2---:R-:W-:Y:S02]  /*06b0*/  IMAD R244, R6, c[0x0][0x538], R244 ;  /* 0x00014e0006f47a24 */ /* 0x004fe400078e02f4 */
[----:B------:R-:W-:Y:S02]  /*06c0*/  IMAD.IADD R247, R247, 0x1, R9 ;  /* 0x00000001f7f77824 */ /* 0x000fe400078e0209 */
[----:B------:R-:W-:Y:S01]  /*06d0*/  IMAD.MOV.U32 R5, RZ, RZ, R0 ;  /* 0x000000ffff057224 */ /* 0x000fe200078e0000 */
[----:B----4-:R-:W-:Y:S02]  /*06e0*/  IABS R0, R10 ;  /* 0x0000000a00007213 */ /* 0x010fe40000000000 */
[----:B------:R-:W-:Y:S01]  /*06f0*/  IADD3 R245, -R244, UR4, RZ ;  /* 0x00000004f4f57c10 */ /* 0x000fe2000fffe1ff */
[----:B------:R-:W1:Y:S02]  /*0700*/  I2F.RP R2, R5 ;  /* 0x0000000500027306 */ /* 0x000e640000209400 */
[----:B------:R-:W-:Y:S01]  /*0710*/  IMAD.MOV.U32 R7, RZ, RZ, R0 ;  /* 0x000000ffff077224 */ /* 0x000fe200078e0000 */
[----:B------:R-:W-:-:S02]  /*0720*/  IABS R6, R245 ;  /* 0x000000f500067213 */ /* 0x000fc40000000000 */
[----:B------:R-:W-:-:S03]  /*0730*/  IABS R0, R11 ;  /* 0x0000000b00007213 */ /* 0x000fc60000000000 */
[----:B------:R-:W-:Y:S01]  /*0740*/  I2F.RP R8, R7 ;  /* 0x0000000700087306 */ /* 0x000fe20000209400 */
[----:B------:R-:W-:-:S07]  /*0750*/  IADD3 R0, RZ, -R0, RZ ;  /* 0x80000000ff007210 */ /* 0x000fce0007ffe0ff */
[----:B-1----:R-:W1:Y:S02]  /*0760*/  MUFU.RCP R2, R2 ;  /* 0x0000000200027308 */ /* 0x002e640000001000 */
[----:B-1----:R-:W-:-:S06]  /*0770*/  IADD3 R2, R2, 0xffffffe, RZ ;  /* 0x0ffffffe02027810 */ /* 0x002fcc0007ffe0ff */
[----:B------:R-:W1:Y:S02]  /*0780*/  F2I.FTZ.U32.TRUNC.NTZ R3, R2 ;  /* 0x0000000200037305 */ /* 0x000e64000021f000 */
[----:B-1----:R-:W-:-:S04]  /*0790*/  IMAD.MOV R2, RZ, RZ, -R3 ;  /* 0x000000ffff027224 */ /* 0x002fc800078e0a03 */
[----:B------:R-:W-:Y:S02]  /*07a0*/  IMAD R4, R2, R5, RZ ;  /* 0x0000000502047224 */ /* 0x000fe400078e02ff */
[----:B------:R-:W-:-:S04]  /*07b0*/  IMAD.MOV.U32 R2, RZ, RZ, RZ ;  /* 0x000000ffff027224 */ /* 0x000fc800078e00ff */
[----:B------:R-:W-:-:S04]  /*07c0*/  IMAD.HI.U32 R2, R3, R4, R2 ;  /* 0x0000000403027227 */ /* 0x000fc800078e0002 */
[----:B------:R-:W-:-:S04]  /*07d0*/  IMAD.MOV.U32 R3, RZ, RZ, R6 ;  /* 0x000000ffff037224 */ /* 0x000fc800078e0006 */
[----:B------:R-:W-:-:S04]  /*07e0*/  IMAD.HI.U32 R2, R2, R3, RZ ;  /* 0x0000000302027227 */ /* 0x000fc800078e00ff */
[----:B------:R-:W-:Y:S02]  /*07f0*/  IMAD R0, R2, R0, R3 ;  /* 0x0000000002007224 */ /* 0x000fe400078e0203 */
[----:B------:R-:W1:Y:S03]  /*0800*/  MUFU.RCP R3, R8 ;  /* 0x0000000800037308 */ /* 0x000e660000001000 */
[----:B------:R-:W-:-:S13]  /*0810*/  ISETP.GT.U32.AND P1, PT, R5, R0, PT ;  /* 0x000000000500720c */ /* 0x000fda0003f24070 */
[----:B------:R-:W-:Y:S01]  /*0820*/  @!P1 IMAD.IADD R0, R0, 0x1, -R5 ;  /* 0x0000000100009824 */ /* 0x000fe200078e0a05 */
[----:B-1----:R-:W-:Y:S02]  /*0830*/  IADD3 R3, R3, 0xffffffe, RZ ;  /* 0x0ffffffe03037810 */ /* 0x002fe40007ffe0ff */
[----:B------:R-:W-:Y:S02]  /*0840*/  @!P1 IADD3 R2, R2, 0x1, RZ ;  /* 0x0000000102029810 */ /* 0x000fe40007ffe0ff */
[----:B------:R-:W-:Y:S02]  /*0850*/  ISETP.GE.U32.AND P2, PT, R0, R5, PT ;  /* 0x000000050000720c */ /* 0x000fe40003f46070 */
[----:B------:R-:W1:Y:S01]  /*0860*/  F2I.FTZ.U32.TRUNC.NTZ R3, R3 ;  /* 0x0000000300037305 */ /* 0x000e62000021f000 */
[----:B------:R-:W-:Y:S02]  /*0870*/  LOP3.LUT R0, R245, R11, RZ, 0x3c, !PT ;  /* 0x0000000bf5007212 */ /* 0x000fe400078e3cff */
[----:B------:R-:W-:-:S02]  /*0880*/  ISETP.NE.AND P1, PT, R11, RZ, PT ;  /* 0x000000ff0b00720c */ /* 0x000fc40003f25270 */
[----:B------:R-:W-:-:S06]  /*0890*/  ISETP.GE.AND P0, PT, R0, RZ, PT ;  /* 0x000000ff0000720c */ /* 0x000fcc0003f06270 */
[----:B------:R-:W-:Y:S02]  /*08a0*/  @P2 IADD3 R2, R2, 0x1, RZ ;  /* 0x0000000102022810 */ /* 0x000fe40007ffe0ff */
[----:B-1----:R-:W-:-:S03]  /*08b0*/  IADD3 R0, RZ, -R3, RZ ;  /* 0x80000003ff007210 */ /* 0x002fc60007ffe0ff */
[----:B------:R-:W-:Y:S01]  /*08c0*/  IMAD.MOV.U32 R4, RZ, RZ, R2 ;  /* 0x000000ffff047224 */ /* 0x000fe200078e0002 */
[----:B------:R-:W-:-:S03]  /*08d0*/  MOV R2, RZ ;  /* 0x000000ff00027202 */ /* 0x000fc60000000f00 */
[----:B------:R-:W-:Y:S01]  /*08e0*/  @!P0 IMAD.MOV R4, RZ, RZ, -R4 ;  /* 0x000000ffff048224 */ /* 0x000fe200078e0a04 */
[----:B------:R-:W-:Y:S01]  /*08f0*/  @!P1 LOP3.LUT R4, RZ, R11, RZ, 0x33, !PT ;  /* 0x0000000bff049212 */ /* 0x000fe200078e33ff */
[----:B------:R-:W-:Y:S01]  /*0900*/  IMAD.MOV.U32 R5, RZ, RZ, R0 ;  /* 0x000000ffff057224 */ /* 0x000fe200078e0000 */
[----:B------:R-:W-:Y:S02]  /*0910*/  IABS R0, R10 ;  /* 0x0000000a00007213 */ /* 0x000fe40000000000 */
[----:B------:R-:W-:Y:S01]  /*0920*/  IABS R8, R4 ;  /* 0x0000000400087213 */ /* 0x000fe20000000000 */
[----:B------:R-:W-:Y:S02]  /*0930*/  IMAD R5, R5, R7, RZ ;  /* 0x0000000705057224 */ /* 0x000fe400078e02ff */
[----:B------:R-:W-:Y:S02]  /*0940*/  IMAD.MOV R6, RZ, RZ, -R0 ;  /* 0x000000ffff067224 */ /* 0x000fe400078e0a00 */
[----:B------:R-:W-:-:S04]  /*0950*/  IMAD.HI.U32 R0, R3, R5, R2 ;  /* 0x0000000503007227 */ /* 0x000fc800078e0002 */
[----:B------:R-:W-:Y:S02]  /*0960*/  IMAD.MOV.U32 R2, RZ, RZ, R8 ;  /* 0x000000ffff027224 */ /* 0x000fe400078e0008 */
[----:B------:R-:W-:Y:S02]  /*0970*/  IMAD.MOV.U32 R3, RZ, RZ, R6 ;  /* 0x000000ffff037224 */ /* 0x000fe400078e0006 */
[----:B------:R-:W-:-:S04]  /*0980*/  IMAD.HI.U32 R0, R0, R2, RZ ;  /* 0x0000000200007227 */ /* 0x000fc800078e00ff */
[----:B------:R-:W-:Y:S02]  /*0990*/  IMAD R2, R0, R3, R2 ;  /* 0x0000000300027224 */ /* 0x000fe400078e0202 */
[----:B------:R-:W-:-:S03]  /*09a0*/  IMAD R3, R4, R11, RZ ;  /* 0x0000000b04037224 */ /* 0x000fc600078e02ff */
[----:B------:R-:W-:Y:S02]  /*09b0*/  ISETP.GT.U32.AND P1, PT, R7, R2, PT ;  /* 0x000000020700720c */ /* 0x000fe40003f24070 */
[----:B------:R-:W-:-:S11]  /*09c0*/  IADD3 R245, R245, -R3, RZ ;  /* 0x80000003f5f57210 */ /* 0x000fd60007ffe0ff */
[----:B------:R-:W-:Y:S01]  /*09d0*/  @!P1 IMAD.IADD R2, R2, 0x1, -R7 ;  /* 0x0000000102029824 */ /* 0x000fe200078e0a07 */
[----:B------:R-:W-:Y:S02]  /*09e0*/  @!P1 IADD3 R0, R0, 0x1, RZ ;  /* 0x0000000100009810 */ /* 0x000fe40007ffe0ff */
[----:B------:R-:W-:Y:S02]  /*09f0*/  ISETP.NE.AND P1, PT, R10, RZ, PT ;  /* 0x000000ff0a00720c */ /* 0x000fe40003f25270 */
[----:B------:R-:W-:Y:S02]  /*0a00*/  ISETP.GE.U32.AND P2, PT, R2, R7, PT ;  /* 0x000000070200720c */ /* 0x000fe40003f46070 */
[----:B------:R-:W-:-:S04]  /*0a10*/  LOP3.LUT R2, R4, R10, RZ, 0x3c, !PT ;  /* 0x0000000a04027212 */ /* 0x000fc800078e3cff */
[----:B------:R-:W-:-:S07]  /*0a20*/  ISETP.GE.AND P0, PT, R2, RZ, PT ;  /* 0x000000ff0200720c */ /* 0x000fce0003f06270 */
[----:B------:R-:W-:-:S06]  /*0a30*/  @P2 IADD3 R0, R0, 0x1, RZ ;  /* 0x0000000100002810 */ /* 0x000fcc0007ffe0ff */
[----:B------:R-:W-:Y:S02]  /*0a40*/  @!P0 IADD3 R0, -R0, RZ, RZ ;  /* 0x000000ff00008210 */ /* 0x000fe40007ffe1ff */
[----:B------:R-:W-:-:S05]  /*0a50*/  @!P1 LOP3.LUT R0, RZ, R10, RZ, 0x33, !PT ;  /* 0x0000000aff009212 */ /* 0x000fca00078e33ff */
[--C-:B------:R-:W-:Y:S02]  /*0a60*/  IMAD.MOV R2, RZ, RZ, -R0.reuse ;  /* 0x000000ffff027224 */ /* 0x100fe400078e0a00 */
[C---:B------:R-:W-:Y:S02]  /*0a70*/  IMAD R0, R10.reuse, 0x1000000, R0 ;  /* 0x010000000a007824 */ /* 0x040fe400078e0200 */
[----:B------:R-:W-:-:S04]  /*0a80*/  IMAD R2, R10, R2, R4 ;  /* 0x000000020a027224 */ /* 0x000fc800078e0204 */
[----:B------:R-:W-:Y:S01]  /*0a90*/  IMAD R246, R2, 0x10000, R0 ;  /* 0x0001000002f67824 */ /* 0x000fe200078e0200 */
[----:B------:R-:W-:Y:S05]  /*0aa0*/  BRA `(.L_x_34) ;  /* 0x0000004000007947 */ /* 0x000fea0003800000 */
.L_x_25:
[----:B--2---:R-:W-:Y:S01]  /*0ab0*/  IMAD.MOV.U32 R245, RZ, RZ, RZ ;  /* 0x000000fffff57224 */ /* 0x004fe200078e00ff */
[----:B------:R-:W-:Y:S01]  /*0ac0*/  MOV R246, RZ ;  /* 0x000000ff00f67202 */ /* 0x000fe20000000f00 */
[----:B------:R-:W-:Y:S01]  /*0ad0*/  IMAD.U32 R244, RZ, RZ, UR4 ;  /* 0x00000004fff47e24 */ /* 0x000fe2000f8e00ff */
[----:B------:R-:W-:Y:S02]  /*0ae0*/  MOV R247, c[0x0][0x53c] ;  /* 0x00014f0000f77a02 */ /* 0x000fe40000000f00 */
.L_x_34:
[----:B------:R-:W-:Y:S01]  /*0af0*/  ISETP.NE.AND P0, PT, R12, RZ, PT ;  /* 0x000000ff0c00720c */ /* 0x000fe20003f05270 */
[----:B------:R-:W-:-:S12]  /*0b00*/  WARPSYNC 0xffffffff ;  /* 0xffffffff00007948 */ /* 0x000fd80003800000 */
[----:B------:R1:W-:Y:S04]  /*0b10*/  @!P0 STS.128 [0xc080], R244 ;  /* 0x00c080f4ff008388 */ /* 0x0003e80000000c00 */
[----:B------:R-:W-:Y:S06]  /*0b20*/  BAR.ARV 0x5, 0x80 ;  /* 0x0142000000007b1d */ /* 0x000fec0000002000 */
.L_x_23:
[----:B-12---:R-:W-:-:S13]  /*0b30*/  ISETP.GE.AND P0, PT, R247, c[0x0][0x53c], PT ;  /* 0x00014f00f7007a0c */ /* 0x006fda0003f06270 */
[----:B------:R-:W-:Y:S05]  /*0b40*/  @P0 EXIT ;  /* 0x000000000000094d */ /* 0x000fea0003800000 */
[----:B------:R-:W1:Y:S01]  /*0b50*/  S2R R11, SR_TID.X ;  /* 0x00000000000b7919 */ /* 0x000e620000002100 */
[----:B------:R-:W-:Y:S02]  /*0b60*/  ULDC UR5, c[0x0][0x2ac] ;  /* 0x0000ab0000057ab9 */ /* 0x000fe40000000800 */
[----:B------:R-:W-:Y:S02]  /*0b70*/  ULDC UR4, c[0x0][0x1d0] ;  /* 0x0000740000047ab9 */ /* 0x000fe40000000800 */
[----:B------:R-:W-:Y:S01]  /*0b80*/  UIMAD UR5, UR5, UR4, URZ ;  /* 0x00000004050572a4 */ /* 0x000fe2000f8e023f */
[----:B-1----:R-:W-:-:S04]  /*0b90*/  SHF.R.S32.HI R9, RZ, 0x1f, R11 ;  /* 0x0000001fff097819 */ /* 0x002fc8000001140b */
[CC--:B------:R-:W-:Y:S02]  /*0ba0*/  LEA.HI R2, R9.reuse, R11.reuse, RZ, 0x4 ;  /* 0x0000000b09027211 */ /* 0x0c0fe400078f20ff */
[CC--:B------:R-:W-:Y:S02]  /*0bb0*/  LEA.HI R17, R9.reuse, R11.reuse, RZ, 0x3 ;  /* 0x0000000b09117211 */ /* 0x0c0fe400078f18ff */
[----:B------:R-:W-:Y:S02]  /*0bc0*/  SHF.R.S32.HI R4, RZ, 0x4, R2 ;  /* 0x00000004ff047819 */ /* 0x000fe40000011402 */
[----:B------:R-:W-:Y:S02]  /*0bd0*/  LEA.HI R8, R9, R11, RZ, 0x2 ;  /* 0x0000000b09087211 */ /* 0x000fe400078f10ff */
[C---:B------:R-:W-:Y:S02]  /*0be0*/  LEA.HI R0, R2.reuse, R4, RZ, 0x1 ;  /* 0x0000000402007211 */ /* 0x040fe400078f08ff */
[----:B------:R-:W-:-:S02]  /*0bf0*/  LOP3.LUT R2, R2, 0xfffffff0, RZ, 0xc0, !PT ;  /* 0xfffffff002027812 */ /* 0x000fc400078ec0ff */
[----:B------:R-:W-:Y:S02]  /*0c00*/  SHF.R.S32.HI R5, RZ, 0x3, R17 ;  /* 0x00000003ff057819 */ /* 0x000fe40000011411 */
[----:B------:R-:W-:Y:S01]  /*0c10*/  LOP3.LUT R3, R0, 0xfffffffe, RZ, 0xc0, !PT ;  /* 0xfffffffe00037812 */ /* 0x000fe200078ec0ff */
[----:B------:R-:W-:Y:S01]  /*0c20*/  IMAD.IADD R0, R11, 0x1, -R2 ;  /* 0x000000010b007824 */ /* 0x000fe200078e0a02 */
[----:B------:R-:W-:Y:S01]  /*0c30*/  LOP3.LUT R227, R8, 0xfffffffc, RZ, 0xc0, !PT ;  /* 0xfffffffc08e37812 */ /* 0x000fe200078ec0ff */
[----:B------:R-:W-:Y:S01]  /*0c40*/  IMAD.SHL.U32 R2, R5, 0x40, RZ ;  /* 0x0000004005027824 */ /* 0x000fe200078e00ff */
[----:B------:R-:W-:Y:S01]  /*0c50*/  LEA.HI R5, R9, R11, RZ, 0x5 ;  /* 0x0000000b09057211 */ /* 0x000fe200078f28ff */
[----:B------:R-:W-:Y:S01]  /*0c60*/  IMAD.IADD R12, R4, 0x1, -R3 ;  /* 0x00000001040c7824 */ /* 0x000fe200078e0a03 */
[----:B------:R-:W-:Y:S01]  /*0c70*/  LEA.HI R7, R0, R0, RZ, 0x1 ;  /* 0x0000000000077211 */ /* 0x000fe200078f08ff */
[----:B------:R-:W-:Y:S01]  /*0c80*/  IMAD.IADD R227, R11, 0x1, -R227 ;  /* 0x000000010be37824 */ /* 0x000fe200078e0ae3 */
[----:B------:R-:W-:-:S02]  /*0c90*/  LOP3.LUT R2, R2, 0xc0, RZ, 0xc0, !PT ;  /* 0x000000c002027812 */ /* 0x000fc400078ec0ff */
[----:B------:R-:W-:Y:S01]  /*0ca0*/  LOP3.LUT R4, R7, 0x7fffffe, RZ, 0xc0, !PT ;  /* 0x07fffffe07047812 */ /* 0x000fe200078ec0ff */
[----:B------:R-:W-:Y:S01]  /*0cb0*/  IMAD.SHL.U32 R196, R227, 0x8, RZ ;  /* 0x00000008e3c47824 */ /* 0x000fe200078e00ff */
[----:B------:R-:W-:Y:S02]  /*0cc0*/  SHF.R.S32.HI R6, RZ, 0x1f, R0 ;  /* 0x0000001fff067819 */ /* 0x000fe40000011400 */
[----:B------:R-:W-:Y:S01]  /*0cd0*/  SHF.R.U32.HI R3, RZ, 0x3, R2 ;  /* 0x00000003ff037819 */ /* 0x000fe20000011602 */
[----:B------:R-:W-:Y:S01]  /*0ce0*/  IMAD.IADD R14, R0, 0x1, -R4 ;  /* 0x00000001000e7824 */ /* 0x000fe200078e0a04 */
[----:B------:R-:W-:Y:S02]  /*0cf0*/  LOP3.LUT R2, R2, 0x18, R196, 0xf8, !PT ;  /* 0x0000001802027812 */ /* 0x000fe400078ef8c4 */
[----:B------:R-:W-:Y:S02]  /*0d00*/  LEA.HI R16, R6, R0, RZ, 0x3 ;  /* 0x0000000006107211 */ /* 0x000fe400078f18ff */
[----:B------:R-:W-:-:S02]  /*0d10*/  LOP3.LUT R0, R5, 0xffffffe0, RZ, 0xc0, !PT ;  /* 0xffffffe005007812 */ /* 0x000fc400078ec0ff */
[----:B------:R-:W-:Y:S02]  /*0d20*/  SHF.R.S32.HI R230, RZ, 0x2, R8 ;  /* 0x00000002ffe67819 */ /* 0x000fe40000011408 */
[----:B------:R-:W-:Y:S01]  /*0d30*/  LOP3.LUT R4, R17, 0xfffffff8, RZ, 0xc0, !PT ;  /* 0xfffffff811047812 */ /* 0x000fe200078ec0ff */
[C---:B------:R-:W-:Y:S01]  /*0d40*/  IMAD.IADD R19, R11.reuse, 0x1, -R0 ;  /* 0x000000010b137824 */ /* 0x040fe200078e0a00 */
[----:B------:R-:W-:Y:S02]  /*0d50*/  LOP3.LUT R10, R2, R3, RZ, 0x3c, !PT ;  /* 0x00000003020a7212 */ /* 0x000fe400078e3cff */
[--C-:B------:R-:W-:Y:S01]  /*0d60*/  SHF.R.S32.HI R6, RZ, 0x5, R5.reuse ;  /* 0x00000005ff067819 */ /* 0x100fe20000011405 */
[----:B------:R-:W-:Y:S01]  /*0d70*/  IMAD.IADD R4, R11, 0x1, -R4 ;  /* 0x000000010b047824 */ /* 0x000fe200078e0a04 */
[----:B------:R-:W-:Y:S02]  /*0d80*/  SHF.R.S32.HI R2, RZ, 0x1f, R5 ;  /* 0x0000001fff027819 */ /* 0x000fe40000011405 */
[----:B------:R-:W-:-:S02]  /*0d90*/  LEA.HI R3, R8, R230, RZ, 0x1 ;  /* 0x000000e608037211 */ /* 0x000fc400078f08ff */
[----:B------:R-:W-:Y:S02]  /*0da0*/  LEA.HI R0, R2, R6, RZ, 0x2 ;  /* 0x0000000602007211 */ /* 0x000fe400078f10ff */
[----:B------:R-:W-:Y:S02]  /*0db0*/  LOP3.LUT R2, R3, 0x7fffffe, RZ, 0xc0, !PT ;  /* 0x07fffffe03027812 */ /* 0x000fe400078ec0ff */
[----:B------:R-:W-:Y:S02]  /*0dc0*/  SHF.R.S32.HI R9, RZ, 0x1f, R8 ;  /* 0x0000001fff097819 */ /* 0x000fe40000011408 */
[----:B------:R-:W-:Y:S01]  /*0dd0*/  SHF.R.S32.HI R3, RZ, 0x1f, R19 ;  /* 0x0000001fff037819 */ /* 0x000fe20000011413 */
[----:B------:R-:W-:Y:S01]  /*0de0*/  IMAD.IADD R2, R230, 0x1, -R2 ;  /* 0x00000001e6027824 */ /* 0x000fe200078e0a02 */
[----:B------:R-:W-:Y:S02]  /*0df0*/  LEA.HI R8, R4, R4, RZ, 0x1 ;  /* 0x0000000404087211 */ /* 0x000fe400078f08ff */
[----:B------:R-:W-:-:S02]  /*0e00*/  LOP3.LUT R0, R0, 0xffffffc, RZ, 0xc0, !PT ;  /* 0x0ffffffc00007812 */ /* 0x000fc400078ec0ff */
[----:B------:R-:W-:Y:S02]  /*0e10*/  LEA.HI R13, R3, R19, RZ, 0x2 ;  /* 0x00000013030d7211 */ /* 0x000fe400078f10ff */
[----:B------:R-:W-:Y:S01]  /*0e20*/  LOP3.LUT R3, R8, 0x3fffffe, RZ, 0xc0, !PT ;  /* 0x03fffffe08037812 */ /* 0x000fe200078ec0ff */
[----:B------:R-:W-:Y:S01]  /*0e30*/  IMAD.IADD R5, R6, 0x1, -R0 ;  /* 0x0000000106057824 */ /* 0x000fe200078e0a00 */
[----:B------:R-:W-:Y:S01]  /*0e40*/  IADD3 R229, R196, 0x40, RZ ;  /* 0x00000040c4e57810 */ /* 0x000fe20007ffe0ff */
[----:B------:R-:W-:Y:S01]  /*0e50*/  IMAD R0, R6, 0x8, R2 ;  /* 0x0000000806007824 */ /* 0x000fe200078e0202 */
[----:B------:R-:W-:Y:S01]  /*0e60*/  SHF.R.S32.HI R2, RZ, 0x2, R13 ;  /* 0x00000002ff027819 */ /* 0x000fe2000001140d */
[----:B------:R-:W-:Y:S01]  /*0e70*/  IMAD.IADD R11, R4, 0x1, -R3 ;  /* 0x00000001040b7824 */ /* 0x000fe200078e0a03 */
[----:B------:R-:W-:Y:S01]  /*0e80*/  LEA.HI R3, R9, R230, RZ, 0x3 ;  /* 0x000000e609037211 */ /* 0x000fe200078f18ff */
[----:B------:R-:W-:Y:S01]  /*0e90*/  IMAD.U32 R4, R0, 0x20, R10 ;  /* 0x0000002000047824 */ /* 0x000fe200078e000a */
[----:B------:R-:W-:Y:S01]  /*0ea0*/  LEA.HI R0, R227, R227, RZ, 0x1 ;  /* 0x000000e3e3007211 */ /* 0x000fe200078f08ff */
[----:B------:R-:W-:Y:S01]  /*0eb0*/  IMAD R18, R5, 0x10, R2 ;  /* 0x0000001005127824 */ /* 0x000fe200078e0202 */
[----:B------:R-:W-:Y:S01]  /*0ec0*/  LOP3.LUT R2, R3, 0xfffffff8, RZ, 0xc0, !PT ;  /* 0xfffffff803027812 */ /* 0x000fe200078ec0ff */
[----:B------:R-:W-:Y:S01]  /*0ed0*/  IMAD.SHL.U32 R6, R6, 0x200, RZ ;  /* 0x0000020006067824 */ /* 0x000fe200078e00ff */
[----:B------:R1:W-:Y:S01]  /*0ee0*/  STL [R1+0x3c], R4 ;  /* 0x00003c0401007387 */ /* 0x0003e20000100800 */
[----:B------:R-:W-:-:S02]  /*0ef0*/  SHF.R.S32.HI R9, RZ, 0x1, R7 ;  /* 0x00000001ff097819 */ /* 0x000fc40000011407 */
[----:B------:R-:W-:Y:S01]  /*0f00*/  IMAD.IADD R3, R230, 0x1, -R2 ;  /* 0x00000001e6037824 */ /* 0x000fe200078e0a02 */
[----:B------:R-:W-:Y:S01]  /*0f10*/  SHF.R.S32.HI R10, RZ, 0x1f, R7 ;  /* 0x0000001fff0a7819 */ /* 0x000fe20000011407 */
[----:B------:R-:W-:Y:S01]  /*0f20*/  IMAD.SHL.U32 R2, R0, 0x20, RZ ;  /* 0x0000002000027824 */ /* 0x000fe200078e00ff */
[----:B------:R-:W-:Y:S01]  /*0f30*/  STL [R1+0x60], R18 ;  /* 0x0000601201007387 */ /* 0x000fe20000100800 */
[----:B------:R-:W-:Y:S02]  /*0f40*/  IADD3 R228, R196, 0x20, RZ ;  /* 0x00000020c4e47810 */ /* 0x000fe40007ffe0ff */
[----:B------:R-:W-:Y:S02]  /*0f50*/  LEA.HI R7, R3, R3, RZ, 0x1 ;  /* 0x0000000303077211 */ /* 0x000fe400078f08ff */
[----:B------:R-:W-:Y:S02]  /*0f60*/  LOP3.LUT R2, R2, 0xffffffc0, RZ, 0xc0, !PT ;  /* 0xffffffc002027812 */ /* 0x000fe400078ec0ff */
[----:B------:R-:W-:-:S02]  /*0f70*/  LOP3.LUT R5, R7, 0x3fffffe, RZ, 0xc0, !PT ;  /* 0x03fffffe07057812 */ /* 0x000fc400078ec0ff */
[----:B-1----:R-:W-:Y:S02]  /*0f80*/  LOP3.LUT R4, R0, 0x1ffffffe, RZ, 0xc0, !PT ;  /* 0x1ffffffe00047812 */ /* 0x002fe400078ec0ff */
[----:B------:R-:W-:Y:S01]  /*0f90*/  SHF.R.S32.HI R0, RZ, 0x1, R8 ;  /* 0x00000001ff007819 */ /* 0x000fe20000011408 */
[----:B------:R-:W-:Y:S02]  /*0fa0*/  IMAD.IADD R8, R3, 0x1, -R5 ;  /* 0x0000000103087824 */ /* 0x000fe400078e0a05 */
[C---:B------:R-:W-:Y:S01]  /*0fb0*/  IMAD.IADD R4, R227.reuse, 0x1, -R4 ;  /* 0x00000001e3047824 */ /* 0x040fe200078e0a04 */
[C---:B------:R-:W-:Y:S01]  /*0fc0*/  LOP3.LUT P2, RZ, R0.reuse, 0x2, RZ, 0xc0, !PT ;  /* 0x0000000200ff7812 */ /* 0x040fe2000784c0ff */
[----:B------:R-:W-:Y:S02]  /*0fd0*/  IMAD.SHL.U32 R0, R0, 0x40, RZ ;  /* 0x0000004000007824 */ /* 0x000fe400078e00ff */
[----:B------:R-:W-:Y:S01]  /*0fe0*/  IMAD R15, R4, 0x8, R2 ;  /* 0x00000008040f7824 */ /* 0x000fe200078e0202 */
[----:B------:R-:W-:Y:S01]  /*0ff0*/  LEA.HI R2, R10, R9, RZ, 0x2 ;  /* 0x000000090a027211 */ /* 0x000fe200078f10ff */
[----:B------:R-:W-:Y:S01]  /*1000*/  IMAD R3, R227, 0x2, R6 ;  /* 0x00000002e3037824 */ /* 0x000fe200078e0206 */
[----:B------:R-:W-:-:S02]  /*1010*/  LOP3.LUT R0, R0, 0xc0, RZ, 0xc0, !PT ;  /* 0x000000c000007812 */ /* 0x000fc400078ec0ff */
[----:B------:R-:W-:Y:S02]  /*1020*/  LOP3.LUT R2, R2, 0xfffffffc, RZ, 0xc0, !PT ;  /* 0xfffffffc02027812 */ /* 0x000fe400078ec0ff */
[----:B------:R-:W-:Y:S02]  /*1030*/  LOP3.LUT R5, R0, 0x8, R17, 0xf8, !PT ;  /* 0x0000000800057812 */ /* 0x000fe400078ef811 */
[----:B------:R-:W-:Y:S01]  /*1040*/  SHF.R.U32.HI R4, RZ, 0x3, R0 ;  /* 0x00000003ff047819 */ /* 0x000fe20000011600 */
[----:B------:R-:W-:Y:S01]  /*1050*/  IMAD.IADD R2, R9, 0x1, -R2 ;  /* 0x0000000109027824 */ /* 0x000fe200078e0a02 */
[----:B------:R-:W-:Y:S01]  /*1060*/  SHF.R.S32.HI R0, RZ, 0x1, R7 ;  /* 0x00000001ff007819 */ /* 0x000fe20000011407 */
[----:B------:R-:W-:Y:S01]  /*1070*/  IMAD R7, R8, 0x20, R3 ;  /* 0x0000002008077824 */ /* 0x000fe200078e0203 */
[----:B------:R-:W-:Y:S01]  /*1080*/  LOP3.LUT R10, R5, R4, RZ, 0x3c, !PT ;  /* 0x00000004050a7212 */ /* 0x000fe200078e3cff */
[----:B------:R-:W-:Y:S01]  /*1090*/  IMAD.SHL.U32 R5, R16, 0x20, RZ ;  /* 0x0000002010057824 */ /* 0x000fe200078e00ff */
[C---:B------:R-:W-:Y:S01]  /*10a0*/  LOP3.LUT R4, R0.reuse, 0x1, RZ, 0xc0, !PT ;  /* 0x0000000100047812 */ /* 0x040fe200078ec0ff */
[----:B------:R-:W-:Y:S01]  /*10b0*/  IMAD.SHL.U32 R3, R0, 0x40, RZ ;  /* 0x0000004000037824 */ /* 0x000fe200078e00ff */
[C---:B------:R-:W-:Y:S01]  /*10c0*/  LOP3.LUT P3, RZ, R2.reuse, 0x2, RZ, 0xc0, !PT ;  /* 0x0000000202ff7812 */ /* 0x040fe2000786c0ff */
[----:B------:R-:W-:Y:S01]  /*10d0*/  IMAD.SHL.U32 R2, R2, 0x40, RZ ;  /* 0x0000004002027824 */ /* 0x000fe200078e00ff */
[----:B------:R-:W-:Y:S01]  /*10e0*/  LOP3.LUT P0, RZ, R0, 0x2, RZ, 0xc0, !PT ;  /* 0x0000000200ff7812 */ /* 0x000fe2000780c0ff */
[C---:B------:R-:W-:Y:S01]  /*10f0*/  IMAD.SHL.U32 R8, R12.reuse, 0x8, RZ ;  /* 0x000000080c087824 */ /* 0x040fe200078e00ff */
[----:B------:R-:W-:Y:S01]  /*1100*/  LOP3.LUT R3, R3, 0xc0, RZ, 0xc0, !PT ;  /* 0x000000c003037812 */ /* 0x000fe200078ec0ff */
[----:B------:R-:W-:Y:S01]  /*1110*/  IMAD R9, R12, 0x8, R11 ;  /* 0x000000080c097824 */ /* 0x000fe200078e020b */
[----:B------:R-:W-:-:S02]  /*1120*/  LOP3.LUT R0, R5, 0xffffff00, RZ, 0xc0, !PT ;  /* 0xffffff0005007812 */ /* 0x000fc400078ec0ff */
[----:B------:R-:W-:Y:S02]  /*1130*/  LEA.HI R3, R3, R3, RZ, 0x1d ;  /* 0x0000000303037211 */ /* 0x000fe400078fe8ff */
[----:B------:R-:W-:Y:S01]  /*1140*/  ISETP.NE.U32.AND P1, PT, R4, 0x1, PT ;  /* 0x000000010400780c */ /* 0x000fe20003f25070 */
[----:B------:R-:W-:Y:S01]  /*1150*/  IMAD.IADD R4, R0, 0x1, R6 ;  /* 0x0000000100047824 */ /* 0x000fe200078e0206 */
[----:B------:R-:W-:Y:S01]  /*1160*/  LOP3.LUT R2, R2, 0xc0, RZ, 0xc0, !PT ;  /* 0x000000c002027812 */ /* 0x000fe200078ec0ff */
[----:B------:R-:W-:Y:S02]  /*1170*/  IMAD.IADD R3, R3, 0x1, R7 ;  /* 0x0000000103037824 */ /* 0x000fe400078e0207 */
[----:B------:R-:W-:Y:S01]  /*1180*/  IMAD R7, R14, 0x20, R0 ;  /* 0x000000200e077824 */ /* 0x000fe200078e0200 */
[----:B------:R-:W-:Y:S01]  /*1190*/  LOP3.LUT R6, R2, 0x8, R8, 0xf8, !PT ;  /* 0x0000000802067812 */ /* 0x000fe200078ef808 */
[----:B------:R-:W-:Y:S01]  /*11a0*/  IMAD.SHL.U32 R243, R3, 0x2, RZ ;  /* 0x0000000203f37824 */ /* 0x000fe200078e00ff */
[----:B------:R-:W-:Y:S01]  /*11b0*/  SHF.R.U32.HI R5, RZ, 0x3, R2 ;  /* 0x00000003ff057819 */ /* 0x000fe20000011602 */
[----:B------:R-:W-:Y:S01]  /*11c0*/  IMAD R2, R14, 0x20, R4 ;  /* 0x000000200e027824 */ /* 0x000fe200078e0204 */
[----:B------:R-:W-:Y:S01]  /*11d0*/  SHF.R.S32.HI R8, RZ, 0x1f, R229 ;  /* 0x0000001fff087819 */ /* 0x000fe200000114e5 */
[----:B------:R-:W-:Y:S01]  /*11e0*/  IMAD.U32 R0, R9, 0x20, R10 ;  /* 0x0000002009007824 */ /* 0x000fe200078e000a */
[----:B------:R-:W-:-:S02]  /*11f0*/  IADD3 R4, R243, 0x80, RZ ;  /* 0x00000080f3047810 */ /* 0x000fc40007ffe0ff */
[----:B------:R-:W-:Y:S02]  /*1200*/  IADD3 R248, R243, 0x70, RZ ;  /* 0x00000070f3f87810 */ /* 0x000fe40007ffe0ff */
[----:B------:R-:W-:Y:S02]  /*1210*/  @P1 IADD3 R248, R4, 0x10, RZ ;  /* 0x0000001004f81810 */ /* 0x000fe40007ffe0ff */
[----:B------:R-:W-:Y:S02]  /*1220*/  LOP3.LUT R4, R13, 0x7ffffffc, RZ, 0xc0, !PT ;  /* 0x7ffffffc0d047812 */ /* 0x000fe400078ec0ff */
[----:B------:R-:W-:Y:S01]  /*1230*/  LOP3.LUT R3, R6, R5, RZ, 0x3c, !PT ;  /* 0x0000000506037212 */ /* 0x000fe200078e3cff */
[----:B------:R-:W-:Y:S01]  /*1240*/  IMAD.MOV.U32 R6, RZ, RZ, 0x20 ;  /* 0x00000020ff067424 */ /* 0x000fe200078e00ff */
[----:B------:R-:W-:Y:S01]  /*1250*/  SHF.R.S32.HI R5, RZ, 0x1f, R228 ;  /* 0x0000001fff057819 */ /* 0x000fe200000114e4 */
[----:B------:R-:W-:Y:S01]  /*1260*/  IMAD.IADD R4, R19, 0x1, -R4 ;  /* 0x0000000113047824 */ /* 0x000fe200078e0a04 */
[----:B------:R-:W-:Y:S01]  /*1270*/  LEA R123, R0, 0x3c80, 0x1 ;  /* 0x00003c80007b7811 */ /* 0x000fe200078e08ff */
[----:B------:R-:W-:Y:S01]  /*1280*/  IMAD.IADD R2, R3, 0x1, R2 ;  /* 0x0000000103027824 */ /* 0x000fe200078e0202 */
[----:B------:R-:W-:Y:S01]  /*1290*/  SEL R5, R6, 0xffffffe0, !P0 ;  /* 0xffffffe006057807 */ /* 0x000fe20004000000 */
[----:B------:R-:W-:Y:S01]  /*12a0*/  IMAD.SHL.U32 R4, R4, 0x2, RZ ;  /* 0x0000000204047824 */ /* 0x000fe200078e00ff */
[----:B------:R-:W-:Y:S01]  /*12b0*/  IADD3 R184, R123, 0x20, RZ ;  /* 0x000000207bb87810 */ /* 0x000fe20007ffe0ff */
[----:B------:R-:W-:Y:S01]  /*12c0*/  IMAD.IADD R3, R3, 0x1, R7 ;  /* 0x0000000103037824 */ /* 0x000fe200078e0207 */
[----:B------:R-:W-:Y:S01]  /*12d0*/  SHF.R.S32.HI R7, RZ, 0x1f, R196 ;  /* 0x0000001fff077819 */ /* 0x000fe200000114c4 */
[----:B------:R-:W-:Y:S01]  /*12e0*/  IMAD.IADD R7, R18, 0x1, R15 ;  /* 0x0000000112077824 */ /* 0x000fe200078e020f */
[C---:B------:R-:W-:Y:S01]  /*12f0*/  IADD3 R13, R4.reuse, 0x8, RZ ;  /* 0x00000008040d7810 */ /* 0x040fe20007ffe0ff */
[----:B------:R-:W-:Y:S01]  /*1300*/  STL [R1+0x2c], R4 ;  /* 0x00002c0401007387 */ /* 0x000fe20000100800 */
[----:B------:R-:W-:-:S02]  /*1310*/  IADD3 R12, R4, 0x10, RZ ;  /* 0x00000010040c7810 */ /* 0x000fc40007ffe0ff */
[C---:B------:R-:W-:Y:S01]  /*1320*/  IADD3 R11, R4.reuse, 0x18, RZ ;  /* 0x00000018040b7810 */ /* 0x040fe20007ffe0ff */
[----:B------:R1:W-:Y:S01]  /*1330*/  STL [R1+0x64], R7 ;  /* 0x0000640701007387 */ /* 0x0003e20000100800 */
[C---:B------:R-:W-:Y:S02]  /*1340*/  IADD3 R10, R4.reuse, 0x20, RZ ;  /* 0x00000020040a7810 */ /* 0x040fe40007ffe0ff */
[C---:B------:R-:W-:Y:S01]  /*1350*/  IADD3 R9, R4.reuse, 0x28, RZ ;  /* 0x0000002804097810 */ /* 0x040fe20007ffe0ff */
[----:B------:R2:W-:Y:S01]  /*1360*/  STL [R1+0x18], R13 ;  /* 0x0000180d01007387 */ /* 0x0005e20000100800 */
[C---:B------:R-:W-:Y:S02]  /*1370*/  IADD3 R8, R4.reuse, 0x30, RZ ;  /* 0x0000003004087810 */ /* 0x040fe40007ffe0ff */
[C---:B------:R-:W-:Y:S01]  /*1380*/  IADD3 R252, R4.reuse, 0x40, RZ ;  /* 0x0000004004fc7810 */ /* 0x040fe20007ffe0ff */
[----:B------:R-:W-:Y:S01]  /*1390*/  STL [R1+0x14], R12 ;  /* 0x0000140c01007387 */ /* 0x000fe20000100800 */
[----:B------:R-:W-:-:S02]  /*13a0*/  IADD3 R251, R4, 0x48, RZ ;  /* 0x0000004804fb7810 */ /* 0x000fc40007ffe0ff */
[C---:B------:R-:W-:Y:S01]  /*13b0*/  IADD3 R250, R4.reuse, 0x50, RZ ;  /* 0x0000005004fa7810 */ /* 0x040fe20007ffe0ff */
[----:B------:R3:W-:Y:S01]  /*13c0*/  STL [R1+0x10], R11 ;  /* 0x0000100b01007387 */ /* 0x0007e20000100800 */
[----:B------:R-:W-:Y:S02]  /*13d0*/  IADD3 R249, R4, 0x58, RZ ;  /* 0x0000005804f97810 */ /* 0x000fe40007ffe0ff */
[----:B------:R-:W-:Y:S01]  /*13e0*/  SHF.R.S32.HI R0, RZ, 0x1f, R252 ;  /* 0x0000001fff007819 */ /* 0x000fe200000114fc */
[----:B------:R4:W-:Y:S01]  /*13f0*/  STL [R1+0xc], R10 ;  /* 0x00000c0a01007387 */ /* 0x0009e20000100800 */
[----:B------:R-:W-:Y:S01]  /*1400*/  SHF.R.S32.HI R0, RZ, 0x1f, R250 ;  /* 0x0000001fff007819 */ /* 0x000fe200000114fa */
[----:B------:R-:W-:Y:S01]  /*1410*/  IMAD.IADD R0, R243, 0x1, R5 ;  /* 0x00000001f3007824 */ /* 0x000fe200078e0205 */
[----:B------:R-:W-:Y:S01]  /*1420*/  LEA R182, R2, 0x6080, 0x1 ;  /* 0x0000608002b67811 */ /* 0x000fe200078e08ff */
[----:B------:R-:W-:Y:S01]  /*1430*/  STL [R1+0x8], R9 ;  /* 0x0000080901007387 */ /* 0x000fe20000100800 */
[----:B------:R-:W-:-:S02]  /*1440*/  LEA R180, R3, 0x1880, 0x1 ;  /* 0x0000188003b47811 */ /* 0x000fc400078e08ff */
[----:B------:R-:W-:Y:S01]  /*1450*/  @P2 IADD3 R184, R123, -0x20, RZ ;  /* 0xffffffe07bb82810 */ /* 0x000fe20007ffe0ff */
[----:B------:R5:W-:Y:S01]  /*1460*/  STL [R1+0x4], R8 ;  /* 0x0000040801007387 */ /* 0x000be20000100800 */
[----:B-1----:R-:W-:Y:S02]  /*1470*/  IADD3 R7, R4, 0x38, RZ ;  /* 0x0000003804077810 */ /* 0x002fe40007ffe0ff */
[----:B------:R-:W-:Y:S02]  /*1480*/  SEL R4, R6, 0xffffffe0, !P3 ;  /* 0xffffffe006047807 */ /* 0x000fe40005800000 */
[----:B--2---:R-:W-:Y:S01]  /*1490*/  SHF.R.S32.HI R13, RZ, 0x1f, R13 ;  /* 0x0000001fff0d7819 */ /* 0x004fe2000001140d */
[----:B------:R-:W-:Y:S01]  /*14a0*/  STL [R1], R7 ;  /* 0x0000000701007387 */ /* 0x000fe20000100800 */
[----:B------:R-:W-:Y:S01]  /*14b0*/  SHF.R.S32.HI R6, RZ, 0x1f, R12 ;  /* 0x0000001fff067819 */ /* 0x000fe2000001140c */
[----:B------:R-:W-:Y:S01]  /*14c0*/  IMAD.IADD R183, R182, 0x1, R4 ;  /* 0x00000001b6b77824 */ /* 0x000fe200078e0204 */
[C---:B------:R-:W-:Y:S01]  /*14d0*/  IADD3 R192, R184.reuse, 0x400, RZ ;  /* 0x00000400b8c07810 */ /* 0x040fe20007ffe0ff */
[----:B------:R-:W-:Y:S01]  /*14e0*/  STL [R1+0x58], R13 ;  /* 0x0000580d01007387 */ /* 0x000fe20000100800 */
[----:B------:R-:W-:Y:S01]  /*14f0*/  IADD3 R191, R184, 0x800, RZ ;  /* 0x00000800b8bf7810 */ /* 0x000fe20007ffe0ff */
[----:B------:R-:W-:Y:S01]  /*1500*/  IMAD.IADD R181, R4, 0x1, R180 ;  /* 0x0000000104b57824 */ /* 0x000fe200078e02b4 */
[----:B---3--:R-:W-:Y:S01]  /*1510*/  SHF.R.S32.HI R11, RZ, 0x1f, R11 ;  /* 0x0000001fff0b7819 */ /* 0x008fe2000001140b */
[----:B------:R1:W-:Y:S01]  /*1520*/  STL [R1+0x54], R6 ;  /* 0x0000540601007387 */ /* 0x0003e20000100800 */
[----:B------:R-:W-:-:S02]  /*1530*/  IADD3 R190, R184, 0xc00, RZ ;  /* 0x00000c00b8be7810 */ /* 0x000fc40007ffe0ff */
[----:B----4-:R-:W-:Y:S01]  /*1540*/  SHF.R.S32.HI R10, RZ, 0x1f, R10 ;  /* 0x0000001fff0a7819 */ /* 0x010fe2000001140a */
[----:B------:R-:W-:Y:S01]  /*1550*/  STL [R1+0x50], R11 ;  /* 0x0000500b01007387 */ /* 0x000fe20000100800 */
[C---:B------:R-:W-:Y:S02]  /*1560*/  IADD3 R189, R184.reuse, 0x1000, RZ ;  /* 0x00001000b8bd7810 */ /* 0x040fe40007ffe0ff */
[C---:B------:R-:W-:Y:S01]  /*1570*/  IADD3 R188, R184.reuse, 0x1400, RZ ;  /* 0x00001400b8bc7810 */ /* 0x040fe20007ffe0ff */
[----:B------:R-:W-:Y:S01]  /*1580*/  STL [R1+0x4c], R10 ;  /* 0x00004c0a01007387 */ /* 0x000fe20000100800 */
[C---:B------:R-:W-:Y:S02]  /*1590*/  IADD3 R187, R184.reuse, 0x1800, RZ ;  /* 0x00001800b8bb7810 */ /* 0x040fe40007ffe0ff */
[----:B-----5:R-:W-:Y:S02]  /*15a0*/  SHF.R.S32.HI R8, RZ, 0x1f, R8 ;  /* 0x0000001fff087819 */ /* 0x020fe40000011408 */
[----:B------:R-:W-:-:S02]  /*15b0*/  IADD3 R186, R184, 0x1c00, RZ ;  /* 0x00001c00b8ba7810 */ /* 0x000fc40007ffe0ff */
[----:B------:R-:W-:Y:S02]  /*15c0*/  IADD3 R185, R184, 0x2000, RZ ;  /* 0x00002000b8b97810 */ /* 0x000fe40007ffe0ff */
[----:B-1----:R-:W-:-:S05]  /*15d0*/  SHF.R.S32.HI R6, RZ, 0x1f, R9 ;  /* 0x0000001fff067819 */ /* 0x002fca0000011409 */
[----:B------:R1:W-:Y:S04]  /*15e0*/  STL [R1+0x48], R6 ;  /* 0x0000480601007387 */ /* 0x0003e80000100800 */
[----:B------:R-:W-:Y:S01]  /*15f0*/  STL [R1+0x44], R8 ;  /* 0x0000440801007387 */ /* 0x000fe20000100800 */
[----:B-1----:R-:W-:Y:S02]  /*1600*/  SHF.R.S32.HI R6, RZ, 0x1f, R7 ;  /* 0x0000001fff067819 */ /* 0x002fe40000011407 */
[----:B------:R-:W-:-:S03]  /*1610*/  SHF.R.S32.HI R7, RZ, 0x1f, R251 ;  /* 0x0000001fff077819 */ /* 0x000fc600000114fb */
[----:B------:R1:W-:Y:S04]  /*1620*/  STL [R1+0x40], R6 ;  /* 0x0000400601007387 */ /* 0x0003e80000100800 */
[----:B------:R2:W-:Y:S01]  /*1630*/  STL [R1+0x20], R0 ;  /* 0x0000200001007387 */ /* 0x0005e20000100800 */
[----:B-1----:R-:W-:Y:S01]  /*1640*/  SHF.R.S32.HI R6, RZ, 0x1f, R249 ;  /* 0x0000001fff067819 */ /* 0x002fe200000114f9 */
[----:B--2---:R-:W-:-:S05]  /*1650*/  IMAD.IADD R0, R5, 0x1, R248 ;  /* 0x0000000105007824 */ /* 0x004fca00078e02f8 */
[----:B------:R1:W-:Y:S02]  /*1660*/  STL [R1+0x1c], R0 ;  /* 0x00001c0001007387 */ /* 0x0003e40000100800 */
.L_x_143:
[----:B------:R-:W-:-:S04]  /*1670*/  IMAD.MOV.U32 R8, RZ, RZ, 0x4 ;  /* 0x00000004ff087424 */ /* 0x000fc800078e00ff */
[----:B------:R-:W-:-:S05]  /*1680*/  IMAD.WIDE R2, R247, R8, c[0x0][0x588] ;  /* 0x00016200f7027625 */ /* 0x000fca00078e0208 */
[----:B------:R-:W2:Y:S01]  /*1690*/  LDG.E R242, [R2.64] ;  /* 0x0000000602f27981 */ /* 0x000ea2000c1e1900 */
[----:B------:R-:W-:Y:S01]  /*16a0*/  ISETP.NE.U32.AND P4, PT, RZ, c[0x0][0x370], PT ;  /* 0x0000dc00ff007a0c */ /* 0x000fe20003f85070 */
[----:B------:R-:W-:Y:S01]  /*16b0*/  IMAD.MOV.U32 R236, RZ, RZ, RZ ;  /* 0x000000ffffec7224 */ /* 0x000fe200078e00ff */
[----:B------:R-:W-:Y:S01]  /*16c0*/  ISETP.NE.U32.AND P3, PT, RZ, c[0x0][0x360], PT ;  /* 0x0000d800ff007a0c */ /* 0x000fe20003f65070 */
[----:B------:R-:W-:Y:S01]  /*16d0*/  IMAD.MOV.U32 R10, RZ, RZ, RZ ;  /* 0x000000ffff0a7224 */ /* 0x000fe200078e00ff */
[----:B------:R-:W-:Y:S02]  /*16e0*/  ISETP.NE.AND.EX P4, PT, RZ, c[0x0][0x374], PT, P4 ;  /* 0x0000dd00ff007a0c */ /* 0x000fe40003f85340 */
[----:B------:R-:W-:Y:S02]  /*16f0*/  ISETP.NE.AND.EX P3, PT, RZ, c[0x0][0x364], PT, P3 ;  /* 0x0000d900ff007a0c */ /* 0x000fe40003f65330 */
[----:B------:R-:W-:-:S04]  /*1700*/  ISETP.NE.U32.AND P0, PT, RZ, c[0x0][0x348], PT ;  /* 0x0000d200ff007a0c */ /* 0x000fc80003f05070 */
[----:B------:R-:W-:Y:S02]  /*1710*/  ISETP.NE.AND.EX P0, PT, RZ, c[0x0][0x34c], PT, P0 ;  /* 0x0000d300ff007a0c */ /* 0x000fe40003f05300 */
[----:B--2---:R-:W-:Y:S01]  /*1720*/  SHF.R.S32.HI R12, RZ, 0x1f, R242 ;  /* 0x0000001fff0c7819 */ /* 0x004fe200000114f2 */
[C---:B------:R-:W-:Y:S02]  /*1730*/  IMAD.SHL.U32 R14, R242.reuse, 0x4, RZ ;  /* 0x00000004f20e7824 */ /* 0x040fe400078e00ff */
[C---:B------:R-:W-:Y:S02]  /*1740*/  @P4 LEA R6, P2, R242.reuse, c[0x0][0x370], 0x2 ;  /* 0x0000dc00f2064a11 */ /* 0x040fe400078410ff */
[C-C-:B------:R-:W-:Y:S01]  /*1750*/  SHF.L.U64.HI R13, R242.reuse, 0x2, R12.reuse ;  /* 0x00000002f20d7819 */ /* 0x140fe2000001020c */
[----:B------:R2:W-:Y:S01]  /*1760*/  STL [R1+0x34], R12 ;  /* 0x0000340c01007387 */ /* 0x0005e20000100800 */
[----:B------:R-:W-:Y:S02]  /*1770*/  @P4 LEA.HI.X R7, R242, c[0x0][0x374], R12, 0x2, P2 ;  /* 0x0000dd00f2074a11 */ /* 0x000fe400010f140c */
[C---:B------:R-:W-:Y:S01]  /*1780*/  @P3 IADD3 R4, P1, R14.reuse, c[0x0][0x360], RZ ;  /* 0x0000d8000e043a10 */ /* 0x040fe20007f3e0ff */
[----:B------:R2:W-:Y:S01]  /*1790*/  STL [R1+0x24], R14 ;  /* 0x0000240e01007387 */ /* 0x0005e20000100800 */
[----:B------:R-:W-:-:S02]  /*17a0*/  IADD3 R2, P2, R14, c[0x0][0x348], RZ ;  /* 0x0000d2000e027a10 */ /* 0x000fc40007f5e0ff */
[C---:B------:R-:W-:Y:S01]  /*17b0*/  @P3 IADD3.X R5, R13.reuse, c[0x0][0x364], RZ, P1, !PT ;  /* 0x0000d9000d053a10 */ /* 0x040fe20000ffe4ff */
[----:B------:R2:W5:Y:S01]  /*17c0*/  @P4 LDG.E R236, [R6.64] ;  /* 0x0000000606ec4981 */ /* 0x000562000c1e1900 */
[----:B------:R-:W-:-:S03]  /*17d0*/  IADD3.X R3, R13, c[0x0][0x34c], RZ, P2, !PT ;  /* 0x0000d3000d037a10 */ /* 0x000fc600017fe4ff */
[----:B------:R2:W5:Y:S04]  /*17e0*/  @P3 LDG.E R15, [R4.64] ;  /* 0x00000006040f3981 */ /* 0x000568000c1e1900 */
[----:B------:R2:W5:Y:S04]  /*17f0*/  @P0 LDG.E R10, [R2.64] ;  /* 0x00000006020a0981 */ /* 0x000568000c1e1900 */
[----:B------:R2:W-:Y:S01]  /*1800*/  STL [R1+0x28], R13 ;  /* 0x0000280d01007387 */ /* 0x0005e20000100800 */
[----:B------:R-:W-:Y:S01]  /*1810*/  YIELD ;  /* 0x0000000000007946 */ /* 0x000fe20003800000 */
[----:B------:R-:W-:Y:S05]  /*1820*/  @P3 BRA `(.L_x_35) ;  /* 0x0000005000003947 */ /* 0x000fea0003800000 */
[----:B-----5:R-:W-:Y:S01]  /*1830*/  MOV R15, c[0x0][0x168] ;  /* 0x00005a00000f7a02 */ /* 0x020fe20000000f00 */
[----:B------:R-:W-:Y:S05]  /*1840*/  @!P0 BRA `(.L_x_35) ;  /* 0x0000003000008947 */ /* 0x000fea0003800000 */
[----:B-1----:R1:W3:Y:S04]  /*1850*/  LDG.E R0, [R2.64] ;  /* 0x0000000602007981 */ /* 0x0022e8000c1e1900 */
[----:B-12---:R-:W3:Y:S02]  /*1860*/  LDG.E R2, [R2.64+0x4] ;  /* 0x0000040602027981 */ /* 0x006ee4000c1e1900 */
[----:B---3--:R-:W-:-:S02]  /*1870*/  IADD3 R15, -R0, R2, RZ ;  /* 0x00000002000f7210 */ /* 0x008fc40007ffe1ff */
.L_x_35:
[----:B------:R-:W-:-:S04]  /*1880*/  ISETP.NE.U32.AND P1, PT, RZ, c[0x0][0x368], PT ;  /* 0x0000da00ff007a0c */ /* 0x000fc80003f25070 */
[----:B------:R-:W-:-:S13]  /*1890*/  ISETP.NE.AND.EX P1, PT, RZ, c[0x0][0x36c], PT, P1 ;  /* 0x0000db00ff007a0c */ /* 0x000fda0003f25310 */
[----:B------:R-:W-:Y:S05]  /*18a0*/  @!P1 BRA `(.L_x_36) ;  /* 0x0000004000009947 */ /* 0x000fea0003800000 */
[----:B--2---:R-:W-:-:S04]  /*18b0*/  IADD3 R2, P1, R14, c[0x0][0x368], RZ ;  /* 0x0000da000e027a10 */ /* 0x004fc80007f3e0ff */
[----:B------:R-:W-:-:S05]  /*18c0*/  IADD3.X R3, R13, c[0x0][0x36c], RZ, P1, !PT ;  /* 0x0000db000d037a10 */ /* 0x000fca0000ffe4ff */
[----:B-1----:R1:W5:Y:S01]  /*18d0*/  LDG.E R0, [R2.64] ;  /* 0x0000000602007981 */ /* 0x002362000c1e1900 */
[----:B------:R-:W-:Y:S05]  /*18e0*/  BRA `(.L_x_37) ;  /* 0x0000008000007947 */ /* 0x000fea0003800000 */
.L_x_36:
[----:B------:R-:W-:Y:S01]  /*18f0*/  ISETP.NE.U32.AND P1, PT, RZ, c[0x0][0x350], PT ;  /* 0x0000d400ff007a0c */ /* 0x000fe20003f25070 */
[----:B-1----:R-:W-:-:S03]  /*1900*/  IMAD.U32 R0, RZ, RZ, UR5 ;  /* 0x00000005ff007e24 */ /* 0x002fc6000f8e00ff */
[----:B------:R-:W-:-:S13]  /*1910*/  ISETP.NE.AND.EX P1, PT, RZ, c[0x0][0x354], PT, P1 ;  /* 0x0000d500ff007a0c */ /* 0x000fda0003f25310 */
[----:B------:R-:W-:Y:S05]  /*1920*/  @!P1 BRA `(.L_x_37) ;  /* 0x0000004000009947 */ /* 0x000fea0003800000 */
[----:B--2---:R-:W-:-:S05]  /*1930*/  IMAD.WIDE R2, R242, R8, c[0x0][0x350] ;  /* 0x0000d400f2027625 */ /* 0x004fca00078e0208 */
[----:B------:R-:W2:Y:S04]  /*1940*/  LDG.E R4, [R2.64] ;  /* 0x0000000602047981 */ /* 0x000ea8000c1e1900 */
[----:B------:R-:W2:Y:S02]  /*1950*/  LDG.E R0, [R2.64+0x4] ;  /* 0x0000040602007981 */ /* 0x000ea4000c1e1900 */
[----:B--2---:R-:W-:-:S04]  /*1960*/  IADD3 R0, -R4, R0, RZ ;  /* 0x0000000004007210 */ /* 0x004fc80007ffe1ff */
.L_x_37:
[----:B-12---:R-:W-:Y:S01]  /*1970*/  LOP3.LUT R3, R246, 0xff000000, RZ, 0xc0, !PT ;  /* 0xff000000f6037812 */ /* 0x006fe200078ec0ff */
[----:B-----5:R-:W-:Y:S01]  /*1980*/  IMAD.IADD R16, R0, 0x1, -R236 ;  /* 0x0000000100107824 */ /* 0x020fe200078e0aec */
[----:B------:R-:W-:Y:S01]  /*1990*/  LOP3.LUT R4, R246, 0xff0000, RZ, 0xc0, !PT ;  /* 0x00ff0000f6047812 */ /* 0x000fe200078ec0ff */
[----:B------:R-:W-:Y:S01]  /*19a0*/  BSSY B0, `(.L_x_38) ;  /* 0x000002c000007945 */ /* 0x000fe20003800000 */
[----:B------:R-:W-:-:S02]  /*19b0*/  SHF.R.U32.HI R3, RZ, 0x8, R3 ;  /* 0x00000008ff037819 */ /* 0x000fc40000011603 */
[----:B------:R-:W-:Y:S02]  /*19c0*/  IADD3 R0, R16, 0x2f, RZ ;  /* 0x0000002f10007810 */ /* 0x000fe40007ffe0ff */
[----:B------:R-:W-:Y:S02]  /*19d0*/  LEA.HI R3, R4, R3, RZ, 0x10 ;  /* 0x0000000304037211 */ /* 0x000fe400078f80ff */
[----:B------:R-:W-:Y:S01]  /*19e0*/  ISETP.GE.AND P1, PT, R16, 0x1, PT ;  /* 0x000000011000780c */ /* 0x000fe20003f26270 */
[----:B------:R-:W-:Y:S01]  /*19f0*/  IMAD.HI R0, R0, 0x2aaaaaab, RZ ;  /* 0x2aaaaaab00007827 */ /* 0x000fe200078e02ff */
[----:B------:R-:W-:Y:S02]  /*1a00*/  LOP3.LUT R17, R3, 0xff, RZ, 0xc0, !PT ;  /* 0x000000ff03117812 */ /* 0x000fe400078ec0ff */
[----:B------:R-:W-:Y:S02]  /*1a10*/  SHF.R.U32.HI R5, RZ, 0x10, R3 ;  /* 0x00000010ff057819 */ /* 0x000fe40000011603 */
[----:B------:R-:W-:Y:S01]  /*1a20*/  SHF.R.U32.HI R2, RZ, 0x1f, R0 ;  /* 0x0000001fff027819 */ /* 0x000fe20000011600 */
[----:B------:R1:W-:Y:S03]  /*1a30*/  STL [R1+0x38], R17 ;  /* 0x0000381101007387 */ /* 0x0003e60000100800 */
[----:B------:R-:W-:Y:S01]  /*1a40*/  LEA.HI.SX32 R11, R0, R2, 0x1d ;  /* 0x00000002000b7211 */ /* 0x000fe200078feaff */
[----:B------:R1:W-:Y:S01]  /*1a50*/  STL [R1+0x30], R5 ;  /* 0x0000300501007387 */ /* 0x0003e20000100800 */
[----:B------:R-:W-:Y:S01]  /*1a60*/  IMAD.MOV.U32 R2, RZ, RZ, RZ ;  /* 0x000000ffff027224 */ /* 0x000fe200078e00ff */
[----:B------:R-:W-:Y:S05]  /*1a70*/  @!P1 BRA `(.L_x_39) ;  /* 0x000001e000009947 */ /* 0x000fea0003800000 */
[----:B------:R-:W-:Y:S01]  /*1a80*/  ISETP.NE.AND P1, PT, R5, RZ, PT ;  /* 0x000000ff0500720c */ /* 0x000fe20003f25270 */
[----:B------:R-:W-:-:S03]  /*1a90*/  IMAD.MOV.U32 R4, RZ, RZ, RZ ;  /* 0x000000ffff047224 */ /* 0x000fc600078e00ff */
[----:B------:R-:W-:-:S04]  /*1aa0*/  SEL R0, R5, c[0x0][0x338], P1 ;  /* 0x0000ce0005007a07 */ /* 0x000fc80000800000 */
[----:B------:R-:W-:Y:S02]  /*1ab0*/  IABS R3, R0 ;  /* 0x0000000000037213 */ /* 0x000fe40000000000 */
[----:B------:R-:W-:Y:S02]  /*1ac0*/  IADD3 R6, R11, -0x1, R0 ;  /* 0xffffffff0b067810 */ /* 0x000fe40007ffe000 */
[----:B------:R-:W2:Y:S02]  /*1ad0*/  I2F.RP R2, R3 ;  /* 0x0000000300027306 */ /* 0x000ea40000209400 */
[----:B------:R-:W-:-:S06]  /*1ae0*/  IABS R9, R6 ;  /* 0x0000000600097213 */ /* 0x000fcc0000000000 */
[----:B--2---:R-:W2:Y:S02]  /*1af0*/  MUFU.RCP R2, R2 ;  /* 0x0000000200027308 */ /* 0x004ea40000001000 */
[----:B--2---:R-:W-:-:S06]  /*1b00*/  IADD3 R2, R2, 0xffffffe, RZ ;  /* 0x0ffffffe02027810 */ /* 0x004fcc0007ffe0ff */
[----:B-1----:R-:W1:Y:S02]  /*1b10*/  F2I.FTZ.U32.TRUNC.NTZ R5, R2 ;  /* 0x0000000200057305 */ /* 0x002e64000021f000 */
[----:B-1----:R-:W-:-:S04]  /*1b20*/  IMAD.MOV R2, RZ, RZ, -R5 ;  /* 0x000000ffff027224 */ /* 0x002fc800078e0a05 */
        /* <DEDUP_REMOVED lines=19> */
.L_x_39:
[----:B------:R-:W-:Y:S05]  /*1c60*/  BSYNC B0 ;  /* 0x0000000000007941 */ /* 0x000fea0003800000 */
.L_x_38:
[----:B------:R-:W-:Y:S01]  /*1c70*/  IMAD R231, R17, R2, RZ ;  /* 0x0000000211e77224 */ /* 0x000fe200078e02ff */
[----:B------:R-:W-:Y:S01]  /*1c80*/  PRMT R0, RZ, 0x7610, R0 ;  /* 0x00007610ff007816 */ /* 0x000fe20000000000 */
[----:B------:R-:W-:Y:S01]  /*1c90*/  IMAD.MOV.U32 R24, RZ, RZ, RZ ;  /* 0x000000ffff187224 */ /* 0x000fe200078e00ff */
[----:B------:R-:W-:Y:S01]  /*1ca0*/  MOV R19, RZ ;  /* 0x000000ff00137202 */ /* 0x000fe20000000f00 */
        /* <DEDUP_REMOVED lines=55> */
[----:B------:R-:W-:-:S04]  /*2020*/  @P1 IADD3 R2, P2, R14, c[0x0][0x340], RZ ;  /* 0x0000d0000e021a10 */ /* 0x000fc80007f5e0ff */
[----:B------:R-:W-:-:S05]  /*2030*/  @P1 IADD3.X R3, R13, c[0x0][0x344], RZ, P2, !PT ;  /* 0x0000d1000d031a10 */ /* 0x000fca00017fe4ff */
[----:B------:R2:W5:Y:S01]  /*2040*/  @P1 LDG.E R14, [R2.64] ;  /* 0x00000006020e1981 */ /* 0x000562000c1e1900 */
[----:B------:R-:W-:Y:S01]  /*2050*/  SHF.R.S32.HI R0, RZ, 0x1f, R10 ;  /* 0x0000001fff007819 */ /* 0x000fe2000001140a */
[----:B------:R-:W-:Y:S01]  /*2060*/  IMAD.MOV.U32 R4, RZ, RZ, c[0x0][0x2c4] ;  /* 0x0000b100ff047624 */ /* 0x000fe200078e00ff */
[----:B------:R-:W-:Y:S01]  /*2070*/  LOP3.LUT R13, R246, 0xffff, RZ, 0xc0, !PT ;  /* 0x0000fffff60d7812 */ /* 0x000fe200078ec0ff */
[----:B-1----:R-:W-:Y:S01]  /*2080*/  IMAD R5, R227, 0x20, R230 ;  /* 0x00000020e3057824 */ /* 0x002fe200078e02e6 */
[----:B------:R-:W-:Y:S01]  /*2090*/  SEL R6, R12, RZ, !P0 ;  /* 0x000000ff0c067207 */ /* 0x000fe20004000000 */
[----:B------:R-:W-:Y:S01]  /*20a0*/  IMAD R0, R0, c[0x0][0x178], RZ ;  /* 0x00005e0000007a24 */ /* 0x000fe200078e02ff */
[----:B------:R-:W-:Y:S01]  /*20b0*/  ISETP.NE.AND P2, PT, R4, 0x1, PT ;  /* 0x000000010400780c */ /* 0x000fe20003f45270 */
[----:B------:R-:W-:Y:S01]  /*20c0*/  IMAD R5, R245, 0x80, R5 ;  /* 0x00000080f5057824 */ /* 0x000fe200078e0205 */
[----:B------:R-:W-:Y:S01]  /*20d0*/  SEL R4, R242, RZ, !P0 ;  /* 0x000000fff2047207 */ /* 0x000fe20004000000 */
[----:B------:R-:W-:Y:S01]  /*20e0*/  IMAD R0, R10, c[0x0][0x17c], R0 ;  /* 0x00005f000a007a24 */ /* 0x000fe200078e0200 */
[----:B------:R-:W-:Y:S01]  /*20f0*/  ISETP.GE.AND P5, PT, R228, c[0x0][0x198], PT ;  /* 0x00006600e4007a0c */ /* 0x000fe20003fa6270 */
[----:B------:R-:W-:Y:S01]  /*2100*/  IMAD R6, R6, c[0x0][0x1c0], RZ ;  /* 0x0000700006067a24 */ /* 0x000fe200078e02ff */
[----:B------:R-:W-:-:S02]  /*2110*/  ISETP.GE.AND P4, PT, R229, c[0x0][0x198], PT ;  /* 0x00006600e5007a0c */ /* 0x000fc40003f86270 */
[----:B------:R-:W-:Y:S01]  /*2120*/  IADD3 R118, R197, -0x1, RZ ;  /* 0xffffffffc5767810 */ /* 0x000fe20007ffe0ff */
[----:B------:R-:W-:-:S04]  /*2130*/  IMAD R6, R4, c[0x0][0x1c4], R6 ;  /* 0x0000710004067a24 */ /* 0x000fc800078e0206 */
[----:B------:R-:W-:-:S04]  /*2140*/  @P2 IMAD.HI.U32 R7, R5, c[0x0][0x2c8], RZ ;  /* 0x0000b20005072a27 */ /* 0x000fc800078e00ff */
[----:B--2---:R-:W-:-:S05]  /*2150*/  IMAD.WIDE.U32 R2, R10, c[0x0][0x178], RZ ;  /* 0x00005e000a027a25 */ /* 0x004fca00078e00ff */
[----:B------:R-:W-:Y:S02]  /*2160*/  IADD3 R3, R3, R0, RZ ;  /* 0x0000000003037210 */ /* 0x000fe40007ffe0ff */
[----:B------:R-:W-:Y:S02]  /*2170*/  MOV R0, R5 ;  /* 0x0000000500007202 */ /* 0x000fe40000000f00 */
[----:B------:R-:W-:Y:S01]  /*2180*/  @P2 SHF.R.U32.HI R0, RZ, c[0x0][0x2cc], R7 ;  /* 0x0000b300ff002a19 */ /* 0x000fe20000011607 */
[C---:B------:R-:W-:Y:S01]  /*2190*/  IMAD.WIDE.U32 R2, R13.reuse, c[0x0][0x1b8], R2 ;  /* 0x00006e000d027a25 */ /* 0x040fe200078e0002 */
[----:B------:R-:W-:Y:S02]  /*21a0*/  ISETP.GE.AND P2, PT, R196, c[0x0][0x198], PT ;  /* 0x00006600c4007a0c */ /* 0x000fe40003f46270 */
[----:B------:R-:W-:Y:S01]  /*21b0*/  SHF.R.S32.HI R7, RZ, 0x1f, R0 ;  /* 0x0000001fff077819 */ /* 0x000fe20000011400 */
[----:B------:R-:W-:-:S04]  /*21c0*/  IMAD R3, R13, c[0x0][0x1bc], R3 ;  /* 0x00006f000d037a24 */ /* 0x000fc800078e0203 */
[----:B------:R-:W-:-:S04]  /*21d0*/  IMAD.WIDE.U32 R2, R4, c[0x0][0x1c0], R2 ;  /* 0x0000700004027a25 */ /* 0x000fc800078e0002 */
[----:B------:R-:W-:Y:S01]  /*21e0*/  IMAD.MOV R4, RZ, RZ, -R0 ;  /* 0x000000ffff047224 */ /* 0x000fe200078e0a00 */
[----:B------:R-:W-:-:S03]  /*21f0*/  IADD3 R3, R3, R6, RZ ;  /* 0x0000000603037210 */ /* 0x000fc60007ffe0ff */
[----:B------:R-:W-:Y:S02]  /*2200*/  IMAD R4, R4, c[0x0][0x2c4], R5 ;  /* 0x0000b10004047a24 */ /* 0x000fe400078e0205 */
[----:B------:R-:W-:Y:S02]  /*2210*/  IMAD R5, R7, c[0x0][0x1b0], RZ ;  /* 0x00006c0007057a24 */ /* 0x000fe400078e02ff */
[----:B------:R-:W-:-:S04]  /*2220*/  IMAD.WIDE.U32 R2, R0, c[0x0][0x1b0], R2 ;  /* 0x00006c0000027a25 */ /* 0x000fc800078e0002 */
[----:B------:R-:W-:Y:S01]  /*2230*/  IMAD R6, R0, c[0x0][0x1b4], R5 ;  /* 0x00006d0000067a24 */ /* 0x000fe200078e0205 */
[----:B------:R-:W-:-:S03]  /*2240*/  SHF.R.S32.HI R5, RZ, 0x1f, R4 ;  /* 0x0000001fff057819 */ /* 0x000fc60000011404 */
[----:B------:R-:W-:Y:S02]  /*2250*/  IMAD.IADD R3, R3, 0x1, R6 ;  /* 0x0000000103037824 */ /* 0x000fe400078e0206 */
[----:B------:R-:W-:Y:S02]  /*2260*/  IMAD R0, R5, c[0x0][0x1a8], RZ ;  /* 0x00006a0005007a24 */ /* 0x000fe400078e02ff */
[----:B------:R-:W-:-:S04]  /*2270*/  IMAD.WIDE.U32 R2, R4, c[0x0][0x1a8], R2 ;  /* 0x00006a0004027a25 */ /* 0x000fc800078e0002 */
[----:B------:R-:W-:Y:S01]  /*2280*/  IMAD R0, R4, c[0x0][0x1ac], R0 ;  /* 0x00006b0004007a24 */ /* 0x000fe200078e0200 */
[----:B------:R-:W-:-:S04]  /*2290*/  LEA R12, P0, R2, c[0x0][0x160], 0x1 ;  /* 0x00005800020c7a11 */ /* 0x000fc800078008ff */
[----:B------:R-:W-:-:S04]  /*22a0*/  IADD3 R0, R3, R0, RZ ;  /* 0x0000000003007210 */ /* 0x000fc80007ffe0ff */
[----:B------:R-:W-:Y:S01]  /*22b0*/  LEA.HI.X R5, R2, c[0x0][0x164], R0, 0x1, P0 ;  /* 0x0000590002057a11 */ /* 0x000fe200000f0c00 */
[----:B------:R-:W-:Y:S01]  /*22c0*/  @!P1 IMAD.MOV.U32 R14, RZ, RZ, R242 ;  /* 0x000000ffff0e9224 */ /* 0x000fe200078e00f2 */
[----:B------:R-:W-:Y:S05]  /*22d0*/  BRA.DIV ~URZ, `(.L_x_41) ;  /* 0x0000aef27f007947 */ /* 0x000fea000b800000 */
[----:B------:R1:W2:Y:S02]  /*22e0*/  SHFL.IDX PT, R4, R5, RZ, 0x1c1f ;  /* 0x001c1fff05047589 */ /* 0x0002a400000e0000 */
.L_x_148:
[----:B------:R-:W-:Y:S05]  /*22f0*/  BRA.DIV ~URZ, `(.L_x_42) ;  /* 0x0000af427f007947 */ /* 0x000fea000b800000 */
[----:B------:R3:W4:Y:S02]  /*2300*/  SHFL.IDX PT, R0, R12, RZ, 0x1c1f ;  /* 0x001c1fff0c007589 */ /* 0x00072400000e0000 */
.L_x_149:
[----:B------:R-:W-:Y:S01]  /*2310*/  IMAD R11, R15, c[0x0][0x2c4], RZ ;  /* 0x0000b1000f0b7a24 */ /* 0x000fe200078e02ff */
[----:B------:R-:W-:Y:S01]  /*2320*/  LEA R10, R245, R230, 0x7 ;  /* 0x000000e6f50a7211 */ /* 0x000fe200078e38ff */
[----:B------:R-:W-:Y:S03]  /*2330*/  BSSY B0, `(.L_x_43) ;  /* 0x0000014000007945 */ /* 0x000fe60003800000 */
[----:B------:R-:W-:-:S13]  /*2340*/  ISETP.GE.AND P0, PT, R10, R11, PT ;  /* 0x0000000b0a00720c */ /* 0x000fda0003f06270 */
[----:B------:R-:W-:Y:S05]  /*2350*/  @P0 BRA `(.L_x_44) ;  /* 0x0000011000000947 */ /* 0x000fea0003800000 */
[----:B---3--:R-:W3:Y:S01]  /*2360*/  LDL R17, [R1+0x3c] ;  /* 0x00003c0001117983 */ /* 0x008ee20000100800 */
[-C--:B----4-:R-:W-:Y:S02]  /*2370*/  LEA R8, P3, R196, R0.reuse, 0x1 ;  /* 0x00000000c4087211 */ /* 0x090fe400078608ff */
[----:B------:R-:W-:Y:S02]  /*2380*/  SHF.R.S32.HI R20, RZ, 0x1f, R196 ;  /* 0x0000001fff147819 */ /* 0x000fe400000114c4 */
[-C--:B------:R-:W-:Y:S02]  /*2390*/  LEA R6, P1, R228, R0.reuse, 0x1 ;  /* 0x00000000e4067211 */ /* 0x080fe400078208ff */
[----:B------:R-:W-:Y:S02]  /*23a0*/  SHF.R.S32.HI R19, RZ, 0x1f, R228 ;  /* 0x0000001fff137819 */ /* 0x000fe400000114e4 */
[----:B------:R-:W-:Y:S02]  /*23b0*/  SHF.R.S32.HI R18, RZ, 0x1f, R229 ;  /* 0x0000001fff127819 */ /* 0x000fe400000114e5 */
[----:B------:R-:W-:-:S02]  /*23c0*/  LEA R2, P0, R229, R0, 0x1 ;  /* 0x00000000e5027211 */ /* 0x000fc400078008ff */
[-C--:B--2---:R-:W-:Y:S02]  /*23d0*/  LEA.HI.X R9, R196, R4.reuse, R20, 0x1, P3 ;  /* 0x00000004c4097211 */ /* 0x084fe400018f0c14 */
[-C--:B------:R-:W-:Y:S02]  /*23e0*/  LEA.HI.X R7, R228, R4.reuse, R19, 0x1, P1 ;  /* 0x00000004e4077211 */ /* 0x080fe400008f0c13 */
[----:B------:R-:W-:Y:S01]  /*23f0*/  LEA.HI.X R3, R229, R4, R18, 0x1, P0 ;  /* 0x00000004e5037211 */ /* 0x000fe200000f0c12 */
[----:B---3--:R-:W-:-:S05]  /*2400*/  IMAD.SHL.U32 R0, R17, 0x2, RZ ;  /* 0x0000000211007824 */ /* 0x008fca00078e00ff */
[----:B------:R-:W-:Y:S01]  /*2410*/  @!PT LDS RZ, [RZ] ;  /* 0x00000000fffff984 */ /* 0x000fe20000000800 */
[----:B------:R-:W-:Y:S01]  /*2420*/  @!PT LDS RZ, [RZ] ;  /* 0x00000000fffff984 */ /* 0x000fe20000000800 */
[----:B------:R-:W-:Y:S01]  /*2430*/  @!PT LDS RZ, [RZ] ;  /* 0x00000000fffff984 */ /* 0x000fe20000000800 */
[----:B------:R2:W-:Y:S04]  /*2440*/  LDGSTS.E.BYPASS.LTC128B.128 [R0+0x6080], [R8.64], !P2 ;  /* 0x0608000008007fae */ /* 0x0005e8000d101d46 */
[----:B------:R2:W-:Y:S04]  /*2450*/  LDGSTS.E.BYPASS.LTC128B.128 [R0+0x8080], [R6.64], !P5 ;  /* 0x0808000006007fae */ /* 0x0005e8000e901d46 */
[----:B------:R2:W-:Y:S02]  /*2460*/  LDGSTS.E.BYPASS.LTC128B.128 [R0+0xa080], [R2.64], !P4 ;  /* 0x0a08000002007fae */ /* 0x0005e4000e101d46 */
.L_x_44:
[----:B------:R-:W-:Y:S05]  /*2470*/  BSYNC B0 ;  /* 0x0000000000007941 */ /* 0x000fea0003800000 */
.L_x_43:
[----:B------:R-:W-:Y:S05]  /*2480*/  BRA.DIV ~URZ, `(.L_x_45) ;  /* 0x0000ae227f007947 */ /* 0x000fea000b800000 */
[----:B--2---:R2:W1:Y:S04]  /*2490*/  SHFL.IDX PT, R4, R5, 0x1, 0x1c1f ;  /* 0x003c1f0005047f89 */ /* 0x00446800000e0000 */
[----:B----4-:R2:W4:Y:S02]  /*24a0*/  SHFL.IDX PT, R0, R12, 0x1, 0x1c1f ;  /* 0x003c1f000c007f89 */ /* 0x01052400000e0000 */
.L_x_150:
[----:B------:R-:W-:Y:S01]  /*24b0*/  IADD3 R2, R10, 0x20, RZ ;  /* 0x000000200a027810 */ /* 0x000fe20007ffe0ff */
[----:B------:R-:W-:Y:S03]  /*24c0*/  BSSY B0, `(.L_x_46) ;  /* 0x0000014000007945 */ /* 0x000fe60003800000 */
[----:B------:R-:W-:-:S13]  /*24d0*/  ISETP.GE.AND P0, PT, R2, R11, PT ;  /* 0x0000000b0200720c */ /* 0x000fda0003f06270 */
[----:B------:R-:W-:Y:S05]  /*24e0*/  @P0 BRA `(.L_x_47) ;  /* 0x0000011000000947 */ /* 0x000fea0003800000 */
[----:B--2---:R-:W2:Y:S01]  /*24f0*/  LDL R15, [R1+0x3c] ;  /* 0x00003c00010f7983 */ /* 0x004ea20000100800 */
[-C--:B----4-:R-:W-:Y:S02]  /*2500*/  LEA R8, P3, R196, R0.reuse, 0x1 ;  /* 0x00000000c4087211 */ /* 0x090fe400078608ff */
[----:B------:R-:W-:Y:S02]  /*2510*/  SHF.R.S32.HI R19, RZ, 0x1f, R196 ;  /* 0x0000001fff137819 */ /* 0x000fe400000114c4 */
[-C--:B------:R-:W-:Y:S02]  /*2520*/  LEA R6, P1, R228, R0.reuse, 0x1 ;  /* 0x00000000e4067211 */ /* 0x080fe400078208ff */
[----:B------:R-:W-:Y:S02]  /*2530*/  SHF.R.S32.HI R18, RZ, 0x1f, R228 ;  /* 0x0000001fff127819 */ /* 0x000fe400000114e4 */
[----:B------:R-:W-:Y:S02]  /*2540*/  SHF.R.S32.HI R17, RZ, 0x1f, R229 ;  /* 0x0000001fff117819 */ /* 0x000fe400000114e5 */
[----:B------:R-:W-:-:S02]  /*2550*/  LEA R2, P0, R229, R0, 0x1 ;  /* 0x00000000e5027211 */ /* 0x000fc400078008ff */
[-C--:B-1----:R-:W-:Y:S02]  /*2560*/  LEA.HI.X R9, R196, R4.reuse, R19, 0x1, P3 ;  /* 0x00000004c4097211 */ /* 0x082fe400018f0c13 */
[-C--:B------:R-:W-:Y:S02]  /*2570*/  LEA.HI.X R7, R228, R4.reuse, R18, 0x1, P1 ;  /* 0x00000004e4077211 */ /* 0x080fe400008f0c12 */
[----:B------:R-:W-:Y:S01]  /*2580*/  LEA.HI.X R3, R229, R4, R17, 0x1, P0 ;  /* 0x00000004e5037211 */ /* 0x000fe200000f0c11 */
[----:B--2---:R-:W-:-:S05]  /*2590*/  IMAD.SHL.U32 R0, R15, 0x2, RZ ;  /* 0x000000020f007824 */ /* 0x004fca00078e00ff */
[----:B------:R-:W-:Y:S01]  /*25a0*/  @!PT LDS RZ, [RZ] ;  /* 0x00000000fffff984 */ /* 0x000fe20000000800 */
[----:B------:R-:W-:Y:S01]  /*25b0*/  @!PT LDS RZ, [RZ] ;  /* 0x00000000fffff984 */ /* 0x000fe20000000800 */
[----:B------:R-:W-:Y:S01]  /*25c0*/  @!PT LDS RZ, [RZ] ;  /* 0x00000000fffff984 */ /* 0x000fe20000000800 */
[----:B------:R1:W-:Y:S04]  /*25d0*/  LDGSTS.E.BYPASS.LTC128B.128 [R0+0x6880], [R8.64], !P2 ;  /* 0x0688000008007fae */ /* 0x0003e8000d101d46 */
[----:B------:R1:W-:Y:S04]  /*25e0*/  LDGSTS.E.BYPASS.LTC128B.128 [R0+0x8880], [R6.64], !P5 ;  /* 0x0888000006007fae */ /* 0x0003e8000e901d46 */
[----:B------:R1:W-:Y:S02]  /*25f0*/  LDGSTS.E.BYPASS.LTC128B.128 [R0+0xa880], [R2.64], !P4 ;  /* 0x0a88000002007fae */ /* 0x0003e4000e101d46 */
.L_x_47:
[----:B------:R-:W-:Y:S05]  /*2600*/  BSYNC B0 ;  /* 0x0000000000007941 */ /* 0x000fea0003800000 */
.L_x_46:
[----:B------:R-:W-:Y:S05]  /*2610*/  BRA.DIV ~URZ, `(.L_x_48) ;  /* 0x0000ad627f007947 */ /* 0x000fea000b800000 */
[----:B-1----:R1:W2:Y:S02]  /*2620*/  SHFL.IDX PT, R4, R5, 0x2, 0x1c1f ;  /* 0x005c1f0005047f89 */ /* 0x0022a400000e0000 */
.L_x_151:
[----:B------:R-:W-:Y:S05]  /*2630*/  BRA.DIV ~URZ, `(.L_x_49) ;  /* 0x0000adb27f007947 */ /* 0x000fea000b800000 */
[----:B----4-:R4:W1:Y:S02]  /*2640*/  SHFL.IDX PT, R0, R12, 0x2, 0x1c1f ;  /* 0x005c1f000c007f89 */ /* 0x01086400000e0000 */
.L_x_152:
[----:B------:R-:W-:Y:S01]  /*2650*/  IADD3 R2, R10, 0x40, RZ ;  /* 0x000000400a027810 */ /* 0x000fe20007ffe0ff */
[----:B------:R-:W-:Y:S03]  /*2660*/  BSSY B0, `(.L_x_50) ;  /* 0x0000014000007945 */ /* 0x000fe60003800000 */
[----:B------:R-:W-:-:S13]  /*2670*/  ISETP.GE.AND P0, PT, R2, R11, PT ;  /* 0x0000000b0200720c */ /* 0x000fda0003f06270 */
[----:B------:R-:W-:Y:S05]  /*2680*/  @P0 BRA `(.L_x_51) ;  /* 0x0000011000000947 */ /* 0x000fea0003800000 */
[----:B---3--:R-:W3:Y:S01]  /*2690*/  LDL R15, [R1+0x3c] ;  /* 0x00003c00010f7983 */ /* 0x008ee20000100800 */
[-C--:B-1----:R-:W-:Y:S02]  /*26a0*/  LEA R8, P3, R196, R0.reuse, 0x1 ;  /* 0x00000000c4087211 */ /* 0x082fe400078608ff */
        /* <DEDUP_REMOVED lines=15> */
.L_x_51:
[----:B------:R-:W-:Y:S05]  /*27a0*/  BSYNC B0 ;  /* 0x0000000000007941 */ /* 0x000fea0003800000 */
.L_x_50:
[----:B------:R-:W-:Y:S05]  /*27b0*/  BRA.DIV ~URZ, `(.L_x_52) ;  /* 0x0000aca27f007947 */ /* 0x000fea000b800000 */
[----:B-1----:R1:W3:Y:S04]  /*27c0*/  SHFL.IDX PT, R7, R5, 0x3, 0x1c1f ;  /* 0x007c1f0005077f89 */ /* 0x0022e800000e0000 */
[----:B------:R1:W4:Y:S02]  /*27d0*/  SHFL.IDX PT, R2, R12, 0x3, 0x1c1f ;  /* 0x007c1f000c027f89 */ /* 0x00032400000e0000 */
.L_x_153:
[----:B----4-:R-:W4:Y:S01]  /*27e0*/  LDL R9, [R1+0x3c] ;  /* 0x00003c0001097983 */ /* 0x010f220000100800 */
[----:B------:R-:W-:Y:S01]  /*27f0*/  IADD3 R0, R10, 0x60, RZ ;  /* 0x000000600a007810 */ /* 0x000fe20007ffe0ff */
[----:B------:R-:W-:Y:S01]  /*2800*/  IMAD.MOV.U32 R117, RZ, RZ, 0x30 ;  /* 0x00000030ff757424 */ /* 0x000fe200078e00ff */
[----:B-123--:R-:W-:Y:S01]  /*2810*/  SHF.R.S32.HI R12, RZ, 0x1f, R196 ;  /* 0x0000001fff0c7819 */ /* 0x00efe200000114c4 */
[----:B------:R-:W-:Y:S01]  /*2820*/  IMAD R26, R227, 0x20, R230 ;  /* 0x00000020e31a7824 */ /* 0x000fe200078e02e6 */
[----:B------:R-:W-:Y:S01]  /*2830*/  ISETP.GE.AND P3, PT, R0, R11, PT ;  /* 0x0000000b0000720c */ /* 0x000fe20003f66270 */
[----:B------:R-:W-:Y:S01]  /*2840*/  IMAD.MOV.U32 R0, RZ, RZ, c[0x0][0x2b8] ;  /* 0x0000ae00ff007624 */ /* 0x000fe200078e00ff */
[----:B------:R-:W-:Y:S01]  /*2850*/  SHF.R.S32.HI R27, RZ, 0x1f, R228 ;  /* 0x0000001fff1b7819 */ /* 0x000fe200000114e4 */
[----:B------:R-:W-:Y:S01]  /*2860*/  IMAD R117, R197, R117, -0x30 ;  /* 0xffffffd0c5757424 */ /* 0x000fe200078e0275 */
[----:B------:R-:W-:Y:S01]  /*2870*/  SHF.R.S32.HI R40, RZ, 0x1f, R229 ;  /* 0x0000001fff287819 */ /* 0x000fe200000114e5 */
[----:B-----5:R-:W-:Y:S01]  /*2880*/  IMAD.WIDE.U32 R234, R14, c[0x0][0x2b0], RZ ;  /* 0x0000ac000eea7a25 */ /* 0x020fe200078e00ff */
[----:B------:R-:W-:-:S02]  /*2890*/  ISETP.NE.AND P1, PT, R0, 0x1, PT ;  /* 0x000000010000780c */ /* 0x000fc40003f25270 */
[----:B------:R-:W-:Y:S01]  /*28a0*/  SHF.R.S32.HI R0, RZ, 0x1f, R14 ;  /* 0x0000001fff007819 */ /* 0x000fe2000001140e */
[----:B------:R-:W-:Y:S02]  /*28b0*/  IMAD.IADD R3, R26, 0x1, R117 ;  /* 0x000000011a037824 */ /* 0x000fe400078e0275 */
[----:B------:R-:W-:Y:S02]  /*28c0*/  IMAD.MOV.U32 R194, RZ, RZ, RZ ;  /* 0x000000ffffc27224 */ /* 0x000fe400078e00ff */
[----:B------:R-:W-:Y:S01]  /*28d0*/  @!P3 LEA R4, P0, R196, R2, 0x1 ;  /* 0x00000002c404b211 */ /* 0x000fe200078008ff */
[----:B------:R-:W-:Y:S01]  /*28e0*/  IMAD R6, R0, c[0x0][0x2b0], RZ ;  /* 0x0000ac0000067a24 */ /* 0x000fe200078e02ff */
[C---:B------:R-:W-:Y:S01]  /*28f0*/  ISETP.GE.AND P6, PT, R3.reuse, R16, PT ;  /* 0x000000100300720c */ /* 0x040fe20003fc6270 */
[----:B------:R-:W-:Y:S01]  /*2900*/  IMAD.IADD R3, R3, 0x1, R236 ;  /* 0x0000000103037824 */ /* 0x000fe200078e02ec */
[----:B------:R-:W-:Y:S01]  /*2910*/  @!P3 LEA.HI.X R5, R196, R7, R12, 0x1, P0 ;  /* 0x00000007c405b211 */ /* 0x000fe200000f0c0c */
[----:B------:R-:W-:Y:S01]  /*2920*/  IMAD R6, R14, c[0x0][0x2b4], R6 ;  /* 0x0000ad000e067a24 */ /* 0x000fe200078e0206 */
[----:B------:R-:W-:Y:S01]  /*2930*/  ISETP.GT.OR P6, PT, R26, 0x2f, P6 ;  /* 0x0000002f1a00780c */ /* 0x000fe200037c4670 */
[----:B------:R-:W-:-:S04]  /*2940*/  @P1 IMAD.HI.U32 R8, R3, c[0x0][0x2bc], RZ ;  /* 0x0000af0003081a27 */ /* 0x000fc800078e00ff */
[----:B------:R-:W-:Y:S01]  /*2950*/  IMAD.MOV.U32 R0, RZ, RZ, R3 ;  /* 0x000000ffff007224 */ /* 0x000fe200078e0003 */
[----:B------:R-:W-:Y:S01]  /*2960*/  @P1 SHF.R.U32.HI R0, RZ, c[0x0][0x2c0], R8 ;  /* 0x0000b000ff001a19 */ /* 0x000fe20000011608 */
[----:B------:R-:W-:Y:S01]  /*2970*/  IMAD.IADD R240, R235, 0x1, R6 ;  /* 0x00000001ebf07824 */ /* 0x000fe200078e0206 */
[----:B------:R-:W-:Y:S01]  /*2980*/  @!P3 LEA R6, P1, R229, R2, 0x1 ;  /* 0x00000002e506b211 */ /* 0x000fe200078208ff */
[----:B----4-:R-:W-:-:S05]  /*2990*/  IMAD.SHL.U32 R193, R9, 0x2, RZ ;  /* 0x0000000209c17824 */ /* 0x010fca00078e00ff */
[----:B------:R-:W-:Y:S01]  /*29a0*/  @!PT LDS RZ, [RZ] ;  /* 0x00000000fffff984 */ /* 0x000fe20000000800 */
[----:B------:R-:W-:Y:S01]  /*29b0*/  @!PT LDS RZ, [RZ] ;  /* 0x00000000fffff984 */ /* 0x000fe20000000800 */
[----:B------:R-:W-:Y:S01]  /*29c0*/  @!PT LDS RZ, [RZ] ;  /* 0x00000000fffff984 */ /* 0x000fe20000000800 */
[----:B------:R1:W-:Y:S01]  /*29d0*/  @!P3 LDGSTS.E.BYPASS.LTC128B.128 [R193+0x7880], [R4.64], !P2 ;  /* 0x0788000004c1bfae */ /* 0x0003e2000d101d46 */
[----:B------:R-:W-:-:S04]  /*29e0*/  @!P3 LEA R8, P2, R228, R2, 0x1 ;  /* 0x00000002e408b211 */ /* 0x000fc800078408ff */
[-C--:B------:R-:W-:Y:S02]  /*29f0*/  @!P3 LEA.HI.X R9, R228, R7.reuse, R27, 0x1, P2 ;  /* 0x00000007e409b211 */ /* 0x080fe400010f0c1b */
[----:B------:R-:W-:-:S03]  /*2a00*/  @!P3 LEA.HI.X R7, R229, R7, R40, 0x1, P1 ;  /* 0x00000007e507b211 */ /* 0x000fc600008f0c28 */
[----:B------:R2:W-:Y:S04]  /*2a10*/  @!P3 LDGSTS.E.BYPASS.LTC128B.128 [R193+0x9880], [R8.64], !P5 ;  /* 0x0988000008c1bfae */ /* 0x0005e8000e901d46 */
[----:B------:R3:W-:Y:S04]  /*2a20*/  @!P3 LDGSTS.E.BYPASS.LTC128B.128 [R193+0xb880], [R6.64], !P4 ;  /* 0x0b88000006c1bfae */ /* 0x0007e8000e101d46 */
[----:B------:R-:W0:Y:S01]  /*2a30*/  LDGDEPBAR ;  /* 0x00000000000079af */ /* 0x000e220000000000 */
[----:B------:R-:W-:Y:S03]  /*2a40*/  WARPSYNC 0xffffffff ;  /* 0xffffffff00007948 */ /* 0x000fe60003800000 */
[----:B------:R-:W-:Y:S01]  /*2a50*/  BAR.SYNC.DEFER_BLOCKING 0x0 ;  /* 0x0000000000007b1d */ /* 0x000fe20000010000 */
[----:B-1----:R-:W-:-:S04]  /*2a60*/  @!P6 IADD3 R5, P0, R0, R234, RZ ;  /* 0x000000ea0005e210 */ /* 0x002fc80007f1e0ff */
[----:B------:R-:W-:Y:S02]  /*2a70*/  @!P6 LEA.HI.X.SX32 R2, R0, R240, 0x1, P0 ;  /* 0x000000f00002e211 */ /* 0x000fe400000f0eff */
[----:B------:R-:W-:-:S04]  /*2a80*/  @!P6 LEA R4, P0, R5, c[0x0][0x2a0], 0x2 ;  /* 0x0000a8000504ea11 */ /* 0x000fc800078010ff */
[----:B------:R-:W-:-:S05]  /*2a90*/  @!P6 LEA.HI.X R5, R5, c[0x0][0x2a4], R2, 0x2, P0 ;  /* 0x0000a9000505ea11 */ /* 0x000fca00000f1402 */
[----:B------:R1:W4:Y:S01]  /*2aa0*/  @!P6 LDG.E R194, [R4.64] ;  /* 0x0000000604c2e981 */ /* 0x000322000c1e1900 */
[----:B------:R-:W-:Y:S01]  /*2ab0*/  IMAD.MOV R0, RZ, RZ, -R0 ;  /* 0x000000ffff007224 */ /* 0x000fe200078e0a00 */
[----:B------:R-:W-:Y:S01]  /*2ac0*/  ISETP.GE.AND P4, PT, R196, c[0x0][0x1d4], PT ;  /* 0x00007500c4007a0c */ /* 0x000fe20003f86270 */
[C---:B------:R-:W-:Y:S01]  /*2ad0*/  IMAD.WIDE.U32 R232, R13.reuse, c[0x0][0x1e8], RZ ;  /* 0x00007a000de87a25 */ /* 0x040fe200078e00ff */
[----:B------:R-:W-:Y:S01]  /*2ae0*/  ISETP.GE.AND P3, PT, R228, c[0x0][0x1d4], PT ;  /* 0x00007500e4007a0c */ /* 0x000fe20003f66270 */
[----:B------:R-:W-:Y:S02]  /*2af0*/  BSSY B0, `(.L_x_53) ;  /* 0x0000076000007945 */ /* 0x000fe40003800000 */
[----:B------:R-:W-:Y:S02]  /*2b00*/  IMAD R195, R0, c[0x0][0x2b8], R3 ;  /* 0x0000ae0000c37a24 */ /* 0x000fe400078e0203 */
[----:B------:R-:W-:Y:S02]  /*2b10*/  IMAD R237, R13, c[0x0][0x1ec], R233 ;  /* 0x00007b000ded7a24 */ /* 0x000fe400078e02e9 */
[----:B------:R-:W-:-:S04]  /*2b20*/  IMAD.WIDE.U32 R2, R195, c[0x0][0x1e0], RZ ;  /* 0x00007800c3027a25 */ /* 0x000fc800078e00ff */
[----:B------:R-:W-:Y:S02]  /*2b30*/  IMAD R116, R118, -0x30, R16 ;  /* 0xffffffd076747824 */ /* 0x000fe400078e0210 */
[----:B------:R-:W-:-:S04]  /*2b40*/  IMAD.WIDE.U32 R238, R13, c[0x0][0x210], RZ ;  /* 0x000084000dee7a25 */ /* 0x000fc800078e00ff */
[----:B------:R-:W-:Y:S01]  /*2b50*/  IMAD R241, R13, c[0x0][0x214], R239 ;  /* 0x000085000df17a24 */ /* 0x000fe200078e02ef */
[----:B-1----:R-:W-:-:S05]  /*2b60*/  SHF.R.S32.HI R4, RZ, 0x1f, R195 ;  /* 0x0000001fff047819 */ /* 0x002fca00000114c3 */
[C---:B------:R-:W-:Y:S02]  /*2b70*/  IMAD R0, R4.reuse, c[0x0][0x1e0], RZ ;  /* 0x0000780004007a24 */ /* 0x040fe400078e02ff */
[----:B---3--:R-:W-:Y:S02]  /*2b80*/  IMAD R6, R4, c[0x0][0x208], RZ ;  /* 0x0000820004067a24 */ /* 0x008fe400078e02ff */
[C---:B------:R-:W-:Y:S02]  /*2b90*/  IMAD R0, R195.reuse, c[0x0][0x1e4], R0 ;  /* 0x00007900c3007a24 */ /* 0x040fe400078e0200 */
[----:B------:R-:W-:Y:S02]  /*2ba0*/  IMAD R6, R195, c[0x0][0x20c], R6 ;  /* 0x00008300c3067a24 */ /* 0x000fe400078e0206 */
[----:B------:R-:W-:Y:S01]  /*2bb0*/  IMAD.IADD R3, R3, 0x1, R0 ;  /* 0x0000000103037824 */ /* 0x000fe200078e0200 */
[----:B----4-:R-:W-:-:S03]  /*2bc0*/  SHF.R.S32.HI R7, RZ, 0x1f, R194 ;  /* 0x0000001fff077819 */ /* 0x010fc600000114c2 */
[----:B------:R-:W-:-:S04]  /*2bd0*/  IMAD.WIDE.U32 R2, R194, c[0x0][0x1f0], R2 ;  /* 0x00007c00c2027a25 */ /* 0x000fc800078e0002 */
[----:B------:R-:W-:-:S04]  /*2be0*/  IMAD R0, R7, c[0x0][0x1f0], RZ ;  /* 0x00007c0007007a24 */ /* 0x000fc800078e02ff */
[----:B------:R-:W-:Y:S01]  /*2bf0*/  IMAD R5, R194, c[0x0][0x1f4], R0 ;  /* 0x00007d00c2057a24 */ /* 0x000fe200078e0200 */
[----:B------:R-:W-:-:S04]  /*2c00*/  IADD3 R0, P0, R2, R232, RZ ;  /* 0x000000e802007210 */ /* 0x000fc80007f1e0ff */
[----:B------:R-:W-:Y:S01]  /*2c10*/  IADD3.X R5, R237, R3, R5, P0, !PT ;  /* 0x00000003ed057210 */ /* 0x000fe200007fe405 */
[----:B------:R-:W-:Y:S01]  /*2c20*/  IMAD.WIDE.U32 R2, R195, c[0x0][0x208], RZ ;  /* 0x00008200c3027a25 */ /* 0x000fe200078e00ff */
[----:B------:R-:W-:-:S03]  /*2c30*/  LEA R4, P0, R0, c[0x0][0x1c8], 0x1 ;  /* 0x0000720000047a11 */ /* 0x000fc600078008ff */
[----:B------:R-:W-:Y:S01]  /*2c40*/  IMAD.IADD R3, R3, 0x1, R6 ;  /* 0x0000000103037824 */ /* 0x000fe200078e0206 */
[----:B------:R-:W-:Y:S01]  /*2c50*/  LEA.HI.X R11, R0, c[0x0][0x1cc], R5, 0x1, P0 ;  /* 0x00007300000b7a11 */ /* 0x000fe200000f0c05 */
[----:B------:R-:W-:Y:S01]  /*2c60*/  SHFL.IDX PT, R10, R4, 0x1, 0x1c1f ;  /* 0x003c1f00040a7f89 */ /* 0x000fe200000e0000 */
[----:B------:R-:W-:Y:S01]  /*2c70*/  IMNMX R5, R116, 0x30, PT ;  /* 0x0000003074057817 */ /* 0x000fe20003800200 */
[----:B------:R-:W-:Y:S02]  /*2c80*/  IMAD.WIDE.U32 R2, R194, c[0x0][0x218], R2 ;  /* 0x00008600c2027a25 */ /* 0x000fe400078e0002 */
[----:B------:R1:W3:Y:S02]  /*2c90*/  SHFL.IDX PT, R0, R4, RZ, 0x1c1f ;  /* 0x001c1fff04007589 */ /* 0x0002e400000e0000 */
[----:B------:R-:W-:Y:S02]  /*2ca0*/  IMAD.IADD R5, R5, 0x1, -R230 ;  /* 0x0000000105057824 */ /* 0x000fe400078e0ae6 */
[----:B------:R-:W4:Y:S03]  /*2cb0*/  SHFL.IDX PT, R6, R11, RZ, 0x1c1f ;  /* 0x001c1fff0b067589 */ /* 0x000f2600000e0000 */
[C---:B------:R-:W-:Y:S01]  /*2cc0*/  ISETP.GE.AND P6, PT, R5.reuse, 0x1, PT ;  /* 0x000000010500780c */ /* 0x040fe20003fc6270 */
[----:B------:R-:W2:Y:S01]  /*2cd0*/  SHFL.IDX PT, R11, R11, 0x1, 0x1c1f ;  /* 0x003c1f000b0b7f89 */ /* 0x000ea200000e0000 */
[----:B------:R-:W-:Y:S01]  /*2ce0*/  ISETP.GE.AND P5, PT, R5, 0x21, PT ;  /* 0x000000210500780c */ /* 0x000fe20003fa6270 */
[----:B-1----:R-:W-:Y:S01]  /*2cf0*/  IMAD R4, R7, c[0x0][0x218], RZ ;  /* 0x0000860007047a24 */ /* 0x002fe200078e02ff */
[----:B------:R-:W-:-:S09]  /*2d00*/  IADD3 R7, P0, R2, R238, RZ ;  /* 0x000000ee02077210 */ /* 0x000fd20007f1e0ff */
[----:B---3--:R-:W-:Y:S01]  /*2d10*/  @P6 LEA R2, P2, R228, R0, 0x1 ;  /* 0x00000000e4026211 */ /* 0x008fe200078408ff */
[----:B------:R-:W-:Y:S01]  /*2d20*/  IMAD R4, R194, c[0x0][0x21c], R4 ;  /* 0x00008700c2047a24 */ /* 0x000fe200078e0204 */
[----:B------:R-:W-:-:S04]  /*2d30*/  LEA R25, P1, R7, c[0x0][0x1f8], 0x1 ;  /* 0x00007e0007197a11 */ /* 0x000fc800078208ff */
[----:B------:R-:W-:Y:S01]  /*2d40*/  IADD3.X R3, R241, R3, R4, P0, !PT ;  /* 0x00000003f1037210 */ /* 0x000fe200007fe404 */
[----:B------:R-:W1:Y:S01]  /*2d50*/  SHFL.IDX PT, R20, R25, RZ, 0x1c1f ;  /* 0x001c1fff19147589 */ /* 0x000e6200000e0000 */
[C---:B------:R-:W-:Y:S02]  /*2d60*/  @P6 LEA R4, P0, R196.reuse, R0, 0x1 ;  /* 0x00000000c4046211 */ /* 0x040fe400078008ff */
[----:B------:R-:W-:Y:S02]  /*2d70*/  LEA.HI.X R24, R7, c[0x0][0x1fc], R3, 0x1, P1 ;  /* 0x00007f0007187a11 */ /* 0x000fe400008f0c03 */
[----:B----4-:R-:W-:Y:S02]  /*2d80*/  @P6 LEA.HI.X R5, R196, R6, R12, 0x1, P0 ;  /* 0x00000006c4056211 */ /* 0x010fe400000f0c0c */
[C---:B--2---:R-:W-:Y:S01]  /*2d90*/  @P6 LEA R8, P0, R229.reuse, R0, 0x1 ;  /* 0x00000000e5086211 */ /* 0x044fe200078008ff */
[----:B------:R-:W2:Y:S01]  /*2da0*/  SHFL.IDX PT, R21, R24, RZ, 0x1c1f ;  /* 0x001c1fff18157589 */ /* 0x000ea200000e0000 */
[-C--:B------:R-:W-:Y:S01]  /*2db0*/  @P6 LEA.HI.X R3, R228, R6.reuse, R27, 0x1, P2 ;  /* 0x00000006e4036211 */ /* 0x080fe200010f0c1b */
[----:B------:R-:W-:Y:S01]  /*2dc0*/  IMAD.IADD R0, R116, 0x1, -R230 ;  /* 0x0000000174007824 */ /* 0x000fe200078e0ae6 */
[C---:B------:R-:W-:Y:S01]  /*2dd0*/  ISETP.GE.AND P2, PT, R229.reuse, c[0x0][0x1d4], PT ;  /* 0x00007500e5007a0c */ /* 0x040fe20003f46270 */
[----:B------:R3:W-:Y:S01]  /*2de0*/  @P6 LDGSTS.E.BYPASS.LTC128B.128 [R193+0x3c80], [R4.64], !P4 ;  /* 0x03c8000004c16fae */ /* 0x0007e2000e101d46 */
[----:B------:R-:W-:-:S02]  /*2df0*/  @P6 LEA.HI.X R9, R229, R6, R40, 0x1, P0 ;  /* 0x00000006e5096211 */ /* 0x000fc400000f0c28 */
[C---:B------:R-:W-:Y:S01]  /*2e00*/  @P5 LEA R6, P0, R196.reuse, R10, 0x1 ;  /* 0x0000000ac4065211 */ /* 0x040fe200078008ff */
[----:B------:R4:W-:Y:S03]  /*2e10*/  @P6 LDGSTS.E.BYPASS.LTC128B.128 [R193+0x4880], [R2.64], !P3 ;  /* 0x0488000002c16fae */ /* 0x0009e6000d901d46 */
[----:B------:R-:W-:-:S05]  /*2e20*/  @P5 LEA.HI.X R7, R196, R11, R12, 0x1, P0 ;  /* 0x0000000bc4075211 */ /* 0x000fca00000f0c0c */
[----:B------:R1:W-:Y:S01]  /*2e30*/  @P6 LDGSTS.E.BYPASS.LTC128B.128 [R193+0x5480], [R8.64], !P2 ;  /* 0x0548000008c16fae */ /* 0x0003e2000d101d46 */
[----:B------:R-:W-:-:S03]  /*2e40*/  ISETP.GE.AND P6, PT, R228, c[0x0][0x1d4], PT ;  /* 0x00007500e4007a0c */ /* 0x000fc60003fc6270 */
[----:B------:R1:W-:Y:S01]  /*2e50*/  @P5 LDGSTS.E.BYPASS.LTC128B.128 [R193+0x4480], [R6.64], !P4 ;  /* 0x0448000006c15fae */ /* 0x0003e2000e101d46 */
[CC--:B---3--:R-:W-:Y:S02]  /*2e60*/  @P5 LEA R4, P1, R228.reuse, R10.reuse, 0x1 ;  /* 0x0000000ae4045211 */ /* 0x0c8fe400078208ff */
[C---:B----4-:R-:W-:Y:S02]  /*2e70*/  @P5 LEA R2, P0, R229.reuse, R10, 0x1 ;  /* 0x0000000ae5025211 */ /* 0x050fe400078008ff */
[-C--:B------:R-:W-:Y:S02]  /*2e80*/  @P5 LEA.HI.X R5, R228, R11.reuse, R27, 0x1, P1 ;  /* 0x0000000be4055211 */ /* 0x080fe400008f0c1b */
[C---:B------:R-:W-:Y:S02]  /*2e90*/  @P5 LEA.HI.X R3, R229.reuse, R11, R40, 0x1, P0 ;  /* 0x0000000be5035211 */ /* 0x040fe400000f0c28 */
[----:B------:R-:W-:Y:S01]  /*2ea0*/  ISETP.GE.AND P1, PT, R196, c[0x0][0x1d4], PT ;  /* 0x00007500c4007a0c */ /* 0x000fe20003f26270 */
[----:B------:R3:W-:Y:S04]  /*2eb0*/  @P5 LDGSTS.E.BYPASS.LTC128B.128 [R193+0x5080], [R4.64], !P3 ;  /* 0x0508000004c15fae */ /* 0x0007e8000d901d46 */
[----:B------:R1:W-:Y:S01]  /*2ec0*/  @P5 LDGSTS.E.BYPASS.LTC128B.128 [R193+0x5c80], [R2.64], !P2 ;  /* 0x05c8000002c15fae */ /* 0x0003e2000d101d46 */
[----:B------:R-:W-:-:S03]  /*2ed0*/  ISETP.GE.AND P5, PT, R229, c[0x0][0x1d4], PT ;  /* 0x00007500e5007a0c */ /* 0x000fc60003fa6270 */
[----:B------:R-:W0:Y:S01]  /*2ee0*/  LDGDEPBAR ;  /* 0x00000000000079af */ /* 0x000e220000000000 */
[----:B-1----:R-:W-:Y:S01]  /*2ef0*/  LEA R2, P0, R196, R20, 0x1 ;  /* 0x00000014c4027211 */ /* 0x002fe200078008ff */
[----:B------:R-:W-:-:S04]  /*2f00*/  DEPBAR.LE SB0, 0x1 ;  /* 0x000080400000791a */ /* 0x000fc80000000000 */
[----:B------:R-:W-:-:S04]  /*2f10*/  DEPBAR.LE SB0, 0x0 ;  /* 0x000080000000791a */ /* 0x000fc80000000000 */
[----:B------:R-:W-:Y:S01]  /*2f20*/  BAR.SYNC.DEFER_BLOCKING 0x0 ;  /* 0x0000000000007b1d */ /* 0x000fe20000010000 */
[----:B--2---:R-:W-:Y:S02]  /*2f30*/  LEA.HI.X R3, R196, R21, R12, 0x1, P0 ;  /* 0x00000015c4037211 */ /* 0x004fe400000f0c0c */
[C---:B------:R-:W-:Y:S02]  /*2f40*/  ISETP.LT.OR P0, PT, R0.reuse, 0x1, P1 ;  /* 0x000000010000780c */ /* 0x040fe40000f01670 */
[----:B------:R-:W-:Y:S01]  /*2f50*/  ISETP.LT.OR P1, PT, R0, 0x1, P6 ;  /* 0x000000010000780c */ /* 0x000fe20003721670 */
[----:B------:R1:W2:Y:S04]  /*2f60*/  LDSM.16.M88.4 R12, [R182] ;  /* 0x00000000b60c783b */ /* 0x0002a80000000200 */
[----:B------:R1:W4:Y:S04]  /*2f70*/  LDSM.16.M88.4 R8, [R182+0x1000] ;  /* 0x00100000b608783b */ /* 0x0003280000000200 */
[----:B------:R1:W1:Y:S04]  /*2f80*/  LDSM.16.M88.4 R36, [R123] ;  /* 0x000000007b24783b */ /* 0x0002680000000200 */
[----:B------:R1:W1:Y:S04]  /*2f90*/  LDSM.16.M88.4 R32, [R123+0x400] ;  /* 0x000400007b20783b */ /* 0x0002680000000200 */
[----:B------:R1:W1:Y:S04]  /*2fa0*/  LDSM.16.M88.4 R28, [R123+0x800] ;  /* 0x000800007b1c783b */ /* 0x0002680000000200 */
[----:B------:R1:W1:Y:S04]  /*2fb0*/  LDSM.16.M88.4 R16, [R183] ;  /* 0x00000000b710783b */ /* 0x0002680000000200 */
[----:B---3--:R3:W1:Y:S04]  /*2fc0*/  LDSM.16.M88.4 R4, [R183+0x1000] ;  /* 0x00100000b704783b */ /* 0x0086680000000200 */
[----:B------:R3:W1:Y:S04]  /*2fd0*/  LDSM.16.M88.4 R56, [R184] ;  /* 0x00000000b838783b */ /* 0x0006680000000200 */
[----:B------:R3:W1:Y:S04]  /*2fe0*/  LDSM.16.M88.4 R64, [R192] ;  /* 0x00000000c040783b */ /* 0x0006680000000200 */
[----:B------:R3:W1:Y:S04]  /*2ff0*/  LDSM.16.M88.4 R72, [R191] ;  /* 0x00000000bf48783b */ /* 0x0006680000000200 */
[----:B------:R-:W-:Y:S01]  /*3000*/  @!PT LDS RZ, [RZ] ;  /* 0x00000000fffff984 */ /* 0x000fe20000000800 */
[----:B------:R-:W-:Y:S01]  /*3010*/  @!PT LDS RZ, [RZ] ;  /* 0x00000000fffff984 */ /* 0x000fe20000000800 */
[----:B------:R-:W-:Y:S01]  /*3020*/  @!PT LDS RZ, [RZ] ;  /* 0x00000000fffff984 */ /* 0x000fe20000000800 */
[----:B------:R2:W-:Y:S01]  /*3030*/  LDGSTS.E.BYPASS.LTC128B.128 [R193+0x1880], [R2.64], !P0 ;  /* 0x0188000002c17fae */ /* 0x0005e2000c101d46 */
[----:B------:R-:W-:-:S04]  /*3040*/  LEA R22, P0, R228, R20, 0x1 ;  /* 0x00000014e4167211 */ /* 0x000fc800078008ff */
[----:B------:R-:W-:Y:S02]  /*3050*/  LEA.HI.X R23, R228, R21, R27, 0x1, P0 ;  /* 0x00000015e4177211 */ /* 0x000fe400000f0c1b */
[----:B------:R-:W1:Y:S04]  /*3060*/  S2R R27, SR_TID.X ;  /* 0x00000000001b7919 */ /* 0x000e680000002100 */
[----:B------:R3:W-:Y:S01]  /*3070*/  LDGSTS.E.BYPASS.LTC128B.128 [R193+0x2480], [R22.64], !P1 ;  /* 0x0248000016c17fae */ /* 0x0007e2000c901d46 */
[----:B------:R-:W-:Y:S02]  /*3080*/  ISETP.GT.AND P1, PT, R26, 0x2f, PT ;  /* 0x0000002f1a00780c */ /* 0x000fe40003f24270 */
[----:B--2---:R-:W-:-:S04]  /*3090*/  LEA R2, P0, R229, R20, 0x1 ;  /* 0x00000014e5027211 */ /* 0x004fc800078008ff */
[----:B------:R-:W-:Y:S02]  /*30a0*/  LEA.HI.X R3, R229, R21, R40, 0x1, P0 ;  /* 0x00000015e5037211 */ /* 0x000fe400000f0c28 */
[----:B------:R-:W-:-:S13]  /*30b0*/  ISETP.LT.OR P0, PT, R0, 0x1, P5 ;  /* 0x000000010000780c */ /* 0x000fda0002f01670 */
[----:B------:R3:W-:Y:S01]  /*30c0*/  LDGSTS.E.BYPASS.LTC128B.128 [R193+0x3080], [R2.64], !P0 ;  /* 0x0308000002c17fae */ /* 0x0007e2000c101d46 */
[----:B-1----:R-:W-:-:S13]  /*30d0*/  ISETP.GT.AND P0, PT, R27, 0x3f, PT ;  /* 0x0000003f1b00780c */ /* 0x002fda0003f04270 */
[----:B------:R-:W-:Y:S05]  /*30e0*/  @P0 BRA `(.L_x_54) ;  /* 0x0000016000000947 */ /* 0x000fea0003800000 */
[----:B----4-:R-:W-:Y:S05]  /*30f0*/  BRA.DIV ~URZ, `(.L_x_55) ;  /* 0x0000a4327f007947 */ /* 0x010fea000b800000 */
[----:B------:R1:W2:Y:S04]  /*3100*/  SHFL.IDX PT, R20, R24, 0x1, 0x1c1f ;  /* 0x003c1f0018147f89 */ /* 0x0002a800000e0000 */
[----:B---3--:R1:W3:Y:S02]  /*3110*/  SHFL.IDX PT, R2, R25, 0x1, 0x1c1f ;  /* 0x003c1f0019027f89 */ /* 0x0082e400000e0000 */
.L_x_154:
[----:B------:R-:W-:Y:S02]  /*3120*/  SHF.R.S32.HI R3, RZ, 0x1f, R196 ;  /* 0x0000001fff037819 */ /* 0x000fe400000114c4 */
[----:B---3--:R-:W-:Y:S02]  /*3130*/  LEA R22, P0, R196, R2, 0x1 ;  /* 0x00000002c4167211 */ /* 0x008fe400078008ff */
[----:B------:R-:W-:Y:S02]  /*3140*/  ISETP.LT.OR P6, PT, R0, 0x21, P6 ;  /* 0x000000210000780c */ /* 0x000fe400037c1670 */
[----:B--2---:R-:W-:-:S02]  /*3150*/  LEA.HI.X R23, R196, R20, R3, 0x1, P0 ;  /* 0x00000014c4177211 */ /* 0x004fc400000f0c03 */
[----:B------:R-:W-:Y:S02]  /*3160*/  ISETP.GE.AND P0, PT, R196, c[0x0][0x1d4], PT ;  /* 0x00007500c4007a0c */ /* 0x000fe40003f06270 */
[----:B------:R-:W-:Y:S02]  /*3170*/  SHF.R.S32.HI R3, RZ, 0x1f, R228 ;  /* 0x0000001fff037819 */ /* 0x000fe400000114e4 */
[C---:B------:R-:W-:Y:S02]  /*3180*/  ISETP.LT.OR P0, PT, R0.reuse, 0x21, P0 ;  /* 0x000000210000780c */ /* 0x040fe40000701670 */
[----:B------:R-:W-:Y:S02]  /*3190*/  ISETP.LT.OR P5, PT, R0, 0x21, P5 ;  /* 0x000000210000780c */ /* 0x000fe40002fa1670 */
[----:B------:R-:W-:-:S09]  /*31a0*/  SHF.R.S32.HI R21, RZ, 0x1f, R229 ;  /* 0x0000001fff157819 */ /* 0x000fd200000114e5 */
[----:B------:R-:W-:Y:S01]  /*31b0*/  @!PT LDS RZ, [RZ] ;  /* 0x00000000fffff984 */ /* 0x000fe20000000800 */
[----:B------:R-:W-:Y:S01]  /*31c0*/  @!PT LDS RZ, [RZ] ;  /* 0x00000000fffff984 */ /* 0x000fe20000000800 */
[----:B------:R-:W-:Y:S01]  /*31d0*/  @!PT LDS RZ, [RZ] ;  /* 0x00000000fffff984 */ /* 0x000fe20000000800 */
[----:B------:R2:W-:Y:S02]  /*31e0*/  LDGSTS.E.BYPASS.LTC128B.128 [R193+0x2080], [R22.64], !P0 ;  /* 0x0208000016c17fae */ /* 0x0005e4000c101d46 */
[----:B--2---:R-:W-:-:S04]  /*31f0*/  LEA R22, P0, R228, R2, 0x1 ;  /* 0x00000002e4167211 */ /* 0x004fc800078008ff */
[----:B------:R-:W-:Y:S02]  /*3200*/  LEA.HI.X R23, R228, R20, R3, 0x1, P0 ;  /* 0x00000014e4177211 */ /* 0x000fe400000f0c03 */
[----:B------:R-:W-:-:S03]  /*3210*/  LEA R2, P0, R229, R2, 0x1 ;  /* 0x00000002e5027211 */ /* 0x000fc600078008ff */
[----:B------:R2:W-:Y:S01]  /*3220*/  LDGSTS.E.BYPASS.LTC128B.128 [R193+0x2c80], [R22.64], !P6 ;  /* 0x02c8000016c17fae */ /* 0x0005e2000f101d46 */
[----:B------:R-:W-:-:S05]  /*3230*/  LEA.HI.X R3, R229, R20, R21, 0x1, P0 ;  /* 0x00000014e5037211 */ /* 0x000fca00000f0c15 */
[----:B------:R2:W-:Y:S04]  /*3240*/  LDGSTS.E.BYPASS.LTC128B.128 [R193+0x3880], [R2.64], !P5 ;  /* 0x0388000002c17fae */ /* 0x0005e8000e901d46 */
.L_x_54:
[----:B----4-:R-:W-:Y:S05]  /*3250*/  BSYNC B0 ;  /* 0x0000000000007941 */ /* 0x010fea0003800000 */
.L_x_53:
[----:B------:R-:W0:Y:S01]  /*3260*/  LDGDEPBAR ;  /* 0x00000000000079af */ /* 0x000e220000000000 */
[----:B------:R-:W-:Y:S01]  /*3270*/  WARPSYNC 0xffffffff ;  /* 0xffffffff00007948 */ /* 0x000fe20003800000 */
[C---:B------:R-:W-:Y:S01]  /*3280*/  HMMA.16816.F32.BF16 R48, R8.reuse, R36, RZ ;  /* 0x000000240830723c */ /* 0x040fe200000418ff */
[----:B------:R-:W-:Y:S01]  /*3290*/  ISETP.GT.AND P0, PT, R118, R231, PT ;  /* 0x000000e77600720c */ /* 0x000fe20003f04270 */
[----:B------:R-:W-:Y:S06]  /*32a0*/  BSSY B1, `(.L_x_56) ;  /* 0x00000a9000017945 */ /* 0x000fec0003800000 */
[C---:B------:R-:W-:Y:S08]  /*32b0*/  HMMA.16816.F32.BF16 R40, R8.reuse, R32, RZ ;  /* 0x000000200828723c */ /* 0x040ff000000418ff */
[C---:B--23--:R-:W-:Y:S08]  /*32c0*/  HMMA.16816.F32.BF16 R20, R8.reuse, R28, RZ ;  /* 0x0000001c0814723c */ /* 0x04cff000000418ff */
[C---:B------:R-:W-:Y:S08]  /*32d0*/  HMMA.16816.F32.BF16 R44, R8.reuse, R38, RZ ;  /* 0x00000026082c723c */ /* 0x040ff000000418ff */
[C---:B-1----:R-:W-:Y:S08]  /*32e0*/  HMMA.16816.F32.BF16 R24, R8.reuse, R34, RZ ;  /* 0x000000220818723c */ /* 0x042ff000000418ff */
[----:B------:R-:W-:Y:S08]  /*32f0*/  HMMA.16816.F32.BF16 R8, R8, R30, RZ ;  /* 0x0000001e0808723c */ /* 0x000ff000000418ff */
[C---:B------:R-:W-:Y:S08]  /*3300*/  HMMA.16816.F32.BF16 R52, R12.reuse, R36, RZ ;  /* 0x000000240c34723c */ /* 0x040ff000000418ff */
[C---:B------:R-:W-:Y:S08]  /*3310*/  HMMA.16816.F32.BF16 R36, R12.reuse, R38, RZ ;  /* 0x000000260c24723c */ /* 0x040ff000000418ff */
[C---:B------:R-:W-:Y:S08]  /*3320*/  HMMA.16816.F32.BF16 R68, R12.reuse, R32, RZ ;  /* 0x000000200c44723c */ /* 0x040ff000000418ff */
[C---:B------:R-:W-:Y:S08]  /*3330*/  HMMA.16816.F32.BF16 R80, R12.reuse, R28, RZ ;  /* 0x0000001c0c50723c */ /* 0x040ff000000418ff */
[C---:B------:R-:W-:Y:S01]  /*3340*/  HMMA.16816.F32.BF16 R84, R12.reuse, R34, RZ ;  /* 0x000000220c54723c */ /* 0x040fe200000418ff */
[----:B------:R-:W-:Y:S07]  /*3350*/  LDSM.16.M88.4 R32, [R123+0xc00] ;  /* 0x000c00007b20783b */ /* 0x000fee0000000200 */
[----:B------:R-:W-:Y:S01]  /*3360*/  HMMA.16816.F32.BF16 R92, R12, R30, RZ ;  /* 0x0000001e0c5c723c */ /* 0x000fe200000418ff */
[----:B------:R-:W-:Y:S04]  /*3370*/  LDSM.16.M88.4 R28, [R123+0x1000] ;  /* 0x001000007b1c783b */ /* 0x000fe80000000200 */
[----:B------:R-:W-:Y:S03]  /*3380*/  LDSM.16.M88.4 R12, [R123+0x1400] ;  /* 0x001400007b0c783b */ /* 0x000fe60000000200 */
[C---:B------:R-:W-:Y:S01]  /*3390*/  HMMA.16816.F32.BF16 R108, R4.reuse, R56, R48 ;  /* 0x00000038046c723c */ /* 0x040fe20000041830 */
[----:B------:R-:W-:Y:S07]  /*33a0*/  LDSM.16.M88.4 R48, [R189] ;  /* 0x00000000bd30783b */ /* 0x000fee0000000200 */
[C---:B------:R-:W-:Y:S08]  /*33b0*/  HMMA.16816.F32.BF16 R104, R4.reuse, R64, R40 ;  /* 0x000000400468723c */ /* 0x040ff00000041828 */
[C---:B------:R-:W-:Y:S01]  /*33c0*/  HMMA.16816.F32.BF16 R100, R4.reuse, R72, R20 ;  /* 0x000000480464723c */ /* 0x040fe20000041814 */
[----:B------:R-:W-:Y:S07]  /*33d0*/  LDSM.16.M88.4 R20, [R183+0x3000] ;  /* 0x00300000b714783b */ /* 0x000fee0000000200 */
[C---:B------:R-:W-:Y:S08]  /*33e0*/  HMMA.16816.F32.BF16 R96, R4.reuse, R58, R44 ;  /* 0x0000003a0460723c */ /* 0x040ff0000004182c */
[C---:B------:R-:W-:Y:S01]  /*33f0*/  HMMA.16816.F32.BF16 R88, R4.reuse, R66, R24 ;  /* 0x000000420458723c */ /* 0x040fe20000041818 */
[----:B------:R-:W-:Y:S07]  /*3400*/  LDSM.16.M88.4 R24, [R183+0x2000] ;  /* 0x00200000b718783b */ /* 0x000fee0000000200 */
[----:B------:R-:W-:Y:S01]  /*3410*/  HMMA.16816.F32.BF16 R76, R4, R74, R8 ;  /* 0x0000004a044c723c */ /* 0x000fe20000041808 */
[----:B------:R-:W1:Y:S04]  /*3420*/  LDSM.16.M88.4 R4, [R182+0x3000] ;  /* 0x00300000b604783b */ /* 0x000e680000000200 */
[----:B------:R-:W2:Y:S03]  /*3430*/  LDSM.16.M88.4 R8, [R182+0x2000] ;  /* 0x00200000b608783b */ /* 0x000ea60000000200 */
[C---:B------:R-:W-:Y:S01]  /*3440*/  HMMA.16816.F32.BF16 R60, R16.reuse, R56, R52 ;  /* 0x00000038103c723c */ /* 0x040fe20000041834 */
[----:B------:R-:W3:Y:S07]  /*3450*/  LDSM.16.M88.4 R52, [R190] ;  /* 0x00000000be34783b */ /* 0x000eee0000000200 */
[C---:B------:R-:W-:Y:S01]  /*3460*/  HMMA.16816.F32.BF16 R44, R16.reuse, R58, R36 ;  /* 0x0000003a102c723c */ /* 0x040fe20000041824 */
[----:B------:R-:W4:Y:S07]  /*3470*/  LDSM.16.M88.4 R56, [R188] ;  /* 0x00000000bc38783b */ /* 0x000f2e0000000200 */
[C---:B------:R-:W-:Y:S08]  /*3480*/  HMMA.16816.F32.BF16 R40, R16.reuse, R64, R68 ;  /* 0x000000401028723c */ /* 0x040ff00000041844 */
[C---:B------:R-:W-:Y:S08]  /*3490*/  HMMA.16816.F32.BF16 R68, R16.reuse, R72, R80 ;  /* 0x000000481044723c */ /* 0x040ff00000041850 */
[C---:B------:R-:W-:Y:S08]  /*34a0*/  HMMA.16816.F32.BF16 R36, R16.reuse, R66, R84 ;  /* 0x000000421024723c */ /* 0x040ff00000041854 */
[----:B------:R-:W-:Y:S08]  /*34b0*/  HMMA.16816.F32.BF16 R16, R16, R74, R92 ;  /* 0x0000004a1010723c */ /* 0x000ff0000004185c */
[C---:B-1----:R-:W-:Y:S08]  /*34c0*/  HMMA.16816.F32.BF16 R104, R4.reuse, R28, R104 ;  /* 0x0000001c0468723c */ /* 0x042ff00000041868 */
[C---:B------:R-:W-:Y:S08]  /*34d0*/  HMMA.16816.F32.BF16 R80, R4.reuse, R14, R76 ;  /* 0x0000000e0450723c */ /* 0x040ff0000004184c */
[C---:B------:R-:W-:Y:S08]  /*34e0*/  HMMA.16816.F32.BF16 R64, R4.reuse, R32, R108 ;  /* 0x000000200440723c */ /* 0x040ff0000004186c */
[C---:B------:R-:W-:Y:S08]  /*34f0*/  HMMA.16816.F32.BF16 R100, R4.reuse, R12, R100 ;  /* 0x0000000c0464723c */ /* 0x040ff00000041864 */
[C---:B------:R-:W-:Y:S08]  /*3500*/  HMMA.16816.F32.BF16 R96, R4.reuse, R34, R96 ;  /* 0x000000220460723c */ /* 0x040ff00000041860 */
[----:B------:R-:W-:Y:S08]  /*3510*/  HMMA.16816.F32.BF16 R88, R4, R30, R88 ;  /* 0x0000001e0458723c */ /* 0x000ff00000041858 */
[C---:B--2---:R-:W-:Y:S08]  /*3520*/  HMMA.16816.F32.BF16 R76, R8.reuse, R32, R60 ;  /* 0x00000020084c723c */ /* 0x044ff0000004183c */
[C---:B------:R-:W-:Y:S01]  /*3530*/  HMMA.16816.F32.BF16 R72, R8.reuse, R34, R44 ;  /* 0x000000220848723c */ /* 0x040fe2000004182c */
[----:B------:R-:W-:Y:S07]  /*3540*/  LDSM.16.M88.4 R44, [R123+0x1800] ;  /* 0x001800007b2c783b */ /* 0x000fee0000000200 */
[C---:B------:R-:W-:Y:S01]  /*3550*/  HMMA.16816.F32.BF16 R32, R8.reuse, R28, R40 ;  /* 0x0000001c0820723c */ /* 0x040fe20000041828 */
[----:B------:R-:W-:Y:S07]  /*3560*/  LDSM.16.M88.4 R40, [R123+0x1c00] ;  /* 0x001c00007b28783b */ /* 0x000fee0000000200 */
[C---:B------:R-:W-:Y:S01]  /*3570*/  HMMA.16816.F32.BF16 R28, R8.reuse, R30, R36 ;  /* 0x0000001e081c723c */ /* 0x040fe20000041824 */
[----:B------:R-:W-:Y:S07]  /*3580*/  LDSM.16.M88.4 R36, [R123+0x2000] ;  /* 0x002000007b24783b */ /* 0x000fee0000000200 */
[C---:B------:R-:W-:Y:S08]  /*3590*/  HMMA.16816.F32.BF16 R4, R8.reuse, R12, R68 ;  /* 0x0000000c0804723c */ /* 0x040ff00000041844 */
[----:B------:R-:W-:Y:S01]  /*35a0*/  HMMA.16816.F32.BF16 R8, R8, R14, R16 ;  /* 0x0000000e0808723c */ /* 0x000fe20000041810 */
[----:B------:R-:W1:Y:S04]  /*35b0*/  LDSM.16.M88.4 R12, [R182+0x5000] ;  /* 0x00500000b60c783b */ /* 0x000e680000000200 */
[----:B------:R-:W2:Y:S03]  /*35c0*/  LDSM.16.M88.4 R16, [R182+0x4000] ;  /* 0x00400000b610783b */ /* 0x000ea60000000200 */
[C---:B------:R-:W-:Y:S08]  /*35d0*/  HMMA.16816.F32.BF16 R108, R20.reuse, R48, R104 ;  /* 0x00000030146c723c */ /* 0x040ff00000041868 */
[C---:B---3--:R-:W-:Y:S08]  /*35e0*/  HMMA.16816.F32.BF16 R64, R20.reuse, R52, R64 ;  /* 0x000000341440723c */ /* 0x048ff00000041840 */
[C---:B------:R-:W-:Y:S08]  /*35f0*/  HMMA.16816.F32.BF16 R60, R20.reuse, R54, R96 ;  /* 0x00000036143c723c */ /* 0x040ff00000041860 */
[C---:B------:R-:W-:Y:S08]  /*3600*/  HMMA.16816.F32.BF16 R104, R20.reuse, R50, R88 ;  /* 0x000000321468723c */ /* 0x040ff00000041858 */
[C---:B----4-:R-:W-:Y:S08]  /*3610*/  HMMA.16816.F32.BF16 R112, R20.reuse, R56, R100 ;  /* 0x000000381470723c */ /* 0x050ff00000041864 */
[----:B------:R-:W-:Y:S01]  /*3620*/  HMMA.16816.F32.BF16 R100, R20, R58, R80 ;  /* 0x0000003a1464723c */ /* 0x000fe20000041850 */
[----:B------:R-:W-:Y:S07]  /*3630*/  LDSM.16.M88.4 R20, [R185] ;  /* 0x00000000b914783b */ /* 0x000fee0000000200 */
[C---:B------:R-:W-:Y:S08]  /*3640*/  HMMA.16816.F32.BF16 R96, R24.reuse, R52, R76 ;  /* 0x000000341860723c */ /* 0x040ff0000004184c */
[C---:B------:R-:W-:Y:S01]  /*3650*/  HMMA.16816.F32.BF16 R88, R24.reuse, R48, R32 ;  /* 0x000000301858723c */ /* 0x040fe20000041820 */
[----:B------:R-:W-:Y:S07]  /*3660*/  LDSM.16.M88.4 R32, [R187] ;  /* 0x00000000bb20783b */ /* 0x000fee0000000200 */
[C---:B------:R-:W-:Y:S08]  /*3670*/  HMMA.16816.F32.BF16 R92, R24.reuse, R54, R72 ;  /* 0x00000036185c723c */ /* 0x040ff00000041848 */
[C---:B------:R-:W-:Y:S01]  /*3680*/  HMMA.16816.F32.BF16 R84, R24.reuse, R50, R28 ;  /* 0x000000321854723c */ /* 0x040fe2000004181c */
[----:B------:R-:W-:Y:S07]  /*3690*/  LDSM.16.M88.4 R28, [R186] ;  /* 0x00000000ba1c783b */ /* 0x000fee0000000200 */
[C---:B------:R-:W-:Y:S01]  /*36a0*/  HMMA.16816.F32.BF16 R80, R24.reuse, R56, R4 ;  /* 0x000000381850723c */ /* 0x040fe20000041804 */
[----:B------:R-:W3:Y:S07]  /*36b0*/  LDSM.16.M88.4 R4, [R183+0x5000] ;  /* 0x00500000b704783b */ /* 0x000eee0000000200 */
[----:B------:R-:W-:Y:S01]  /*36c0*/  HMMA.16816.F32.BF16 R76, R24, R58, R8 ;  /* 0x0000003a184c723c */ /* 0x000fe20000041808 */
[----:B------:R-:W4:Y:S01]  /*36d0*/  LDSM.16.M88.4 R8, [R183+0x4000] ;  /* 0x00400000b708783b */ /* 0x000f220000000200 */
[----:B------:R-:W-:-:S06]  /*36e0*/  DEPBAR.LE SB0, 0x0 ;  /* 0x000080000000791a */ /* 0x000fcc0000000000 */
[C---:B-1----:R-:W-:Y:S08]  /*36f0*/  HMMA.16816.F32.BF16 R72, R12.reuse, R44, R64 ;  /* 0x0000002c0c48723c */ /* 0x042ff00000041840 */
[C---:B------:R-:W-:Y:S08]  /*3700*/  HMMA.16816.F32.BF16 R68, R12.reuse, R46, R60 ;  /* 0x0000002e0c44723c */ /* 0x040ff0000004183c */
[C---:B------:R-:W-:Y:S08]  /*3710*/  HMMA.16816.F32.BF16 R64, R12.reuse, R40, R108 ;  /* 0x000000280c40723c */ /* 0x040ff0000004186c */
[C---:B------:R-:W-:Y:S08]  /*3720*/  HMMA.16816.F32.BF16 R60, R12.reuse, R42, R104 ;  /* 0x0000002a0c3c723c */ /* 0x040ff00000041868 */
[C---:B------:R-:W-:Y:S08]  /*3730*/  HMMA.16816.F32.BF16 R56, R12.reuse, R36, R112 ;  /* 0x000000240c38723c */ /* 0x040ff00000041870 */
[----:B------:R-:W-:Y:S08]  /*3740*/  HMMA.16816.F32.BF16 R52, R12, R38, R100 ;  /* 0x000000260c34723c */ /* 0x000ff00000041864 */
[C---:B--2---:R-:W-:Y:S08]  /*3750*/  HMMA.16816.F32.BF16 R48, R16.reuse, R44, R96 ;  /* 0x0000002c1030723c */ /* 0x044ff00000041860 */
[C---:B------:R-:W-:Y:S08]  /*3760*/  HMMA.16816.F32.BF16 R24, R16.reuse, R40, R88 ;  /* 0x000000281018723c */ /* 0x040ff00000041858 */
[C---:B------:R-:W-:Y:S08]  /*3770*/  HMMA.16816.F32.BF16 R44, R16.reuse, R46, R92 ;  /* 0x0000002e102c723c */ /* 0x040ff0000004185c */
[C---:B------:R-:W-:Y:S08]  /*3780*/  HMMA.16816.F32.BF16 R40, R16.reuse, R42, R84 ;  /* 0x0000002a1028723c */ /* 0x040ff00000041854 */
[C---:B------:R-:W-:Y:S08]  /*3790*/  HMMA.16816.F32.BF16 R12, R16.reuse, R36, R80 ;  /* 0x00000024100c723c */ /* 0x040ff00000041850 */
[----:B------:R-:W-:Y:S08]  /*37a0*/  HMMA.16816.F32.BF16 R16, R16, R38, R76 ;  /* 0x000000261010723c */ /* 0x000ff0000004184c */
[C---:B---3--:R-:W-:Y:S08]  /*37b0*/  HMMA.16816.F32.BF16 R76, R4.reuse, R28, R64 ;  /* 0x0000001c044c723c */ /* 0x048ff00000041840 */
[C---:B------:R-:W-:Y:S08]  /*37c0*/  HMMA.16816.F32.BF16 R80, R4.reuse, R30, R60 ;  /* 0x0000001e0450723c */ /* 0x040ff0000004183c */
[C---:B------:R-:W-:Y:S08]  /*37d0*/  HMMA.16816.F32.BF16 R84, R4.reuse, R20, R56 ;  /* 0x000000140454723c */ /* 0x040ff00000041838 */
[C---:B------:R-:W-:Y:S08]  /*37e0*/  HMMA.16816.F32.BF16 R64, R4.reuse, R22, R52 ;  /* 0x000000160440723c */ /* 0x040ff00000041834 */
[C---:B------:R-:W-:Y:S08]  /*37f0*/  HMMA.16816.F32.BF16 R72, R4.reuse, R32, R72 ;  /* 0x000000200448723c */ /* 0x040ff00000041848 */
[----:B------:R-:W-:Y:S08]  /*3800*/  HMMA.16816.F32.BF16 R68, R4, R34, R68 ;  /* 0x000000220444723c */ /* 0x000ff00000041844 */
[C---:B----4-:R-:W-:Y:S08]  /*3810*/  HMMA.16816.F32.BF16 R48, R8.reuse, R32, R48 ;  /* 0x000000200830723c */ /* 0x050ff00000041830 */
[C---:B------:R-:W-:Y:S08]  /*3820*/  HMMA.16816.F32.BF16 R44, R8.reuse, R34, R44 ;  /* 0x00000022082c723c */ /* 0x040ff0000004182c */
[C---:B------:R-:W-:Y:S08]  /*3830*/  HMMA.16816.F32.BF16 R56, R8.reuse, R28, R24 ;  /* 0x0000001c0838723c */ /* 0x040ff00000041818 */
[C---:B------:R-:W-:Y:S08]  /*3840*/  HMMA.16816.F32.BF16 R60, R8.reuse, R30, R40 ;  /* 0x0000001e083c723c */ /* 0x040ff00000041828 */
[C---:B------:R-:W-:Y:S08]  /*3850*/  HMMA.16816.F32.BF16 R52, R8.reuse, R20, R12 ;  /* 0x000000140834723c */ /* 0x040ff0000004180c */
[----:B------:R-:W-:Y:S01]  /*3860*/  HMMA.16816.F32.BF16 R36, R8, R22, R16 ;  /* 0x000000160824723c */ /* 0x000fe20000041810 */
[----:B------:R-:W-:Y:S06]  /*3870*/  BAR.SYNC.DEFER_BLOCKING 0x0 ;  /* 0x0000000000007b1d */ /* 0x000fec0000010000 */
[----:B------:R-:W-:Y:S01]  /*3880*/  @!UPT UIADD3 URZ, URZ, URZ, URZ ;  /* 0x0000003f3f3ff290 */ /* 0x000fe2000fffe03f */
[----:B------:R-:W-:Y:S11]  /*3890*/  @!P0 BRA `(.L_x_57) ;  /* 0x0000049000008947 */ /* 0x000ff60003800000 */
[----:B------:R-:W-:Y:S02]  /*38a0*/  IMAD.MOV.U32 R0, RZ, RZ, c[0x0][0x2b8] ;  /* 0x0000ae00ff007624 */ /* 0x000fe400078e00ff */
[----:B------:R-:W-:-:S02]  /*38b0*/  IMAD R2, R227, 0x20, R230 ;  /* 0x00000020e3027824 */ /* 0x000fc400078e02e6 */
[----:B------:R-:W-:Y:S01]  /*38c0*/  IMAD.MOV.U32 R194, RZ, RZ, RZ ;  /* 0x000000ffffc27224 */ /* 0x000fe200078e00ff */
[----:B------:R-:W-:Y:S02]  /*38d0*/  ISETP.NE.AND P0, PT, R0, 0x1, PT ;  /* 0x000000010000780c */ /* 0x000fe40003f05270 */
[----:B------:R-:W-:-:S04]  /*38e0*/  IADD3 R2, R2, R117, R236 ;  /* 0x0000007502027210 */ /* 0x000fc80007ffe0ec */
[----:B------:R-:W-:-:S05]  /*38f0*/  IADD3 R2, R2, -0x30, RZ ;  /* 0xffffffd002027810 */ /* 0x000fca0007ffe0ff */
[----:B------:R-:W-:Y:S02]  /*3900*/  IMAD.MOV.U32 R0, RZ, RZ, R2 ;  /* 0x000000ffff007224 */ /* 0x000fe400078e0002 */
[----:B------:R-:W-:-:S05]  /*3910*/  @P0 IMAD.HI.U32 R3, R2, c[0x0][0x2bc], RZ ;  /* 0x0000af0002030a27 */ /* 0x000fca00078e00ff */
[----:B------:R-:W-:-:S04]  /*3920*/  @P0 SHF.R.U32.HI R0, RZ, c[0x0][0x2c0], R3 ;  /* 0x0000b000ff000a19 */ /* 0x000fc80000011603 */
[----:B------:R-:W-:-:S04]  /*3930*/  @!P1 IADD3 R3, P0, R0, R234, RZ ;  /* 0x000000ea00039210 */ /* 0x000fc80007f1e0ff */
[----:B------:R-:W-:Y:S02]  /*3940*/  @!P1 LEA.HI.X.SX32 R5, R0, R240, 0x1, P0 ;  /* 0x000000f000059211 */ /* 0x000fe400000f0eff */
[----:B------:R-:W-:-:S04]  /*3950*/  @!P1 LEA R4, P0, R3, c[0x0][0x2a0], 0x2 ;  /* 0x0000a80003049a11 */ /* 0x000fc800078010ff */
[----:B------:R-:W-:-:S05]  /*3960*/  @!P1 LEA.HI.X R5, R3, c[0x0][0x2a4], R5, 0x2, P0 ;  /* 0x0000a90003059a11 */ /* 0x000fca00000f1405 */
[----:B------:R-:W2:Y:S01]  /*3970*/  @!P1 LDG.E R194, [R4.64] ;  /* 0x0000000604c29981 */ /* 0x000ea2000c1e1900 */
[----:B------:R-:W-:Y:S01]  /*3980*/  IMAD.MOV R0, RZ, RZ, -R0 ;  /* 0x000000ffff007224 */ /* 0x000fe200078e0a00 */
[----:B------:R-:W-:-:S03]  /*3990*/  IADD3 R11, -R230, 0x30, RZ ;  /* 0x00000030e60b7810 */ /* 0x000fc60007ffe1ff */
[----:B------:R-:W-:Y:S01]  /*39a0*/  IMAD R195, R0, c[0x0][0x2b8], R2 ;  /* 0x0000ae0000c37a24 */ /* 0x000fe200078e0202 */
[----:B------:R-:W-:-:S03]  /*39b0*/  ISETP.GE.AND P6, PT, R11, 0x1, PT ;  /* 0x000000010b00780c */ /* 0x000fc60003fc6270 */
[----:B------:R-:W-:Y:S01]  /*39c0*/  IMAD.WIDE.U32 R2, R195, c[0x0][0x1e0], RZ ;  /* 0x00007800c3027a25 */ /* 0x000fe200078e00ff */
[----:B------:R-:W-:-:S05]  /*39d0*/  SHF.R.S32.HI R0, RZ, 0x1f, R195 ;  /* 0x0000001fff007819 */ /* 0x000fca00000114c3 */
[----:B------:R-:W-:-:S04]  /*39e0*/  IMAD R0, R0, c[0x0][0x1e0], RZ ;  /* 0x0000780000007a24 */ /* 0x000fc800078e02ff */
[----:B------:R-:W-:-:S04]  /*39f0*/  IMAD R0, R195, c[0x0][0x1e4], R0 ;  /* 0x00007900c3007a24 */ /* 0x000fc800078e0200 */
[----:B------:R-:W-:Y:S01]  /*3a00*/  IMAD.IADD R3, R3, 0x1, R0 ;  /* 0x0000000103037824 */ /* 0x000fe200078e0200 */
[----:B--2---:R-:W-:-:S03]  /*3a10*/  SHF.R.S32.HI R0, RZ, 0x1f, R194 ;  /* 0x0000001fff007819 */ /* 0x004fc600000114c2 */
[----:B------:R-:W-:-:S04]  /*3a20*/  IMAD.WIDE.U32 R2, R194, c[0x0][0x1f0], R2 ;  /* 0x00007c00c2027a25 */ /* 0x000fc800078e0002 */
[----:B------:R-:W-:Y:S01]  /*3a30*/  IMAD R4, R0, c[0x0][0x1f0], RZ ;  /* 0x00007c0000047a24 */ /* 0x000fe200078e02ff */
[----:B------:R-:W-:-:S03]  /*3a40*/  IADD3 R0, P5, R232, R2, RZ ;  /* 0x00000002e8007210 */ /* 0x000fc60007fbe0ff */
[----:B------:R-:W-:Y:S01]  /*3a50*/  IMAD R2, R194, c[0x0][0x1f4], R4 ;  /* 0x00007d00c2027a24 */ /* 0x000fe200078e0204 */
[----:B------:R-:W-:-:S04]  /*3a60*/  LEA R10, P0, R0, c[0x0][0x1c8], 0x1 ;  /* 0x00007200000a7a11 */ /* 0x000fc800078008ff */
[----:B------:R-:W-:-:S04]  /*3a70*/  IADD3.X R2, R237, R3, R2, P5, !PT ;  /* 0x00000003ed027210 */ /* 0x000fc80002ffe402 */
[----:B------:R-:W-:Y:S01]  /*3a80*/  LEA.HI.X R5, R0, c[0x0][0x1cc], R2, 0x1, P0 ;  /* 0x0000730000057a11 */ /* 0x000fe200000f0c02 */
[----:B------:R-:W-:Y:S05]  /*3a90*/  BRA.DIV ~URZ, `(.L_x_58) ;  /* 0x00009b627f007947 */ /* 0x000fea000b800000 */
[----:B------:R1:W2:Y:S02]  /*3aa0*/  SHFL.IDX PT, R4, R5, RZ, 0x1c1f ;  /* 0x001c1fff05047589 */ /* 0x0002a400000e0000 */
.L_x_155:
[----:B------:R-:W-:Y:S05]  /*3ab0*/  BRA.DIV ~URZ, `(.L_x_59) ;  /* 0x00009bb27f007947 */ /* 0x000fea000b800000 */
[----:B------:R3:W4:Y:S02]  /*3ac0*/  SHFL.IDX PT, R0, R10, RZ, 0x1c1f ;  /* 0x001c1fff0a007589 */ /* 0x00072400000e0000 */
.L_x_156:
[----:B------:R-:W-:Y:S01]  /*3ad0*/  BSSY B0, `(.L_x_60) ;  /* 0x0000011000007945 */ /* 0x000fe20003800000 */
[----:B------:R-:W-:Y:S05]  /*3ae0*/  @!P6 BRA `(.L_x_61) ;  /* 0x000000f00000e947 */ /* 0x000fea0003800000 */
[-C--:B----4-:R-:W-:Y:S02]  /*3af0*/  LEA R8, P6, R196, R0.reuse, 0x1 ;  /* 0x00000000c4087211 */ /* 0x090fe400078c08ff */
[----:B------:R-:W-:Y:S02]  /*3b00*/  SHF.R.S32.HI R14, RZ, 0x1f, R196 ;  /* 0x0000001fff0e7819 */ /* 0x000fe400000114c4 */
[----:B------:R-:W-:Y:S02]  /*3b10*/  LEA R6, P5, R228, R0, 0x1 ;  /* 0x00000000e4067211 */ /* 0x000fe400078a08ff */
[----:B------:R-:W-:Y:S02]  /*3b20*/  SHF.R.S32.HI R13, RZ, 0x1f, R228 ;  /* 0x0000001fff0d7819 */ /* 0x000fe400000114e4 */
[----:B------:R-:W-:-:S02]  /*3b30*/  SHF.R.S32.HI R12, RZ, 0x1f, R229 ;  /* 0x0000001fff0c7819 */ /* 0x000fc400000114e5 */
[C---:B------:R-:W-:Y:S02]  /*3b40*/  LEA R2, P0, R229.reuse, R0, 0x1 ;  /* 0x00000000e5027211 */ /* 0x040fe400078008ff */
[-C--:B--2---:R-:W-:Y:S02]  /*3b50*/  LEA.HI.X R9, R196, R4.reuse, R14, 0x1, P6 ;  /* 0x00000004c4097211 */ /* 0x084fe400030f0c0e */
[-C--:B------:R-:W-:Y:S02]  /*3b60*/  LEA.HI.X R7, R228, R4.reuse, R13, 0x1, P5 ;  /* 0x00000004e4077211 */ /* 0x080fe400028f0c0d */
[----:B------:R-:W-:Y:S01]  /*3b70*/  LEA.HI.X R3, R229, R4, R12, 0x1, P0 ;  /* 0x00000004e5037211 */ /* 0x000fe200000f0c0c */
[----:B------:R-:W-:Y:S01]  /*3b80*/  @!PT LDS RZ, [RZ] ;  /* 0x00000000fffff984 */ /* 0x000fe20000000800 */
[----:B------:R-:W-:Y:S01]  /*3b90*/  @!PT LDS RZ, [RZ] ;  /* 0x00000000fffff984 */ /* 0x000fe20000000800 */
[----:B------:R-:W-:Y:S01]  /*3ba0*/  @!PT LDS RZ, [RZ] ;  /* 0x00000000fffff984 */ /* 0x000fe20000000800 */
[----:B------:R2:W-:Y:S04]  /*3bb0*/  LDGSTS.E.BYPASS.LTC128B.128 [R193+0x3c80], [R8.64], !P4 ;  /* 0x03c8000008c17fae */ /* 0x0005e8000e101d46 */
[----:B------:R2:W-:Y:S04]  /*3bc0*/  LDGSTS.E.BYPASS.LTC128B.128 [R193+0x4880], [R6.64], !P3 ;  /* 0x0488000006c17fae */ /* 0x0005e8000d901d46 */
[----:B------:R2:W-:Y:S02]  /*3bd0*/  LDGSTS.E.BYPASS.LTC128B.128 [R193+0x5480], [R2.64], !P2 ;  /* 0x0548000002c17fae */ /* 0x0005e4000d101d46 */
.L_x_61:
[----:B------:R-:W-:Y:S05]  /*3be0*/  BSYNC B0 ;  /* 0x0000000000007941 */ /* 0x000fea0003800000 */
.L_x_60:
[----:B------:R-:W-:Y:S01]  /*3bf0*/  ISETP.GE.AND P0, PT, R11, 0x21, PT ;  /* 0x000000210b00780c */ /* 0x000fe20003f06270 */
[----:B------:R-:W-:Y:S06]  /*3c00*/  BRA.DIV ~URZ, `(.L_x_62) ;  /* 0x00009ad27f007947 */ /* 0x000fec000b800000 */
[----:B--2---:R2:W1:Y:S04]  /*3c10*/  SHFL.IDX PT, R4, R5, 0x1, 0x1c1f ;  /* 0x003c1f0005047f89 */ /* 0x00446800000e0000 */
[----:B----4-:R2:W4:Y:S02]  /*3c20*/  SHFL.IDX PT, R0, R10, 0x1, 0x1c1f ;  /* 0x003c1f000a007f89 */ /* 0x01052400000e0000 */
.L_x_157:
[----:B------:R-:W-:Y:S05]  /*3c30*/  @!P0 BRA `(.L_x_57) ;  /* 0x000000f000008947 */ /* 0x000fea0003800000 */
[----:B----4-:R-:W-:Y:S02]  /*3c40*/  LEA R8, P6, R196, R0, 0x1 ;  /* 0x00000000c4087211 */ /* 0x010fe400078c08ff */
[----:B------:R-:W-:-:S02]  /*3c50*/  SHF.R.S32.HI R11, RZ, 0x1f, R196 ;  /* 0x0000001fff0b7819 */ /* 0x000fc400000114c4 */
[-C--:B------:R-:W-:Y:S02]  /*3c60*/  LEA R6, P5, R228, R0.reuse, 0x1 ;  /* 0x00000000e4067211 */ /* 0x080fe400078a08ff */
[----:B--23--:R-:W-:Y:S02]  /*3c70*/  SHF.R.S32.HI R10, RZ, 0x1f, R228 ;  /* 0x0000001fff0a7819 */ /* 0x00cfe400000114e4 */
[----:B-1----:R-:W-:Y:S02]  /*3c80*/  SHF.R.S32.HI R5, RZ, 0x1f, R229 ;  /* 0x0000001fff057819 */ /* 0x002fe400000114e5 */
[----:B------:R-:W-:Y:S02]  /*3c90*/  LEA R2, P0, R229, R0, 0x1 ;  /* 0x00000000e5027211 */ /* 0x000fe400078008ff */
[-C--:B------:R-:W-:Y:S02]  /*3ca0*/  LEA.HI.X R9, R196, R4.reuse, R11, 0x1, P6 ;  /* 0x00000004c4097211 */ /* 0x080fe400030f0c0b */
[----:B------:R-:W-:-:S02]  /*3cb0*/  LEA.HI.X R7, R228, R4, R10, 0x1, P5 ;  /* 0x00000004e4077211 */ /* 0x000fc400028f0c0a */
[----:B------:R-:W-:Y:S01]  /*3cc0*/  LEA.HI.X R3, R229, R4, R5, 0x1, P0 ;  /* 0x00000004e5037211 */ /* 0x000fe200000f0c05 */
[----:B------:R-:W-:Y:S01]  /*3cd0*/  @!PT LDS RZ, [RZ] ;  /* 0x00000000fffff984 */ /* 0x000fe20000000800 */
[----:B------:R-:W-:Y:S01]  /*3ce0*/  @!PT LDS RZ, [RZ] ;  /* 0x00000000fffff984 */ /* 0x000fe20000000800 */
[----:B------:R-:W-:Y:S01]  /*3cf0*/  @!PT LDS RZ, [RZ] ;  /* 0x00000000fffff984 */ /* 0x000fe20000000800 */
[----:B------:R1:W-:Y:S04]  /*3d00*/  LDGSTS.E.BYPASS.LTC128B.128 [R193+0x4480], [R8.64], !P4 ;  /* 0x0448000008c17fae */ /* 0x0003e8000e101d46 */
[----:B------:R1:W-:Y:S04]  /*3d10*/  LDGSTS.E.BYPASS.LTC128B.128 [R193+0x5080], [R6.64], !P3 ;  /* 0x0508000006c17fae */ /* 0x0003e8000d901d46 */
[----:B------:R1:W-:Y:S02]  /*3d20*/  LDGSTS.E.BYPASS.LTC128B.128 [R193+0x5c80], [R2.64], !P2 ;  /* 0x05c8000002c17fae */ /* 0x0003e4000d101d46 */
.L_x_57:
[----:B------:R-:W-:Y:S05]  /*3d30*/  BSYNC B1 ;  /* 0x0000000000017941 */ /* 0x000fea0003800000 */
.L_x_56:
[----:B----4-:R-:W4:Y:S04]  /*3d40*/  LDL R0, [R1+0x2c] ;  /* 0x00002c0001007983 */ /* 0x010f280000100800 */
[----:B------:R-:W0:Y:S01]  /*3d50*/  LDGDEPBAR ;  /* 0x00000000000079af */ /* 0x000e220000000000 */
[----:B----4-:R-:W-:-:S05]  /*3d60*/  IMAD.IADD R0, R116, 0x1, -R0 ;  /* 0x0000000174007824 */ /* 0x010fca00078e0a00 */
[C---:B------:R-:W-:Y:S02]  /*3d70*/  ISETP.GT.AND P6, PT, R0.reuse, RZ, PT ;  /* 0x000000ff0000720c */ /* 0x040fe40003fc4270 */
[C---:B------:R-:W-:Y:S02]  /*3d80*/  ISETP.GT.AND P5, PT, R0.reuse, 0x1, PT ;  /* 0x000000010000780c */ /* 0x040fe40003fa4270 */
[C---:B------:R-:W-:Y:S02]  /*3d90*/  ISETP.GT.AND P2, PT, R0.reuse, 0x8, PT ;  /* 0x000000080000780c */ /* 0x040fe40003f44270 */
[----:B------:R-:W-:Y:S02]  /*3da0*/  ISETP.GT.AND P0, PT, R0, 0x9, PT ;  /* 0x000000090000780c */ /* 0x000fe40003f04270 */
[----:B------:R-:W-:Y:S02]  /*3db0*/  FSEL R33, R74, -INF , P6 ;  /* 0xff8000004a217808 */ /* 0x000fe40003000000 */
[----:B------:R-:W-:-:S02]  /*3dc0*/  FSEL R25, R72, -INF , P6 ;  /* 0xff80000048197808 */ /* 0x000fc40003000000 */
[----:B------:R-:W-:Y:S02]  /*3dd0*/  FSEL R35, R75, -INF , P5 ;  /* 0xff8000004b237808 */ /* 0x000fe40002800000 */
[----:B------:R-:W-:Y:S02]  /*3de0*/  FSEL R26, R73, -INF , P5 ;  /* 0xff800000491a7808 */ /* 0x000fe40002800000 */
[----:B------:R-:W-:Y:S02]  /*3df0*/  FSEL R16, R50, -INF , P6 ;  /* 0xff80000032107808 */ /* 0x000fe40003000000 */
[----:B-1----:R-:W-:Y:S02]  /*3e00*/  FSEL R9, R48, -INF , P6 ;  /* 0xff80000030097808 */ /* 0x002fe40003000000 */
[----:B------:R-:W-:Y:S02]  /*3e10*/  FSEL R17, R51, -INF , P5 ;  /* 0xff80000033117808 */ /* 0x000fe40002800000 */
[----:B--23--:R-:W-:-:S02]  /*3e20*/  FSEL R10, R49, -INF , P5 ;  /* 0xff800000310a7808 */ /* 0x00cfc40002800000 */
[----:B------:R-:W-:Y:S02]  /*3e30*/  FSEL R40, R70, -INF , P2 ;  /* 0xff80000046287808 */ /* 0x000fe40001000000 */
[----:B------:R-:W-:Y:S02]  /*3e40*/  FSEL R28, R68, -INF , P2 ;  /* 0xff800000441c7808 */ /* 0x000fe40001000000 */
[----:B------:R-:W-:Y:S02]  /*3e50*/  FSEL R41, R71, -INF , P0 ;  /* 0xff80000047297808 */ /* 0x000fe40000000000 */
[----:B------:R-:W-:Y:S02]  /*3e60*/  FSEL R29, R69, -INF , P0 ;  /* 0xff800000451d7808 */ /* 0x000fe40000000000 */
[----:B------:R-:W-:Y:S02]  /*3e70*/  FSEL R19, R46, -INF , P2 ;  /* 0xff8000002e137808 */ /* 0x000fe40001000000 */
[----:B------:R-:W-:-:S02]  /*3e80*/  FSEL R11, R44, -INF , P2 ;  /* 0xff8000002c0b7808 */ /* 0x000fc40001000000 */
[----:B------:R-:W-:Y:S02]  /*3e90*/  FSEL R21, R47, -INF , P0 ;  /* 0xff8000002f157808 */ /* 0x000fe40000000000 */
[----:B------:R-:W-:Y:S02]  /*3ea0*/  FSEL R12, R45, -INF , P0 ;  /* 0xff8000002d0c7808 */ /* 0x000fe40000000000 */
[C---:B------:R-:W-:Y:S02]  /*3eb0*/  ISETP.GT.AND P6, PT, R0.reuse, 0x10, PT ;  /* 0x000000100000780c */ /* 0x040fe40003fc4270 */
[C---:B------:R-:W-:Y:S02]  /*3ec0*/  ISETP.GT.AND P5, PT, R0.reuse, 0x11, PT ;  /* 0x000000110000780c */ /* 0x040fe40003fa4270 */
[C---:B------:R-:W-:Y:S02]  /*3ed0*/  ISETP.GT.AND P2, PT, R0.reuse, 0x18, PT ;  /* 0x000000180000780c */ /* 0x040fe40003f44270 */
[----:B------:R-:W-:-:S02]  /*3ee0*/  ISETP.GT.AND P0, PT, R0, 0x19, PT ;  /* 0x000000190000780c */ /* 0x000fc40003f04270 */
        /* <DEDUP_REMOVED lines=16> */
[C---:B------:R-:W-:Y:S02]  /*3ff0*/  ISETP.GT.AND P6, PT, R0.reuse, 0x20, PT ;  /* 0x000000200000780c */ /* 0x040fe40003fc4270 */
[----:B------:R-:W-:-:S02]  /*4000*/  ISETP.GT.AND P5, PT, R0, 0x21, PT ;  /* 0x000000210000780c */ /* 0x000fc40003fa4270 */
[C---:B------:R-:W-:Y:S02]  /*4010*/  ISETP.GT.AND P2, PT, R0.reuse, 0x28, PT ;  /* 0x000000280000780c */ /* 0x040fe40003f44270 */
[----:B------:R-:W-:Y:S02]  /*4020*/  ISETP.GT.AND P0, PT, R0, 0x29, PT ;  /* 0x000000290000780c */ /* 0x000fe40003f04270 */
[----:B------:R-:W-:Y:S02]  /*4030*/  FMNMX.FTZ R0, R9, R10, !PT ;  /* 0x0000000a09007209 */ /* 0x000fe40007810000 */
[----:B------:R-:W-:Y:S02]  /*4040*/  FMNMX.FTZ R2, R16, R17, !PT ;  /* 0x0000001110027209 */ /* 0x000fe40007810000 */
[----:B------:R-:W-:Y:S02]  /*4050*/  FMNMX.FTZ R3, R25, R26, !PT ;  /* 0x0000001a19037209 */ /* 0x000fe40007810000 */
[----:B------:R-:W-:-:S02]  /*4060*/  FMNMX.FTZ R4, R33, R35, !PT ;  /* 0x0000002321047209 */ /* 0x000fc40007810000 */
[----:B------:R-:W-:Y:S02]  /*4070*/  FMNMX.FTZ R0, R11, R0, !PT ;  /* 0x000000000b007209 */ /* 0x000fe40007810000 */
[----:B------:R-:W-:Y:S02]  /*4080*/  FMNMX.FTZ R2, R19, R2, !PT ;  /* 0x0000000213027209 */ /* 0x000fe40007810000 */
        /* <DEDUP_REMOVED lines=18> */
[----:B------:R-:W-:Y:S02]  /*41b0*/  FSEL R133, R86, -INF , P6 ;  /* 0xff80000056857808 */ /* 0x000fe40003000000 */
[----:B------:R-:W-:Y:S02]  /*41c0*/  FSEL R131, R84, -INF , P6 ;  /* 0xff80000054837808 */ /* 0x000fe40003000000 */
[----:B------:R-:W-:Y:S02]  /*41d0*/  FSEL R126, R54, -INF , P6 ;  /* 0xff800000367e7808 */ /* 0x000fe40003000000 */
[----:B------:R-:W-:-:S02]  /*41e0*/  FSEL R118, R52, -INF , P6 ;  /* 0xff80000034767808 */ /* 0x000fc40003000000 */
[----:B------:R-:W-:Y:S02]  /*41f0*/  FMNMX.FTZ R0, R18, R0, !PT ;  /* 0x0000000012007209 */ /* 0x000fe40007810000 */
[----:B------:R-:W-:Y:S02]  /*4200*/  FMNMX.FTZ R2, R27, R2, !PT ;  /* 0x000000021b027209 */ /* 0x000fe40007810000 */
[----:B------:R-:W-:Y:S02]  /*4210*/  FMNMX.FTZ R3, R34, R3, !PT ;  /* 0x0000000322037209 */ /* 0x000fe40007810000 */
[----:B------:R-:W-:Y:S02]  /*4220*/  FMNMX.FTZ R4, R45, R4, !PT ;  /* 0x000000042d047209 */ /* 0x000fe40007810000 */
[----:B------:R-:W-:Y:S02]  /*4230*/  FSEL R132, R87, -INF , P5 ;  /* 0xff80000057847808 */ /* 0x000fe40002800000 */
[----:B------:R-:W-:-:S02]  /*4240*/  FSEL R130, R85, -INF , P5 ;  /* 0xff80000055827808 */ /* 0x000fc40002800000 */
[----:B------:R-:W-:Y:S02]  /*4250*/  FSEL R124, R55, -INF , P5 ;  /* 0xff800000377c7808 */ /* 0x000fe40002800000 */
[----:B------:R-:W-:Y:S02]  /*4260*/  FSEL R117, R53, -INF , P5 ;  /* 0xff80000035757808 */ /* 0x000fe40002800000 */
[----:B------:R-:W-:Y:S02]  /*4270*/  FMNMX.FTZ R0, R118, R0, !PT ;  /* 0x0000000076007209 */ /* 0x000fe40007810000 */
[----:B------:R-:W-:Y:S02]  /*4280*/  FMNMX.FTZ R2, R126, R2, !PT ;  /* 0x000000027e027209 */ /* 0x000fe40007810000 */
[----:B------:R-:W-:Y:S02]  /*4290*/  FMNMX.FTZ R3, R131, R3, !PT ;  /* 0x0000000383037209 */ /* 0x000fe40007810000 */
[----:B------:R-:W-:-:S02]  /*42a0*/  FMNMX.FTZ R4, R133, R4, !PT ;  /* 0x0000000485047209 */ /* 0x000fc40007810000 */
[----:B------:R-:W-:Y:S02]  /*42b0*/  FSEL R129, R66, -INF , P2 ;  /* 0xff80000042817808 */ /* 0x000fe40001000000 */
[----:B------:R-:W-:Y:S02]  /*42c0*/  FSEL R127, R64, -INF , P2 ;  /* 0xff800000407f7808 */ /* 0x000fe40001000000 */
[----:B------:R-:W-:Y:S02]  /*42d0*/  FSEL R115, R38, -INF , P2 ;  /* 0xff80000026737808 */ /* 0x000fe40001000000 */
[----:B------:R-:W-:Y:S02]  /*42e0*/  FSEL R113, R36, -INF , P2 ;  /* 0xff80000024717808 */ /* 0x000fe40001000000 */
        /* <DEDUP_REMOVED lines=12> */
[----:B------:R-:W-:Y:S02]  /*43b0*/  FMNMX.FTZ R0, R112, R0, !PT ;  /* 0x0000000070007209 */ /* 0x000fe40007810000 */
[----:B------:R-:W-:-:S02]  /*43c0*/  FMNMX.FTZ R5, R114, R2, !PT ;  /* 0x0000000272057209 */ /* 0x000fc40007810000 */
[----:B------:R-:W-:Y:S02]  /*43d0*/  FMNMX.FTZ R6, R125, R3, !PT ;  /* 0x000000037d067209 */ /* 0x000fe40007810000 */
[----:B------:R-:W-:Y:S01]  /*43e0*/  FMNMX.FTZ R7, R128, R4, !PT ;  /* 0x0000000480077209 */ /* 0x000fe20007810000 */
[----:B------:R-:W-:Y:S05]  /*43f0*/  BRA.DIV ~URZ, `(.L_x_63) ;  /* 0x000093b27f007947 */ /* 0x000fea000b800000 */
[----:B------:R1:W2:Y:S02]  /*4400*/  SHFL.BFLY PT, R2, R0, 0x2, 0x1f ;  /* 0x0c401f0000027f89 */ /* 0x0002a400000e0000 */
.L_x_158:
[----:B--2---:R-:W-:Y:S01]  /*4410*/  FMNMX.FTZ R4, R0, R2, !PT ;  /* 0x0000000200047209 */ /* 0x004fe20007810000 */
[----:B------:R-:W-:Y:S05]  /*4420*/  BRA.DIV ~URZ, `(.L_x_64) ;  /* 0x000093e27f007947 */ /* 0x000fea000b800000 */
[----:B-1----:R-:W1:Y:S04]  /*4430*/  SHFL.BFLY PT, R0, R5, 0x2, 0x1f ;  /* 0x0c401f0005007f89 */ /* 0x002e6800000e0000 */
[----:B------:R-:W2:Y:S04]  /*4440*/  SHFL.BFLY PT, R2, R6, 0x2, 0x1f ;  /* 0x0c401f0006027f89 */ /* 0x000ea800000e0000 */
[----:B------:R-:W3:Y:S04]  /*4450*/  SHFL.BFLY PT, R8, R7, 0x2, 0x1f ;  /* 0x0c401f0007087f89 */ /* 0x000ee800000e0000 */
[----:B------:R-:W4:Y:S01]  /*4460*/  SHFL.BFLY PT, R3, R4, 0x1, 0x1f ;  /* 0x0c201f0004037f89 */ /* 0x000f2200000e0000 */
[----:B-1----:R-:W-:-:S02]  /*4470*/  FMNMX.FTZ R0, R5, R0, !PT ;  /* 0x0000000005007209 */ /* 0x002fc40007810000 */
[----:B--2---:R-:W-:-:S03]  /*4480*/  FMNMX.FTZ R2, R6, R2, !PT ;  /* 0x0000000206027209 */ /* 0x004fc60007810000 */
[----:B------:R-:W1:Y:S01]  /*4490*/  SHFL.BFLY PT, R5, R0, 0x1, 0x1f ;  /* 0x0c201f0000057f89 */ /* 0x000e6200000e0000 */
[----:B---3--:R-:W-:-:S03]  /*44a0*/  FMNMX.FTZ R7, R7, R8, !PT ;  /* 0x0000000807077209 */ /* 0x008fc60007810000 */
[----:B------:R-:W2:Y:S01]  /*44b0*/  SHFL.BFLY PT, R6, R2, 0x1, 0x1f ;  /* 0x0c201f0002067f89 */ /* 0x000ea200000e0000 */
[----:B----4-:R-:W-:-:S03]  /*44c0*/  FMNMX.FTZ R122, R4, R3, !PT ;  /* 0x00000003047a7209 */ /* 0x010fc60007810000 */
[----:B------:R3:W4:Y:S01]  /*44d0*/  SHFL.BFLY PT, R8, R7, 0x1, 0x1f ;  /* 0x0c201f0007087f89 */ /* 0x00072200000e0000 */
[----:B-1----:R-:W-:Y:S02]  /*44e0*/  FMNMX.FTZ R121, R0, R5, !PT ;  /* 0x0000000500797209 */ /* 0x002fe40007810000 */
[----:B--2---:R-:W-:Y:S02]  /*44f0*/  FMNMX.FTZ R120, R2, R6, !PT ;  /* 0x0000000602787209 */ /* 0x004fe40007810000 */
.L_x_159:
[C---:B------:R-:W-:Y:S01]  /*4500*/  FMUL.FTZ R0, R122.reuse, c[0x0][0x2d0] ;  /* 0x0000b4007a007a20 */ /* 0x040fe20000410000 */
[----:B------:R-:W-:Y:S01]  /*4510*/  FSETP.NEU.FTZ.AND P0, PT, R122, -INF , PT ;  /* 0xff8000007a00780b */ /* 0x000fe20003f1d000 */
[C---:B------:R-:W-:Y:S01]  /*4520*/  FMUL.FTZ R3, R121.reuse, c[0x0][0x2d0] ;  /* 0x0000b40079037a20 */ /* 0x040fe20000410000 */
[----:B----4-:R-:W-:Y:S01]  /*4530*/  FMNMX.FTZ R119, R8, R7, !PT ;  /* 0x0000000708777209 */ /* 0x010fe20007810000 */
[----:B------:R-:W-:Y:S01]  /*4540*/  WARPSYNC 0xffffffff ;  /* 0xffffffff00007948 */ /* 0x000fe20003800000 */
[----:B------:R-:W-:Y:S01]  /*4550*/  FSEL R20, R0, RZ, P0 ;  /* 0x000000ff00147208 */ /* 0x000fe20000000000 */
[----:B------:R-:W-:Y:S01]  /*4560*/  LDSM.16.MT88.4 R36, [R180] ;  /* 0x00000000b424783b */ /* 0x000fe20000004200 */
[----:B------:R-:W-:-:S02]  /*4570*/  FSETP.NEU.FTZ.AND P0, PT, R121, -INF , PT ;  /* 0xff8000007900780b */ /* 0x000fc40003f1d000 */
[----:B------:R-:W-:Y:S01]  /*4580*/  IADD3 R197, R197, -0x2, RZ ;  /* 0xfffffffec5c57810 */ /* 0x000fe20007ffe0ff */
[--C-:B------:R-:W-:Y:S01]  /*4590*/  FFMA.FTZ R0, R9, c[0x0][0x2d0], -R20.reuse ;  /* 0x0000b40009007a23 */ /* 0x100fe20000010814 */
[----:B------:R-:W-:Y:S01]  /*45a0*/  FSEL R3, R3, RZ, P0 ;  /* 0x000000ff03037208 */ /* 0x000fe20000000000 */
[----:B------:R-:W-:Y:S01]  /*45b0*/  FFMA.FTZ R2, R15, c[0x0][0x2d0], -R20 ;  /* 0x0000b4000f027a23 */ /* 0x000fe20000010814 */
[----:B------:R-:W-:Y:S01]  /*45c0*/  FSETP.NEU.FTZ.AND P0, PT, R120, -INF , PT ;  /* 0xff8000007800780b */ /* 0x000fe20003f1d000 */
[----:B------:R1:W-:Y:S01]  /*45d0*/  MUFU.EX2 R154, R0 ;  /* 0x00000000009a7308 */ /* 0x0003e20000000800 */
[----:B------:R-:W2:Y:S01]  /*45e0*/  LDSM.16.MT88.4 R60, [R181+0xc00] ;  /* 0x000c0000b53c783b */ /* 0x000ea20000004200 */
[----:B------:R-:W-:-:S03]  /*45f0*/  FFMA.FTZ R4, R24, c[0x0][0x2d0], -R3 ;  /* 0x0000b40018047a23 */ /* 0x000fc60000010803 */
[----:B------:R-:W-:Y:S03]  /*4600*/  LDSM.16.MT88.4 R56, [R180+0x1800] ;  /* 0x00180000b438783b */ /* 0x000fe60000004200 */
[----:B------:R4:W-:Y:S01]  /*4610*/  MUFU.EX2 R222, R2 ;  /* 0x0000000200de7308 */ /* 0x0009e20000000800 */
[----:B------:R-:W5:Y:S04]  /*4620*/  LDSM.16.MT88.4 R52, [R181+0x1800] ;  /* 0x00180000b534783b */ /* 0x000f680000004200 */
[----:B------:R-:W-:Y:S01]  /*4630*/  LDSM.16.MT88.4 R48, [R181+0x1000] ;  /* 0x00100000b530783b */ /* 0x000fe20000004200 */
[----:B-1----:R-:W-:Y:S02]  /*4640*/  FFMA.FTZ R0, R10, c[0x0][0x2d0], -R20 ;  /* 0x0000b4000a007a23 */ /* 0x002fe40000010814 */
[----:B------:R1:W-:Y:S01]  /*4650*/  MUFU.EX2 R215, R4 ;  /* 0x0000000400d77308 */ /* 0x0003e20000000800 */
[----:B------:R-:W3:Y:S04]  /*4660*/  LDSM.16.MT88.4 R68, [R181] ;  /* 0x00000000b544783b */ /* 0x000ee80000004200 */
[----:B------:R-:W2:Y:S01]  /*4670*/  LDSM.16.MT88.4 R64, [R180+0xc00] ;  /* 0x000c0000b440783b */ /* 0x000ea20000004200 */
[----:B----4-:R-:W-:-:S02]  /*4680*/  FMUL.FTZ R2, R120, c[0x0][0x2d0] ;  /* 0x0000b40078027a20 */ /* 0x010fc40000410000 */
[----:B------:R4:W-:Y:S01]  /*4690*/  MUFU.EX2 R153, R0 ;  /* 0x0000000000997308 */ /* 0x0009e20000000800 */
[----:B------:R-:W-:Y:S02]  /*46a0*/  LDSM.16.MT88.4 R144, [R180+0x800] ;  /* 0x00080000b490783b */ /* 0x000fe40000004200 */
[----:B------:R-:W-:Y:S02]  /*46b0*/  FSEL R2, R2, RZ, P0 ;  /* 0x000000ff02027208 */ /* 0x000fe40000000000 */
[----:B------:R-:W-:-:S03]  /*46c0*/  FSETP.NEU.FTZ.AND P0, PT, R119, -INF , PT ;  /* 0xff8000007700780b */ /* 0x000fc60003f1d000 */
[----:B-1----:R-:W-:-:S04]  /*46d0*/  FFMA.FTZ R4, R32, c[0x0][0x2d0], -R2 ;  /* 0x0000b40020047a23 */ /* 0x002fc80000010802 */
[----:B------:R1:W-:Y:S01]  /*46e0*/  MUFU.EX2 R210, R4 ;  /* 0x0000000400d27308 */ /* 0x0003e20000000800 */
[----:B----4-:R-:W-:-:S07]  /*46f0*/  FFMA.FTZ R0, R11, c[0x0][0x2d0], -R20 ;  /* 0x0000b4000b007a23 */ /* 0x010fce0000010814 */
[----:B------:R4:W-:Y:S01]  /*4700*/  MUFU.EX2 R177, R0 ;  /* 0x0000000000b17308 */ /* 0x0009e20000000800 */
[----:B-1----:R-:W-:-:S07]  /*4710*/  FFMA.FTZ R4, R34, c[0x0][0x2d0], -R2 ;  /* 0x0000b40022047a23 */ /* 0x002fce0000010802 */
[----:B------:R-:W1:Y:S01]  /*4720*/  MUFU.EX2 R211, R4 ;  /* 0x0000000400d37308 */ /* 0x000e620000000800 */
[----:B----4-:R-:W-:-:S07]  /*4730*/  FFMA.FTZ R0, R12, c[0x0][0x2d0], -R20 ;  /* 0x0000b4000c007a23 */ /* 0x010fce0000010814 */
[----:B------:R4:W2:Y:S01]  /*4740*/  MUFU.EX2 R217, R0 ;  /* 0x0000000000d97308 */ /* 0x0008a20000000800 */
[----:B-1----:R-:W-:Y:S01]  /*4750*/  F2FP.BF16.PACK_AB R6, R211, R210 ;  /* 0x000000d2d306723e */ /* 0x002fe200000010ff */
[----:B----4-:R-:W-:-:S06]  /*4760*/  FFMA.FTZ R0, R13, c[0x0][0x2d0], -R20 ;  /* 0x0000b4000d007a23 */ /* 0x010fcc0000010814 */
[----:B------:R1:W-:Y:S02]  /*4770*/  MUFU.EX2 R218, R0 ;  /* 0x0000000000da7308 */ /* 0x0003e40000000800 */
[----:B-1----:R-:W-:-:S06]  /*4780*/  FFMA.FTZ R0, R14, c[0x0][0x2d0], -R20 ;  /* 0x0000b4000e007a23 */ /* 0x002fcc0000010814 */
[----:B------:R1:W4:Y:S02]  /*4790*/  MUFU.EX2 R219, R0 ;  /* 0x0000000000db7308 */ /* 0x0003240000000800 */
[----:B-1----:R-:W-:Y:S01]  /*47a0*/  FFMA.FTZ R0, R18, c[0x0][0x2d0], -R20 ;  /* 0x0000b40012007a23 */ /* 0x002fe20000010814 */
[----:B--2---:R-:W-:Y:S02]  /*47b0*/  F2FP.BF16.PACK_AB R18, R217, R177 ;  /* 0x000000b1d912723e */ /* 0x004fe400000010ff */
[----:B----4-:R-:W-:-:S03]  /*47c0*/  F2FP.BF16.PACK_AB R8, R219, R218 ;  /* 0x000000dadb08723e */ /* 0x010fc600000010ff */
[----:B------:R1:W2:Y:S02]  /*47d0*/  MUFU.EX2 R223, R0 ;  /* 0x0000000000df7308 */ /* 0x0002a40000000800 */
[----:B-1----:R-:W-:Y:S01]  /*47e0*/  FFMA.FTZ R0, R16, c[0x0][0x2d0], -R3 ;  /* 0x0000b40010007a23 */ /* 0x002fe20000010803 */
[----:B------:R-:W-:Y:S02]  /*47f0*/  F2FP.BF16.PACK_AB R16, R153, R154 ;  /* 0x0000009a9910723e */ /* 0x000fe400000010ff */
[----:B--2---:R-:W-:-:S03]  /*4800*/  F2FP.BF16.PACK_AB R10, R223, R222 ;  /* 0x000000dedf0a723e */ /* 0x004fc600000010ff */
[----:B------:R1:W-:Y:S02]  /*4810*/  MUFU.EX2 R152, R0 ;  /* 0x0000000000987308 */ /* 0x0003e40000000800 */
[----:B-1----:R-:W-:-:S06]  /*4820*/  FFMA.FTZ R0, R17, c[0x0][0x2d0], -R3 ;  /* 0x0000b40011007a23 */ /* 0x002fcc0000010803 */
[----:B------:R1:W2:Y:S02]  /*4830*/  MUFU.EX2 R135, R0 ;  /* 0x0000000000877308 */ /* 0x0002a40000000800 */
[----:B-1----:R-:W-:Y:S01]  /*4840*/  FFMA.FTZ R0, R19, c[0x0][0x2d0], -R3 ;  /* 0x0000b40013007a23 */ /* 0x002fe20000010803 */
[----:B--2---:R-:W-:-:S05]  /*4850*/  F2FP.BF16.PACK_AB R17, R135, R152 ;  /* 0x000000988711723e */ /* 0x004fca00000010ff */
[----:B------:R1:W-:Y:S02]  /*4860*/  MUFU.EX2 R176, R0 ;  /* 0x0000000000b07308 */ /* 0x0003e40000000800 */
[----:B-1----:R-:W-:-:S06]  /*4870*/  FFMA.FTZ R0, R21, c[0x0][0x2d0], -R3 ;  /* 0x0000b40015007a23 */ /* 0x002fcc0000010803 */
[----:B------:R1:W2:Y:S02]  /*4880*/  MUFU.EX2 R212, R0 ;  /* 0x0000000000d47308 */ /* 0x0002a40000000800 */
[----:B-1----:R-:W-:Y:S01]  /*4890*/  FFMA.FTZ R0, R22, c[0x0][0x2d0], -R3 ;  /* 0x0000b40016007a23 */ /* 0x002fe20000010803 */
[----:B--2---:R-:W-:-:S05]  /*48a0*/  F2FP.BF16.PACK_AB R19, R212, R176 ;  /* 0x000000b0d413723e */ /* 0x004fca00000010ff */
[----:B------:R1:W-:Y:S02]  /*48b0*/  MUFU.EX2 R213, R0 ;  /* 0x0000000000d57308 */ /* 0x0003e40000000800 */
[C---:B------:R-:W-:Y:S08]  /*48c0*/  HMMA.16816.F32.BF16 R100, R16.reuse, R60, RZ ;  /* 0x0000003c1064723c */ /* 0x040ff000000418ff */
[----:B-----5:R-:W-:Y:S01]  /*48d0*/  HMMA.16816.F32.BF16 R76, R16, R52, RZ ;  /* 0x00000034104c723c */ /* 0x020fe200000418ff */
[----:B-1----:R-:W-:-:S04]  /*48e0*/  FFMA.FTZ R0, R23, c[0x0][0x2d0], -R3 ;  /* 0x0000b40017007a23 */ /* 0x002fc80000010803 */
[----:B------:R1:W2:Y:S03]  /*48f0*/  MUFU.EX2 R214, R0 ;  /* 0x0000000000d67308 */ /* 0x0002a60000000800 */
[C---:B---3--:R-:W-:Y:S08]  /*4900*/  HMMA.16816.F32.BF16 R108, R16.reuse, R68, RZ ;  /* 0x00000044106c723c */ /* 0x048ff000000418ff */
[----:B------:R-:W-:Y:S01]  /*4910*/  HMMA.16816.F32.BF16 R104, R16, R64, RZ ;  /* 0x000000401068723c */ /* 0x000fe200000418ff */
[----:B-1----:R-:W-:Y:S01]  /*4920*/  FFMA.FTZ R0, R27, c[0x0][0x2d0], -R3 ;  /* 0x0000b4001b007a23 */ /* 0x002fe20000010803 */
[----:B--2---:R-:W-:-:S06]  /*4930*/  F2FP.BF16.PACK_AB R9, R214, R213 ;  /* 0x000000d5d609723e */ /* 0x004fcc00000010ff */
[----:B------:R-:W-:Y:S01]  /*4940*/  HMMA.16816.F32.BF16 R96, R16, R56, RZ ;  /* 0x000000381060723c */ /* 0x000fe200000418ff */
[----:B------:R1:W2:Y:S02]  /*4950*/  MUFU.EX2 R216, R0 ;  /* 0x0000000000d87308 */ /* 0x0002a40000000800 */
[----:B-1----:R-:W-:Y:S01]  /*4960*/  FFMA.FTZ R0, R25, c[0x0][0x2d0], -R2 ;  /* 0x0000b40019007a23 */ /* 0x002fe20000010802 */
[----:B--2---:R-:W-:-:S05]  /*4970*/  F2FP.BF16.PACK_AB R11, R216, R215 ;  /* 0x000000d7d80b723e */ /* 0x004fca00000010ff */
[----:B------:R1:W-:Y:S02]  /*4980*/  MUFU.EX2 R134, R0 ;  /* 0x0000000000867308 */ /* 0x0003e40000000800 */
[----:B------:R-:W-:Y:S01]  /*4990*/  HMMA.16816.F32.BF16 R160, R8, R48, R100 ;  /* 0x0000003008a0723c */ /* 0x000fe20000041864 */
[----:B-1----:R-:W-:-:S05]  /*49a0*/  FFMA.FTZ R0, R26, c[0x0][0x2d0], -R2 ;  /* 0x0000b4001a007a23 */ /* 0x002fca0000010802 */
        /* <DEDUP_REMOVED lines=9> */
[----:B-1----:R-:W-:Y:S02]  /*4a40*/  FFMA.FTZ R0, R31, c[0x0][0x2d0], -R2 ;  /* 0x0000b4001f007a23 */ /* 0x002fe40000010802 */
[----:B------:R-:W1:Y:S04]  /*4a50*/  LDSM.16.MT88.4 R28, [R180+0x400] ;  /* 0x00040000b41c783b */ /* 0x000e680000004200 */
[----:B------:R2:W-:Y:S02]  /*4a60*/  MUFU.EX2 R209, R0 ;  /* 0x0000000000d17308 */ /* 0x0005e40000000800 */
[----:B--2---:R-:W-:-:S05]  /*4a70*/  FMUL.FTZ R0, R119, c[0x0][0x2d0] ;  /* 0x0000b40077007a20 */ /* 0x004fca0000410000 */
[----:B------:R-:W-:Y:S02]  /*4a80*/  FSEL R0, R0, RZ, P0 ;  /* 0x000000ff00007208 */ /* 0x000fe40000000000 */
[----:B------:R-:W-:-:S03]  /*4a90*/  ISETP.GE.AND P0, PT, R197, R231, PT ;  /* 0x000000e7c500720c */ /* 0x000fc60003f06270 */
[----:B------:R-:W-:-:S04]  /*4aa0*/  FFMA.FTZ R4, R33, c[0x0][0x2d0], -R0 ;  /* 0x0000b40021047a23 */ /* 0x000fc80000010800 */
[----:B------:R2:W-:Y:S02]  /*4ab0*/  MUFU.EX2 R198, R4 ;  /* 0x0000000400c67308 */ /* 0x0005e40000000800 */
[--C-:B--2---:R-:W-:Y:S02]  /*4ac0*/  FFMA.FTZ R4, R35, c[0x0][0x2d0], -R0.reuse ;  /* 0x0000b40023047a23 */ /* 0x104fe40000010800 */
[----:B------:R-:W-:Y:S04]  /*4ad0*/  HMMA.16816.F32.BF16 R32, R16, R36, RZ ;  /* 0x000000241020723c */ /* 0x000fe800000418ff */
[----:B------:R2:W3:Y:S02]  /*4ae0*/  MUFU.EX2 R178, R4 ;  /* 0x0000000400b27308 */ /* 0x0004e40000000800 */
[----:B--2---:R-:W-:Y:S01]  /*4af0*/  FFMA.FTZ R4, R40, c[0x0][0x2d0], -R0 ;  /* 0x0000b40028047a23 */ /* 0x004fe20000010800 */
[----:B---3--:R-:W-:-:S05]  /*4b00*/  F2FP.BF16.PACK_AB R13, R178, R198 ;  /* 0x000000c6b20d723e */ /* 0x008fca00000010ff */
[----:B------:R2:W-:Y:S11]  /*4b10*/  MUFU.EX2 R179, R4 ;  /* 0x0000000400b37308 */ /* 0x0005f60000000800 */
[----:B------:R-:W-:Y:S01]  /*4b20*/  @!UPT UIADD3 URZ, URZ, URZ, URZ ;  /* 0x0000003f3f3ff290 */ /* 0x000fe2000fffe03f */
[----:B-1----:R-:W-:Y:S01]  /*4b30*/  HMMA.16816.F32.BF16 R136, R8, R28, R32 ;  /* 0x0000001c0888723c */ /* 0x002fe20000041820 */
[----:B------:R-:W1:Y:S01]  /*4b40*/  LDSM.16.MT88.4 R32, [R181+0x400] ;  /* 0x00040000b520783b */ /* 0x000e620000004200 */
[----:B--2---:R-:W-:-:S04]  /*4b50*/  FFMA.FTZ R4, R41, c[0x0][0x2d0], -R0 ;  /* 0x0000b40029047a23 */ /* 0x004fc80000010800 */
[----:B------:R2:W3:Y:S02]  /*4b60*/  MUFU.EX2 R199, R4 ;  /* 0x0000000400c77308 */ /* 0x0004e40000000800 */
[----:B--2---:R-:W-:Y:S01]  /*4b70*/  FFMA.FTZ R4, R42, c[0x0][0x2d0], -R0 ;  /* 0x0000b4002a047a23 */ /* 0x004fe20000010800 */
[----:B---3--:R-:W-:-:S05]  /*4b80*/  F2FP.BF16.PACK_AB R15, R199, R179 ;  /* 0x000000b3c70f723e */ /* 0x008fca00000010ff */
[----:B------:R2:W-:Y:S01]  /*4b90*/  MUFU.EX2 R202, R4 ;  /* 0x0000000400ca7308 */ /* 0x0005e20000000800 */
[----:B-1----:R-:W-:Y:S08]  /*4ba0*/  HMMA.16816.F32.BF16 R148, R8, R32, R108 ;  /* 0x000000200894723c */ /* 0x002ff0000004186c */
[----:B------:R-:W-:Y:S01]  /*4bb0*/  HMMA.16816.F32.BF16 R24, R12, R36, RZ ;  /* 0x000000240c18723c */ /* 0x000fe200000418ff */
[----:B--2---:R-:W-:-:S02]  /*4bc0*/  FFMA.FTZ R4, R43, c[0x0][0x2d0], -R0 ;  /* 0x0000b4002b047a23 */ /* 0x004fc40000010800 */
[----:B------:R-:W1:Y:S05]  /*4bd0*/  LDSM.16.MT88.4 R40, [R181+0x1c00] ;  /* 0x001c0000b528783b */ /* 0x000e6a0000004200 */
[C---:B------:R-:W-:Y:S01]  /*4be0*/  HMMA.16816.F32.BF16 R80, R12.reuse, R56, RZ ;  /* 0x000000380c50723c */ /* 0x040fe200000418ff */
[----:B------:R2:W3:Y:S07]  /*4bf0*/  MUFU.EX2 R203, R4 ;  /* 0x0000000400cb7308 */ /* 0x0004ee0000000800 */
[C---:B------:R-:W-:Y:S08]  /*4c00*/  HMMA.16816.F32.BF16 R72, R12.reuse, R52, RZ ;  /* 0x000000340c48723c */ /* 0x040ff000000418ff */
[----:B------:R-:W-:Y:S01]  /*4c10*/  HMMA.16816.F32.BF16 R92, R12, R68, RZ ;  /* 0x000000440c5c723c */ /* 0x000fe200000418ff */
[----:B--2---:R-:W-:Y:S01]  /*4c20*/  FFMA.FTZ R4, R44, c[0x0][0x2d0], -R0 ;  /* 0x0000b4002c047a23 */ /* 0x004fe20000010800 */
[----:B---3--:R-:W-:-:S03]  /*4c30*/  F2FP.BF16.PACK_AB R5, R203, R202 ;  /* 0x000000cacb05723e */ /* 0x008fc600000010ff */
[----:B------:R2:W-:Y:S03]  /*4c40*/  MUFU.EX2 R205, R4 ;  /* 0x0000000400cd7308 */ /* 0x0005e60000000800 */
[C---:B------:R-:W-:Y:S08]  /*4c50*/  HMMA.16816.F32.BF16 R88, R12.reuse, R64, RZ ;  /* 0x000000400c58723c */ /* 0x040ff000000418ff */
[----:B------:R-:W-:Y:S01]  /*4c60*/  HMMA.16816.F32.BF16 R84, R12, R60, RZ ;  /* 0x0000003c0c54723c */ /* 0x000fe200000418ff */
[----:B--2---:R-:W-:-:S02]  /*4c70*/  FFMA.FTZ R4, R45, c[0x0][0x2d0], -R0 ;  /* 0x0000b4002d047a23 */ /* 0x004fc40000010800 */
[----:B------:R-:W2:Y:S05]  /*4c80*/  LDSM.16.MT88.4 R44, [R180+0x1c00] ;  /* 0x001c0000b42c783b */ /* 0x000eaa0000004200 */
[----:B-1----:R-:W-:Y:S01]  /*4c90*/  HMMA.16816.F32.BF16 R100, R8, R40, R76 ;  /* 0x000000280864723c */ /* 0x002fe2000004184c */
[----:B------:R1:W3:Y:S07]  /*4ca0*/  MUFU.EX2 R204, R4 ;  /* 0x0000000400cc7308 */ /* 0x0002ee0000000800 */
[----:B------:R-:W-:Y:S01]  /*4cb0*/  HMMA.16816.F32.BF16 R76, R12, R38, RZ ;  /* 0x000000260c4c723c */ /* 0x000fe200000418ff */
[----:B-1----:R-:W-:-:S02]  /*4cc0*/  F2FP.BF16.PACK_AB R4, R209, R208 ;  /* 0x000000d0d104723e */ /* 0x002fc400000010ff */
[----:B---3--:R-:W-:-:S07]  /*4cd0*/  F2FP.BF16.PACK_AB R7, R204, R205 ;  /* 0x000000cdcc07723e */ /* 0x008fce00000010ff */
[C---:B------:R-:W-:Y:S01]  /*4ce0*/  HMMA.16816.F32.BF16 R140, R4.reuse, R28, R24 ;  /* 0x0000001c048c723c */ /* 0x040fe20000041818 */
[----:B------:R-:W1:Y:S07]  /*4cf0*/  LDSM.16.MT88.4 R24, [R180+0x1000] ;  /* 0x00100000b418783b */ /* 0x000e6e0000004200 */
[C---:B------:R-:W-:Y:S08]  /*4d00*/  HMMA.16816.F32.BF16 R164, R4.reuse, R40, R72 ;  /* 0x0000002804a4723c */ /* 0x040ff00000041848 */
[----:B--2---:R-:W-:Y:S08]  /*4d10*/  HMMA.16816.F32.BF16 R168, R4, R44, R80 ;  /* 0x0000002c04a8723c */ /* 0x004ff00000041850 */
[C---:B------:R-:W-:Y:S08]  /*4d20*/  HMMA.16816.F32.BF16 R80, R16.reuse, R38, RZ ;  /* 0x000000261050723c */ /* 0x040ff000000418ff */
[-C--:B------:R-:W-:Y:S08]  /*4d30*/  HMMA.16816.F32.BF16 R72, R16, R70.reuse, RZ ;  /* 0x000000461048723c */ /* 0x080ff000000418ff */
[----:B------:R-:W-:Y:S08]  /*4d40*/  HMMA.16816.F32.BF16 R68, R12, R70, RZ ;  /* 0x000000460c44723c */ /* 0x000ff000000418ff */
[-C--:B------:R-:W-:Y:S08]  /*4d50*/  HMMA.16816.F32.BF16 R36, R16, R66.reuse, RZ ;  /* 0x000000421024723c */ /* 0x080ff000000418ff */
[----:B------:R-:W-:Y:S08]  /*4d60*/  HMMA.16816.F32.BF16 R64, R12, R66, RZ ;  /* 0x000000420c40723c */ /* 0x000ff000000418ff */
[----:B------:R-:W-:Y:S08]  /*4d70*/  HMMA.16816.F32.BF16 R92, R4, R32, R92 ;  /* 0x00000020045c723c */ /* 0x000ff0000004185c */
[C---:B-1----:R-:W-:Y:S08]  /*4d80*/  HMMA.16816.F32.BF16 R156, R8.reuse, R24, R104 ;  /* 0x00000018089c723c */ /* 0x042ff00000041868 */
[-C--:B------:R-:W-:Y:S08]  /*4d90*/  HMMA.16816.F32.BF16 R72, R8, R34.reuse, R72 ;  /* 0x000000220848723c */ /* 0x080ff00000041848 */
[C---:B------:R-:W-:Y:S08]  /*4da0*/  HMMA.16816.F32.BF16 R68, R4.reuse, R34, R68 ;  /* 0x000000220444723c */ /* 0x040ff00000041844 */
[----:B------:R-:W-:Y:S08]  /*4db0*/  HMMA.16816.F32.BF16 R104, R4, R24, R88 ;  /* 0x000000180468723c */ /* 0x000ff00000041858 */
[-C--:B------:R-:W-:Y:S08]  /*4dc0*/  HMMA.16816.F32.BF16 R80, R8, R30.reuse, R80 ;  /* 0x0000001e0850723c */ /* 0x080ff00000041850 */
[----:B------:R-:W-:Y:S08]  /*4dd0*/  HMMA.16816.F32.BF16 R76, R4, R30, R76 ;  /* 0x0000001e044c723c */ /* 0x000ff0000004184c */
[-C--:B------:R-:W-:Y:S08]  /*4de0*/  HMMA.16816.F32.BF16 R36, R8, R26.reuse, R36 ;  /* 0x0000001a0824723c */ /* 0x080ff00000041824 */
[----:B------:R-:W-:Y:S08]  /*4df0*/  HMMA.16816.F32.BF16 R32, R4, R26, R64 ;  /* 0x0000001a0420723c */ /* 0x000ff00000041840 */
[C---:B------:R-:W-:Y:S08]  /*4e00*/  HMMA.16816.F32.BF16 R28, R12.reuse, R62, RZ ;  /* 0x0000003e0c1c723c */ /* 0x040ff000000418ff */
[C---:B------:R-:W-:Y:S08]  /*4e10*/  HMMA.16816.F32.BF16 R24, R12.reuse, R58, RZ ;  /* 0x0000003a0c18723c */ /* 0x040ff000000418ff */
[----:B------:R-:W-:Y:S08]  /*4e20*/  HMMA.16816.F32.BF16 R12, R12, R54, RZ ;  /* 0x000000360c0c723c */ /* 0x000ff000000418ff */
[C---:B------:R-:W-:Y:S08]  /*4e30*/  HMMA.16816.F32.BF16 R60, R16.reuse, R62, RZ ;  /* 0x0000003e103c723c */ /* 0x040ff000000418ff */
[C---:B------:R-:W-:Y:S08]  /*4e40*/  HMMA.16816.F32.BF16 R56, R16.reuse, R58, RZ ;  /* 0x0000003a1038723c */ /* 0x040ff000000418ff */
[----:B------:R-:W-:Y:S08]  /*4e50*/  HMMA.16816.F32.BF16 R16, R16, R54, RZ ;  /* 0x000000361010723c */ /* 0x000ff000000418ff */
[C---:B------:R-:W-:Y:S08]  /*4e60*/  HMMA.16816.F32.BF16 R172, R4.reuse, R48, R84 ;  /* 0x0000003004ac723c */ /* 0x040ff00000041854 */
[C---:B------:R-:W-:Y:S08]  /*4e70*/  HMMA.16816.F32.BF16 R28, R4.reuse, R50, R28 ;  /* 0x00000032041c723c */ /* 0x040ff0000004181c */
[C---:B------:R-:W-:Y:S08]  /*4e80*/  HMMA.16816.F32.BF16 R24, R4.reuse, R46, R24 ;  /* 0x0000002e0418723c */ /* 0x040ff00000041818 */
[-C--:B------:R-:W-:Y:S07]  /*4e90*/  HMMA.16816.F32.BF16 R12, R4, R42.reuse, R12 ;  /* 0x0000002a040c723c */ /* 0x080fee000004180c */
[--C-:B------:R-:W-:Y:S01]  /*4ea0*/  FFMA.FTZ R4, R118, c[0x0][0x2d0], -R20.reuse ;  /* 0x0000b40076047a23 */ /* 0x100fe20000010814 */
[C---:B------:R-:W-:Y:S03]  /*4eb0*/  HMMA.16816.F32.BF16 R16, R8.reuse, R42, R16 ;  /* 0x0000002a0810723c */ /* 0x040fe60000041810 */
[----:B------:R1:W-:Y:S05]  /*4ec0*/  MUFU.EX2 R42, R4 ;  /* 0x00000004002a7308 */ /* 0x0003ea0000000800 */
[C---:B------:R-:W-:Y:S08]  /*4ed0*/  HMMA.16816.F32.BF16 R84, R8.reuse, R44, R96 ;  /* 0x0000002c0854723c */ /* 0x040ff00000041860 */
[----:B------:R-:W-:Y:S01]  /*4ee0*/  HMMA.16816.F32.BF16 R88, R8, R50, R60 ;  /* 0x000000320858723c */ /* 0x000fe2000004183c */
[----:B------:R-:W2:Y:S01]  /*4ef0*/  LDSM.16.MT88.4 R60, [R180+0x1400] ;  /* 0x00140000b43c783b */ /* 0x000ea20000004200 */
[----:B-1----:R-:W-:-:S04]  /*4f00*/  FFMA.FTZ R4, R117, c[0x0][0x2d0], -R20 ;  /* 0x0000b40075047a23 */ /* 0x002fc80000010814 */
[----:B------:R1:W3:Y:S02]  /*4f10*/  MUFU.EX2 R43, R4 ;  /* 0x00000004002b7308 */ /* 0x0002e40000000800 */
[----:B------:R-:W-:Y:S07]  /*4f20*/  HMMA.16816.F32.BF16 R96, R8, R46, R56 ;  /* 0x0000002e0860723c */ /* 0x000fee0000041838 */
[----:B------:R-:W-:Y:S02]  /*4f30*/  FADD.FTZ R8, R134, R116 ;  /* 0x0000007486087221 */ /* 0x000fe40000010000 */
[----:B-1----:R-:W-:-:S04]  /*4f40*/  FFMA.FTZ R4, R113, c[0x0][0x2d0], -R20 ;  /* 0x0000b40071047a23 */ /* 0x002fc80000010814 */
[----:B------:R1:W-:Y:S02]  /*4f50*/  MUFU.EX2 R44, R4 ;  /* 0x00000004002c7308 */ /* 0x0003e40000000800 */
[----:B-1----:R-:W-:Y:S01]  /*4f60*/  FFMA.FTZ R4, R112, c[0x0][0x2d0], -R20 ;  /* 0x0000b40070047a23 */ /* 0x002fe20000010814 */
[----:B---3--:R-:W-:-:S05]  /*4f70*/  F2FP.BF16.PACK_AB R112, R43, R42 ;  /* 0x0000002a2b70723e */ /* 0x008fca00000010ff */
[----:B------:R1:W-:Y:S02]  /*4f80*/  MUFU.EX2 R200, R4 ;  /* 0x0000000400c87308 */ /* 0x0003e40000000800 */
[----:B-1----:R-:W-:-:S06]  /*4f90*/  FFMA.FTZ R4, R126, c[0x0][0x2d0], -R3 ;  /* 0x0000b4007e047a23 */ /* 0x002fcc0000010803 */
[----:B------:R1:W-:Y:S02]  /*4fa0*/  MUFU.EX2 R23, R4 ;  /* 0x0000000400177308 */ /* 0x0003e40000000800 */
[----:B-1----:R-:W-:-:S06]  /*4fb0*/  FFMA.FTZ R4, R124, c[0x0][0x2d0], -R3 ;  /* 0x0000b4007c047a23 */ /* 0x002fcc0000010803 */
[----:B------:R1:W3:Y:S02]  /*4fc0*/  MUFU.EX2 R40, R4 ;  /* 0x0000000400287308 */ /* 0x0002e40000000800 */
[--C-:B-1----:R-:W-:Y:S01]  /*4fd0*/  FFMA.FTZ R4, R115, c[0x0][0x2d0], -R3.reuse ;  /* 0x0000b40073047a23 */ /* 0x102fe20000010803 */
[----:B---3--:R-:W-:Y:S01]  /*4fe0*/  F2FP.BF16.PACK_AB R113, R40, R23 ;  /* 0x000000172871723e */ /* 0x008fe200000010ff */
[----:B------:R-:W-:Y:S01]  /*4ff0*/  FFMA.FTZ R3, R114, c[0x0][0x2d0], -R3 ;  /* 0x0000b40072037a23 */ /* 0x000fe20000010803 */
[----:B------:R-:W-:-:S03]  /*5000*/  F2FP.BF16.PACK_AB R114, R200, R44 ;  /* 0x0000002cc872723e */ /* 0x000fc600000010ff */
[----:B------:R1:W-:Y:S08]  /*5010*/  MUFU.EX2 R41, R4 ;  /* 0x0000000400297308 */ /* 0x0003f00000000800 */
[----:B------:R3:W4:Y:S01]  /*5020*/  MUFU.EX2 R201, R3 ;  /* 0x0000000300c97308 */ /* 0x0007220000000800 */
[----:B-1----:R-:W-:Y:S02]  /*5030*/  FADD.FTZ R4, R154, R153 ;  /* 0x000000999a047221 */ /* 0x002fe40000010000 */
[----:B---3--:R-:W-:Y:S01]  /*5040*/  FFMA.FTZ R3, R131, c[0x0][0x2d0], -R2 ;  /* 0x0000b40083037a23 */ /* 0x008fe20000010802 */
[----:B----4-:R-:W-:-:S04]  /*5050*/  F2FP.BF16.PACK_AB R115, R201, R41 ;  /* 0x00000029c973723e */ /* 0x010fc800000010ff */
[----:B------:R1:W-:Y:S03]  /*5060*/  MUFU.EX2 R20, R3 ;  /* 0x0000000300147308 */ /* 0x0003e60000000800 */
[C---:B------:R-:W-:Y:S08]  /*5070*/  HMMA.16816.F32.BF16 R136, R112.reuse, R144, R136 ;  /* 0x000000907088723c */ /* 0x040ff00000041888 */
[----:B--2---:R-:W-:Y:S01]  /*5080*/  HMMA.16816.F32.BF16 R52, R112, R60, R156 ;  /* 0x0000003c7034723c */ /* 0x004fe2000004189c */
[----:B-1----:R-:W-:-:S04]  /*5090*/  FFMA.FTZ R3, R130, c[0x0][0x2d0], -R2 ;  /* 0x0000b40082037a23 */ /* 0x002fc80000010802 */
[----:B------:R1:W2:Y:S03]  /*50a0*/  MUFU.EX2 R21, R3 ;  /* 0x0000000300157308 */ /* 0x0002a60000000800 */
[----:B------:R-:W-:Y:S01]  /*50b0*/  HMMA.16816.F32.BF16 R64, R112, R62, R36 ;  /* 0x0000003e7040723c */ /* 0x000fe20000041824 */
[--C-:B-1----:R-:W-:Y:S01]  /*50c0*/  FFMA.FTZ R3, R127, c[0x0][0x2d0], -R2.reuse ;  /* 0x0000b4007f037a23 */ /* 0x102fe20000010802 */
[----:B--2---:R-:W-:Y:S01]  /*50d0*/  F2FP.BF16.PACK_AB R108, R21, R20 ;  /* 0x00000014156c723e */ /* 0x004fe200000010ff */
[----:B------:R-:W-:Y:S02]  /*50e0*/  FFMA.FTZ R2, R125, c[0x0][0x2d0], -R2 ;  /* 0x0000b4007d027a23 */ /* 0x000fe40000010802 */
[----:B------:R1:W-:Y:S08]  /*50f0*/  MUFU.EX2 R22, R3 ;  /* 0x0000000300167308 */ /* 0x0003f00000000800 */
[----:B------:R2:W3:Y:S01]  /*5100*/  MUFU.EX2 R220, R2 ;  /* 0x0000000200dc7308 */ /* 0x0004e20000000800 */
[----:B-1----:R-:W-:-:S07]  /*5110*/  FFMA.FTZ R3, R129, c[0x0][0x2d0], -R0 ;  /* 0x0000b40081037a23 */ /* 0x002fce0000010800 */
[----:B------:R-:W-:Y:S01]  /*5120*/  MUFU.EX2 R11, R3 ;  /* 0x00000003000b7308 */ /* 0x000fe20000000800 */
[----:B--2---:R-:W-:Y:S01]  /*5130*/  FFMA.FTZ R2, R133, c[0x0][0x2d0], -R0 ;  /* 0x0000b40085027a23 */ /* 0x004fe20000010800 */
[----:B---3--:R-:W-:-:S06]  /*5140*/  F2FP.BF16.PACK_AB R110, R220, R22 ;  /* 0x00000016dc6e723e */ /* 0x008fcc00000010ff */
[----:B------:R1:W-:Y:S02]  /*5150*/  MUFU.EX2 R10, R2 ;  /* 0x00000002000a7308 */ /* 0x0003e40000000800 */
[--C-:B-1----:R-:W-:Y:S02]  /*5160*/  FFMA.FTZ R2, R132, c[0x0][0x2d0], -R0.reuse ;  /* 0x0000b40084027a23 */ /* 0x102fe40000010800 */
[----:B------:R-:W-:-:S04]  /*5170*/  FFMA.FTZ R0, R128, c[0x0][0x2d0], -R0 ;  /* 0x0000b40080007a23 */ /* 0x000fc80000010800 */
[----:B------:R1:W2:Y:S08]  /*5180*/  MUFU.EX2 R9, R2 ;  /* 0x0000000200097308 */ /* 0x0002b00000000800 */
[----:B------:R3:W4:Y:S01]  /*5190*/  MUFU.EX2 R221, R0 ;  /* 0x0000000000dd7308 */ /* 0x0007220000000800 */
[----:B-1----:R-:W-:Y:S01]  /*51a0*/  FADD.FTZ R2, R152, R135 ;  /* 0x0000008798027221 */ /* 0x002fe20000010000 */
[----:B--2---:R-:W-:Y:S01]  /*51b0*/  F2FP.BF16.PACK_AB R109, R9, R10 ;  /* 0x0000000a096d723e */ /* 0x004fe200000010ff */
[----:B------:R-:W1:Y:S01]  /*51c0*/  LDSM.16.MT88.4 R152, [R181+0x800] ;  /* 0x00080000b598783b */ /* 0x000e620000004200 */
[----:B------:R-:W-:Y:S01]  /*51d0*/  HMMA.16816.F32.BF16 R132, R112, R146, R80 ;  /* 0x000000927084723c */ /* 0x000fe20000041850 */
[----:B------:R-:W-:-:S02]  /*51e0*/  FADD.FTZ R3, R176, R2 ;  /* 0x00000002b0037221 */ /* 0x000fc40000010000 */
[----:B------:R-:W-:Y:S02]  /*51f0*/  FADD.FTZ R2, R206, R8 ;  /* 0x00000008ce027221 */ /* 0x000fe40000010000 */
[----:B---3--:R-:W-:Y:S01]  /*5200*/  FADD.FTZ R0, R177, R4 ;  /* 0x00000004b1007221 */ /* 0x008fe20000010000 */
[----:B----4-:R-:W-:Y:S01]  /*5210*/  F2FP.BF16.PACK_AB R111, R221, R11 ;  /* 0x0000000bdd6f723e */ /* 0x010fe200000010ff */
[----:B------:R-:W2:Y:S01]  /*5220*/  LDSM.16.MT88.4 R4, [R181+0x2000] ;  /* 0x00200000b504783b */ /* 0x000ea20000004200 */
        /* <DEDUP_REMOVED lines=9> */
[----:B------:R-:W3:Y:S01]  /*52c0*/  LDSM.16.MT88.4 R76, [R181+0x1400] ;  /* 0x00140000b54c783b */ /* 0x000ee20000004200 */
[----:B------:R-:W-:Y:S02]  /*52d0*/  FADD.FTZ R3, R214, R3 ;  /* 0x00000003d6037221 */ /* 0x000fe40000010000 */
[----:B------:R-:W-:Y:S02]  /*52e0*/  FADD.FTZ R2, R209, R2 ;  /* 0x00000002d1027221 */ /* 0x000fe40000010000 */
[----:B------:R-:W-:-:S02]  /*52f0*/  FADD.FTZ R0, R222, R0 ;  /* 0x00000000de007221 */ /* 0x000fc40000010000 */
[----:B------:R-:W-:Y:S01]  /*5300*/  HMMA.16816.F32.BF16 R56, R108, R60, R104 ;  /* 0x0000003c6c38723c */ /* 0x000fe20000041868 */
[----:B------:R-:W-:-:S07]  /*5310*/  FADD.FTZ R3, R215, R3 ;  /* 0x00000003d7037221 */ /* 0x000fce0000010000 */
[----:B------:R-:W-:Y:S08]  /*5320*/  HMMA.16816.F32.BF16 R60, R108, R62, R32 ;  /* 0x0000003e6c3c723c */ /* 0x000ff00000041820 */
[-C--:B-1----:R-:W-:Y:S08]  /*5330*/  HMMA.16816.F32.BF16 R128, R112, R152.reuse, R148 ;  /* 0x000000987080723c */ /* 0x082ff00000041894 */
[----:B------:R-:W-:Y:S01]  /*5340*/  HMMA.16816.F32.BF16 R148, R108, R152, R92 ;  /* 0x000000986c94723c */ /* 0x000fe2000004185c */
[----:B------:R-:W1:Y:S07]  /*5350*/  LDSM.16.MT88.4 R92, [R180+0x2000] ;  /* 0x00200000b45c783b */ /* 0x000e6e0000004200 */
[-C--:B--2---:R-:W-:Y:S08]  /*5360*/  HMMA.16816.F32.BF16 R100, R112, R4.reuse, R100 ;  /* 0x000000047064723c */ /* 0x084ff00000041864 */
[----:B------:R-:W-:Y:S07]  /*5370*/  HMMA.16816.F32.BF16 R104, R108, R4, R164 ;  /* 0x000000046c68723c */ /* 0x000fee00000418a4 */
        /* <DEDUP_REMOVED lines=11> */
[C---:B---3--:R-:W-:Y:S01]  /*5430*/  HMMA.16816.F32.BF16 R80, R112.reuse, R78, R88 ;  /* 0x0000004e7050723c */ /* 0x048fe20000041858 */
        /* <DEDUP_REMOVED lines=9> */
[----:B-1----:R-:W-:Y:S01]  /*54d0*/  HMMA.16816.F32.BF16 R84, R112, R92, R84 ;  /* 0x0000005c7054723c */ /* 0x002fe20000041854 */
[----:B------:R-:W-:Y:S02]  /*54e0*/  FADD.FTZ R2, R21, R3 ;  /* 0x0000000315027221 */ /* 0x000fe40000010000 */
[----:B------:R-:W-:Y:S02]  /*54f0*/  FADD.FTZ R0, R9, R0 ;  /* 0x0000000009007221 */ /* 0x000fe40000010000 */
[----:B------:R-:W-:-:S02]  /*5500*/  FADD.FTZ R4, R44, R4 ;  /* 0x000000042c047221 */ /* 0x000fc40000010000 */
[----:B------:R-:W-:Y:S01]  /*5510*/  FADD.FTZ R3, R41, R5 ;  /* 0x0000000529037221 */ /* 0x000fe20000010000 */
[----:B------:R-:W-:Y:S01]  /*5520*/  HMMA.16816.F32.BF16 R96, R112, R94, R96 ;  /* 0x0000005e7060723c */ /* 0x000fe20000041860 */
[----:B------:R-:W-:Y:S02]  /*5530*/  FADD.FTZ R2, R22, R2 ;  /* 0x0000000216027221 */ /* 0x000fe40000010000 */
[----:B------:R-:W-:Y:S02]  /*5540*/  FADD.FTZ R0, R11, R0 ;  /* 0x000000000b007221 */ /* 0x000fe40000010000 */
[----:B------:R-:W-:Y:S02]  /*5550*/  FADD.FTZ R200, R200, R4 ;  /* 0x00000004c8c87221 */ /* 0x000fe40000010000 */
[----:B------:R-:W-:Y:S01]  /*5560*/  FADD.FTZ R201, R201, R3 ;  /* 0x00000003c9c97221 */ /* 0x000fe20000010000 */
[----:B------:R-:W-:Y:S01]  /*5570*/  HMMA.16816.F32.BF16 R72, R108, R76, R172 ;  /* 0x0000004c6c48723c */ /* 0x000fe200000418ac */
[----:B------:R-:W-:-:S02]  /*5580*/  FADD.FTZ R220, R220, R2 ;  /* 0x00000002dcdc7221 */ /* 0x000fc40000010000 */
[----:B------:R-:W-:-:S05]  /*5590*/  FADD.FTZ R221, R221, R0 ;  /* 0x00000000dddd7221 */ /* 0x000fca0000010000 */
[C---:B------:R-:W-:Y:S08]  /*55a0*/  HMMA.16816.F32.BF16 R88, R108.reuse, R92, R168 ;  /* 0x0000005c6c58723c */ /* 0x040ff000000418a8 */
[C---:B------:R-:W-:Y:S08]  /*55b0*/  HMMA.16816.F32.BF16 R76, R108.reuse, R78, R28 ;  /* 0x0000004e6c4c723c */ /* 0x040ff0000004181c */
[----:B------:R-:W-:Y:S08]  /*55c0*/  HMMA.16816.F32.BF16 R92, R108, R94, R24 ;  /* 0x0000005e6c5c723c */ /* 0x000ff00000041818 */
[-C--:B------:R-:W-:Y:S08]  /*55d0*/  HMMA.16816.F32.BF16 R112, R112, R6.reuse, R16 ;  /* 0x000000067070723c */ /* 0x080ff00000041810 */
[----:B------:R-:W-:Y:S01]  /*55e0*/  HMMA.16816.F32.BF16 R108, R108, R6, R12 ;  /* 0x000000066c6c723c */ /* 0x000fe2000004180c */
[----:B------:R-:W-:Y:S07]  /*55f0*/  @!UPT UIADD3 URZ, URZ, URZ, URZ ;  /* 0x0000003f3f3ff290 */ /* 0x000fee000fffe03f */
[----:B------:R-:W-:Y:S11]  /*5600*/  @!P0 BRA `(.L_x_65) ;  /* 0x00002ac000008947 */ /* 0x000ff60003800000 */
.L_x_77:
[----:B------:R-:W-:Y:S04]  /*5610*/  DEPBAR.LE SB0, 0x0 ;  /* 0x000080000000791a */ /* 0x000fe80000000000 */
[----:B------:R-:W-:Y:S01]  /*5620*/  WARPSYNC 0xffffffff ;  /* 0xffffffff00007948 */ /* 0x000fe20003800000 */
[----:B------:R-:W-:Y:S01]  /*5630*/  BAR.SYNC.DEFER_BLOCKING 0x0 ;  /* 0x0000000000007b1d */ /* 0x000fe20000010000 */
[----:B------:R-:W-:Y:S01]  /*5640*/  SHF.R.S32.HI R0, RZ, 0x1f, R195 ;  /* 0x0000001fff007819 */ /* 0x000fe200000114c3 */
[----:B------:R-:W-:Y:S01]  /*5650*/  IMAD.WIDE.U32 R2, R195, c[0x0][0x208], RZ ;  /* 0x00008200c3027a25 */ /* 0x000fe200078e00ff */
[----:B------:R-:W-:Y:S02]  /*5660*/  ISETP.GE.AND P6, PT, R229, c[0x0][0x1d4], PT ;  /* 0x00007500e5007a0c */ /* 0x000fe40003fc6270 */
[----:B------:R-:W-:Y:S01]  /*5670*/  MOV R117, R121 ;  /* 0x0000007900757202 */ /* 0x000fe20000000f00 */
[----:B------:R-:W-:Y:S01]  /*5680*/  IMAD R0, R0, c[0x0][0x208], RZ ;  /* 0x0000820000007a24 */ /* 0x000fe200078e02ff */
[----:B------:R-:W-:Y:S03]  /*5690*/  MOV R118, R120 ;  /* 0x0000007800767202 */ /* 0x000fe60000000f00 */
[----:B------:R-:W-:Y:S04]  /*56a0*/  IMAD R0, R195, c[0x0][0x20c], R0 ;  /* 0x00008300c3007a24 */ /* 0x000fe800078e0200 */
[----:B------:R-:W-:Y:S01]  /*56b0*/  IMAD.IADD R3, R3, 0x1, R0 ;  /* 0x0000000103037824 */ /* 0x000fe200078e0200 */
[----:B------:R-:W-:Y:S03]  /*56c0*/  SHF.R.S32.HI R0, RZ, 0x1f, R194 ;  /* 0x0000001fff007819 */ /* 0x000fe600000114c2 */
[----:B------:R-:W-:Y:S04]  /*56d0*/  IMAD.WIDE.U32 R2, R194, c[0x0][0x218], R2 ;  /* 0x00008600c2027a25 */ /* 0x000fe800078e0002 */
[----:B------:R-:W-:Y:S01]  /*56e0*/  IMAD R4, R0, c[0x0][0x218], RZ ;  /* 0x0000860000047a24 */ /* 0x000fe200078e02ff */
[----:B------:R-:W-:Y:S01]  /*56f0*/  IADD3 R0, P0, R238, R2, RZ ;  /* 0x00000002ee007210 */ /* 0x000fe20007f1e0ff */
[----:B------:R1:W2:Y:S02]  /*5700*/  LDSM.16.M88.4 R48, [R182] ;  /* 0x00000000b630783b */ /* 0x0002a40000000200 */
[----:B------:R-:W-:Y:S02]  /*5710*/  IMAD R4, R194, c[0x0][0x21c], R4 ;  /* 0x00008700c2047a24 */ /* 0x000fe400078e0204 */
[----:B------:R1:W3:Y:S03]  /*5720*/  LDSM.16.M88.4 R44, [R182+0x1000] ;  /* 0x00100000b62c783b */ /* 0x0002e60000000200 */
[----:B------:R-:W-:Y:S01]  /*5730*/  IADD3.X R2, R241, R3, R4, P0, !PT ;  /* 0x00000003f1027210 */ /* 0x000fe200007fe404 */
[----:B------:R1:W4:Y:S01]  /*5740*/  LDSM.16.M88.4 R16, [R123] ;  /* 0x000000007b10783b */ /* 0x0003220000000200 */
[C---:B------:R-:W-:Y:S03]  /*5750*/  LEA R11, P0, R0.reuse, c[0x0][0x1f8], 0x1 ;  /* 0x00007e00000b7a11 */ /* 0x040fe600078008ff */
[----:B------:R1:W1:Y:S01]  /*5760*/  LDSM.16.M88.4 R32, [R123+0x400] ;  /* 0x000400007b20783b */ /* 0x0002620000000200 */
[----:B------:R-:W-:Y:S01]  /*5770*/  LEA.HI.X R10, R0, c[0x0][0x1fc], R2, 0x1, P0 ;  /* 0x00007f00000a7a11 */ /* 0x000fe200000f0c02 */
[----:B------:R-:W-:Y:S02]  /*5780*/  IMAD.MOV.U32 R0, RZ, RZ, R122 ;  /* 0x000000ffff007224 */ /* 0x000fe400078e007a */
[----:B------:R1:W1:Y:S04]  /*5790*/  LDSM.16.M88.4 R156, [R123+0x800] ;  /* 0x000800007b9c783b */ /* 0x0002680000000200 */
[----:B------:R1:W1:Y:S04]  /*57a0*/  LDSM.16.M88.4 R160, [R183] ;  /* 0x00000000b7a0783b */ /* 0x0002680000000200 */
[----:B------:R1:W1:Y:S04]  /*57b0*/  LDSM.16.M88.4 R168, [R183+0x1000] ;  /* 0x00100000b7a8783b */ /* 0x0002680000000200 */
[----:B------:R1:W1:Y:S04]  /*57c0*/  LDSM.16.M88.4 R164, [R184] ;  /* 0x00000000b8a4783b */ /* 0x0002680000000200 */
[----:B------:R1:W1:Y:S04]  /*57d0*/  LDSM.16.M88.4 R172, [R192] ;  /* 0x00000000c0ac783b */ /* 0x0002680000000200 */
[----:B------:R1:W1:Y:S01]  /*57e0*/  LDSM.16.M88.4 R176, [R191] ;  /* 0x00000000bfb0783b */ /* 0x0002620000000200 */
[----:B------:R-:W-:-:S05]  /*57f0*/  BRA.DIV ~URZ, `(.L_x_66) ;  /* 0x000082527f007947 */ /* 0x000fca000b800000 */
[----:B------:R4:W3:Y:S02]  /*5800*/  SHFL.IDX PT, R2, R10, RZ, 0x1c1f ;  /* 0x001c1fff0a027589 */ /* 0x0008e400000e0000 */
.L_x_160:
[----:B------:R-:W-:Y:S01]  /*5810*/  SHF.R.S32.HI R12, RZ, 0x1f, R229 ;  /* 0x0000001fff0c7819 */ /* 0x000fe200000114e5 */
[----:B------:R-:W5:Y:S01]  /*5820*/  SHFL.IDX PT, R3, R11, RZ, 0x1c1f ;  /* 0x001c1fff0b037589 */ /* 0x000f6200000e0000 */
[----:B------:R-:W-:Y:S01]  /*5830*/  SHF.R.S32.HI R14, RZ, 0x1f, R196 ;  /* 0x0000001fff0e7819 */ /* 0x000fe200000114c4 */
[----:B------:R-:W-:Y:S01]  /*5840*/  BSSY B0, `(.L_x_67) ;  /* 0x0000023000007945 */ /* 0x000fe20003800000 */
[----:B------:R-:W-:Y:S02]  /*5850*/  SHF.R.S32.HI R13, RZ, 0x1f, R228 ;  /* 0x0000001fff0d7819 */ /* 0x000fe400000114e4 */
[CC--:B-----5:R-:W-:Y:S02]  /*5860*/  LEA R4, P0, R229.reuse, R3.reuse, 0x1 ;  /* 0x00000003e5047211 */ /* 0x0e0fe400078008ff */
[-C--:B------:R-:W-:Y:S02]  /*5870*/  LEA R8, P5, R196, R3.reuse, 0x1 ;  /* 0x00000003c4087211 */ /* 0x080fe400078a08ff */
[-C--:B---3--:R-:W-:Y:S02]  /*5880*/  LEA.HI.X R5, R229, R2.reuse, R12, 0x1, P0 ;  /* 0x00000002e5057211 */ /* 0x088fe400000f0c0c */
[----:B------:R-:W3:Y:S01]  /*5890*/  S2R R12, SR_TID.X ;  /* 0x00000000000c7919 */ /* 0x000ee20000002100 */
[----:B------:R-:W-:Y:S02]  /*58a0*/  LEA R6, P2, R228, R3, 0x1 ;  /* 0x00000003e4067211 */ /* 0x000fe400078408ff */
[-C--:B------:R-:W-:Y:S02]  /*58b0*/  LEA.HI.X R9, R196, R2.reuse, R14, 0x1, P5 ;  /* 0x00000002c4097211 */ /* 0x080fe400028f0c0e */
[----:B------:R-:W-:Y:S03]  /*58c0*/  LEA.HI.X R7, R228, R2, R13, 0x1, P2 ;  /* 0x00000002e4077211 */ /* 0x000fe600010f0c0d */
[----:B------:R-:W-:Y:S01]  /*58d0*/  @!PT LDS RZ, [RZ] ;  /* 0x00000000fffff984 */ /* 0x000fe20000000800 */
[----:B------:R-:W-:Y:S01]  /*58e0*/  @!PT LDS RZ, [RZ] ;  /* 0x00000000fffff984 */ /* 0x000fe20000000800 */
[----:B------:R4:W-:Y:S04]  /*58f0*/  LDGSTS.E.BYPASS.LTC128B.128 [R193+0x1880], [R8.64], !P4 ;  /* 0x0188000008c17fae */ /* 0x0009e8000e101d46 */
[----:B------:R4:W-:Y:S04]  /*5900*/  LDGSTS.E.BYPASS.LTC128B.128 [R193+0x2480], [R6.64], !P3 ;  /* 0x0248000006c17fae */ /* 0x0009e8000d901d46 */
[----:B------:R4:W-:Y:S01]  /*5910*/  LDGSTS.E.BYPASS.LTC128B.128 [R193+0x3080], [R4.64], !P6 ;  /* 0x0308000004c17fae */ /* 0x0009e2000f101d46 */
[----:B---3--:R-:W-:Y:S11]  /*5920*/  ISETP.GT.AND P0, PT, R12, 0x3f, PT ;  /* 0x0000003f0c00780c */ /* 0x008ff60003f04270 */
[----:B------:R-:W-:Y:S02]  /*5930*/  @!UPT UIADD3 URZ, URZ, URZ, URZ ;  /* 0x0000003f3f3ff290 */ /* 0x000fe4000fffe03f */
[----:B------:R-:W-:-:S05]  /*5940*/  @P0 BRA `(.L_x_68) ;  /* 0x0000012000000947 */ /* 0x000fca0003800000 */
[----:B------:R-:W-:-:S05]  /*5950*/  BRA.DIV ~URZ, `(.L_x_69) ;  /* 0x000081627f007947 */ /* 0x000fca000b800000 */
[----:B----4-:R3:W4:Y:S04]  /*5960*/  SHFL.IDX PT, R4, R10, 0x1, 0x1c1f ;  /* 0x003c1f000a047f89 */ /* 0x01072800000e0000 */
[----:B------:R3:W2:Y:S02]  /*5970*/  SHFL.IDX PT, R2, R11, 0x1, 0x1c1f ;  /* 0x003c1f000b027f89 */ /* 0x0006a400000e0000 */
.L_x_161:
[-C--:B--2---:R-:W-:Y:S02]  /*5980*/  LEA R8, P5, R196, R2.reuse, 0x1 ;  /* 0x00000002c4087211 */ /* 0x084fe400078a08ff */
[----:B---3--:R-:W-:Y:S02]  /*5990*/  SHF.R.S32.HI R11, RZ, 0x1f, R196 ;  /* 0x0000001fff0b7819 */ /* 0x008fe400000114c4 */
[----:B------:R-:W-:Y:S02]  /*59a0*/  LEA R6, P2, R228, R2, 0x1 ;  /* 0x00000002e4067211 */ /* 0x000fe400078408ff */
[----:B----4-:R-:W-:Y:S02]  /*59b0*/  LEA.HI.X R9, R196, R4, R11, 0x1, P5 ;  /* 0x00000004c4097211 */ /* 0x010fe400028f0c0b */
[----:B------:R-:W-:Y:S02]  /*59c0*/  SHF.R.S32.HI R10, RZ, 0x1f, R228 ;  /* 0x0000001fff0a7819 */ /* 0x000fe400000114e4 */
[C---:B------:R-:W-:Y:S01]  /*59d0*/  LEA R2, P0, R229.reuse, R2, 0x1 ;  /* 0x00000002e5027211 */ /* 0x040fe200078008ff */
[----:B------:R-:W-:Y:S01]  /*59e0*/  @!PT LDS RZ, [RZ] ;  /* 0x00000000fffff984 */ /* 0x000fe20000000800 */
[----:B------:R-:W-:Y:S01]  /*59f0*/  @!PT LDS RZ, [RZ] ;  /* 0x00000000fffff984 */ /* 0x000fe20000000800 */
[----:B------:R-:W-:Y:S01]  /*5a00*/  @!PT LDS RZ, [RZ] ;  /* 0x00000000fffff984 */ /* 0x000fe20000000800 */
[----:B------:R2:W-:Y:S01]  /*5a10*/  LDGSTS.E.BYPASS.LTC128B.128 [R193+0x2080], [R8.64], !P4 ;  /* 0x0208000008c17fae */ /* 0x0005e2000e101d46 */
[-C--:B------:R-:W-:Y:S02]  /*5a20*/  LEA.HI.X R7, R228, R4.reuse, R10, 0x1, P2 ;  /* 0x00000004e4077211 */ /* 0x080fe400010f0c0a */
[----:B------:R-:W-:Y:S03]  /*5a30*/  SHF.R.S32.HI R5, RZ, 0x1f, R229 ;  /* 0x0000001fff057819 */ /* 0x000fe600000114e5 */
[----:B------:R2:W-:Y:S01]  /*5a40*/  LDGSTS.E.BYPASS.LTC128B.128 [R193+0x2c80], [R6.64], !P3 ;  /* 0x02c8000006c17fae */ /* 0x0005e2000d901d46 */
[----:B------:R-:W-:Y:S05]  /*5a50*/  LEA.HI.X R3, R229, R4, R5, 0x1, P0 ;  /* 0x00000004e5037211 */ /* 0x000fea00000f0c05 */
[----:B------:R2:W-:Y:S02]  /*5a60*/  LDGSTS.E.BYPASS.LTC128B.128 [R193+0x3880], [R2.64], !P6 ;  /* 0x0388000002c17fae */ /* 0x0005e4000f101d46 */
.L_x_68:
[----:B------:R-:W-:Y:S05]  /*5a70*/  BSYNC B0 ;  /* 0x0000000000007941 */ /* 0x000fea0003800000 */
.L_x_67:
[----:B------:R-:W0:Y:S01]  /*5a80*/  LDGDEPBAR ;  /* 0x00000000000079af */ /* 0x000e220000000000 */
[----:B------:R-:W-:Y:S01]  /*5a90*/  WARPSYNC 0xffffffff ;  /* 0xffffffff00007948 */ /* 0x000fe20003800000 */
[-C--:B--2-4-:R-:W-:Y:S01]  /*5aa0*/  HMMA.16816.F32.BF16 R4, R48, R16.reuse, RZ ;  /* 0x000000103004723c */ /* 0x094fe200000418ff */
[----:B------:R-:W-:Y:S02]  /*5ab0*/  BSSY B0, `(.L_x_70) ;  /* 0x00000a6000007945 */ /* 0x000fe40003800000 */
[----:B------:R-:W-:Y:S05]  /*5ac0*/  ISETP.GT.AND P0, PT, R197, R231, PT ;  /* 0x000000e7c500720c */ /* 0x000fea0003f04270 */
[C---:B------:R-:W-:Y:S08]  /*5ad0*/  HMMA.16816.F32.BF16 R8, R44.reuse, R16, RZ ;  /* 0x000000102c08723c */ /* 0x040ff000000418ff */
[-C--:B------:R-:W-:Y:S08]  /*5ae0*/  HMMA.16816.F32.BF16 R12, R44, R18.reuse, RZ ;  /* 0x000000122c0c723c */ /* 0x080ff000000418ff */
[C---:B------:R-:W-:Y:S08]  /*5af0*/  HMMA.16816.F32.BF16 R16, R48.reuse, R18, RZ ;  /* 0x000000123010723c */ /* 0x040ff000000418ff */
[-C--:B-1----:R-:W-:Y:S08]  /*5b00*/  HMMA.16816.F32.BF16 R20, R48, R32.reuse, RZ ;  /* 0x000000203014723c */ /* 0x082ff000000418ff */
[C---:B------:R-:W-:Y:S08]  /*5b10*/  HMMA.16816.F32.BF16 R24, R44.reuse, R32, RZ ;  /* 0x000000202c18723c */ /* 0x040ff000000418ff */
[-C--:B------:R-:W-:Y:S08]  /*5b20*/  HMMA.16816.F32.BF16 R28, R44, R34.reuse, RZ ;  /* 0x000000222c1c723c */ /* 0x080ff000000418ff */
[C---:B------:R-:W-:Y:S08]  /*5b30*/  HMMA.16816.F32.BF16 R32, R48.reuse, R34, RZ ;  /* 0x000000223020723c */ /* 0x040ff000000418ff */
[-C--:B------:R-:W-:Y:S08]  /*5b40*/  HMMA.16816.F32.BF16 R36, R48, R156.reuse, RZ ;  /* 0x0000009c3024723c */ /* 0x080ff000000418ff */
[C---:B------:R-:W-:Y:S08]  /*5b50*/  HMMA.16816.F32.BF16 R40, R44.reuse, R156, RZ ;  /* 0x0000009c2c28723c */ /* 0x040ff000000418ff */
[-C--:B------:R-:W-:Y:S08]  /*5b60*/  HMMA.16816.F32.BF16 R44, R44, R158.reuse, RZ ;  /* 0x0000009e2c2c723c */ /* 0x080ff000000418ff */
[----:B------:R-:W-:Y:S01]  /*5b70*/  HMMA.16816.F32.BF16 R48, R48, R158, RZ ;  /* 0x0000009e3030723c */ /* 0x000fe200000418ff */
[----:B------:R-:W-:Y:S07]  /*5b80*/  LDSM.16.M88.4 R156, [R182+0x2000] ;  /* 0x00200000b69c783b */ /* 0x000fee0000000200 */
[-C--:B------:R-:W-:Y:S08]  /*5b90*/  HMMA.16816.F32.BF16 R4, R160, R164.reuse, R4 ;  /* 0x000000a4a004723c */ /* 0x080ff00000041804 */
[C---:B------:R-:W-:Y:S08]  /*5ba0*/  HMMA.16816.F32.BF16 R8, R168.reuse, R164, R8 ;  /* 0x000000a4a808723c */ /* 0x040ff00000041808 */
        /* <DEDUP_REMOVED lines=13> */
[----:B------:R-:W3:Y:S07]  /*5c80*/  LDSM.16.M88.4 R160, [R123+0x1000] ;  /* 0x001000007ba0783b */ /* 0x000eee0000000200 */
[-C--:B-1----:R-:W-:Y:S08]  /*5c90*/  HMMA.16816.F32.BF16 R4, R156, R164.reuse, R4 ;  /* 0x000000a49c04723c */ /* 0x082ff00000041804 */
[C---:B--2---:R-:W-:Y:S08]  /*5ca0*/  HMMA.16816.F32.BF16 R8, R168.reuse, R164, R8 ;  /* 0x000000a4a808723c */ /* 0x044ff00000041808 */
[-C--:B------:R-:W-:Y:S08]  /*5cb0*/  HMMA.16816.F32.BF16 R12, R168, R166.reuse, R12 ;  /* 0x000000a6a80c723c */ /* 0x080ff0000004180c */
[C---:B------:R-:W-:Y:S01]  /*5cc0*/  HMMA.16816.F32.BF16 R16, R156.reuse, R166, R16 ;  /* 0x000000a69c10723c */ /* 0x040fe20000041810 */
[----:B------:R-:W-:Y:S07]  /*5cd0*/  LDSM.16.M88.4 R164, [R190] ;  /* 0x00000000bea4783b */ /* 0x000fee0000000200 */
[-C--:B---3--:R-:W-:Y:S08]  /*5ce0*/  HMMA.16816.F32.BF16 R20, R156, R160.reuse, R20 ;  /* 0x000000a09c14723c */ /* 0x088ff00000041814 */
[C---:B------:R-:W-:Y:S08]  /*5cf0*/  HMMA.16816.F32.BF16 R24, R168.reuse, R160, R24 ;  /* 0x000000a0a818723c */ /* 0x040ff00000041818 */
[-C--:B------:R-:W-:Y:S08]  /*5d00*/  HMMA.16816.F32.BF16 R28, R168, R162.reuse, R28 ;  /* 0x000000a2a81c723c */ /* 0x080ff0000004181c */
[C---:B------:R-:W-:Y:S01]  /*5d10*/  HMMA.16816.F32.BF16 R32, R156.reuse, R162, R32 ;  /* 0x000000a29c20723c */ /* 0x040fe20000041820 */
[----:B------:R-:W1:Y:S07]  /*5d20*/  LDSM.16.M88.4 R160, [R183+0x2000] ;  /* 0x00200000b7a0783b */ /* 0x000e6e0000000200 */
[-C--:B------:R-:W-:Y:S08]  /*5d30*/  HMMA.16816.F32.BF16 R36, R156, R172.reuse, R36 ;  /* 0x000000ac9c24723c */ /* 0x080ff00000041824 */
[C---:B------:R-:W-:Y:S08]  /*5d40*/  HMMA.16816.F32.BF16 R40, R168.reuse, R172, R40 ;  /* 0x000000aca828723c */ /* 0x040ff00000041828 */
[-C--:B------:R-:W-:Y:S01]  /*5d50*/  HMMA.16816.F32.BF16 R44, R168, R174.reuse, R44 ;  /* 0x000000aea82c723c */ /* 0x080fe2000004182c */
[----:B------:R-:W2:Y:S07]  /*5d60*/  LDSM.16.M88.4 R168, [R183+0x3000] ;  /* 0x00300000b7a8783b */ /* 0x000eae0000000200 */
[----:B------:R-:W-:Y:S01]  /*5d70*/  HMMA.16816.F32.BF16 R48, R156, R174, R48 ;  /* 0x000000ae9c30723c */ /* 0x000fe20000041830 */
[----:B------:R-:W3:Y:S07]  /*5d80*/  LDSM.16.M88.4 R156, [R189] ;  /* 0x00000000bd9c783b */ /* 0x000eee0000000200 */
[-C--:B-1----:R-:W-:Y:S01]  /*5d90*/  HMMA.16816.F32.BF16 R4, R160, R164.reuse, R4 ;  /* 0x000000a4a004723c */ /* 0x082fe20000041804 */
[----:B------:R-:W1:Y:S07]  /*5da0*/  LDSM.16.M88.4 R172, [R188] ;  /* 0x00000000bcac783b */ /* 0x000e6e0000000200 */
[C---:B--2---:R-:W-:Y:S08]  /*5db0*/  HMMA.16816.F32.BF16 R8, R168.reuse, R164, R8 ;  /* 0x000000a4a808723c */ /* 0x044ff00000041808 */
[-C--:B------:R-:W-:Y:S08]  /*5dc0*/  HMMA.16816.F32.BF16 R12, R168, R166.reuse, R12 ;  /* 0x000000a6a80c723c */ /* 0x080ff0000004180c */
[C---:B------:R-:W-:Y:S01]  /*5dd0*/  HMMA.16816.F32.BF16 R16, R160.reuse, R166, R16 ;  /* 0x000000a6a010723c */ /* 0x040fe20000041810 */
[----:B------:R-:W-:Y:S07]  /*5de0*/  LDSM.16.M88.4 R164, [R123+0x1800] ;  /* 0x001800007ba4783b */ /* 0x000fee0000000200 */
[-C--:B---3--:R-:W-:Y:S08]  /*5df0*/  HMMA.16816.F32.BF16 R20, R160, R156.reuse, R20 ;  /* 0x0000009ca014723c */ /* 0x088ff00000041814 */
[C---:B------:R-:W-:Y:S08]  /*5e00*/  HMMA.16816.F32.BF16 R24, R168.reuse, R156, R24 ;  /* 0x0000009ca818723c */ /* 0x040ff00000041818 */
[-C--:B------:R-:W-:Y:S08]  /*5e10*/  HMMA.16816.F32.BF16 R28, R168, R158.reuse, R28 ;  /* 0x0000009ea81c723c */ /* 0x080ff0000004181c */
[C---:B------:R-:W-:Y:S01]  /*5e20*/  HMMA.16816.F32.BF16 R32, R160.reuse, R158, R32 ;  /* 0x0000009ea020723c */ /* 0x040fe20000041820 */
[----:B------:R-:W2:Y:S07]  /*5e30*/  LDSM.16.M88.4 R156, [R182+0x4000] ;  /* 0x00400000b69c783b */ /* 0x000eae0000000200 */
[-C--:B-1----:R-:W-:Y:S08]  /*5e40*/  HMMA.16816.F32.BF16 R36, R160, R172.reuse, R36 ;  /* 0x000000aca024723c */ /* 0x082ff00000041824 */
[C---:B------:R-:W-:Y:S08]  /*5e50*/  HMMA.16816.F32.BF16 R40, R168.reuse, R172, R40 ;  /* 0x000000aca828723c */ /* 0x040ff00000041828 */
[-C--:B------:R-:W-:Y:S01]  /*5e60*/  HMMA.16816.F32.BF16 R44, R168, R174.reuse, R44 ;  /* 0x000000aea82c723c */ /* 0x080fe2000004182c */
[----:B------:R-:W1:Y:S07]  /*5e70*/  LDSM.16.M88.4 R168, [R182+0x5000] ;  /* 0x00500000b6a8783b */ /* 0x000e6e0000000200 */
[----:B------:R-:W-:Y:S01]  /*5e80*/  HMMA.16816.F32.BF16 R48, R160, R174, R48 ;  /* 0x000000aea030723c */ /* 0x000fe20000041830 */
[----:B------:R-:W3:Y:S07]  /*5e90*/  LDSM.16.M88.4 R160, [R123+0x1c00] ;  /* 0x001c00007ba0783b */ /* 0x000eee0000000200 */
[-C--:B--2---:R-:W-:Y:S01]  /*5ea0*/  HMMA.16816.F32.BF16 R4, R156, R164.reuse, R4 ;  /* 0x000000a49c04723c */ /* 0x084fe20000041804 */
[----:B------:R-:W2:Y:S07]  /*5eb0*/  LDSM.16.M88.4 R172, [R123+0x2000] ;  /* 0x002000007bac783b */ /* 0x000eae0000000200 */
[C---:B-1----:R-:W-:Y:S08]  /*5ec0*/  HMMA.16816.F32.BF16 R8, R168.reuse, R164, R8 ;  /* 0x000000a4a808723c */ /* 0x042ff00000041808 */
        /* <DEDUP_REMOVED lines=8> */
[-C--:B--2---:R-:W-:Y:S08]  /*5f50*/  HMMA.16816.F32.BF16 R36, R156, R172.reuse, R36 ;  /* 0x000000ac9c24723c */ /* 0x084ff00000041824 */
[C---:B------:R-:W-:Y:S08]  /*5f60*/  HMMA.16816.F32.BF16 R40, R168.reuse, R172, R40 ;  /* 0x000000aca828723c */ /* 0x040ff00000041828 */
[-C--:B------:R-:W-:Y:S01]  /*5f70*/  HMMA.16816.F32.BF16 R44, R168, R174.reuse, R44 ;  /* 0x000000aea82c723c */ /* 0x080fe2000004182c */
[----:B------:R-:W2:Y:S07]  /*5f80*/  LDSM.16.M88.4 R168, [R183+0x5000] ;  /* 0x00500000b7a8783b */ /* 0x000eae0000000200 */
[----:B------:R-:W-:Y:S01]  /*5f90*/  HMMA.16816.F32.BF16 R48, R156, R174, R48 ;  /* 0x000000ae9c30723c */ /* 0x000fe20000041830 */
[----:B------:R-:W3:Y:S07]  /*5fa0*/  LDSM.16.M88.4 R156, [R186] ;  /* 0x00000000ba9c783b */ /* 0x000eee0000000200 */
[-C--:B-1----:R-:W-:Y:S01]  /*5fb0*/  HMMA.16816.F32.BF16 R4, R160, R164.reuse, R4 ;  /* 0x000000a4a004723c */ /* 0x082fe20000041804 */
[----:B------:R-:W1:Y:S01]  /*5fc0*/  LDSM.16.M88.4 R172, [R185] ;  /* 0x00000000b9ac783b */ /* 0x000e620000000200 */
[----:B------:R-:W-:Y:S07]  /*5fd0*/  DEPBAR.LE SB0, 0x0 ;  /* 0x000080000000791a */ /* 0x000fee0000000000 */
[----:B------:R-:W-:Y:S01]  /*5fe0*/  BAR.SYNC.DEFER_BLOCKING 0x0 ;  /* 0x0000000000007b1d */ /* 0x000fe20000010000 */
[C---:B--2---:R-:W-:Y:S08]  /*5ff0*/  HMMA.16816.F32.BF16 R8, R168.reuse, R164, R8 ;  /* 0x000000a4a808723c */ /* 0x044ff00000041808 */
[-C--:B------:R-:W-:Y:S08]  /*6000*/  HMMA.16816.F32.BF16 R12, R168, R166.reuse, R12 ;  /* 0x000000a6a80c723c */ /* 0x080ff0000004180c */
[C---:B------:R-:W-:Y:S08]  /*6010*/  HMMA.16816.F32.BF16 R16, R160.reuse, R166, R16 ;  /* 0x000000a6a010723c */ /* 0x040ff00000041810 */
[-C--:B---3--:R-:W-:Y:S08]  /*6020*/  HMMA.16816.F32.BF16 R20, R160, R156.reuse, R20 ;  /* 0x0000009ca014723c */ /* 0x088ff00000041814 */
[C---:B------:R-:W-:Y:S08]  /*6030*/  HMMA.16816.F32.BF16 R24, R168.reuse, R156, R24 ;  /* 0x0000009ca818723c */ /* 0x040ff00000041818 */
[-C--:B------:R-:W-:Y:S08]  /*6040*/  HMMA.16816.F32.BF16 R28, R168, R158.reuse, R28 ;  /* 0x0000009ea81c723c */ /* 0x080ff0000004181c */
[C---:B------:R-:W-:Y:S08]  /*6050*/  HMMA.16816.F32.BF16 R32, R160.reuse, R158, R32 ;  /* 0x0000009ea020723c */ /* 0x040ff00000041820 */
[-C--:B-1----:R-:W-:Y:S08]  /*6060*/  HMMA.16816.F32.BF16 R36, R160, R172.reuse, R36 ;  /* 0x000000aca024723c */ /* 0x082ff00000041824 */
[C---:B------:R-:W-:Y:S08]  /*6070*/  HMMA.16816.F32.BF16 R40, R168.reuse, R172, R40 ;  /* 0x000000aca828723c */ /* 0x040ff00000041828 */
[-C--:B------:R-:W-:Y:S08]  /*6080*/  HMMA.16816.F32.BF16 R44, R168, R174.reuse, R44 ;  /* 0x000000aea82c723c */ /* 0x080ff0000004182c */
[----:B------:R-:W-:Y:S01]  /*6090*/  HMMA.16816.F32.BF16 R48, R160, R174, R48 ;  /* 0x000000aea030723c */ /* 0x000fe20000041830 */
[----:B------:R-:W-:Y:S07]  /*60a0*/  @!UPT UIADD3 URZ, URZ, URZ, URZ ;  /* 0x0000003f3f3ff290 */ /* 0x000fee000fffe03f */
[----:B------:R-:W-:-:S11]  /*60b0*/  @!P0 BRA `(.L_x_71) ;  /* 0x0000045000008947 */ /* 0x000fd60003800000 */
[----:B------:R-:W-:Y:S02]  /*60c0*/  IMAD.MOV.U32 R2, RZ, RZ, 0x1 ;  /* 0x00000001ff027424 */ /* 0x000fe400078e00ff */
[----:B------:R-:W-:Y:S02]  /*60d0*/  IMAD R3, R197, 0x30, R236 ;  /* 0x00000030c5037824 */ /* 0x000fe400078e02ec */
[----:B------:R-:W-:Y:S01]  /*60e0*/  IMAD.MOV.U32 R194, RZ, RZ, RZ ;  /* 0x000000ffffc27224 */ /* 0x000fe200078e00ff */
[----:B------:R-:W-:Y:S01]  /*60f0*/  ISETP.NE.AND P0, PT, R2, c[0x0][0x2b8], PT ;  /* 0x0000ae0002007a0c */ /* 0x000fe20003f05270 */
[----:B------:R-:W-:Y:S05]  /*6100*/  IMAD R2, R227, 0x20, R230 ;  /* 0x00000020e3027824 */ /* 0x000fea00078e02e6 */
[----:B------:R-:W-:Y:S05]  /*6110*/  IADD3 R3, R3, -0x30, R2 ;  /* 0xffffffd003037810 */ /* 0x000fea0007ffe002 */
[--C-:B------:R-:W-:Y:S02]  /*6120*/  IMAD.MOV.U32 R2, RZ, RZ, R3.reuse ;  /* 0x000000ffff027224 */ /* 0x100fe400078e0003 */
[----:B------:R-:W-:Y:S05]  /*6130*/  @P0 IMAD.HI.U32 R116, R3, c[0x0][0x2bc], RZ ;  /* 0x0000af0003740a27 */ /* 0x000fea00078e00ff */
[----:B------:R-:W-:Y:S04]  /*6140*/  @P0 SHF.R.U32.HI R2, RZ, c[0x0][0x2c0], R116 ;  /* 0x0000b000ff020a19 */ /* 0x000fe80000011674 */
[C---:B------:R-:W-:Y:S04]  /*6150*/  @!P1 IADD3 R116, P0, R2.reuse, R234, RZ ;  /* 0x000000ea02749210 */ /* 0x040fe80007f1e0ff */
[----:B------:R-:W-:Y:S01]  /*6160*/  @!P1 LEA.HI.X.SX32 R157, R2, R240, 0x1, P0 ;  /* 0x000000f0029d9211 */ /* 0x000fe200000f0eff */
[----:B------:R-:W-:Y:S01]  /*6170*/  IMAD.MOV R2, RZ, RZ, -R2 ;  /* 0x000000ffff027224 */ /* 0x000fe200078e0a02 */
[----:B------:R-:W-:Y:S03]  /*6180*/  @!P1 LEA R156, P0, R116, c[0x0][0x2a0], 0x2 ;  /* 0x0000a800749c9a11 */ /* 0x000fe600078010ff */
[----:B------:R-:W-:Y:S01]  /*6190*/  IMAD R195, R2, c[0x0][0x2b8], R3 ;  /* 0x0000ae0002c37a24 */ /* 0x000fe200078e0203 */
[----:B------:R-:W-:Y:S04]  /*61a0*/  @!P1 LEA.HI.X R157, R116, c[0x0][0x2a4], R157, 0x2, P0 ;  /* 0x0000a900749d9a11 */ /* 0x000fe800000f149d */
[----:B------:R-:W-:Y:S01]  /*61b0*/  SHF.R.S32.HI R2, RZ, 0x1f, R195 ;  /* 0x0000001fff027819 */ /* 0x000fe200000114c3 */
[----:B------:R1:W2:Y:S04]  /*61c0*/  @!P1 LDG.E R194, [R156.64] ;  /* 0x000000069cc29981 */ /* 0x0002a8000c1e1900 */
[----:B------:R-:W-:Y:S02]  /*61d0*/  IMAD R116, R2, c[0x0][0x1e0], RZ ;  /* 0x0000780002747a24 */ /* 0x000fe400078e02ff */
[C---:B------:R-:W-:Y:S04]  /*61e0*/  IMAD.WIDE.U32 R2, R195.reuse, c[0x0][0x1e0], RZ ;  /* 0x00007800c3027a25 */ /* 0x040fe800078e00ff */
[----:B------:R-:W-:Y:S04]  /*61f0*/  IMAD R116, R195, c[0x0][0x1e4], R116 ;  /* 0x00007900c3747a24 */ /* 0x000fe800078e0274 */
[----:B------:R-:W-:Y:S01]  /*6200*/  IMAD.IADD R3, R3, 0x1, R116 ;  /* 0x0000000103037824 */ /* 0x000fe200078e0274 */
[----:B-1----:R-:W-:Y:S04]  /*6210*/  IADD3 R156, -R230, 0x30, RZ ;  /* 0x00000030e69c7810 */ /* 0x002fe80007ffe1ff */
[----:B------:R-:W-:Y:S02]  /*6220*/  ISETP.GE.AND P5, PT, R156, 0x1, PT ;  /* 0x000000019c00780c */ /* 0x000fe40003fa6270 */
[----:B--2---:R-:W-:Y:S01]  /*6230*/  SHF.R.S32.HI R116, RZ, 0x1f, R194 ;  /* 0x0000001fff747819 */ /* 0x004fe200000114c2 */
[----:B------:R-:W-:Y:S04]  /*6240*/  IMAD.WIDE.U32 R2, R194, c[0x0][0x1f0], R2 ;  /* 0x00007c00c2027a25 */ /* 0x000fe800078e0002 */
[----:B------:R-:W-:Y:S01]  /*6250*/  IMAD R116, R116, c[0x0][0x1f0], RZ ;  /* 0x00007c0074747a24 */ /* 0x000fe200078e02ff */
[----:B------:R-:W-:Y:S03]  /*6260*/  IADD3 R2, P2, R232, R2, RZ ;  /* 0x00000002e8027210 */ /* 0x000fe60007f5e0ff */
[----:B------:R-:W-:Y:S01]  /*6270*/  IMAD R116, R194, c[0x0][0x1f4], R116 ;  /* 0x00007d00c2747a24 */ /* 0x000fe200078e0274 */
[C---:B------:R-:W-:Y:S04]  /*6280*/  LEA R162, P0, R2.reuse, c[0x0][0x1c8], 0x1 ;  /* 0x0000720002a27a11 */ /* 0x040fe800078008ff */
[----:B------:R-:W-:Y:S04]  /*6290*/  IADD3.X R3, R237, R3, R116, P2, !PT ;  /* 0x00000003ed037210 */ /* 0x000fe800017fe474 */
[----:B------:R-:W-:Y:S01]  /*62a0*/  LEA.HI.X R157, R2, c[0x0][0x1cc], R3, 0x1, P0 ;  /* 0x00007300029d7a11 */ /* 0x000fe200000f0c03 */
[----:B------:R-:W-:-:S05]  /*62b0*/  BRA.DIV ~URZ, `(.L_x_72) ;  /* 0x000078d27f007947 */ /* 0x000fca000b800000 */
[----:B------:R1:W2:Y:S02]  /*62c0*/  SHFL.IDX PT, R116, R157, RZ, 0x1c1f ;  /* 0x001c1fff9d747589 */ /* 0x0002a400000e0000 */
.L_x_162:
[----:B------:R-:W-:-:S05]  /*62d0*/  BRA.DIV ~URZ, `(.L_x_73) ;  /* 0x000079227f007947 */ /* 0x000fca000b800000 */
[----:B------:R3:W4:Y:S02]  /*62e0*/  SHFL.IDX PT, R2, R162, RZ, 0x1c1f ;  /* 0x001c1fffa2027589 */ /* 0x00072400000e0000 */
.L_x_163:
[----:B------:R-:W-:Y:S02]  /*62f0*/  SHF.R.S32.HI R3, RZ, 0x1f, R196 ;  /* 0x0000001fff037819 */ /* 0x000fe400000114c4 */
[-C--:B----4-:R-:W-:Y:S02]  /*6300*/  @P5 LEA R160, P0, R196, R2.reuse, 0x1 ;  /* 0x00000002c4a05211 */ /* 0x090fe400078008ff */
[----:B------:R-:W-:Y:S02]  /*6310*/  @P5 LEA R158, P2, R228, R2, 0x1 ;  /* 0x00000002e49e5211 */ /* 0x000fe400078408ff */
[----:B--2---:R-:W-:Y:S02]  /*6320*/  @P5 LEA.HI.X R161, R196, R116, R3, 0x1, P0 ;  /* 0x00000074c4a15211 */ /* 0x004fe400000f0c03 */
[----:B------:R-:W-:Y:S02]  /*6330*/  SHF.R.S32.HI R164, RZ, 0x1f, R228 ;  /* 0x0000001fffa47819 */ /* 0x000fe400000114e4 */
[C---:B------:R-:W-:Y:S01]  /*6340*/  @P5 LEA R2, P0, R229.reuse, R2, 0x1 ;  /* 0x00000002e5025211 */ /* 0x040fe200078008ff */
[----:B------:R-:W-:Y:S01]  /*6350*/  @!PT LDS RZ, [RZ] ;  /* 0x00000000fffff984 */ /* 0x000fe20000000800 */
[----:B------:R-:W-:Y:S01]  /*6360*/  @!PT LDS RZ, [RZ] ;  /* 0x00000000fffff984 */ /* 0x000fe20000000800 */
[----:B------:R-:W-:Y:S01]  /*6370*/  @!PT LDS RZ, [RZ] ;  /* 0x00000000fffff984 */ /* 0x000fe20000000800 */
[----:B------:R2:W-:Y:S01]  /*6380*/  @P5 LDGSTS.E.BYPASS.LTC128B.128 [R193+0x3c80], [R160.64], !P4 ;  /* 0x03c80000a0c15fae */ /* 0x0005e2000e101d46 */
[-C--:B------:R-:W-:Y:S02]  /*6390*/  @P5 LEA.HI.X R159, R228, R116.reuse, R164, 0x1, P2 ;  /* 0x00000074e49f5211 */ /* 0x080fe400010f0ca4 */
[----:B------:R-:W-:Y:S03]  /*63a0*/  SHF.R.S32.HI R163, RZ, 0x1f, R229 ;  /* 0x0000001fffa37819 */ /* 0x000fe600000114e5 */
[----:B------:R2:W-:Y:S01]  /*63b0*/  @P5 LDGSTS.E.BYPASS.LTC128B.128 [R193+0x4880], [R158.64], !P3 ;  /* 0x048800009ec15fae */ /* 0x0005e2000d901d46 */
[----:B------:R-:W-:Y:S02]  /*63c0*/  @P5 LEA.HI.X R3, R229, R116, R163, 0x1, P0 ;  /* 0x00000074e5035211 */ /* 0x000fe400000f0ca3 */
[----:B------:R-:W-:Y:S03]  /*63d0*/  ISETP.GE.AND P0, PT, R156, 0x21, PT ;  /* 0x000000219c00780c */ /* 0x000fe60003f06270 */
[----:B------:R2:W-:Y:S01]  /*63e0*/  @P5 LDGSTS.E.BYPASS.LTC128B.128 [R193+0x5480], [R2.64], !P6 ;  /* 0x0548000002c15fae */ /* 0x0005e2000f101d46 */
[----:B------:R-:W-:-:S05]  /*63f0*/  BRA.DIV ~URZ, `(.L_x_74) ;  /* 0x000078727f007947 */ /* 0x000fca000b800000 */
[----:B------:R4:W1:Y:S04]  /*6400*/  SHFL.IDX PT, R116, R157, 0x1, 0x1c1f ;  /* 0x003c1f009d747f89 */ /* 0x00086800000e0000 */
[----:B--2---:R4:W2:Y:S02]  /*6410*/  SHFL.IDX PT, R2, R162, 0x1, 0x1c1f ;  /* 0x003c1f00a2027f89 */ /* 0x0048a400000e0000 */
.L_x_164:
[-C--:B--2---:R-:W-:Y:S02]  /*6420*/  @P0 LEA R158, P2, R196, R2.reuse, 0x1 ;  /* 0x00000002c49e0211 */ /* 0x084fe400078408ff */
[----:B------:R-:W-:Y:S02]  /*6430*/  SHF.R.S32.HI R3, RZ, 0x1f, R196 ;  /* 0x0000001fff037819 */ /* 0x000fe400000114c4 */
[----:B------:R-:W-:Y:S02]  /*6440*/  @P0 LEA R156, P5, R228, R2, 0x1 ;  /* 0x00000002e49c0211 */ /* 0x000fe400078a08ff */
[----:B-1----:R-:W-:Y:S02]  /*6450*/  @P0 LEA.HI.X R159, R196, R116, R3, 0x1, P2 ;  /* 0x00000074c49f0211 */ /* 0x002fe400010f0c03 */
[----:B------:R-:W-:Y:S02]  /*6460*/  SHF.R.S32.HI R161, RZ, 0x1f, R228 ;  /* 0x0000001fffa17819 */ /* 0x000fe400000114e4 */
[C---:B------:R-:W-:Y:S01]  /*6470*/  @P0 LEA R2, P2, R229.reuse, R2, 0x1 ;  /* 0x00000002e5020211 */ /* 0x040fe200078408ff */
[----:B------:R-:W-:Y:S01]  /*6480*/  @!PT LDS RZ, [RZ] ;  /* 0x00000000fffff984 */ /* 0x000fe20000000800 */
[----:B------:R-:W-:Y:S01]  /*6490*/  @!PT LDS RZ, [RZ] ;  /* 0x00000000fffff984 */ /* 0x000fe20000000800 */
[----:B------:R-:W-:Y:S01]  /*64a0*/  @!PT LDS RZ, [RZ] ;  /* 0x00000000fffff984 */ /* 0x000fe20000000800 */
[----:B------:R1:W-:Y:S01]  /*64b0*/  @P0 LDGSTS.E.BYPASS.LTC128B.128 [R193+0x4480], [R158.64], !P4 ;  /* 0x044800009ec10fae */ /* 0x0003e2000e101d46 */
[-C--:B----4-:R-:W-:Y:S02]  /*64c0*/  @P0 LEA.HI.X R157, R228, R116.reuse, R161, 0x1, P5 ;  /* 0x00000074e49d0211 */ /* 0x090fe400028f0ca1 */
[----:B------:R-:W-:Y:S03]  /*64d0*/  SHF.R.S32.HI R160, RZ, 0x1f, R229 ;  /* 0x0000001fffa07819 */ /* 0x000fe600000114e5 */
[----:B------:R1:W-:Y:S01]  /*64e0*/  @P0 LDGSTS.E.BYPASS.LTC128B.128 [R193+0x5080], [R156.64], !P3 ;  /* 0x050800009cc10fae */ /* 0x0003e2000d901d46 */
[----:B------:R-:W-:Y:S05]  /*64f0*/  @P0 LEA.HI.X R3, R229, R116, R160, 0x1, P2 ;  /* 0x00000074e5030211 */ /* 0x000fea00010f0ca0 */
[----:B------:R1:W-:Y:S02]  /*6500*/  @P0 LDGSTS.E.BYPASS.LTC128B.128 [R193+0x5c80], [R2.64], !P6 ;  /* 0x05c8000002c10fae */ /* 0x0003e4000f101d46 */
.L_x_71:
[----:B------:R-:W-:Y:S05]  /*6510*/  BSYNC B0 ;  /* 0x0000000000007941 */ /* 0x000fea0003800000 */
.L_x_70:
[----:B------:R-:W-:Y:S01]  /*6520*/  FMNMX.FTZ R122, R4, R122, !PT ;  /* 0x0000007a047a7209 */ /* 0x000fe20007810000 */
[----:B------:R-:W0:Y:S01]  /*6530*/  LDGDEPBAR ;  /* 0x00000000000079af */ /* 0x000e220000000000 */
[----:B------:R-:W-:Y:S02]  /*6540*/  FMNMX.FTZ R116, R6, R121, !PT ;  /* 0x0000007906747209 */ /* 0x000fe40007810000 */
[----:B-1----:R-:W-:Y:S02]  /*6550*/  FMNMX.FTZ R3, R8, R120, !PT ;  /* 0x0000007808037209 */ /* 0x002fe40007810000 */
        /* <DEDUP_REMOVED lines=45> */
[----:B------:R-:W-:-:S05]  /*6830*/  BRA.DIV ~URZ, `(.L_x_75) ;  /* 0x000075027f007947 */ /* 0x000fca000b800000 */
[----:B------:R1:W2:Y:S02]  /*6840*/  SHFL.BFLY PT, R2, R116, 0x2, 0x1f ;  /* 0x0c401f0074027f89 */ /* 0x0002a400000e0000 */
.L_x_165:
[----:B--2---:R-:W-:Y:S01]  /*6850*/  FMNMX.FTZ R122, R116, R2, !PT ;  /* 0x00000002747a7209 */ /* 0x004fe20007810000 */
[----:B------:R-:W-:-:S05]  /*6860*/  BRA.DIV ~URZ, `(.L_x_76) ;  /* 0x000075227f007947 */ /* 0x000fca000b800000 */
[----:B------:R-:W-:Y:S04]  /*6870*/  SHFL.BFLY PT, R3, R120, 0x2, 0x1f ;  /* 0x0c401f0078037f89 */ /* 0x000fe800000e0000 */
[----:B------:R-:W-:Y:S04]  /*6880*/  SHFL.BFLY PT, R2, R156, 0x2, 0x1f ;  /* 0x0c401f009c027f89 */ /* 0x000fe800000e0000 */
[----:B-1----:R-:W-:Y:S04]  /*6890*/  SHFL.BFLY PT, R116, R157, 0x2, 0x1f ;  /* 0x0c401f009d747f89 */ /* 0x002fe800000e0000 */
[----:B------:R-:W1:Y:S02]  /*68a0*/  SHFL.BFLY PT, R121, R122, 0x1, 0x1f ;  /* 0x0c201f007a797f89 */ /* 0x000e6400000e0000 */
[----:B-1----:R-:W-:Y:S02]  /*68b0*/  FMNMX.FTZ R122, R122, R121, !PT ;  /* 0x000000797a7a7209 */ /* 0x002fe40007810000 */
[----:B------:R-:W-:Y:S02]  /*68c0*/  FMNMX.FTZ R3, R120, R3, !PT ;  /* 0x0000000378037209 */ /* 0x000fe40007810000 */
[----:B------:R-:W-:Y:S02]  /*68d0*/  FMNMX.FTZ R120, R156, R2, !PT ;  /* 0x000000029c787209 */ /* 0x000fe40007810000 */
[----:B------:R-:W-:Y:S01]  /*68e0*/  FMNMX.FTZ R116, R157, R116, !PT ;  /* 0x000000749d747209 */ /* 0x000fe20007810000 */
[----:B------:R-:W1:Y:S04]  /*68f0*/  SHFL.BFLY PT, R156, R3, 0x1, 0x1f ;  /* 0x0c201f00039c7f89 */ /* 0x000e6800000e0000 */
[----:B------:R-:W2:Y:S04]  /*6900*/  SHFL.BFLY PT, R158, R120, 0x1, 0x1f ;  /* 0x0c201f00789e7f89 */ /* 0x000ea800000e0000 */
[----:B------:R4:W3:Y:S01]  /*6910*/  SHFL.BFLY PT, R2, R116, 0x1, 0x1f ;  /* 0x0c201f0074027f89 */ /* 0x0008e200000e0000 */
[----:B-1----:R-:W-:Y:S02]  /*6920*/  FMNMX.FTZ R121, R3, R156, !PT ;  /* 0x0000009c03797209 */ /* 0x002fe40007810000 */
[----:B--2---:R-:W-:Y:S02]  /*6930*/  FMNMX.FTZ R120, R120, R158, !PT ;  /* 0x0000009e78787209 */ /* 0x004fe40007810000 */
.L_x_166:
[----:B------:R-:W-:Y:S01]  /*6940*/  FADD.FTZ R0, -R122, R0 ;  /* 0x000000007a007221 */ /* 0x000fe20000010100 */
[----:B---3--:R-:W-:Y:S01]  /*6950*/  FMNMX.FTZ R2, R2, R116, !PT ;  /* 0x0000007402027209 */ /* 0x008fe20007810000 */
[----:B------:R-:W-:Y:S01]  /*6960*/  FMUL.FTZ R157, R122, c[0x0][0x2d0] ;  /* 0x0000b4007a9d7a20 */ /* 0x000fe20000410000 */
[----:B------:R-:W-:Y:S01]  /*6970*/  WARPSYNC 0xffffffff ;  /* 0xffffffff00007948 */ /* 0x000fe20003800000 */
[----:B------:R-:W-:Y:S01]  /*6980*/  FMUL.FTZ R0, R0, c[0x0][0x2d0] ;  /* 0x0000b40000007a20 */ /* 0x000fe20000410000 */
[----:B------:R-:W-:Y:S01]  /*6990*/  ISETP.GT.AND P0, PT, R197, R231, PT ;  /* 0x000000e7c500720c */ /* 0x000fe20003f04270 */
[----:B------:R-:W-:Y:S02]  /*69a0*/  FMUL.FTZ R156, R121, c[0x0][0x2d0] ;  /* 0x0000b400799c7a20 */ /* 0x000fe40000410000 */
[----:B------:R1:W2:Y:S01]  /*69b0*/  MUFU.EX2 R3, R0 ;  /* 0x0000000000037308 */ /* 0x0002a20000000800 */
[----:B------:R-:W-:Y:S02]  /*69c0*/  FMUL.FTZ R158, R2, c[0x0][0x2d0] ;  /* 0x0000b400029e7a20 */ /* 0x000fe40000410000 */
[--C-:B------:R-:W-:Y:S02]  /*69d0*/  FFMA.FTZ R6, R6, c[0x0][0x2d0], -R156.reuse ;  /* 0x0000b40006067a23 */ /* 0x100fe4000001089c */
[--C-:B------:R-:W-:Y:S02]  /*69e0*/  FFMA.FTZ R164, R32, c[0x0][0x2d0], -R157.reuse ;  /* 0x0000b40020a47a23 */ /* 0x100fe4000001089d */
[--C-:B------:R-:W-:Y:S02]  /*69f0*/  FFMA.FTZ R163, R33, c[0x0][0x2d0], -R157.reuse ;  /* 0x0000b40021a37a23 */ /* 0x100fe4000001089d */
[--C-:B------:R-:W-:Y:S01]  /*6a00*/  FFMA.FTZ R160, R34, c[0x0][0x2d0], -R156.reuse ;  /* 0x0000b40022a07a23 */ /* 0x100fe2000001089c */
[----:B------:R3:W-:Y:S01]  /*6a10*/  MUFU.EX2 R167, R6 ;  /* 0x0000000600a77308 */ /* 0x0007e20000000800 */
[--C-:B------:R-:W-:Y:S02]  /*6a20*/  FFMA.FTZ R159, R35, c[0x0][0x2d0], -R156.reuse ;  /* 0x0000b400239f7a23 */ /* 0x100fe4000001089c */
[----:B------:R-:W5:Y:S01]  /*6a30*/  LDSM.16.MT88.4 R32, [R180] ;  /* 0x00000000b420783b */ /* 0x000f620000004200 */
[--C-:B------:R-:W-:Y:S02]  /*6a40*/  FFMA.FTZ R7, R7, c[0x0][0x2d0], -R156.reuse ;  /* 0x0000b40007077a23 */ /* 0x100fe4000001089c */
[--C-:B------:R-:W-:Y:S02]  /*6a50*/  FFMA.FTZ R178, R36, c[0x0][0x2d0], -R157.reuse ;  /* 0x0000b40024b27a23 */ /* 0x100fe4000001089d */
[--C-:B------:R-:W-:Y:S02]  /*6a60*/  FFMA.FTZ R177, R37, c[0x0][0x2d0], -R157.reuse ;  /* 0x0000b40025b17a23 */ /* 0x100fe4000001089d */
[----:B------:R-:W-:Y:S01]  /*6a70*/  MUFU.EX2 R206, R7 ;  /* 0x0000000700ce7308 */ /* 0x000fe20000000800 */
[--C-:B------:R-:W-:Y:S02]  /*6a80*/  FFMA.FTZ R162, R22, c[0x0][0x2d0], -R156.reuse ;  /* 0x0000b40016a27a23 */ /* 0x100fe4000001089c */
[--C-:B------:R-:W-:Y:S02]  /*6a90*/  FFMA.FTZ R161, R23, c[0x0][0x2d0], -R156.reuse ;  /* 0x0000b40017a17a23 */ /* 0x100fe4000001089c */
[--C-:B-1----:R-:W-:Y:S02]  /*6aa0*/  FFMA.FTZ R0, R4, c[0x0][0x2d0], -R157.reuse ;  /* 0x0000b40004007a23 */ /* 0x102fe4000001089d */
[----:B------:R-:W-:Y:S02]  /*6ab0*/  FMUL.FTZ R4, R120, c[0x0][0x2d0] ;  /* 0x0000b40078047a20 */ /* 0x000fe40000410000 */
[----:B------:R-:W-:Y:S01]  /*6ac0*/  FFMA.FTZ R173, R50, c[0x0][0x2d0], -R156 ;  /* 0x0000b40032ad7a23 */ /* 0x000fe2000001089c */
[----:B------:R1:W-:Y:S01]  /*6ad0*/  MUFU.EX2 R168, R0 ;  /* 0x0000000000a87308 */ /* 0x0003e20000000800 */
[--C-:B------:R-:W-:Y:S02]  /*6ae0*/  FFMA.FTZ R171, R40, c[0x0][0x2d0], -R4.reuse ;  /* 0x0000b40028ab7a23 */ /* 0x100fe40000010804 */
[----:B----4-:R-:W-:Y:S02]  /*6af0*/  FFMA.FTZ R116, R25, c[0x0][0x2d0], -R4 ;  /* 0x0000b40019747a23 */ /* 0x010fe40000010804 */
[----:B---3--:R-:W-:Y:S02]  /*6b00*/  FFMA.FTZ R6, R14, c[0x0][0x2d0], -R158 ;  /* 0x0000b4000e067a23 */ /* 0x008fe4000001089e */
[--C-:B------:R-:W-:Y:S02]  /*6b10*/  FFMA.FTZ R170, R41, c[0x0][0x2d0], -R4.reuse ;  /* 0x0000b40029aa7a23 */ /* 0x100fe40000010804 */
[--C-:B------:R-:W-:Y:S01]  /*6b20*/  FFMA.FTZ R169, R44, c[0x0][0x2d0], -R4.reuse ;  /* 0x0000b4002ca97a23 */ /* 0x100fe20000010804 */
[----:B------:R-:W-:Y:S01]  /*6b30*/  MUFU.EX2 R219, R6 ;  /* 0x0000000600db7308 */ /* 0x000fe20000000800 */
[----:B------:R-:W-:Y:S02]  /*6b40*/  FFMA.FTZ R172, R45, c[0x0][0x2d0], -R4 ;  /* 0x0000b4002dac7a23 */ /* 0x000fe40000010804 */
[--C-:B------:R-:W-:Y:S02]  /*6b50*/  FFMA.FTZ R166, R20, c[0x0][0x2d0], -R157.reuse ;  /* 0x0000b40014a67a23 */ /* 0x100fe4000001089d */
[--C-:B------:R-:W-:Y:S02]  /*6b60*/  FFMA.FTZ R165, R21, c[0x0][0x2d0], -R157.reuse ;  /* 0x0000b40015a57a23 */ /* 0x100fe4000001089d */
[----:B------:R-:W-:Y:S02]  /*6b70*/  FFMA.FTZ R176, R48, c[0x0][0x2d0], -R157 ;  /* 0x0000b40030b07a23 */ /* 0x000fe4000001089d */
[--C-:B------:R-:W-:Y:S01]  /*6b80*/  FFMA.FTZ R175, R38, c[0x0][0x2d0], -R156.reuse ;  /* 0x0000b40026af7a23 */ /* 0x100fe2000001089c */
[----:B------:R-:W-:Y:S01]  /*6b90*/  MUFU.EX2 R208, R116 ;  /* 0x0000007400d07308 */ /* 0x000fe20000000800 */
[----:B------:R-:W-:Y:S02]  /*6ba0*/  FFMA.FTZ R174, R39, c[0x0][0x2d0], -R156 ;  /* 0x0000b40027ae7a23 */ /* 0x000fe4000001089c */
[--C-:B------:R-:W-:Y:S02]  /*6bb0*/  FFMA.FTZ R25, R28, c[0x0][0x2d0], -R4.reuse ;  /* 0x0000b4001c197a23 */ /* 0x100fe40000010804 */
[----:B-1----:R-:W-:Y:S02]  /*6bc0*/  FADD.FTZ R0, -R121, R117 ;  /* 0x0000007579007221 */ /* 0x002fe40000010100 */
[--C-:B------:R-:W-:Y:S02]  /*6bd0*/  FFMA.FTZ R29, R29, c[0x0][0x2d0], -R4.reuse ;  /* 0x0000b4001d1d7a23 */ /* 0x100fe40000010804 */
[----:B------:R-:W-:Y:S01]  /*6be0*/  FMUL.FTZ R0, R0, c[0x0][0x2d0] ;  /* 0x0000b40000007a20 */ /* 0x000fe20000410000 */
[----:B------:R-:W-:Y:S10]  /*6bf0*/  MUFU.EX2 R214, R165 ;  /* 0x000000a500d67308 */ /* 0x000ff40000000800 */
[----:B------:R1:W-:Y:S10]  /*6c00*/  MUFU.EX2 R117, R0 ;  /* 0x0000000000757308 */ /* 0x0003f40000000800 */
[----:B------:R-:W-:Y:S10]  /*6c10*/  MUFU.EX2 R209, R162 ;  /* 0x000000a200d17308 */ /* 0x000ff40000000800 */
[----:B------:R-:W3:Y:S01]  /*6c20*/  MUFU.EX2 R212, R161 ;  /* 0x000000a100d47308 */ /* 0x000ee20000000800 */
[--C-:B-1----:R-:W-:Y:S02]  /*6c30*/  FFMA.FTZ R0, R5, c[0x0][0x2d0], -R157.reuse ;  /* 0x0000b40005007a23 */ /* 0x102fe4000001089d */
[--C-:B------:R-:W-:Y:S07]  /*6c40*/  FFMA.FTZ R5, R16, c[0x0][0x2d0], -R157.reuse ;  /* 0x0000b40010057a23 */ /* 0x100fee000001089d */
[----:B------:R1:W-:Y:S10]  /*6c50*/  MUFU.EX2 R207, R0 ;  /* 0x0000000000cf7308 */ /* 0x0003f40000000800 */
[----:B------:R4:W-:Y:S10]  /*6c60*/  MUFU.EX2 R211, R5 ;  /* 0x0000000500d37308 */ /* 0x0009f40000000800 */
[----:B------:R-:W-:Y:S01]  /*6c70*/  MUFU.EX2 R215, R164 ;  /* 0x000000a400d77308 */ /* 0x000fe20000000800 */
[--C-:B-1----:R-:W-:Y:S02]  /*6c80*/  FFMA.FTZ R0, R17, c[0x0][0x2d0], -R157.reuse ;  /* 0x0000b40011007a23 */ /* 0x102fe4000001089d */
[----:B------:R-:W-:Y:S07]  /*6c90*/  FFMA.FTZ R157, R49, c[0x0][0x2d0], -R157 ;  /* 0x0000b400319d7a23 */ /* 0x000fee000001089d */
[----:B------:R1:W1:Y:S01]  /*6ca0*/  MUFU.EX2 R226, R0 ;  /* 0x0000000000e27308 */ /* 0x0002620000000800 */
[----:B----4-:R-:W-:Y:S02]  /*6cb0*/  FFMA.FTZ R5, R8, c[0x0][0x2d0], -R4 ;  /* 0x0000b40008057a23 */ /* 0x010fe40000010804 */
[----:B------:R-:W-:Y:S07]  /*6cc0*/  FFMA.FTZ R8, R15, c[0x0][0x2d0], -R158 ;  /* 0x0000b4000f087a23 */ /* 0x000fee000001089e */
[----:B------:R4:W-:Y:S10]  /*6cd0*/  MUFU.EX2 R199, R5 ;  /* 0x0000000500c77308 */ /* 0x0009f40000000800 */
[----:B------:R-:W-:Y:S01]  /*6ce0*/  MUFU.EX2 R218, R8 ;  /* 0x0000000800da7308 */ /* 0x000fe20000000800 */
[----:B-1----:R-:W-:Y:S09]  /*6cf0*/  FFMA.FTZ R0, R18, c[0x0][0x2d0], -R156 ;  /* 0x0000b40012007a23 */ /* 0x002ff2000001089c */
[----:B------:R1:W-:Y:S01]  /*6d00*/  MUFU.EX2 R224, R0 ;  /* 0x0000000000e07308 */ /* 0x0003e20000000800 */
[----:B----4-:R-:W-:Y:S09]  /*6d10*/  FFMA.FTZ R5, R10, c[0x0][0x2d0], -R158 ;  /* 0x0000b4000a057a23 */ /* 0x010ff2000001089e */
[----:B------:R4:W-:Y:S10]  /*6d20*/  MUFU.EX2 R179, R5 ;  /* 0x0000000500b37308 */ /* 0x0009f40000000800 */
[----:B------:R-:W-:Y:S01]  /*6d30*/  MUFU.EX2 R217, R163 ;  /* 0x000000a300d97308 */ /* 0x000fe20000000800 */
[--C-:B-1----:R-:W-:Y:S02]  /*6d40*/  FFMA.FTZ R0, R19, c[0x0][0x2d0], -R156.reuse ;  /* 0x0000b40013007a23 */ /* 0x102fe4000001089c */
[----:B------:R-:W-:Y:S07]  /*6d50*/  FFMA.FTZ R156, R51, c[0x0][0x2d0], -R156 ;  /* 0x0000b400339c7a23 */ /* 0x000fee000001089c */
[----:B------:R1:W1:Y:S01]  /*6d60*/  MUFU.EX2 R225, R0 ;  /* 0x0000000000e17308 */ /* 0x0002620000000800 */
[----:B----4-:R-:W-:Y:S09]  /*6d70*/  FFMA.FTZ R5, R11, c[0x0][0x2d0], -R158 ;  /* 0x0000b4000b057a23 */ /* 0x010ff2000001089e */
[----:B------:R-:W-:Y:S10]  /*6d80*/  MUFU.EX2 R40, R5 ;  /* 0x0000000500287308 */ /* 0x000ff40000000800 */
[----:B------:R-:W-:Y:S01]  /*6d90*/  MUFU.EX2 R213, R160 ;  /* 0x000000a000d57308 */ /* 0x000fe20000000800 */
[----:B-1----:R-:W-:Y:S04]  /*6da0*/  FADD.FTZ R0, -R120, R118 ;  /* 0x0000007678007221 */ /* 0x002fe80000010100 */
[----:B------:R-:W-:Y:S05]  /*6db0*/  FMUL.FTZ R0, R0, c[0x0][0x2d0] ;  /* 0x0000b40000007a20 */ /* 0x000fea0000410000 */
[----:B------:R-:W-:Y:S10]  /*6dc0*/  MUFU.EX2 R216, R159 ;  /* 0x0000009f00d87308 */ /* 0x000ff40000000800 */
[----:B------:R1:W-:Y:S10]  /*6dd0*/  MUFU.EX2 R118, R0 ;  /* 0x0000000000767308 */ /* 0x0003f40000000800 */
[----:B------:R-:W-:Y:S10]  /*6de0*/  MUFU.EX2 R210, R25 ;  /* 0x0000001900d27308 */ /* 0x000ff40000000800 */
[----:B------:R-:W-:Y:S01]  /*6df0*/  MUFU.EX2 R204, R29 ;  /* 0x0000001d00cc7308 */ /* 0x000fe20000000800 */
[--C-:B-1----:R-:W-:Y:S09]  /*6e00*/  FFMA.FTZ R0, R9, c[0x0][0x2d0], -R4.reuse ;  /* 0x0000b40009007a23 */ /* 0x102ff20000010804 */
        /* <DEDUP_REMOVED lines=8> */
[----:B------:R1:W4:Y:S10]  /*6e90*/  MUFU.EX2 R223, R0 ;  /* 0x0000000000df7308 */ /* 0x0003340000000800 */
[----:B------:R-:W-:Y:S10]  /*6ea0*/  MUFU.EX2 R164, R173 ;  /* 0x000000ad00a47308 */ /* 0x000ff40000000800 */
[----:B------:R-:W-:Y:S01]  /*6eb0*/  MUFU.EX2 R161, R170 ;  /* 0x000000aa00a17308 */ /* 0x000fe20000000800 */
[----:B-1----:R-:W-:Y:S02]  /*6ec0*/  FADD.FTZ R0, -R2, R119 ;  /* 0x0000007702007221 */ /* 0x002fe40000010100 */
[----:B------:R-:W-:Y:S02]  /*6ed0*/  FFMA.FTZ R119, R24, c[0x0][0x2d0], -R4 ;  /* 0x0000b40018777a23 */ /* 0x000fe40000010804 */
[----:B------:R-:W-:Y:S05]  /*6ee0*/  FMUL.FTZ R0, R0, c[0x0][0x2d0] ;  /* 0x0000b40000007a20 */ /* 0x000fea0000410000 */
[----:B------:R-:W-:Y:S10]  /*6ef0*/  MUFU.EX2 R205, R119 ;  /* 0x0000007700cd7308 */ /* 0x000ff40000000800 */
[----:B------:R-:W1:Y:S10]  /*6f00*/  MUFU.EX2 R0, R0 ;  /* 0x0000000000007308 */ /* 0x000e740000000800 */
[----:B------:R-:W-:Y:S01]  /*6f10*/  MUFU.EX2 R162, R169 ;  /* 0x000000a900a27308 */ /* 0x000fe20000000800 */
[C---:B--2---:R-:W-:Y:S01]  /*6f20*/  FMUL.FTZ R16, R3.reuse, R132 ;  /* 0x0000008403107220 */ /* 0x044fe20000410000 */
[----:B---3--:R-:W-:Y:S01]  /*6f30*/  F2FP.BF16.PACK_AB R25, R212, R209 ;  /* 0x000000d1d419723e */ /* 0x008fe200000010ff */
[----:B------:R-:W-:Y:S02]  /*6f40*/  FMUL.FTZ R17, R3, R133 ;  /* 0x0000008503117220 */ /* 0x000fe40000410000 */
[C---:B------:R-:W-:Y:S02]  /*6f50*/  FMUL.FTZ R18, R117.reuse, R134 ;  /* 0x0000008675127220 */ /* 0x040fe40000410000 */
[C---:B------:R-:W-:Y:S02]  /*6f60*/  FMUL.FTZ R19, R117.reuse, R135 ;  /* 0x0000008775137220 */ /* 0x040fe40000410000 */
[----:B------:R-:W2:Y:S01]  /*6f70*/  LDSM.16.MT88.4 R132, [R181] ;  /* 0x00000000b584783b */ /* 0x000ea20000004200 */
[C---:B------:R-:W-:Y:S02]  /*6f80*/  FMUL.FTZ R6, R117.reuse, R138 ;  /* 0x0000008a75067220 */ /* 0x040fe40000410000 */
[C---:B------:R-:W-:Y:S02]  /*6f90*/  FMUL.FTZ R7, R117.reuse, R139 ;  /* 0x0000008b75077220 */ /* 0x040fe40000410000 */
[C---:B------:R-:W-:Y:S01]  /*6fa0*/  FMUL.FTZ R50, R117.reuse, R126 ;  /* 0x0000007e75327220 */ /* 0x040fe20000410000 */
[----:B------:R-:W-:Y:S01]  /*6fb0*/  F2FP.BF16.PACK_AB R126, R226, R211 ;  /* 0x000000d3e27e723e */ /* 0x000fe200000010ff */
[----:B------:R-:W-:Y:S01]  /*6fc0*/  FMUL.FTZ R51, R117, R127 ;  /* 0x0000007f75337220 */ /* 0x000fe20000410000 */
[----:B------:R-:W-:Y:S01]  /*6fd0*/  F2FP.BF16.PACK_AB R127, R225, R224 ;  /* 0x000000e0e17f723e */ /* 0x000fe200000010ff */
[C---:B------:R-:W-:Y:S02]  /*6fe0*/  FMUL.FTZ R4, R3.reuse, R136 ;  /* 0x0000008803047220 */ /* 0x040fe40000410000 */
[C---:B------:R-:W-:Y:S02]  /*6ff0*/  FMUL.FTZ R5, R3.reuse, R137 ;  /* 0x0000008903057220 */ /* 0x040fe40000410000 */
[----:B------:R-:W-:Y:S01]  /*7000*/  FMUL.FTZ R48, R3, R124 ;  /* 0x0000007c03307220 */ /* 0x000fe20000410000 */
[----:B------:R-:W-:Y:S01]  /*7010*/  F2FP.BF16.PACK_AB R124, R207, R168 ;  /* 0x000000a8cf7c723e */ /* 0x000fe200000010ff */
[----:B------:R-:W-:Y:S01]  /*7020*/  FMUL.FTZ R49, R3, R125 ;  /* 0x0000007d03317220 */ /* 0x000fe20000410000 */
[----:B------:R-:W-:Y:S01]  /*7030*/  F2FP.BF16.PACK_AB R125, R206, R167 ;  /* 0x000000a7ce7d723e */ /* 0x000fe200000010ff */
[----:B------:R-:W-:Y:S01]  /*7040*/  FMUL.FTZ R22, R117, R130 ;  /* 0x0000008275167220 */ /* 0x000fe20000410000 */
[----:B----4-:R-:W-:Y:S01]  /*7050*/  F2FP.BF16.PACK_AB R130, R223, R222 ;  /* 0x000000dedf82723e */ /* 0x010fe200000010ff */
[----:B------:R-:W-:Y:S01]  /*7060*/  FMUL.FTZ R23, R117, R131 ;  /* 0x0000008375177220 */ /* 0x000fe20000410000 */
[----:B------:R-:W-:Y:S01]  /*7070*/  F2FP.BF16.PACK_AB R131, R218, R219 ;  /* 0x000000dbda83723e */ /* 0x000fe200000010ff */
[C---:B------:R-:W-:Y:S02]  /*7080*/  FMUL.FTZ R8, R118.reuse, R140 ;  /* 0x0000008c76087220 */ /* 0x040fe40000410000 */
[-C--:B-----5:R-:W-:Y:S05]  /*7090*/  HMMA.16816.F32.BF16 R4, R124, R32.reuse, R4 ;  /* 0x000000207c04723c */ /* 0x0a0fea0000041804 */
[----:B------:R-:W-:Y:S02]  /*70a0*/  FMUL.FTZ R9, R118, R141 ;  /* 0x0000008d76097220 */ /* 0x000fe40000410000 */
[----:B------:R-:W-:Y:S01]  /*70b0*/  FMUL.FTZ R20, R3, R128 ;  /* 0x0000008003147220 */ /* 0x000fe20000410000 */
[----:B------:R-:W-:Y:S01]  /*70c0*/  F2FP.BF16.PACK_AB R128, R203, R199 ;  /* 0x000000c7cb80723e */ /* 0x000fe200000010ff */
[----:B------:R-:W-:Y:S03]  /*70d0*/  FMUL.FTZ R21, R3, R129 ;  /* 0x0000008103157220 */ /* 0x000fe60000410000 */
[----:B------:R-:W-:Y:S01]  /*70e0*/  F2FP.BF16.PACK_AB R129, R40, R179 ;  /* 0x000000b32881723e */ /* 0x000fe200000010ff */
[C---:B-1----:R-:W-:Y:S02]  /*70f0*/  FMUL.FTZ R10, R0.reuse, R142 ;  /* 0x0000008e000a7220 */ /* 0x042fe40000410000 */
[----:B------:R-:W-:Y:S02]  /*7100*/  FMUL.FTZ R11, R0, R143 ;  /* 0x0000008f000b7220 */ /* 0x000fe40000410000 */
[C---:B------:R-:W-:Y:S01]  /*7110*/  FMUL.FTZ R12, R118.reuse, R144 ;  /* 0x00000090760c7220 */ /* 0x040fe20000410000 */
[----:B------:R-:W1:Y:S01]  /*7120*/  MUFU.EX2 R143, R166 ;  /* 0x000000a6008f7308 */ /* 0x000e620000000800 */
[C---:B------:R-:W-:Y:S02]  /*7130*/  FMUL.FTZ R13, R118.reuse, R145 ;  /* 0x00000091760d7220 */ /* 0x040fe40000410000 */
[----:B------:R-:W-:Y:S01]  /*7140*/  FMUL.FTZ R36, R118, R152 ;  /* 0x0000009876247220 */ /* 0x000fe20000410000 */
[C---:B------:R-:W-:Y:S04]  /*7150*/  HMMA.16816.F32.BF16 R8, R128.reuse, R32, R8 ;  /* 0x000000208008723c */ /* 0x040fe80000041808 */
[C---:B------:R-:W-:Y:S02]  /*7160*/  FMUL.FTZ R14, R0.reuse, R146 ;  /* 0x00000092000e7220 */ /* 0x040fe40000410000 */
[----:B------:R-:W-:Y:S01]  /*7170*/  FMUL.FTZ R15, R0, R147 ;  /* 0x00000093000f7220 */ /* 0x000fe20000410000 */
[----:B------:R-:W-:Y:S01]  /*7180*/  MUFU.EX2 R166, R176 ;  /* 0x000000b000a67308 */ /* 0x000fe20000000800 */
[C---:B------:R-:W-:Y:S04]  /*7190*/  FMUL.FTZ R32, R118.reuse, R148 ;  /* 0x0000009476207220 */ /* 0x040fe80000410000 */
[C---:B------:R-:W-:Y:S01]  /*71a0*/  FMUL.FTZ R33, R118.reuse, R149 ;  /* 0x0000009576217220 */ /* 0x040fe20000410000 */
[-C--:B------:R-:W-:Y:S03]  /*71b0*/  HMMA.16816.F32.BF16 R12, R128, R34.reuse, R12 ;  /* 0x00000022800c723c */ /* 0x080fe6000004180c */
[C---:B------:R-:W-:Y:S02]  /*71c0*/  FMUL.FTZ R37, R118.reuse, R153 ;  /* 0x0000009976257220 */ /* 0x040fe40000410000 */
[C---:B------:R-:W-:Y:S02]  /*71d0*/  FMUL.FTZ R54, R117.reuse, R54 ;  /* 0x0000003675367220 */ /* 0x040fe40000410000 */
[C---:B------:R-:W-:Y:S01]  /*71e0*/  FMUL.FTZ R55, R117.reuse, R55 ;  /* 0x0000003775377220 */ /* 0x040fe20000410000 */
[C---:B------:R-:W-:Y:S04]  /*71f0*/  HMMA.16816.F32.BF16 R16, R124.reuse, R34, R16 ;  /* 0x000000227c10723c */ /* 0x040fe80000041810 */
[C---:B------:R-:W-:Y:S02]  /*7200*/  FMUL.FTZ R56, R118.reuse, R56 ;  /* 0x0000003876387220 */ /* 0x040fe40000410000 */
[----:B------:R-:W-:Y:S02]  /*7210*/  FMUL.FTZ R57, R118, R57 ;  /* 0x0000003976397220 */ /* 0x000fe40000410000 */
[-C--:B--2---:R-:W-:Y:S04]  /*7220*/  HMMA.16816.F32.BF16 R20, R124, R132.reuse, R20 ;  /* 0x000000847c14723c */ /* 0x084fe80000041814 */
[C---:B------:R-:W-:Y:S02]  /*7230*/  FMUL.FTZ R34, R0.reuse, R150 ;  /* 0x0000009600227220 */ /* 0x040fe40000410000 */
[----:B------:R-:W-:Y:S02]  /*7240*/  FMUL.FTZ R35, R0, R151 ;  /* 0x0000009700237220 */ /* 0x000fe40000410000 */
[C---:B------:R-:W-:Y:S04]  /*7250*/  FMUL.FTZ R60, R118.reuse, R60 ;  /* 0x0000003c763c7220 */ /* 0x040fe80000410000 */
[----:B------:R-:W-:Y:S01]  /*7260*/  FMUL.FTZ R61, R118, R61 ;  /* 0x0000003d763d7220 */ /* 0x000fe20000410000 */
[C---:B------:R-:W-:Y:S04]  /*7270*/  HMMA.16816.F32.BF16 R32, R128.reuse, R132, R32 ;  /* 0x000000848020723c */ /* 0x040fe80000041820 */
[C---:B------:R-:W-:Y:S02]  /*7280*/  FMUL.FTZ R38, R0.reuse, R154 ;  /* 0x0000009a00267220 */ /* 0x040fe40000410000 */
[----:B------:R-:W-:Y:S02]  /*7290*/  FMUL.FTZ R39, R0, R155 ;  /* 0x0000009b00277220 */ /* 0x000fe40000410000 */
[C---:B------:R-:W-:Y:S04]  /*72a0*/  FMUL.FTZ R66, R117.reuse, R66 ;  /* 0x0000004275427220 */ /* 0x040fe80000410000 */
[C---:B------:R-:W-:Y:S01]  /*72b0*/  FMUL.FTZ R67, R117.reuse, R67 ;  /* 0x0000004375437220 */ /* 0x040fe20000410000 */
[-C--:B------:R-:W-:Y:S03]  /*72c0*/  HMMA.16816.F32.BF16 R36, R128, R134.reuse, R36 ;  /* 0x000000868024723c */ /* 0x080fe60000041824 */
[C---:B------:R-:W-:Y:S02]  /*72d0*/  FMUL.FTZ R70, R117.reuse, R70 ;  /* 0x0000004675467220 */ /* 0x040fe40000410000 */
[----:B------:R-:W-:Y:S02]  /*72e0*/  FMUL.FTZ R71, R117, R71 ;  /* 0x0000004775477220 */ /* 0x000fe40000410000 */
[C---:B------:R-:W-:Y:S01]  /*72f0*/  FMUL.FTZ R72, R118.reuse, R72 ;  /* 0x0000004876487220 */ /* 0x040fe20000410000 */
[C---:B------:R-:W-:Y:S01]  /*7300*/  HMMA.16816.F32.BF16 R48, R124.reuse, R134, R48 ;  /* 0x000000867c30723c */ /* 0x040fe20000041830 */
[----:B------:R-:W2:Y:S03]  /*7310*/  LDSM.16.MT88.4 R132, [R180+0xc00] ;  /* 0x000c0000b484783b */ /* 0x000ea60000004200 */
[C---:B------:R-:W-:Y:S02]  /*7320*/  FMUL.FTZ R52, R3.reuse, R52 ;  /* 0x0000003403347220 */ /* 0x040fe40000410000 */
[----:B------:R-:W-:Y:S02]  /*7330*/  FMUL.FTZ R53, R3, R53 ;  /* 0x0000003503357220 */ /* 0x000fe40000410000 */
[C---:B------:R-:W-:Y:S04]  /*7340*/  FMUL.FTZ R73, R118.reuse, R73 ;  /* 0x0000004976497220 */ /* 0x040fe80000410000 */
[C---:B------:R-:W-:Y:S02]  /*7350*/  FMUL.FTZ R76, R118.reuse, R76 ;  /* 0x0000004c764c7220 */ /* 0x040fe40000410000 */
        /* <DEDUP_REMOVED lines=13> */
[----:B------:R-:W-:Y:S01]  /*7430*/  FMUL.FTZ R104, R118, R104 ;  /* 0x0000006876687220 */ /* 0x000fe20000410000 */
[-C--:B--2---:R-:W-:Y:S03]  /*7440*/  HMMA.16816.F32.BF16 R52, R124, R132.reuse, R52 ;  /* 0x000000847c34723c */ /* 0x084fe60000041834 */
[C---:B------:R-:W-:Y:S02]  /*7450*/  FMUL.FTZ R58, R0.reuse, R58 ;  /* 0x0000003a003a7220 */ /* 0x040fe40000410000 */
[----:B------:R-:W-:Y:S02]  /*7460*/  FMUL.FTZ R59, R0, R59 ;  /* 0x0000003b003b7220 */ /* 0x000fe40000410000 */
[----:B------:R-:W-:Y:S02]  /*7470*/  FMUL.FTZ R105, R118, R105 ;  /* 0x0000006976697220 */ /* 0x000fe40000410000 */
[----:B------:R-:W-:Y:S02]  /*7480*/  FFMA.FTZ R24, R117, R201, R167 ;  /* 0x000000c975187223 */ /* 0x000fe400000100a7 */
[----:B------:R-:W-:Y:S01]  /*7490*/  MUFU.EX2 R167, R156 ;  /* 0x0000009c00a77308 */ /* 0x000fe20000000800 */
[C---:B------:R-:W-:Y:S04]  /*74a0*/  HMMA.16816.F32.BF16 R56, R128.reuse, R132, R56 ;  /* 0x000000848038723c */ /* 0x040fe80000041838 */
[C---:B------:R-:W-:Y:S02]  /*74b0*/  FMUL.FTZ R62, R0.reuse, R62 ;  /* 0x0000003e003e7220 */ /* 0x040fe40000410000 */
[----:B------:R-:W-:Y:S02]  /*74c0*/  FMUL.FTZ R63, R0, R63 ;  /* 0x0000003f003f7220 */ /* 0x000fe40000410000 */
[C---:B------:R-:W-:Y:S04]  /*74d0*/  FMUL.FTZ R108, R118.reuse, R108 ;  /* 0x0000006c766c7220 */ /* 0x040fe80000410000 */
[----:B------:R-:W-:Y:S01]  /*74e0*/  FMUL.FTZ R109, R118, R109 ;  /* 0x0000006d766d7220 */ /* 0x000fe20000410000 */
[-C--:B------:R-:W-:Y:S03]  /*74f0*/  HMMA.16816.F32.BF16 R60, R128, R134.reuse, R60 ;  /* 0x00000086803c723c */ /* 0x080fe6000004183c */
[C---:B------:R-:W-:Y:S02]  /*7500*/  FMUL.FTZ R64, R3.reuse, R64 ;  /* 0x0000004003407220 */ /* 0x040fe40000410000 */
[----:B------:R-:W-:Y:S02]  /*7510*/  FMUL.FTZ R65, R3, R65 ;  /* 0x0000004103417220 */ /* 0x000fe40000410000 */
[C---:B------:R-:W-:Y:S02]  /*7520*/  FMUL.FTZ R114, R117.reuse, R114 ;  /* 0x0000007275727220 */ /* 0x040fe40000410000 */
[----:B------:R-:W-:Y:S03]  /*7530*/  FMUL.FTZ R115, R117, R115 ;  /* 0x0000007375737220 */ /* 0x000fe60000410000 */
[C---:B------:R-:W-:Y:S01]  /*7540*/  HMMA.16816.F32.BF16 R64, R124.reuse, R134, R64 ;  /* 0x000000867c40723c */ /* 0x040fe20000041840 */
[----:B------:R-:W2:Y:S03]  /*7550*/  LDSM.16.MT88.4 R132, [R181+0xc00] ;  /* 0x000c0000b584783b */ /* 0x000ea60000004200 */
[C---:B------:R-:W-:Y:S02]  /*7560*/  FMUL.FTZ R68, R3.reuse, R68 ;  /* 0x0000004403447220 */ /* 0x040fe40000410000 */
[----:B------:R-:W-:Y:S02]  /*7570*/  FMUL.FTZ R69, R3, R69 ;  /* 0x0000004503457220 */ /* 0x000fe40000410000 */
[--C-:B------:R-:W-:Y:S04]  /*7580*/  FFMA.FTZ R136, R42, c[0x0][0x2d0], -R158.reuse ;  /* 0x0000b4002a887a23 */ /* 0x100fe8000001089e */
[--C-:B------:R-:W-:Y:S01]  /*7590*/  FFMA.FTZ R137, R43, c[0x0][0x2d0], -R158.reuse ;  /* 0x0000b4002b897a23 */ /* 0x100fe2000001089e */
[----:B------:R-:W-:Y:S01]  /*75a0*/  MUFU.EX2 R156, R136 ;  /* 0x00000088009c7308 */ /* 0x000fe20000000800 */
[--C-:B------:R-:W-:Y:S02]  /*75b0*/  FFMA.FTZ R138, R46, c[0x0][0x2d0], -R158.reuse ;  /* 0x0000b4002e8a7a23 */ /* 0x100fe4000001089e */
[----:B------:R-:W-:Y:S02]  /*75c0*/  FFMA.FTZ R139, R47, c[0x0][0x2d0], -R158 ;  /* 0x0000b4002f8b7a23 */ /* 0x000fe4000001089e */
[----:B------:R-:W-:Y:S01]  /*75d0*/  LDSM.16.MT88.4 R44, [R180+0x1c00] ;  /* 0x001c0000b42c783b */ /* 0x000fe20000004200 */
        /* <DEDUP_REMOVED lines=10> */
[C---:B------:R-:W-:Y:S01]  /*7680*/  FMUL.FTZ R96, R3.reuse, R96 ;  /* 0x0000006003607220 */ /* 0x040fe20000410000 */
[-C--:B--2---:R-:W-:Y:S03]  /*7690*/  HMMA.16816.F32.BF16 R68, R124, R132.reuse, R68 ;  /* 0x000000847c44723c */ /* 0x084fe60000041844 */
[C---:B------:R-:W-:Y:S02]  /*76a0*/  FMUL.FTZ R97, R3.reuse, R97 ;  /* 0x0000006103617220 */ /* 0x040fe40000410000 */
[C---:B------:R-:W-:Y:S02]  /*76b0*/  FMUL.FTZ R100, R3.reuse, R100 ;  /* 0x0000006403647220 */ /* 0x040fe40000410000 */
[C---:B------:R-:W-:Y:S01]  /*76c0*/  FMUL.FTZ R101, R3.reuse, R101 ;  /* 0x0000006503657220 */ /* 0x040fe20000410000 */
[C---:B------:R-:W-:Y:S04]  /*76d0*/  HMMA.16816.F32.BF16 R72, R128.reuse, R132, R72 ;  /* 0x000000848048723c */ /* 0x040fe80000041848 */
[C---:B------:R-:W-:Y:S02]  /*76e0*/  FMUL.FTZ R112, R3.reuse, R112 ;  /* 0x0000007003707220 */ /* 0x040fe40000410000 */
[C---:B------:R-:W-:Y:S02]  /*76f0*/  FMUL.FTZ R113, R3.reuse, R113 ;  /* 0x0000007103717220 */ /* 0x040fe40000410000 */
[-C--:B------:R-:W-:Y:S04]  /*7700*/  HMMA.16816.F32.BF16 R76, R128, R134.reuse, R76 ;  /* 0x00000086804c723c */ /* 0x080fe8000004184c */
[C---:B------:R-:W-:Y:S02]  /*7710*/  FMUL.FTZ R94, R0.reuse, R94 ;  /* 0x0000005e005e7220 */ /* 0x040fe40000410000 */
[C---:B------:R-:W-:Y:S02]  /*7720*/  FMUL.FTZ R95, R0.reuse, R95 ;  /* 0x0000005f005f7220 */ /* 0x040fe40000410000 */
[C---:B------:R-:W-:Y:S01]  /*7730*/  HMMA.16816.F32.BF16 R80, R124.reuse, R134, R80 ;  /* 0x000000867c50723c */ /* 0x040fe20000041850 */
[----:B------:R-:W2:Y:S03]  /*7740*/  LDSM.16.MT88.4 R132, [R180+0x1800] ;  /* 0x00180000b484783b */ /* 0x000ea60000004200 */
[C---:B------:R-:W-:Y:S02]  /*7750*/  FMUL.FTZ R106, R0.reuse, R106 ;  /* 0x0000006a006a7220 */ /* 0x040fe40000410000 */
[C---:B------:R-:W-:Y:S02]  /*7760*/  FMUL.FTZ R107, R0.reuse, R107 ;  /* 0x0000006b006b7220 */ /* 0x040fe40000410000 */
[C---:B------:R-:W-:Y:S04]  /*7770*/  FMUL.FTZ R110, R0.reuse, R110 ;  /* 0x0000006e006e7220 */ /* 0x040fe80000410000 */
[----:B------:R-:W-:Y:S02]  /*7780*/  FMUL.FTZ R111, R0, R111 ;  /* 0x0000006f006f7220 */ /* 0x000fe40000410000 */
[----:B------:R-:W-:Y:S01]  /*7790*/  FADD.FTZ R142, R206, R24 ;  /* 0x00000018ce8e7221 */ /* 0x000fe20000010000 */
[----:B-1----:R-:W-:Y:S01]  /*77a0*/  F2FP.BF16.PACK_AB R24, R214, R143 ;  /* 0x0000008fd618723e */ /* 0x002fe200000010ff */
[----:B------:R-:W-:Y:S02]  /*77b0*/  FFMA.FTZ R0, R0, R221, R179 ;  /* 0x000000dd00007223 */ /* 0x000fe400000100b3 */
[----:B------:R-:W-:Y:S02]  /*77c0*/  FFMA.FTZ R28, R3, R200, R168 ;  /* 0x000000c8031c7223 */ /* 0x000fe400000100a8 */
[----:B------:R-:W-:Y:S01]  /*77d0*/  FADD.FTZ R140, R40, R0 ;  /* 0x00000000288c7221 */ /* 0x000fe20000010000 */
[----:B------:R-:W-:Y:S01]  /*77e0*/  MUFU.EX2 R168, R157 ;  /* 0x0000009d00a87308 */ /* 0x000fe20000000800 */
[----:B------:R-:W-:Y:S01]  /*77f0*/  LDSM.16.MT88.4 R40, [R181+0x1000] ;  /* 0x00100000b528783b */ /* 0x000fe20000004200 */
[----:B------:R-:W-:Y:S01]  /*7800*/  FFMA.FTZ R3, R26, c[0x0][0x2d0], -R158 ;  /* 0x0000b4001a037a23 */ /* 0x000fe2000001089e */
[----:B------:R-:W-:Y:S01]  /*7810*/  F2FP.BF16.PACK_AB R26, R217, R215 ;  /* 0x000000d7d91a723e */ /* 0x000fe200000010ff */
[----:B------:R-:W-:Y:S04]  /*7820*/  FADD.FTZ R28, R207, R28 ;  /* 0x0000001ccf1c7221 */ /* 0x000fe80000010000 */
[----:B------:R-:W-:Y:S01]  /*7830*/  FADD.FTZ R0, R211, R28 ;  /* 0x0000001cd3007221 */ /* 0x000fe20000010000 */
[----:B------:R-:W-:Y:S01]  /*7840*/  F2FP.BF16.PACK_AB R28, R208, R205 ;  /* 0x000000cdd01c723e */ /* 0x000fe200000010ff */
[----:B------:R1:W-:Y:S02]  /*7850*/  MUFU.EX2 R202, R3 ;  /* 0x0000000300ca7308 */ /* 0x0003e40000000800 */
[----:B------:R-:W-:Y:S01]  /*7860*/  FADD.FTZ R0, R226, R0 ;  /* 0x00000000e2007221 */ /* 0x000fe20000010000 */
[-C--:B--2---:R-:W-:Y:S07]  /*7870*/  HMMA.16816.F32.BF16 R84, R124, R132.reuse, R84 ;  /* 0x000000847c54723c */ /* 0x084fee0000041854 */
[----:B------:R-:W-:Y:S01]  /*7880*/  MUFU.EX2 R157, R172 ;  /* 0x000000ac009d7308 */ /* 0x000fe20000000800 */
[C---:B------:R-:W-:Y:S04]  /*7890*/  HMMA.16816.F32.BF16 R88, R128.reuse, R132, R88 ;  /* 0x000000848058723c */ /* 0x040fe80000041858 */
[--C-:B-1----:R-:W-:Y:S01]  /*78a0*/  FFMA.FTZ R3, R27, c[0x0][0x2d0], -R158.reuse ;  /* 0x0000b4001b037a23 */ /* 0x102fe2000001089e */
[----:B------:R-:W-:Y:S03]  /*78b0*/  F2FP.BF16.PACK_AB R27, R216, R213 ;  /* 0x000000d5d81b723e */ /* 0x000fe600000010ff */
[-C--:B------:R-:W-:Y:S01]  /*78c0*/  HMMA.16816.F32.BF16 R92, R128, R134.reuse, R92 ;  /* 0x00000086805c723c */ /* 0x080fe2000004185c */
[----:B------:R-:W1:Y:S07]  /*78d0*/  MUFU.EX2 R200, R3 ;  /* 0x0000000300c87308 */ /* 0x000e6e0000000800 */
[C---:B------:R-:W-:Y:S01]  /*78e0*/  HMMA.16816.F32.BF16 R96, R124.reuse, R134, R96 ;  /* 0x000000867c60723c */ /* 0x040fe20000041860 */
[----:B------:R-:W2:Y:S03]  /*78f0*/  LDSM.16.MT88.4 R132, [R181+0x1800] ;  /* 0x00180000b584783b */ /* 0x000ea60000004200 */
[----:B-1----:R-:W-:Y:S01]  /*7900*/  F2FP.BF16.PACK_AB R29, R200, R202 ;  /* 0x000000cac81d723e */ /* 0x002fe200000010ff */
[--C-:B------:R-:W-:Y:S01]  /*7910*/  FFMA.FTZ R3, R30, c[0x0][0x2d0], -R158.reuse ;  /* 0x0000b4001e037a23 */ /* 0x100fe2000001089e */
[----:B------:R-:W-:Y:S03]  /*7920*/  F2FP.BF16.PACK_AB R30, R204, R210 ;  /* 0x000000d2cc1e723e */ /* 0x000fe600000010ff */
[----:B------:R1:W-:Y:S01]  /*7930*/  MUFU.EX2 R201, R3 ;  /* 0x0000000300c97308 */ /* 0x0003e20000000800 */
[-C--:B--2---:R-:W-:Y:S03]  /*7940*/  HMMA.16816.F32.BF16 R100, R124, R132.reuse, R100 ;  /* 0x000000847c64723c */ /* 0x084fe60000041864 */
[----:B-1----:R-:W-:Y:S05]  /*7950*/  FFMA.FTZ R3, R31, c[0x0][0x2d0], -R158 ;  /* 0x0000b4001f037a23 */ /* 0x002fea000001089e */
[C---:B------:R-:W-:Y:S01]  /*7960*/  HMMA.16816.F32.BF16 R104, R128.reuse, R132, R104 ;  /* 0x000000848068723c */ /* 0x040fe20000041868 */
[----:B------:R-:W-:Y:S07]  /*7970*/  MUFU.EX2 R158, R171 ;  /* 0x000000ab009e7308 */ /* 0x000fee0000000800 */
[-C--:B------:R-:W-:Y:S01]  /*7980*/  HMMA.16816.F32.BF16 R108, R128, R134.reuse, R108 ;  /* 0x00000086806c723c */ /* 0x080fe2000004186c */
[----:B------:R-:W1:Y:S02]  /*7990*/  LDSM.16.MT88.4 R128, [R180+0x400] ;  /* 0x00040000b480783b */ /* 0x000e640000004200 */
[----:B------:R2:W3:Y:S05]  /*79a0*/  MUFU.EX2 R198, R3 ;  /* 0x0000000300c67308 */ /* 0x0004ea0000000800 */
[----:B------:R-:W-:Y:S01]  /*79b0*/  HMMA.16816.F32.BF16 R112, R124, R134, R112 ;  /* 0x000000867c70723c */ /* 0x000fe20000041870 */
[----:B------:R-:W4:Y:S08]  /*79c0*/  LDSM.16.MT88.4 R124, [R181+0x400] ;  /* 0x00040000b57c783b */ /* 0x000f300000004200 */
[----:B------:R-:W-:Y:S03]  /*79d0*/  LDSM.16.MT88.4 R132, [R180+0x800] ;  /* 0x00080000b484783b */ /* 0x000fe60000004200 */
[----:B--2---:R-:W-:Y:S01]  /*79e0*/  FFMA.FTZ R3, R118, R220, R199 ;  /* 0x000000dc76037223 */ /* 0x004fe200000100c7 */
[----:B---3--:R-:W-:Y:S04]  /*79f0*/  F2FP.BF16.PACK_AB R31, R198, R201 ;  /* 0x000000c9c61f723e */ /* 0x008fe800000010ff */
[----:B------:R-:W2:Y:S01]  /*7a00*/  LDSM.16.MT88.4 R116, [R180+0x1000] ;  /* 0x00100000b474783b */ /* 0x000ea20000004200 */
[----:B------:R-:W-:Y:S02]  /*7a10*/  FADD.FTZ R141, R203, R3 ;  /* 0x00000003cb8d7221 */ /* 0x000fe40000010000 */
[----:B------:R-:W-:Y:S01]  /*7a20*/  FADD.FTZ R3, R224, R142 ;  /* 0x0000008ee0037221 */ /* 0x000fe20000010000 */
[-C--:B-1----:R-:W-:Y:S08]  /*7a30*/  HMMA.16816.F32.BF16 R4, R24, R128.reuse, R4 ;  /* 0x000000801804723c */ /* 0x082ff00000041804 */
[C---:B------:R-:W-:Y:S08]  /*7a40*/  HMMA.16816.F32.BF16 R8, R28.reuse, R128, R8 ;  /* 0x000000801c08723c */ /* 0x040ff00000041808 */
[-C--:B------:R-:W-:Y:S08]  /*7a50*/  HMMA.16816.F32.BF16 R12, R28, R130.reuse, R12 ;  /* 0x000000821c0c723c */ /* 0x080ff0000004180c */
[C---:B------:R-:W-:Y:S08]  /*7a60*/  HMMA.16816.F32.BF16 R16, R24.reuse, R130, R16 ;  /* 0x000000821810723c */ /* 0x040ff00000041810 */
[-C--:B----4-:R-:W-:Y:S08]  /*7a70*/  HMMA.16816.F32.BF16 R20, R24, R124.reuse, R20 ;  /* 0x0000007c1814723c */ /* 0x090ff00000041814 */
[C---:B------:R-:W-:Y:S08]  /*7a80*/  HMMA.16816.F32.BF16 R32, R28.reuse, R124, R32 ;  /* 0x0000007c1c20723c */ /* 0x040ff00000041820 */
[-C--:B------:R-:W-:Y:S08]  /*7a90*/  HMMA.16816.F32.BF16 R36, R28, R126.reuse, R36 ;  /* 0x0000007e1c24723c */ /* 0x080ff00000041824 */
[C---:B------:R-:W-:Y:S01]  /*7aa0*/  HMMA.16816.F32.BF16 R48, R24.reuse, R126, R48 ;  /* 0x0000007e1830723c */ /* 0x040fe20000041830 */
[----:B------:R-:W-:Y:S07]  /*7ab0*/  LDSM.16.MT88.4 R124, [R181+0x800] ;  /* 0x00080000b57c783b */ /* 0x000fee0000004200 */
[-C--:B--2---:R-:W-:Y:S08]  /*7ac0*/  HMMA.16816.F32.BF16 R52, R24, R116.reuse, R52 ;  /* 0x000000741834723c */ /* 0x084ff00000041834 */
[C---:B------:R-:W-:Y:S08]  /*7ad0*/  HMMA.16816.F32.BF16 R56, R28.reuse, R116, R56 ;  /* 0x000000741c38723c */ /* 0x040ff00000041838 */
[-C--:B------:R-:W-:Y:S08]  /*7ae0*/  HMMA.16816.F32.BF16 R60, R28, R118.reuse, R60 ;  /* 0x000000761c3c723c */ /* 0x080ff0000004183c */
[C---:B------:R-:W-:Y:S01]  /*7af0*/  HMMA.16816.F32.BF16 R64, R24.reuse, R118, R64 ;  /* 0x000000761840723c */ /* 0x040fe20000041840 */
[----:B------:R-:W1:Y:S07]  /*7b00*/  LDSM.16.MT88.4 R116, [R181+0x1c00] ;  /* 0x001c0000b574783b */ /* 0x000e6e0000004200 */
[-C--:B------:R-:W-:Y:S08]  /*7b10*/  HMMA.16816.F32.BF16 R68, R24, R40.reuse, R68 ;  /* 0x000000281844723c */ /* 0x080ff00000041844 */
[C---:B------:R-:W-:Y:S07]  /*7b20*/  HMMA.16816.F32.BF16 R72, R28.reuse, R40, R72 ;  /* 0x000000281c48723c */ /* 0x040fee0000041848 */
[----:B------:R-:W-:Y:S01]  /*7b30*/  FADD.FTZ R40, R143, R0 ;  /* 0x000000008f287221 */ /* 0x000fe20000010000 */
[-C--:B------:R-:W-:Y:S08]  /*7b40*/  HMMA.16816.F32.BF16 R76, R28, R42.reuse, R76 ;  /* 0x0000002a1c4c723c */ /* 0x080ff0000004184c */
[C---:B------:R-:W-:Y:S01]  /*7b50*/  HMMA.16816.F32.BF16 R80, R24.reuse, R42, R80 ;  /* 0x0000002a1850723c */ /* 0x040fe20000041850 */
[----:B------:R-:W-:Y:S06]  /*7b60*/  MUFU.EX2 R43, R139 ;  /* 0x0000008b002b7308 */ /* 0x000fec0000000800 */
[----:B------:R-:W-:Y:S01]  /*7b70*/  FADD.FTZ R42, R225, R3 ;  /* 0x00000003e12a7221 */ /* 0x000fe20000010000 */
[-C--:B------:R-:W-:Y:S04]  /*7b80*/  HMMA.16816.F32.BF16 R84, R24, R44.reuse, R84 ;  /* 0x0000002c1854723c */ /* 0x080fe80000041854 */
[----:B------:R-:W-:Y:S04]  /*7b90*/  FADD.FTZ R0, R209, R42 ;  /* 0x0000002ad1007221 */ /* 0x000fe80000010000 */
[C---:B------:R-:W-:Y:S01]  /*7ba0*/  HMMA.16816.F32.BF16 R88, R28.reuse, R44, R88 ;  /* 0x0000002c1c58723c */ /* 0x040fe20000041858 */
[----:B------:R-:W2:Y:S07]  /*7bb0*/  MUFU.EX2 R45, R137 ;  /* 0x00000089002d7308 */ /* 0x000eae0000000800 */
[-C--:B------:R-:W-:Y:S03]  /*7bc0*/  HMMA.16816.F32.BF16 R92, R28, R46.reuse, R92 ;  /* 0x0000002e1c5c723c */ /* 0x080fe6000004185c */
[----:B------:R-:W3:Y:S05]  /*7bd0*/  MUFU.EX2 R44, R138 ;  /* 0x0000008a002c7308 */ /* 0x000eea0000000800 */
[C---:B------:R-:W-:Y:S08]  /*7be0*/  HMMA.16816.F32.BF16 R96, R24.reuse, R46, R96 ;  /* 0x0000002e1860723c */ /* 0x040ff00000041860 */
[-C--:B-1----:R-:W-:Y:S08]  /*7bf0*/  HMMA.16816.F32.BF16 R100, R24, R116.reuse, R100 ;  /* 0x000000741864723c */ /* 0x082ff00000041864 */
[C---:B------:R-:W-:Y:S08]  /*7c00*/  HMMA.16816.F32.BF16 R104, R28.reuse, R116, R104 ;  /* 0x000000741c68723c */ /* 0x040ff00000041868 */
[-C--:B------:R-:W-:Y:S07]  /*7c10*/  HMMA.16816.F32.BF16 R108, R28, R118.reuse, R108 ;  /* 0x000000761c6c723c */ /* 0x080fee000004186c */
[----:B------:R-:W-:Y:S01]  /*7c20*/  FADD.FTZ R29, R222, R141 ;  /* 0x0000008dde1d7221 */ /* 0x000fe20000010000 */
[----:B------:R-:W-:Y:S04]  /*7c30*/  HMMA.16816.F32.BF16 R112, R24, R118, R112 ;  /* 0x000000761870723c */ /* 0x000fe80000041870 */
[----:B------:R-:W-:Y:S01]  /*7c40*/  FADD.FTZ R28, R219, R140 ;  /* 0x0000008cdb1c7221 */ /* 0x000fe20000010000 */
[----:B------:R-:W-:Y:S01]  /*7c50*/  F2FP.BF16.PACK_AB R30, R157, R162 ;  /* 0x000000a29d1e723e */ /* 0x000fe200000010ff */
[----:B------:R-:W-:Y:S01]  /*7c60*/  FADD.FTZ R3, R223, R29 ;  /* 0x0000001ddf037221 */ /* 0x000fe20000010000 */
[----:B------:R-:W-:Y:S01]  /*7c70*/  F2FP.BF16.PACK_AB R24, R165, R160 ;  /* 0x000000a0a518723e */ /* 0x000fe200000010ff */
[----:B------:R-:W-:Y:S01]  /*7c80*/  FADD.FTZ R41, R218, R28 ;  /* 0x0000001cda297221 */ /* 0x000fe20000010000 */
[----:B------:R-:W-:Y:S03]  /*7c90*/  F2FP.BF16.PACK_AB R25, R163, R159 ;  /* 0x0000009fa319723e */ /* 0x000fe600000010ff */
[----:B------:R-:W-:Y:S01]  /*7ca0*/  F2FP.BF16.PACK_AB R26, R168, R166 ;  /* 0x000000a6a81a723e */ /* 0x000fe200000010ff */
[----:B------:R-:W-:Y:S01]  /*7cb0*/  FADD.FTZ R3, R205, R3 ;  /* 0x00000003cd037221 */ /* 0x000fe20000010000 */
[----:B------:R-:W-:Y:S02]  /*7cc0*/  F2FP.BF16.PACK_AB R27, R167, R164 ;  /* 0x000000a4a71b723e */ /* 0x000fe400000010ff */
[----:B------:R-:W-:Y:S01]  /*7cd0*/  F2FP.BF16.PACK_AB R28, R161, R158 ;  /* 0x0000009ea11c723e */ /* 0x000fe200000010ff */
[----:B------:R-:W-:Y:S01]  /*7ce0*/  FADD.FTZ R3, R208, R3 ;  /* 0x00000003d0037221 */ /* 0x000fe20000010000 */
[----:B--2---:R-:W-:Y:S02]  /*7cf0*/  F2FP.BF16.PACK_AB R29, R45, R156 ;  /* 0x0000009c2d1d723e */ /* 0x004fe400000010ff */
[----:B---3--:R-:W-:Y:S01]  /*7d00*/  F2FP.BF16.PACK_AB R31, R43, R44 ;  /* 0x0000002c2b1f723e */ /* 0x008fe200000010ff */
[-C--:B------:R-:W-:Y:S01]  /*7d10*/  HMMA.16816.F32.BF16 R136, R24, R132.reuse, R4 ;  /* 0x000000841888723c */ /* 0x080fe20000041804 */
[----:B------:R-:W1:Y:S02]  /*7d20*/  LDSM.16.MT88.4 R4, [R180+0x1400] ;  /* 0x00140000b404783b */ /* 0x000e640000004200 */
[----:B------:R-:W-:Y:S05]  /*7d30*/  MOV R119, R2 ;  /* 0x0000000200777202 */ /* 0x000fea0000000f00 */
[C---:B------:R-:W-:Y:S01]  /*7d40*/  HMMA.16816.F32.BF16 R140, R28.reuse, R132, R8 ;  /* 0x000000841c8c723c */ /* 0x040fe20000041808 */
[----:B------:R-:W2:Y:S07]  /*7d50*/  LDSM.16.MT88.4 R8, [R181+0x1400] ;  /* 0x00140000b508783b */ /* 0x000eae0000004200 */
[-C--:B------:R-:W-:Y:S01]  /*7d60*/  HMMA.16816.F32.BF16 R144, R28, R134.reuse, R12 ;  /* 0x000000861c90723c */ /* 0x080fe2000004180c */
[----:B------:R-:W3:Y:S07]  /*7d70*/  LDSM.16.MT88.4 R12, [R180+0x2000] ;  /* 0x00200000b40c783b */ /* 0x000eee0000004200 */
[C---:B------:R-:W-:Y:S01]  /*7d80*/  HMMA.16816.F32.BF16 R132, R24.reuse, R134, R16 ;  /* 0x000000861884723c */ /* 0x040fe20000041810 */
[----:B------:R-:W4:Y:S07]  /*7d90*/  LDSM.16.MT88.4 R16, [R181+0x2000] ;  /* 0x00200000b510783b */ /* 0x000f2e0000004200 */
[-C--:B------:R-:W-:Y:S08]  /*7da0*/  HMMA.16816.F32.BF16 R128, R24, R124.reuse, R20 ;  /* 0x0000007c1880723c */ /* 0x080ff00000041814 */
[C---:B------:R-:W-:Y:S08]  /*7db0*/  HMMA.16816.F32.BF16 R148, R28.reuse, R124, R32 ;  /* 0x0000007c1c94723c */ /* 0x040ff00000041820 */
[-C--:B------:R-:W-:Y:S08]  /*7dc0*/  HMMA.16816.F32.BF16 R152, R28, R126.reuse, R36 ;  /* 0x0000007e1c98723c */ /* 0x080ff00000041824 */
[C---:B------:R-:W-:Y:S08]  /*7dd0*/  HMMA.16816.F32.BF16 R124, R24.reuse, R126, R48 ;  /* 0x0000007e187c723c */ /* 0x040ff00000041830 */
[-C--:B-1----:R-:W-:Y:S08]  /*7de0*/  HMMA.16816.F32.BF16 R52, R24, R4.reuse, R52 ;  /* 0x000000041834723c */ /* 0x082ff00000041834 */
[C---:B------:R-:W-:Y:S07]  /*7df0*/  HMMA.16816.F32.BF16 R56, R28.reuse, R4, R56 ;  /* 0x000000041c38723c */ /* 0x040fee0000041838 */
[----:B------:R-:W-:Y:S01]  /*7e00*/  FADD.FTZ R5, R202, R41 ;  /* 0x00000029ca057221 */ /* 0x000fe20000010000 */
[-C--:B------:R-:W-:Y:S04]  /*7e10*/  HMMA.16816.F32.BF16 R60, R28, R6.reuse, R60 ;  /* 0x000000061c3c723c */ /* 0x080fe8000004183c */
[----:B------:R-:W-:Y:S02]  /*7e20*/  FADD.FTZ R4, R212, R0 ;  /* 0x00000000d4047221 */ /* 0x000fe40000010000 */
[----:B------:R-:W-:Y:S02]  /*7e30*/  FADD.FTZ R0, R200, R5 ;  /* 0x00000005c8007221 */ /* 0x000fe40000010000 */
[C---:B------:R-:W-:Y:S04]  /*7e40*/  HMMA.16816.F32.BF16 R64, R24.reuse, R6, R64 ;  /* 0x000000061840723c */ /* 0x040fe80000041840 */
[----:B------:R-:W-:Y:S03]  /*7e50*/  FADD.FTZ R5, R201, R0 ;  /* 0x00000000c9057221 */ /* 0x000fe60000010000 */
[----:B------:R-:W-:Y:S01]  /*7e60*/  FADD.FTZ R6, R214, R40 ;  /* 0x00000028d6067221 */ /* 0x000fe20000010000 */
[-C--:B--2---:R-:W-:Y:S04]  /*7e70*/  HMMA.16816.F32.BF16 R68, R24, R8.reuse, R68 ;  /* 0x000000081844723c */ /* 0x084fe80000041844 */
[----:B------:R-:W-:Y:S04]  /*7e80*/  FADD.FTZ R7, R213, R4 ;  /* 0x00000004d5077221 */ /* 0x000fe80000010000 */
[C---:B------:R-:W-:Y:S07]  /*7e90*/  HMMA.16816.F32.BF16 R72, R28.reuse, R8, R72 ;  /* 0x000000081c48723c */ /* 0x040fee0000041848 */
[----:B------:R-:W-:Y:S01]  /*7ea0*/  FADD.FTZ R8, R215, R6 ;  /* 0x00000006d7087221 */ /* 0x000fe20000010000 */
[-C--:B------:R-:W-:Y:S04]  /*7eb0*/  HMMA.16816.F32.BF16 R76, R28, R10.reuse, R76 ;  /* 0x0000000a1c4c723c */ /* 0x080fe8000004184c */
[----:B------:R-:W-:Y:S02]  /*7ec0*/  FADD.FTZ R6, R210, R3 ;  /* 0x00000003d2067221 */ /* 0x000fe40000010000 */
[----:B------:R-:W-:Y:S02]  /*7ed0*/  FADD.FTZ R4, R217, R8 ;  /* 0x00000008d9047221 */ /* 0x000fe40000010000 */
[C---:B------:R-:W-:Y:S04]  /*7ee0*/  HMMA.16816.F32.BF16 R80, R24.reuse, R10, R80 ;  /* 0x0000000a1850723c */ /* 0x040fe80000041850 */
[----:B------:R-:W-:Y:S02]  /*7ef0*/  FADD.FTZ R3, R216, R7 ;  /* 0x00000007d8037221 */ /* 0x000fe40000010000 */
[----:B------:R-:W-:Y:S02]  /*7f00*/  FADD.FTZ R0, R204, R6 ;  /* 0x00000006cc007221 */ /* 0x000fe40000010000 */
[-C--:B---3--:R-:W-:Y:S04]  /*7f10*/  HMMA.16816.F32.BF16 R84, R24, R12.reuse, R84 ;  /* 0x0000000c1854723c */ /* 0x088fe80000041854 */
        /* <DEDUP_REMOVED lines=15> */
[----:B------:R-:W-:Y:S01]  /*8010*/  FADD.FTZ R5, R164, R0 ;  /* 0x00000000a4057221 */ /* 0x000fe20000010000 */
[----:B------:R-:W-:Y:S01]  /*8020*/  IADD3 R0, R197, -0x1, RZ ;  /* 0xffffffffc5007810 */ /* 0x000fe20007ffe0ff */
[----:B------:R-:W-:Y:S02]  /*8030*/  FADD.FTZ R4, R162, R8 ;  /* 0x00000008a2047221 */ /* 0x000fe40000010000 */
[-C--:B------:R-:W-:Y:S04]  /*8040*/  HMMA.16816.F32.BF16 R108, R28, R18.reuse, R108 ;  /* 0x000000121c6c723c */ /* 0x080fe8000004186c */
[----:B------:R-:W-:Y:S01]  /*8050*/  FADD.FTZ R3, R44, R7 ;  /* 0x000000072c037221 */ /* 0x000fe20000010000 */
[----:B------:R-:W-:Y:S01]  /*8060*/  MOV R197, R0 ;  /* 0x0000000000c57202 */ /* 0x000fe20000000f00 */
[----:B------:R-:W-:Y:S02]  /*8070*/  FADD.FTZ R200, R168, R6 ;  /* 0x00000006a8c87221 */ /* 0x000fe40000010000 */
[----:B------:R-:W-:Y:S04]  /*8080*/  HMMA.16816.F32.BF16 R112, R24, R18, R112 ;  /* 0x000000121870723c */ /* 0x000fe80000041870 */
[----:B------:R-:W-:Y:S02]  /*8090*/  FADD.FTZ R201, R167, R5 ;  /* 0x00000005a7c97221 */ /* 0x000fe40000010000 */
[----:B------:R-:W-:Y:S02]  /*80a0*/  FADD.FTZ R220, R157, R4 ;  /* 0x000000049ddc7221 */ /* 0x000fe40000010000 */
[----:B------:R-:W-:Y:S01]  /*80b0*/  FADD.FTZ R221, R43, R3 ;  /* 0x000000032bdd7221 */ /* 0x000fe20000010000 */
[----:B------:R-:W-:-:S10]  /*80c0*/  @P0 BRA `(.L_x_77) ;  /* 0xffffd54000000947 */ /* 0x000fd4000383ffff */
.L_x_65:
[----:B------:R-:W-:Y:S05]  /*80d0*/  BRA.DIV ~URZ, `(.L_x_78) ;  /* 0x00005ec27f007947 */ /* 0x000fea000b800000 */
[----:B------:R-:W1:Y:S04]  /*80e0*/  SHFL.BFLY PT, R3, R200, 0x2, 0x1f ;  /* 0x0c401f00c8037f89 */ /* 0x000e6800000e0000 */
[----:B------:R-:W2:Y:S04]  /*80f0*/  SHFL.BFLY PT, R2, R201, 0x2, 0x1f ;  /* 0x0c401f00c9027f89 */ /* 0x000ea800000e0000 */
[----:B------:R-:W3:Y:S04]  /*8100*/  SHFL.BFLY PT, R0, R220, 0x2, 0x1f ;  /* 0x0c401f00dc007f89 */ /* 0x000ee800000e0000 */
[----:B------:R-:W4:Y:S01]  /*8110*/  SHFL.BFLY PT, R4, R221, 0x2, 0x1f ;  /* 0x0c401f00dd047f89 */ /* 0x000f2200000e0000 */
[----:B-1----:R-:W-:-:S02]  /*8120*/  FADD.FTZ R3, R3, R200 ;  /* 0x000000c803037221 */ /* 0x002fc40000010000 */
[----:B--2---:R-:W-:-:S03]  /*8130*/  FADD.FTZ R2, R2, R201 ;  /* 0x000000c902027221 */ /* 0x004fc60000010000 */
[----:B------:R-:W1:Y:S01]  /*8140*/  SHFL.BFLY PT, R7, R3, 0x1, 0x1f ;  /* 0x0c201f0003077f89 */ /* 0x000e6200000e0000 */
[----:B---3--:R-:W-:-:S03]  /*8150*/  FADD.FTZ R0, R0, R220 ;  /* 0x000000dc00007221 */ /* 0x008fc60000010000 */
[----:B------:R-:W2:Y:S01]  /*8160*/  SHFL.BFLY PT, R6, R2, 0x1, 0x1f ;  /* 0x0c201f0002067f89 */ /* 0x000ea200000e0000 */
[----:B----4-:R-:W-:-:S03]  /*8170*/  FADD.FTZ R4, R4, R221 ;  /* 0x000000dd04047221 */ /* 0x010fc60000010000 */
[----:B------:R-:W3:Y:S04]  /*8180*/  SHFL.BFLY PT, R5, R0, 0x1, 0x1f ;  /* 0x0c201f0000057f89 */ /* 0x000ee800000e0000 */
[----:B------:R4:W4:Y:S01]  /*8190*/  SHFL.BFLY PT, R8, R4, 0x1, 0x1f ;  /* 0x0c201f0004087f89 */ /* 0x00092200000e0000 */
[----:B-1----:R-:W-:Y:S02]  /*81a0*/  FADD.FTZ R7, R3, R7 ;  /* 0x0000000703077221 */ /* 0x002fe40000010000 */
[----:B--2---:R-:W-:Y:S02]  /*81b0*/  FADD.FTZ R6, R2, R6 ;  /* 0x0000000602067221 */ /* 0x004fe40000010000 */
[----:B---3--:R-:W-:Y:S02]  /*81c0*/  FADD.FTZ R5, R0, R5 ;  /* 0x0000000500057221 */ /* 0x008fe40000010000 */
.L_x_167:
[----:B------:R-:W-:Y:S01]  /*81d0*/  FSETP.NE.FTZ.AND P3, PT, R7, RZ, PT ;  /* 0x000000ff0700720b */ /* 0x000fe20003f75000 */
[----:B------:R-:W-:Y:S01]  /*81e0*/  CS2R R2, SRZ ;  /* 0x0000000000027805 */ /* 0x000fe2000001ff00 */
[----:B------:R-:W-:Y:S01]  /*81f0*/  MOV R0, RZ ;  /* 0x000000ff00007202 */ /* 0x000fe20000000f00 */
[----:B----4-:R-:W-:Y:S01]  /*8200*/  FADD.FTZ R4, R8, R4 ;  /* 0x0000000408047221 */ /* 0x010fe20000010000 */
[----:B------:R-:W-:-:S02]  /*8210*/  FSETP.NE.FTZ.AND P2, PT, R6, RZ, PT ;  /* 0x000000ff0600720b */ /* 0x000fc40003f55000 */
[----:B------:R-:W-:Y:S02]  /*8220*/  FSETP.NE.FTZ.AND P1, PT, R5, RZ, PT ;  /* 0x000000ff0500720b */ /* 0x000fe40003f35000 */
[----:B------:R-:W-:Y:S02]  /*8230*/  FSETP.NE.FTZ.AND P0, PT, R4, RZ, PT ;  /* 0x000000ff0400720b */ /* 0x000fe40003f15000 */
[----:B------:R-:W-:Y:S02]  /*8240*/  MOV R24, 0xff800000 ;  /* 0xff80000000187802 */ /* 0x000fe40000000f00 */
[----:B------:R-:W-:Y:S01]  /*8250*/  MOV R22, 0xff800000 ;  /* 0xff80000000167802 */ /* 0x000fe20000000f00 */
[----:B------:R-:W1:Y:S01]  /*8260*/  @P3 MUFU.RCP R0, R7 ;  /* 0x0000000700003308 */ /* 0x000e620000001000 */
[----:B------:R-:W-:Y:S02]  /*8270*/  MOV R23, 0xff800000 ;  /* 0xff80000000177802 */ /* 0x000fe40000000f00 */
[----:B------:R-:W-:-:S03]  /*8280*/  MOV R19, 0xff800000 ;  /* 0xff80000000137802 */ /* 0x000fc60000000f00 */
[----:B------:R-:W-:Y:S02]  /*8290*/  @P1 MOV R10, 0x3f317218 ;  /* 0x3f317218000a1802 */ /* 0x000fe40000000f00 */
[----:B------:R-:W2:Y:S01]  /*82a0*/  @P3 MUFU.LG2 R8, R7 ;  /* 0x0000000700083308 */ /* 0x000ea20000000c00 */
[----:B-1----:R-:W-:-:S07]  /*82b0*/  FMUL.FTZ R116, R0, R136 ;  /* 0x0000008800747220 */ /* 0x002fce0000410000 */
[----:B------:R-:W1:Y:S01]  /*82c0*/  @P2 MUFU.LG2 R7, R6 ;  /* 0x0000000600072308 */ /* 0x000e620000000c00 */
[C---:B------:R-:W-:Y:S02]  /*82d0*/  FMUL.FTZ R117, R0.reuse, R137 ;  /* 0x0000008900757220 */ /* 0x040fe40000410000 */
[C---:B------:R-:W-:Y:S02]  /*82e0*/  FMUL.FTZ R160, R0.reuse, R80 ;  /* 0x0000005000a07220 */ /* 0x040fe40000410000 */
[C---:B------:R-:W-:Y:S02]  /*82f0*/  FMUL.FTZ R161, R0.reuse, R81 ;  /* 0x0000005100a17220 */ /* 0x040fe40000410000 */
[C---:B------:R-:W-:Y:S01]  /*8300*/  FMUL.FTZ R166, R0.reuse, R96 ;  /* 0x0000006000a67220 */ /* 0x040fe20000410000 */
[----:B------:R-:W3:Y:S01]  /*8310*/  @P2 MUFU.RCP R3, R6 ;  /* 0x0000000600032308 */ /* 0x000ee20000001000 */
[C---:B------:R-:W-:Y:S02]  /*8320*/  FMUL.FTZ R167, R0.reuse, R97 ;  /* 0x0000006100a77220 */ /* 0x040fe40000410000 */
[----:B------:R-:W-:-:S02]  /*8330*/  FMUL.FTZ R132, R0, R132 ;  /* 0x0000008400847220 */ /* 0x000fc40000410000 */
[C---:B------:R-:W-:Y:S02]  /*8340*/  FMUL.FTZ R133, R0.reuse, R133 ;  /* 0x0000008500857220 */ /* 0x040fe40000410000 */
[C---:B------:R-:W-:Y:S01]  /*8350*/  FMUL.FTZ R128, R0.reuse, R128 ;  /* 0x0000008000807220 */ /* 0x040fe20000410000 */
[----:B------:R-:W-:Y:S01]  /*8360*/  @P1 MUFU.RCP R2, R5 ;  /* 0x0000000500021308 */ /* 0x000fe20000001000 */
        /* <DEDUP_REMOVED lines=14> */
[----:B------:R-:W-:Y:S02]  /*8450*/  FMUL.FTZ R81, R0, R113 ;  /* 0x0000007100517220 */ /* 0x000fe40000410000 */
[----:B------:R4:W5:Y:S01]  /*8460*/  @P1 MUFU.LG2 R0, R5 ;  /* 0x0000000500001308 */ /* 0x0009620000000c00 */
[----:B--2---:R-:W-:-:S02]  /*8470*/  @P3 FMUL.FTZ R9, R8, 0.69314718246459960938 ;  /* 0x3f31721808093820 */ /* 0x004fc40000410000 */
[----:B-1----:R-:W-:Y:S02]  /*8480*/  @P2 FMUL.FTZ R8, R7, 0.69314718246459960938 ;  /* 0x3f31721807082820 */ /* 0x002fe40000410000 */
[C---:B---3--:R-:W-:Y:S02]  /*8490*/  FMUL.FTZ R162, R3.reuse, R134 ;  /* 0x0000008603a27220 */ /* 0x048fe40000410000 */
[C---:B------:R-:W-:Y:S02]  /*84a0*/  FMUL.FTZ R163, R3.reuse, R135 ;  /* 0x0000008703a37220 */ /* 0x040fe40000410000 */
[C---:B------:R-:W-:Y:S02]  /*84b0*/  FMUL.FTZ R164, R3.reuse, R130 ;  /* 0x0000008203a47220 */ /* 0x040fe40000410000 */
[C---:B------:R-:W-:Y:S02]  /*84c0*/  FMUL.FTZ R165, R3.reuse, R131 ;  /* 0x0000008303a57220 */ /* 0x040fe40000410000 */
[----:B------:R-:W-:-:S02]  /*84d0*/  FMUL.FTZ R100, R3, R126 ;  /* 0x0000007e03647220 */ /* 0x000fc40000410000 */
[C---:B------:R-:W-:Y:S01]  /*84e0*/  FMUL.FTZ R101, R3.reuse, R127 ;  /* 0x0000007f03657220 */ /* 0x040fe20000410000 */
[----:B----4-:R-:W-:Y:S01]  /*84f0*/  @P2 MOV R5, 0x3f317218 ;  /* 0x3f31721800052802 */ /* 0x010fe20000000f00 */
[----:B-----5:R-:W-:Y:S01]  /*8500*/  @P1 FMUL.FTZ R7, R0, 0.69314718246459960938 ;  /* 0x3f31721800071820 */ /* 0x020fe20000410000 */
[----:B------:R-:W-:Y:S01]  /*8510*/  MOV R0, RZ ;  /* 0x000000ff00007202 */ /* 0x000fe20000000f00 */
[C---:B------:R-:W-:Y:S02]  /*8520*/  FMUL.FTZ R134, R3.reuse, R82 ;  /* 0x0000005203867220 */ /* 0x040fe40000410000 */
[C---:B------:R-:W-:Y:S02]  /*8530*/  FMUL.FTZ R135, R3.reuse, R83 ;  /* 0x0000005303877220 */ /* 0x040fe40000410000 */
[C---:B------:R-:W-:Y:S01]  /*8540*/  FMUL.FTZ R168, R3.reuse, R86 ;  /* 0x0000005603a87220 */ /* 0x040fe20000410000 */
[----:B------:R-:W1:Y:S01]  /*8550*/  @P0 MUFU.RCP R0, R4 ;  /* 0x0000000400000308 */ /* 0x000e620000001000 */
[----:B------:R-:W-:-:S02]  /*8560*/  FMUL.FTZ R169, R3, R87 ;  /* 0x0000005703a97220 */ /* 0x000fc40000410000 */
[C---:B------:R-:W-:Y:S02]  /*8570*/  FMUL.FTZ R40, R2.reuse, R60 ;  /* 0x0000003c02287220 */ /* 0x040fe40000410000 */
[----:B------:R-:W-:Y:S02]  /*8580*/  FMUL.FTZ R41, R2, R61 ;  /* 0x0000003d02297220 */ /* 0x000fe40000410000 */
        /* <DEDUP_REMOVED lines=36> */
[----:B------:R-:W-:Y:S02]  /*87d0*/  FMUL.FTZ R27, R2, R109 ;  /* 0x0000006d021b7220 */ /* 0x000fe40000410000 */
[----:B------:R2:W3:Y:S01]  /*87e0*/  @P0 MUFU.LG2 R2, R4 ;  /* 0x0000000400020308 */ /* 0x0004e20000000c00 */
[----:B------:R-:W-:Y:S02]  /*87f0*/  @P3 FMUL.FTZ R6, R3, c[0x0][0x2d0] ;  /* 0x0000b40003063a20 */ /* 0x000fe40000410000 */
[----:B------:R-:W-:Y:S02]  /*8800*/  @P1 FMUL.FTZ R3, R10, c[0x0][0x2d0] ;  /* 0x0000b4000a031a20 */ /* 0x000fe40000410000 */
[----:B------:R-:W-:Y:S02]  /*8810*/  @P2 FMUL.FTZ R5, R5, c[0x0][0x2d0] ;  /* 0x0000b40005052a20 */ /* 0x000fe40000410000 */
[----:B------:R-:W-:Y:S01]  /*8820*/  @P1 FFMA.FTZ R24, R3, R120, R7 ;  /* 0x0000007803181223 */ /* 0x000fe20000010007 */
[----:B------:R-:W-:Y:S01]  /*8830*/  @P0 MOV R3, 0x3f317218 ;  /* 0x3f31721800030802 */ /* 0x000fe20000000f00 */
[----:B-1----:R-:W-:-:S02]  /*8840*/  FMUL.FTZ R38, R0, R58 ;  /* 0x0000003a00267220 */ /* 0x002fc40000410000 */
[C---:B------:R-:W-:Y:S02]  /*8850*/  FMUL.FTZ R39, R0.reuse, R59 ;  /* 0x0000003b00277220 */ /* 0x040fe40000410000 */
[----:B------:R-:W-:Y:S02]  /*8860*/  @P0 FMUL.FTZ R3, R3, c[0x0][0x2d0] ;  /* 0x0000b40003030a20 */ /* 0x000fe40000410000 */
[----:B------:R-:W-:Y:S01]  /*8870*/  FMUL.FTZ R54, R0, R62 ;  /* 0x0000003e00367220 */ /* 0x000fe20000410000 */
[----:B--2---:R-:W-:Y:S01]  /*8880*/  MOV R4, 0x1 ;  /* 0x0000000100047802 */ /* 0x004fe20000000f00 */
[----:B---3--:R-:W-:Y:S02]  /*8890*/  @P0 FMUL.FTZ R2, R2, 0.69314718246459960938 ;  /* 0x3f31721802020820 */ /* 0x008fe40000410000 */
        /* <DEDUP_REMOVED lines=20> */
[----:B------:R-:W-:Y:S01]  /*89e0*/  FMUL.FTZ R29, R0, R111 ;  /* 0x0000006f001d7220 */ /* 0x000fe20000410000 */
[----:B------:R-:W-:Y:S01]  /*89f0*/  PRMT R0, R4, 0x7610, R0 ;  /* 0x0000761004007816 */ /* 0x000fe20000000000 */
[----:B------:R-:W-:Y:S02]  /*8a00*/  @P3 FFMA.FTZ R22, R6, R122, R9 ;  /* 0x0000007a06163223 */ /* 0x000fe40000010009 */
[----:B------:R-:W-:Y:S02]  /*8a10*/  @P2 FFMA.FTZ R23, R5, R121, R8 ;  /* 0x0000007905172223 */ /* 0x000fe40000010008 */
[----:B------:R-:W-:Y:S02]  /*8a20*/  @P0 FFMA.FTZ R19, R3, R119, R2 ;  /* 0x0000007703130223 */ /* 0x000fe40000010002 */
.L_x_40:
[----:B------:R-:W2:Y:S01]  /*8a30*/  S2R R2, SR_TID.X ;  /* 0x0000000000027919 */ /* 0x000ea20000002100 */
[----:B------:R-:W-:Y:S01]  /*8a40*/  BSSY B0, `(.L_x_79) ;  /* 0x0000010000007945 */ /* 0x000fe20003800000 */
[----:B--2---:R-:W-:-:S13]  /*8a50*/  LOP3.LUT P0, RZ, R2, 0x7f, RZ, 0xc0, !PT ;  /* 0x0000007f02ff7812 */ /* 0x004fda000780c0ff */
[----:B------:R-:W-:Y:S05]  /*8a60*/  @P0 BRA `(.L_x_80) ;  /* 0x000000d000000947 */ /* 0x000fea0003800000 */
[----:B------:R-:W2:Y:S01]  /*8a70*/  S2R R4, SR_LANEID ;  /* 0x0000000000047919 */ /* 0x000ea20000000000 */
[----:B------:R-:W-:Y:S01]  /*8a80*/  VOTEU.ANY UR4, UPT, PT ;  /* 0x0000000000047886 */ /* 0x000fe200038e0100 */
[----:B-1----:R-:W-:Y:S01]  /*8a90*/  IMAD.MOV.U32 R5, RZ, RZ, c[0x0][0x564] ;  /* 0x00015900ff057624 */ /* 0x002fe200078e00ff */
[----:B------:R-:W2:Y:S08]  /*8aa0*/  FLO.U32 R3, UR4 ;  /* 0x0000000400037d00 */ /* 0x000eb000080e0000 */
[----:B------:R-:W1:Y:S01]  /*8ab0*/  POPC R2, UR4 ;  /* 0x0000000400027d09 */ /* 0x000e620008000000 */
[----:B--2---:R-:W-:Y:S01]  /*8ac0*/  ISETP.EQ.U32.AND P0, PT, R3, R4, PT ;  /* 0x000000040300720c */ /* 0x004fe20003f02070 */
[----:B------:R-:W-:-:S12]  /*8ad0*/  IMAD.MOV.U32 R4, RZ, RZ, c[0x0][0x560] ;  /* 0x00015800ff047624 */ /* 0x000fd800078e00ff */
[----:B-1----:R1:W2:Y:S04]  /*8ae0*/  @P0 ATOMG.E.ADD.STRONG.GPU PT, R2, [R4.64], R2 ;  /* 0x00000002040209a8 */ /* 0x0022a800081ee1c6 */
[----:B-1----:R-:W1:Y:S04]  /*8af0*/  S2R R4, SR_LTMASK ;  /* 0x0000000000047919 */ /* 0x002e680000003900 */
[----:B--2---:R1:W2:Y:S02]  /*8b00*/  SHFL.IDX PT, R3, R2, R3, 0x1f ;  /* 0x00001f0302037589 */ /* 0x0042a400000e0000 */
[----:B-1----:R-:W-:-:S06]  /*8b10*/  LOP3.LUT R2, R4, UR4, RZ, 0xc0, !PT ;  /* 0x0000000404027c12 */ /* 0x002fcc000f8ec0ff */
[----:B------:R-:W2:Y:S02]  /*8b20*/  POPC R2, R2 ;  /* 0x0000000200027309 */ /* 0x000ea40000000000 */
[----:B--2---:R-:W-:-:S06]  /*8b30*/  IADD3 R244, R3, c[0x0][0xc], R2 ;  /* 0x0000030003f47a10 */ /* 0x004fcc0007ffe002 */
.L_x_80:
[----:B------:R-:W-:Y:S05]  /*8b40*/  BSYNC B0 ;  /* 0x0000000000007941 */ /* 0x000fea0003800000 */
.L_x_79:
[----:B------:R-:W-:Y:S01]  /*8b50*/  PRMT R0, R0, 0x9910, RZ ;  /* 0x0000991000007816 */ /* 0x000fe200000000ff */
[----:B------:R-:W-:Y:S01]  /*8b60*/  BSSY B1, `(.L_x_81) ;  /* 0x0000374000017945 */ /* 0x000fe20003800000 */
[----:B------:R-:W-:Y:S02]  /*8b70*/  IMAD.MOV.U32 R74, RZ, RZ, R244 ;  /* 0x000000ffff4a7224 */ /* 0x000fe400078e00f4 */
[----:B------:R-:W-:-:S13]  /*8b80*/  ISETP.NE.AND P0, PT, R0, RZ, PT ;  /* 0x000000ff0000720c */ /* 0x000fda0003f05270 */
[----:B------:R-:W-:Y:S05]  /*8b90*/  @!P0 BRA `(.L_x_82) ;  /* 0x00002a2000008947 */ /* 0x000fea0003800000 */
[----:B------:R-:W2:Y:S04]  /*8ba0*/  LDL R10, [R1+0x20] ;  /* 0x00002000010a7983 */ /* 0x000ea80000100800 */
[----:B------:R-:W3:Y:S04]  /*8bb0*/  LDL.LU R9, [R1+0x24] ;  /* 0x0000240001097983 */ /* 0x000ee80000300800 */
[----:B------:R-:W4:Y:S04]  /*8bc0*/  LDL R8, [R1+0x1c] ;  /* 0x00001c0001087983 */ /* 0x000f280000100800 */
[----:B------:R-:W3:Y:S01]  /*8bd0*/  LDL.LU R7, [R1+0x28] ;  /* 0x0000280001077983 */ /* 0x000ee20000300800 */
[----:B------:R-:W-:Y:S01]  /*8be0*/  WARPSYNC 0xffffffff ;  /* 0xffffffff00007948 */ /* 0x000fe20003800000 */
[----:B------:R-:W-:-:S02]  /*8bf0*/  F2FP.BF16.PACK_AB R0, R117, R116 ;  /* 0x000000747500723e */ /* 0x000fc400000010ff */
[----:B------:R-:W-:Y:S01]  /*8c00*/  BAR.SYNC.DEFER_BLOCKING 0x1, 0x80 ;  /* 0x0042000000007b1d */ /* 0x000fe20000010000 */
[----:B------:R-:W-:Y:S02]  /*8c10*/  F2FP.BF16.PACK_AB R3, R139, R138 ;  /* 0x0000008a8b03723e */ /* 0x000fe400000010ff */
[----:B------:R-:W-:Y:S02]  /*8c20*/  F2FP.BF16.PACK_AB R2, R133, R132 ;  /* 0x000000848502723e */ /* 0x000fe400000010ff */
[----:B------:R-:W-:Y:S01]  /*8c30*/  F2FP.BF16.PACK_AB R4, R51, R50 ;  /* 0x000000323304723e */ /* 0x000fe200000010ff */
[----:B------:R-:W3:Y:S01]  /*8c40*/  LDL.LU R6, [R1+0x30] ;  /* 0x0000300001067983 */ /* 0x000ee20000300800 */
[----:B-1----:R-:W-:Y:S01]  /*8c50*/  F2FP.BF16.PACK_AB R5, R73, R72 ;  /* 0x000000484905723e */ /* 0x002fe200000010ff */
[----:B------:R-:W-:Y:S01]  /*8c60*/  IMAD.MOV.U32 R11, RZ, RZ, c[0x0][0x388] ;  /* 0x0000e200ff0b7624 */ /* 0x000fe200078e00ff */
[----:B------:R-:W-:Y:S02]  /*8c70*/  ISETP.NE.U32.AND P2, PT, RZ, c[0x0][0x500], PT ;  /* 0x00014000ff007a0c */ /* 0x000fe40003f45070 */
[----:B------:R-:W-:-:S02]  /*8c80*/  ISETP.NE.U32.AND P3, PT, RZ, c[0x0][0x508], PT ;  /* 0x00014200ff007a0c */ /* 0x000fc40003f65070 */
[----:B------:R-:W-:Y:S02]  /*8c90*/  ISETP.NE.AND.EX P2, PT, RZ, c[0x0][0x504], PT, P2 ;  /* 0x00014100ff007a0c */ /* 0x000fe40003f45320 */
[----:B------:R-:W-:Y:S01]  /*8ca0*/  ISETP.NE.AND.EX P3, PT, RZ, c[0x0][0x50c], PT, P3 ;  /* 0x00014300ff007a0c */ /* 0x000fe20003f65330 */
[----:B------:R1:W-:Y:S04]  /*8cb0*/  STS [R243+0x80], R0 ;  /* 0x00008000f3007388 */ /* 0x0003e80000000800 */
[----:B------:R1:W-:Y:S04]  /*8cc0*/  STS [R243+0x280], R3 ;  /* 0x00028003f3007388 */ /* 0x0003e80000000800 */
[----:B------:R1:W-:Y:S02]  /*8cd0*/  STS [R248], R2 ;  /* 0x00000002f8007388 */ /* 0x0003e40000000800 */
[----:B-1----:R-:W-:-:S02]  /*8ce0*/  F2FP.BF16.PACK_AB R0, R163, R162 ;  /* 0x000000a2a300723e */ /* 0x002fc400000010ff */
[----:B------:R-:W-:-:S03]  /*8cf0*/  F2FP.BF16.PACK_AB R3, R31, R30 ;  /* 0x0000001e1f03723e */ /* 0x000fc600000010ff */
[----:B------:R1:W-:Y:S01]  /*8d00*/  STS [R248+0x200], R0 ;  /* 0x00020000f8007388 */ /* 0x0003e20000000800 */
[----:B------:R-:W-:-:S03]  /*8d10*/  F2FP.BF16.PACK_AB R2, R65, R64 ;  /* 0x000000404102723e */ /* 0x000fc600000010ff */
[----:B------:R1:W-:Y:S04]  /*8d20*/  STS [R243+0x1080], R3 ;  /* 0x00108003f3007388 */ /* 0x0003e80000000800 */
[----:B------:R1:W-:Y:S04]  /*8d30*/  STS [R243+0x1280], R2 ;  /* 0x00128002f3007388 */ /* 0x0003e80000000800 */
[----:B------:R1:W-:Y:S02]  /*8d40*/  STS [R248+0x1200], R4 ;  /* 0x00120004f8007388 */ /* 0x0003e40000000800 */
[----:B-1----:R-:W-:-:S02]  /*8d50*/  F2FP.BF16.PACK_AB R0, R33, R32 ;  /* 0x000000202100723e */ /* 0x002fc400000010ff */
[----:B------:R-:W-:-:S03]  /*8d60*/  F2FP.BF16.PACK_AB R3, R129, R128 ;  /* 0x000000808103723e */ /* 0x000fc600000010ff */
[----:B------:R1:W-:Y:S01]  /*8d70*/  STS [R248+0x1000], R0 ;  /* 0x00100000f8007388 */ /* 0x0003e20000000800 */
[----:B------:R-:W-:Y:S02]  /*8d80*/  F2FP.BF16.PACK_AB R2, R165, R164 ;  /* 0x000000a4a502723e */ /* 0x000fe400000010ff */
[----:B------:R-:W-:Y:S02]  /*8d90*/  F2FP.BF16.PACK_AB R4, R35, R34 ;  /* 0x000000222304723e */ /* 0x000fe400000010ff */
[----:B-1----:R-:W-:Y:S01]  /*8da0*/  F2FP.BF16.PACK_AB R0, R125, R124 ;  /* 0x0000007c7d00723e */ /* 0x002fe200000010ff */
[----:B--2---:R1:W-:Y:S04]  /*8db0*/  STS [R10+0x80], R3 ;  /* 0x000080030a007388 */ /* 0x0043e80000000800 */
[----:B------:R2:W-:Y:S04]  /*8dc0*/  STS [R10+0x280], R2 ;  /* 0x000280020a007388 */ /* 0x0005e80000000800 */
[----:B----4-:R4:W-:Y:S01]  /*8dd0*/  STS [R8], R0 ;  /* 0x0000000008007388 */ /* 0x0109e20000000800 */
[----:B-1----:R-:W-:-:S02]  /*8de0*/  F2FP.BF16.PACK_AB R3, R101, R100 ;  /* 0x000000646503723e */ /* 0x002fc400000010ff */
[----:B--2---:R-:W-:-:S03]  /*8df0*/  F2FP.BF16.PACK_AB R2, R71, R70 ;  /* 0x000000464702723e */ /* 0x004fc600000010ff */
[----:B------:R1:W-:Y:S01]  /*8e00*/  STS [R8+0x200], R3 ;  /* 0x0002000308007388 */ /* 0x0003e20000000800 */
[----:B----4-:R-:W-:-:S03]  /*8e10*/  F2FP.BF16.PACK_AB R0, R37, R36 ;  /* 0x000000242500723e */ /* 0x010fc600000010ff */
[----:B------:R2:W-:Y:S04]  /*8e20*/  STS [R10+0x1080], R4 ;  /* 0x001080040a007388 */ /* 0x0005e80000000800 */
[----:B------:R4:W-:Y:S04]  /*8e30*/  STS [R10+0x1280], R2 ;  /* 0x001280020a007388 */ /* 0x0009e80000000800 */
[----:B------:R3:W-:Y:S01]  /*8e40*/  STS [R8+0x1000], R0 ;  /* 0x0010000008007388 */ /* 0x0007e20000000800 */
[----:B-1----:R-:W-:Y:S02]  /*8e50*/  F2FP.BF16.PACK_AB R3, R137, R136 ;  /* 0x000000888903723e */ /* 0x002fe400000010ff */
[----:B--2---:R-:W-:-:S02]  /*8e60*/  F2FP.BF16.PACK_AB R4, R67, R66 ;  /* 0x000000424304723e */ /* 0x004fc400000010ff */
[----:B----4-:R-:W-:-:S03]  /*8e70*/  F2FP.BF16.PACK_AB R2, R113, R112 ;  /* 0x000000707102723e */ /* 0x010fc600000010ff */
[----:B------:R1:W-:Y:S01]  /*8e80*/  STS [R8+0x1200], R4 ;  /* 0x0012000408007388 */ /* 0x0003e20000000800 */
[----:B---3--:R-:W-:-:S03]  /*8e90*/  F2FP.BF16.PACK_AB R0, R157, R156 ;  /* 0x0000009c9d00723e */ /* 0x008fc600000010ff */
[----:B------:R2:W-:Y:S04]  /*8ea0*/  STS [R243+0x2080], R3 ;  /* 0x00208003f3007388 */ /* 0x0005e80000000800 */
[----:B------:R3:W-:Y:S04]  /*8eb0*/  STS [R243+0x2280], R2 ;  /* 0x00228002f3007388 */ /* 0x0007e80000000800 */
[----:B------:R4:W-:Y:S01]  /*8ec0*/  STS [R248+0x2000], R0 ;  /* 0x00200000f8007388 */ /* 0x0009e20000000800 */
[----:B-1----:R-:W-:Y:S02]  /*8ed0*/  F2FP.BF16.PACK_AB R4, R53, R52 ;  /* 0x000000343504723e */ /* 0x002fe400000010ff */
[----:B--2---:R-:W-:-:S02]  /*8ee0*/  F2FP.BF16.PACK_AB R3, R127, R126 ;  /* 0x0000007e7f03723e */ /* 0x004fc400000010ff */
[----:B---3--:R-:W-:-:S03]  /*8ef0*/  F2FP.BF16.PACK_AB R2, R39, R38 ;  /* 0x000000262702723e */ /* 0x008fc600000010ff */
[----:B------:R1:W-:Y:S01]  /*8f00*/  STS [R248+0x2200], R3 ;  /* 0x00220003f8007388 */ /* 0x0003e20000000800 */
[----:B----4-:R-:W-:-:S03]  /*8f10*/  F2FP.BF16.PACK_AB R0, R41, R40 ;  /* 0x000000282900723e */ /* 0x010fc600000010ff */
        /* <DEDUP_REMOVED lines=18> */
[----:B------:R4:W-:Y:S04]  /*9040*/  STS [R8+0x3000], R0 ;  /* 0x0030000008007388 */ /* 0x0009e80000000800 */
[----:B------:R-:W-:Y:S01]  /*9050*/  STS [R8+0x3200], R5 ;  /* 0x0032000508007388 */ /* 0x000fe20000000800 */
[----:B-1----:R-:W-:-:S02]  /*9060*/  F2FP.BF16.PACK_AB R3, R169, R168 ;  /* 0x000000a8a903723e */ /* 0x002fc400000010ff */
[----:B--2---:R-:W-:-:S03]  /*9070*/  F2FP.BF16.PACK_AB R4, R85, R84 ;  /* 0x000000545504723e */ /* 0x004fc600000010ff */
[----:B------:R1:W-:Y:S01]  /*9080*/  STS [R243+0x4280], R3 ;  /* 0x00428003f3007388 */ /* 0x0003e20000000800 */
[----:B---3--:R-:W-:-:S03]  /*9090*/  F2FP.BF16.PACK_AB R2, R167, R166 ;  /* 0x000000a6a702723e */ /* 0x008fc600000010ff */
[----:B------:R2:W-:Y:S01]  /*90a0*/  STS [R243+0x4080], R4 ;  /* 0x00408004f3007388 */ /* 0x0005e20000000800 */
[----:B----4-:R-:W-:-:S03]  /*90b0*/  F2FP.BF16.PACK_AB R0, R99, R98 ;  /* 0x000000626300723e */ /* 0x010fc600000010ff */
[----:B------:R3:W-:Y:S04]  /*90c0*/  STS [R248+0x4000], R2 ;  /* 0x00400002f8007388 */ /* 0x0007e80000000800 */
[----:B------:R4:W-:Y:S01]  /*90d0*/  STS [R248+0x4200], R0 ;  /* 0x00420000f8007388 */ /* 0x0009e20000000800 */
[----:B-1----:R-:W-:Y:S02]  /*90e0*/  F2FP.BF16.PACK_AB R3, R63, R62 ;  /* 0x0000003e3f03723e */ /* 0x002fe400000010ff */
        /* <DEDUP_REMOVED lines=8> */
[----:B--2---:R-:W-:Y:S02]  /*9170*/  F2FP.BF16.PACK_AB R4, R87, R86 ;  /* 0x000000565704723e */ /* 0x004fe400000010ff */
[----:B---3--:R-:W-:Y:S02]  /*9180*/  F2FP.BF16.PACK_AB R2, R83, R82 ;  /* 0x000000525302723e */ /* 0x008fe400000010ff */
[----:B----4-:R-:W-:-:S05]  /*9190*/  F2FP.BF16.PACK_AB R0, R97, R96 ;  /* 0x000000606100723e */ /* 0x010fca00000010ff */
[----:B------:R1:W-:Y:S04]  /*91a0*/  STS [R10+0x4080], R0 ;  /* 0x004080000a007388 */ /* 0x0003e80000000800 */
[----:B------:R2:W-:Y:S04]  /*91b0*/  STS [R10+0x4280], R4 ;  /* 0x004280040a007388 */ /* 0x0005e80000000800 */
[----:B------:R3:W-:Y:S04]  /*91c0*/  STS [R8+0x4000], R3 ;  /* 0x0040000308007388 */ /* 0x0007e80000000800 */
[----:B------:R4:W-:Y:S01]  /*91d0*/  STS [R8+0x4200], R2 ;  /* 0x0042000208007388 */ /* 0x0009e20000000800 */
[----:B-1----:R-:W-:-:S02]  /*91e0*/  F2FP.BF16.PACK_AB R0, R47, R46 ;  /* 0x0000002e2f00723e */ /* 0x002fc400000010ff */
[----:B--2---:R-:W-:-:S03]  /*91f0*/  @P3 IADD3 R4, P0, R9, c[0x0][0x508], RZ ;  /* 0x0001420009043a10 */ /* 0x004fc60007f1e0ff */
[----:B------:R1:W-:Y:S01]  /*9200*/  STS [R10+0x5080], R0 ;  /* 0x005080000a007388 */ /* 0x0003e20000000800 */
[----:B---3--:R-:W-:Y:S02]  /*9210*/  F2FP.BF16.PACK_AB R3, R29, R28 ;  /* 0x0000001c1d03723e */ /* 0x008fe400000010ff */
[----:B------:R-:W-:Y:S02]  /*9220*/  @P3 IADD3.X R5, R7, c[0x0][0x50c], RZ, P0, !PT ;  /* 0x0001430007053a10 */ /* 0x000fe400007fe4ff */
[----:B----4-:R-:W-:-:S05]  /*9230*/  F2FP.BF16.PACK_AB R2, R49, R48 ;  /* 0x000000303102723e */ /* 0x010fca00000010ff */
[----:B------:R2:W-:Y:S01]  /*9240*/  STS [R10+0x5280], R2 ;  /* 0x005280020a007388 */ /* 0x0005e20000000800 */
[----:B-1----:R-:W-:-:S05]  /*9250*/  F2FP.BF16.PACK_AB R0, R27, R26 ;  /* 0x0000001a1b00723e */ /* 0x002fca00000010ff */
[----:B------:R1:W-:Y:S04]  /*9260*/  STS [R8+0x5000], R0 ;  /* 0x0050000008007388 */ /* 0x0003e80000000800 */
[----:B------:R3:W-:Y:S04]  /*9270*/  STS [R8+0x5200], R3 ;  /* 0x0052000308007388 */ /* 0x0007e80000000800 */
[----:B------:R-:W-:Y:S01]  /*9280*/  BAR.SYNC.DEFER_BLOCKING 0x1, 0x80 ;  /* 0x0042000000007b1d */ /* 0x000fe20000010000 */
[----:B--2---:R-:W-:Y:S01]  /*9290*/  IADD3 R2, P1, R9, c[0x0][0x500], RZ ;  /* 0x0001400009027a10 */ /* 0x004fe20007f3e0ff */
[----:B-1----:R-:W-:-:S03]  /*92a0*/  IMAD.MOV.U32 R0, RZ, RZ, RZ ;  /* 0x000000ffff007224 */ /* 0x002fc600078e00ff */
[----:B---3--:R-:W-:Y:S02]  /*92b0*/  IADD3.X R3, R7, c[0x0][0x504], RZ, P1, !PT ;  /* 0x0001410007037a10 */ /* 0x008fe40000ffe4ff */
[C---:B------:R-:W-:Y:S01]  /*92c0*/  ISETP.NE.AND P0, PT, R6.reuse, RZ, PT ;  /* 0x000000ff0600720c */ /* 0x040fe20003f05270 */
[----:B------:R1:W5:Y:S04]  /*92d0*/  @P3 LDG.E R11, [R4.64] ;  /* 0x00000006040b3981 */ /* 0x000368000c1e1900 */
[----:B------:R2:W5:Y:S01]  /*92e0*/  @P2 LDG.E R0, [R2.64] ;  /* 0x0000000602002981 */ /* 0x000562000c1e1900 */
[----:B-1----:R-:W-:Y:S01]  /*92f0*/  SEL R5, R6, c[0x0][0x3d4], P0 ;  /* 0x0000f50006057a07 */ /* 0x002fe20000000000 */
[----:B------:R-:W-:Y:S05]  /*9300*/  @P3 BRA `(.L_x_83) ;  /* 0x0000004000003947 */ /* 0x000fea0003800000 */
[----:B------:R-:W-:Y:S05]  /*9310*/  @!P2 BRA `(.L_x_83) ;  /* 0x000000300000a947 */ /* 0x000fea0003800000 */
[----:B------:R1:W3:Y:S04]  /*9320*/  LDG.E R4, [R2.64] ;  /* 0x0000000602047981 */ /* 0x0002e8000c1e1900 */
[----:B-12---:R-:W3:Y:S02]  /*9330*/  LDG.E R2, [R2.64+0x4] ;  /* 0x0000040602027981 */ /* 0x006ee4000c1e1900 */
[----:B---3-5:R-:W-:-:S02]  /*9340*/  IADD3 R11, -R4, R2, RZ ;  /* 0x00000002040b7210 */ /* 0x028fc40007ffe1ff */
.L_x_83:
[----:B------:R-:W3:Y:S04]  /*9350*/  LDL R4, [R1+0x64] ;  /* 0x0000640001047983 */ /* 0x000ee80000100800 */
[----:B--2---:R-:W2:Y:S04]  /*9360*/  LDL.LU R3, [R1+0x34] ;  /* 0x0000340001037983 */ /* 0x004ea80000300800 */
[----:B------:R-:W4:Y:S01]  /*9370*/  LDL R18, [R1+0x38] ;  /* 0x0000380001127983 */ /* 0x000f220000100800 */
[----:B------:R-:W-:Y:S01]  /*9380*/  IMAD.MOV.U32 R2, RZ, RZ, 0x368 ;  /* 0x00000368ff027424 */ /* 0x000fe200078e00ff */
[----:B------:R-:W-:-:S02]  /*9390*/  ISETP.GT.AND P3, PT, R5, 0x1, PT ;  /* 0x000000010500780c */ /* 0x000fc40003f64270 */
[----:B------:R-:W4:Y:S01]  /*93a0*/  LDL R75, [R1+0x60] ;  /* 0x00006000014b7983 */ /* 0x000f220000100800 */
[----:B------:R-:W-:Y:S02]  /*93b0*/  ISETP.NE.U32.AND P0, PT, RZ, c[0x0][0x500], PT ;  /* 0x00014000ff007a0c */ /* 0x000fe40003f05070 */
[----:B------:R-:W-:Y:S02]  /*93c0*/  SEL R2, R2, 0x328, P3 ;  /* 0x0000032802027807 */ /* 0x000fe40001800000 */
[----:B------:R-:W-:Y:S02]  /*93d0*/  ISETP.NE.AND.EX P0, PT, RZ, c[0x0][0x504], PT, P0 ;  /* 0x00014100ff007a0c */ /* 0x000fe40003f05300 */
[----:B------:R1:W3:Y:S08]  /*93e0*/  LDC.64 R6, c[0x0][R2+0x170] ;  /* 0x00005c0002067b82 */ /* 0x0002f00000000a00 */
[----:B------:R1:W2:Y:S08]  /*93f0*/  LDC.64 R14, c[0x0][R2+0x168] ;  /* 0x00005a00020e7b82 */ /* 0x0002b00000000a00 */
[----:B------:R1:W2:Y:S08]  /*9400*/  LDC.64 R16, c[0x0][R2+0x178] ;  /* 0x00005e0002107b82 */ /* 0x0002b00000000a00 */
[----:B------:R1:W2:Y:S02]  /*9410*/  LDC.64 R20, c[0x0][R2+0x160] ;  /* 0x0000580002147b82 */ /* 0x0002a40000000a00 */
[----:B-1----:R-:W-:-:S05]  /*9420*/  IMAD.MOV.U32 R2, RZ, RZ, c[0x0][0x4e8] ;  /* 0x00013a00ff027624 */ /* 0x002fca00078e00ff */
[----:B------:R-:W-:Y:S02]  /*9430*/  ISETP.NE.AND P2, PT, R2, 0x1, PT ;  /* 0x000000010200780c */ /* 0x000fe40003f45270 */
[----:B------:R-:W-:Y:S01]  /*9440*/  SEL R2, R242, RZ, !P0 ;  /* 0x000000fff2027207 */ /* 0x000fe20004000000 */
[----:B------:R-:W1:Y:S02]  /*9450*/  S2R R76, SR_TID.X ;  /* 0x00000000004c7919 */ /* 0x000e640000002100 */
[----:B-1----:R-:W-:-:S04]  /*9460*/  SHF.R.S32.HI R25, RZ, 0x1f, R76 ;  /* 0x0000001fff197819 */ /* 0x002fc8000001144c */
[----:B------:R-:W-:-:S04]  /*9470*/  LEA.HI R25, R25, R76, RZ, 0x5 ;  /* 0x0000004c19197211 */ /* 0x000fc800078f28ff */
[----:B------:R-:W-:-:S05]  /*9480*/  LOP3.LUT R25, R25, 0xffffffe0, RZ, 0xc0, !PT ;  /* 0xffffffe019197812 */ /* 0x000fca00078ec0ff */
[----:B------:R-:W-:Y:S02]  /*9490*/  IMAD.IADD R25, R76, 0x1, -R25 ;  /* 0x000000014c197824 */ /* 0x000fe400078e0a19 */
[----:B---3--:R-:W-:Y:S02]  /*94a0*/  IMAD R10, R245, 0x80, R4 ;  /* 0x00000080f50a7824 */ /* 0x008fe400078e0204 */
[----:B------:R-:W-:Y:S01]  /*94b0*/  IMAD R4, R7, R2, RZ ;  /* 0x0000000207047224 */ /* 0x000fe200078e02ff */
[----:B--2---:R-:W-:Y:S02]  /*94c0*/  SEL R5, R3, RZ, !P0 ;  /* 0x000000ff03057207 */ /* 0x004fe40004000000 */
[----:B------:R-:W-:-:S03]  /*94d0*/  LOP3.LUT R3, R246, 0xffff, RZ, 0xc0, !PT ;  /* 0x0000fffff6037812 */ /* 0x000fc600078ec0ff */
[----:B------:R-:W-:Y:S02]  /*94e0*/  IMAD R13, R6, R5, R4 ;  /* 0x00000005060d7224 */ /* 0x000fe400078e0204 */
[----:B------:R-:W-:-:S04]  /*94f0*/  @P2 IMAD.HI.U32 R5, R10, c[0x0][0x4ec], RZ ;  /* 0x00013b000a052a27 */ /* 0x000fc800078e00ff */
[----:B------:R-:W-:-:S04]  /*9500*/  IMAD.WIDE.U32 R6, R6, R2, RZ ;  /* 0x0000000206067225 */ /* 0x000fc800078e00ff */
[----:B------:R-:W-:-:S04]  /*9510*/  IMAD.WIDE.U32 R8, R14, R3, RZ ;  /* 0x000000030e087225 */ /* 0x000fc800078e00ff */
[----:B------:R-:W-:Y:S01]  /*9520*/  IMAD.MOV.U32 R4, RZ, RZ, R10 ;  /* 0x000000ffff047224 */ /* 0x000fe200078e000a */
[----:B------:R-:W-:Y:S01]  /*9530*/  @P2 SHF.R.U32.HI R4, RZ, c[0x0][0x4f0], R5 ;  /* 0x00013c00ff042a19 */ /* 0x000fe20000011605 */
[----:B------:R-:W-:Y:S01]  /*9540*/  IMAD R12, R15, R3, RZ ;  /* 0x000000030f0c7224 */ /* 0x000fe200078e02ff */
[----:B----4-:R-:W-:Y:S02]  /*9550*/  SEL R5, R18, RZ, P3 ;  /* 0x000000ff12057207 */ /* 0x010fe40001800000 */
[----:B-----5:R-:W-:Y:S01]  /*9560*/  IADD3 R14, P1, P0, R6, R8, R0 ;  /* 0x00000008060e7210 */ /* 0x020fe2000783e000 */
[----:B------:R-:W-:Y:S01]  /*9570*/  IMAD.IADD R8, R9, 0x1, R12 ;  /* 0x0000000109087824 */ /* 0x000fe200078e020c */
[----:B------:R-:W-:Y:S01]  /*9580*/  SHF.R.S32.HI R18, RZ, 0x1f, R0 ;  /* 0x0000001fff127819 */ /* 0x000fe20000011400 */
[----:B------:R-:W-:Y:S02]  /*9590*/  IMAD.IADD R13, R7, 0x1, R13 ;  /* 0x00000001070d7824 */ /* 0x000fe400078e020d */
[----:B------:R-:W-:-:S02]  /*95a0*/  IMAD.MOV R9, RZ, RZ, -R4 ;  /* 0x000000ffff097224 */ /* 0x000fc400078e0a04 */
[-C--:B------:R-:W-:Y:S02]  /*95b0*/  IMAD R12, R17, R5.reuse, RZ ;  /* 0x00000005110c7224 */ /* 0x080fe400078e02ff */
[----:B------:R-:W-:Y:S01]  /*95c0*/  IMAD.WIDE.U32 R6, R16, R5, RZ ;  /* 0x0000000510067225 */ /* 0x000fe200078e00ff */
[----:B------:R-:W-:-:S03]  /*95d0*/  IADD3.X R13, R13, R8, R18, P1, P0 ;  /* 0x000000080d0d7210 */ /* 0x000fc60000fe0412 */
[----:B------:R-:W-:Y:S01]  /*95e0*/  IMAD R5, R9, c[0x0][0x4e8], R10 ;  /* 0x00013a0009057a24 */ /* 0x000fe200078e020a */
[----:B------:R-:W-:Y:S01]  /*95f0*/  IADD3 R6, P1, P0, R4, R14, R6 ;  /* 0x0000000e04067210 */ /* 0x000fe2000783e006 */
[----:B------:R-:W-:Y:S01]  /*9600*/  IMAD.IADD R12, R7, 0x1, R12 ;  /* 0x00000001070c7824 */ /* 0x000fe200078e020c */
[----:B------:R-:W-:Y:S01]  /*9610*/  SHF.R.S32.HI R7, RZ, 0x1f, R4 ;  /* 0x0000001fff077819 */ /* 0x000fe20000011404 */
[----:B------:R-:W-:Y:S01]  /*9620*/  IMAD R4, R21, R5, RZ ;  /* 0x0000000515047224 */ /* 0x000fe200078e02ff */
[----:B------:R-:W-:Y:S02]  /*9630*/  SHF.R.S32.HI R8, RZ, 0x1f, R5 ;  /* 0x0000001fff087819 */ /* 0x000fe40000011405 */
[----:B------:R-:W-:Y:S01]  /*9640*/  IADD3.X R7, R7, R13, R12, P1, P0 ;  /* 0x0000000d07077210 */ /* 0x000fe20000fe040c */
[----:B------:R-:W-:Y:S02]  /*9650*/  IMAD.MOV.U32 R9, RZ, RZ, c[0x0][0x4a8] ;  /* 0x00012a00ff097624 */ /* 0x000fe400078e00ff */
[----:B------:R-:W-:-:S02]  /*9660*/  IMAD R8, R20, R8, R4 ;  /* 0x0000000814087224 */ /* 0x000fc400078e0204 */
[----:B------:R-:W-:Y:S01]  /*9670*/  IMAD.WIDE.U32 R4, R20, R5, R6 ;  /* 0x0000000514047225 */ /* 0x000fe200078e0006 */
[----:B------:R-:W-:-:S03]  /*9680*/  SEL R6, R9, c[0x0][0x450], P3 ;  /* 0x0001140009067a07 */ /* 0x000fc60001800000 */
[----:B------:R-:W-:Y:S01]  /*9690*/  IMAD.MOV.U32 R7, RZ, RZ, c[0x0][0x4ac] ;  /* 0x00012b00ff077624 */ /* 0x000fe200078e00ff */
[----:B------:R-:W-:Y:S01]  /*96a0*/  LEA R6, P0, R4, R6, 0x2 ;  /* 0x0000000604067211 */ /* 0x000fe200078010ff */
[----:B------:R-:W-:-:S03]  /*96b0*/  IMAD.IADD R5, R5, 0x1, R8 ;  /* 0x0000000105057824 */ /* 0x000fc600078e0208 */
[----:B------:R-:W-:-:S04]  /*96c0*/  SEL R7, R7, c[0x0][0x454], P3 ;  /* 0x0001150007077a07 */ /* 0x000fc80001800000 */
[----:B------:R-:W-:Y:S01]  /*96d0*/  LEA.HI.X R5, R4, R7, R5, 0x2, P0 ;  /* 0x0000000704057211 */ /* 0x000fe200000f1405 */
[----:B------:R-:W-:Y:S04]  /*96e0*/  SHFL.IDX PT, R14, R6, RZ, 0x1c1f ;  /* 0x001c1fff060e7589 */ /* 0x000fe800000e0000 */
[----:B------:R-:W1:Y:S04]  /*96f0*/  SHFL.IDX PT, R15, R5, RZ, 0x1c1f ;  /* 0x001c1fff050f7589 */ /* 0x000e6800000e0000 */
[----:B------:R-:W-:Y:S04]  /*9700*/  SHFL.IDX PT, R12, R6, 0x1, 0x1c1f ;  /* 0x003c1f00060c7f89 */ /* 0x000fe800000e0000 */
[----:B------:R-:W2:Y:S04]  /*9710*/  SHFL.IDX PT, R13, R5, 0x1, 0x1c1f ;  /* 0x003c1f00050d7f89 */ /* 0x000ea800000e0000 */
[----:B------:R-:W-:Y:S04]  /*9720*/  SHFL.IDX PT, R8, R6, 0x2, 0x1c1f ;  /* 0x005c1f0006087f89 */ /* 0x000fe800000e0000 */
[----:B------:R-:W3:Y:S04]  /*9730*/  SHFL.IDX PT, R9, R5, 0x2, 0x1c1f ;  /* 0x005c1f0005097f89 */ /* 0x000ee800000e0000 */
[----:B------:R4:W-:Y:S01]  /*9740*/  SHFL.IDX PT, R7, R5, 0x3, 0x1c1f ;  /* 0x007c1f0005077f89 */ /* 0x0009e200000e0000 */
[----:B------:R-:W-:-:S03]  /*9750*/  IMAD R4, R11, c[0x0][0x4e8], RZ ;  /* 0x00013a000b047a24 */ /* 0x000fc600078e02ff */
[----:B------:R-:W1:Y:S01]  /*9760*/  SHFL.IDX PT, R6, R6, 0x3, 0x1c1f ;  /* 0x007c1f0006067f89 */ /* 0x000e6200000e0000 */
[----:B------:R-:W-:Y:S01]  /*9770*/  LOP3.LUT P0, RZ, R25, 0x3, RZ, 0xc0, !PT ;  /* 0x0000000319ff7812 */ /* 0x000fe2000780c0ff */
[----:B----4-:R-:W-:-:S05]  /*9780*/  IMAD R5, R245, 0x80, R75 ;  /* 0x00000080f5057824 */ /* 0x010fca00078e024b */
[C---:B------:R-:W-:Y:S02]  /*9790*/  IADD3 R17, R5.reuse, 0x8, RZ ;  /* 0x0000000805117810 */ /* 0x040fe40007ffe0ff */
[C---:B------:R-:W-:Y:S02]  /*97a0*/  IADD3 R16, R5.reuse, 0x40, RZ ;  /* 0x0000004005107810 */ /* 0x040fe40007ffe0ff */
[C---:B------:R-:W-:Y:S02]  /*97b0*/  IADD3 R11, R5.reuse, 0x48, RZ ;  /* 0x00000048050b7810 */ /* 0x040fe40007ffe0ff */
[-C--:B------:R-:W-:Y:S02]  /*97c0*/  ISETP.GE.OR P5, PT, R5, R4.reuse, P0 ;  /* 0x000000040500720c */ /* 0x080fe400007a6670 */
[-C--:B------:R-:W-:Y:S02]  /*97d0*/  ISETP.GE.OR P4, PT, R17, R4.reuse, P0 ;  /* 0x000000041100720c */ /* 0x080fe40000786670 */
[----:B------:R-:W-:-:S02]  /*97e0*/  ISETP.GE.OR P1, PT, R16, R4, P0 ;  /* 0x000000041000720c */ /* 0x000fc40000726670 */
[----:B------:R-:W-:-:S07]  /*97f0*/  ISETP.GE.OR P0, PT, R11, R4, P0 ;  /* 0x000000040b00720c */ /* 0x000fce0000706670 */
[----:B-1----:R1:W-:Y:S01]  /*9800*/  @!P5 ST.E [R14.64], R22 ;  /* 0x000000160e00d985 */ /* 0x0023e2000c101906 */
[----:B------:R-:W-:-:S03]  /*9810*/  ISETP.GE.AND P5, PT, R11, R4, PT ;  /* 0x000000040b00720c */ /* 0x000fc60003fa6270 */
[----:B--2---:R1:W-:Y:S01]  /*9820*/  @!P4 ST.E [R12.64], R23 ;  /* 0x000000170c00c985 */ /* 0x0043e2000c101906 */
[----:B------:R-:W-:-:S03]  /*9830*/  ISETP.GE.AND P4, PT, R16, R4, PT ;  /* 0x000000041000720c */ /* 0x000fc60003f86270 */
[----:B---3--:R1:W-:Y:S01]  /*9840*/  @!P1 ST.E [R8.64], R24 ;  /* 0x0000001808009985 */ /* 0x0083e2000c101906 */
[----:B------:R-:W-:-:S03]  /*9850*/  ISETP.GE.AND P1, PT, R5, R4, PT ;  /* 0x000000040500720c */ /* 0x000fc60003f26270 */
[----:B------:R1:W-:Y:S01]  /*9860*/  @!P0 ST.E [R6.64], R19 ;  /* 0x0000001306008985 */ /* 0x0003e2000c101906 */
[----:B------:R-:W-:Y:S01]  /*9870*/  ISETP.GE.AND P0, PT, R17, R4, PT ;  /* 0x000000041100720c */ /* 0x000fe20003f06270 */
[----:B------:R-:W-:Y:S05]  /*9880*/  @P3 BRA `(.L_x_84) ;  /* 0x000008a000003947 */ /* 0x000fea0003800000 */
[----:B------:R-:W2:Y:S01]  /*9890*/  LDL R20, [R1+0x3c] ;  /* 0x00003c0001147983 */ /* 0x000ea20000100800 */
[----:B------:R-:W-:Y:S01]  /*98a0*/  IMAD R5, R18, c[0x0][0x3a0], RZ ;  /* 0x0000e80012057a24 */ /* 0x000fe200078e02ff */
[----:B-1----:R-:W-:Y:S01]  /*98b0*/  LEA R8, R227, R230, 0x5 ;  /* 0x000000e6e3087211 */ /* 0x002fe200078e28ff */
[----:B------:R-:W-:-:S03]  /*98c0*/  IMAD.WIDE.U32 R6, R0, c[0x0][0x3a0], RZ ;  /* 0x0000e80000067a25 */ /* 0x000fc600078e00ff */
[----:B------:R-:W-:Y:S01]  /*98d0*/  LEA R8, R245, R8, 0x7 ;  /* 0x00000008f5087211 */ /* 0x000fe200078e38ff */
[----:B------:R-:W-:-:S03]  /*98e0*/  IMAD R0, R0, c[0x0][0x3a4], R5 ;  /* 0x0000e90000007a24 */ /* 0x000fc600078e0205 */
[----:B------:R-:W-:Y:S01]  /*98f0*/  MOV R5, R8 ;  /* 0x0000000800057202 */ /* 0x000fe20000000f00 */
[----:B------:R-:W-:Y:S01]  /*9900*/  @P2 IMAD.HI.U32 R9, R8, c[0x0][0x4ec], RZ ;  /* 0x00013b0008092a27 */ /* 0x000fe200078e00ff */
[----:B------:R-:W-:Y:S02]  /*9910*/  IADD3 R7, R7, R0, RZ ;  /* 0x0000000007077210 */ /* 0x000fe40007ffe0ff */
[----:B------:R-:W-:Y:S02]  /*9920*/  SHF.R.S32.HI R0, RZ, 0x1f, R2 ;  /* 0x0000001fff007819 */ /* 0x000fe40000011402 */
[----:B------:R-:W-:Y:S01]  /*9930*/  @P2 SHF.R.U32.HI R5, RZ, c[0x0][0x4f0], R9 ;  /* 0x00013c00ff052a19 */ /* 0x000fe20000011609 */
[----:B------:R-:W-:-:S04]  /*9940*/  IMAD.WIDE.U32 R6, R3, c[0x0][0x3e8], R6 ;  /* 0x0000fa0003067a25 */ /* 0x000fc800078e0006 */
[----:B------:R-:W-:Y:S02]  /*9950*/  IMAD R7, R3, c[0x0][0x3ec], R7 ;  /* 0x0000fb0003077a24 */ /* 0x000fe400078e0207 */
[----:B------:R-:W-:-:S04]  /*9960*/  IMAD R3, R0, c[0x0][0x3f0], RZ ;  /* 0x0000fc0000037a24 */ /* 0x000fc800078e02ff */
[C---:B------:R-:W-:Y:S02]  /*9970*/  IMAD R9, R2.reuse, c[0x0][0x3f4], R3 ;  /* 0x0000fd0002097a24 */ /* 0x040fe400078e0203 */
[----:B------:R-:W-:Y:S01]  /*9980*/  IMAD.WIDE.U32 R2, R2, c[0x0][0x3f0], R6 ;  /* 0x0000fc0002027a25 */ /* 0x000fe200078e0006 */
[----:B------:R-:W-:-:S04]  /*9990*/  SHF.R.S32.HI R6, RZ, 0x1f, R5 ;  /* 0x0000001fff067819 */ /* 0x000fc80000011405 */
[----:B------:R-:W-:Y:S01]  /*99a0*/  IADD3 R3, R3, R9, RZ ;  /* 0x0000000903037210 */ /* 0x000fe20007ffe0ff */
[----:B------:R-:W-:-:S04]  /*99b0*/  IMAD R6, R6, c[0x0][0x3e0], RZ ;  /* 0x0000f80006067a24 */ /* 0x000fc800078e02ff */
[C---:B------:R-:W-:Y:S02]  /*99c0*/  IMAD R6, R5.reuse, c[0x0][0x3e4], R6 ;  /* 0x0000f90005067a24 */ /* 0x040fe400078e0206 */
[----:B------:R-:W-:-:S05]  /*99d0*/  IMAD.WIDE.U32 R2, R5, c[0x0][0x3e0], R2 ;  /* 0x0000f80005027a25 */ /* 0x000fca00078e0002 */
[----:B------:R-:W-:Y:S02]  /*99e0*/  IADD3 R3, R3, R6, RZ ;  /* 0x0000000603037210 */ /* 0x000fe40007ffe0ff */
[----:B--2---:R-:W-:-:S05]  /*99f0*/  SHF.L.U32 R0, R20, 0x1, RZ ;  /* 0x0000000114007819 */ /* 0x004fca00000006ff */
[----:B------:R-:W1:Y:S04]  /*9a00*/  LDS.128 R24, [R0+0x80] ;  /* 0x0000800000187984 */ /* 0x000e680000000c00 */
[----:B------:R-:W2:Y:S04]  /*9a10*/  LDS.128 R36, [R0+0x880] ;  /* 0x0008800000247984 */ /* 0x000ea80000000c00 */
[----:B------:R-:W3:Y:S04]  /*9a20*/  LDS.128 R48, [R0+0x1080] ;  /* 0x0010800000307984 */ /* 0x000ee80000000c00 */
[----:B------:R-:W4:Y:S04]  /*9a30*/  LDS.128 R60, [R0+0x1880] ;  /* 0x00188000003c7984 */ /* 0x000f280000000c00 */
[----:B------:R-:W1:Y:S04]  /*9a40*/  LDS.128 R20, [R0+0x2080] ;  /* 0x0020800000147984 */ /* 0x000e680000000c00 */
[----:B------:R-:W1:Y:S04]  /*9a50*/  LDS.128 R32, [R0+0x2880] ;  /* 0x0028800000207984 */ /* 0x000e680000000c00 */
[----:B------:R-:W1:Y:S04]  /*9a60*/  LDS.128 R44, [R0+0x3080] ;  /* 0x00308000002c7984 */ /* 0x000e680000000c00 */
[----:B------:R-:W1:Y:S04]  /*9a70*/  LDS.128 R56, [R0+0x3880] ;  /* 0x0038800000387984 */ /* 0x000e680000000c00 */
[----:B------:R-:W1:Y:S04]  /*9a80*/  LDS.128 R16, [R0+0x4080] ;  /* 0x0040800000107984 */ /* 0x000e680000000c00 */
[----:B------:R-:W1:Y:S04]  /*9a90*/  LDS.128 R28, [R0+0x4880] ;  /* 0x00488000001c7984 */ /* 0x000e680000000c00 */
[----:B------:R-:W1:Y:S04]  /*9aa0*/  LDS.128 R40, [R0+0x5080] ;  /* 0x0050800000287984 */ /* 0x000e680000000c00 */
[----:B------:R5:W1:Y:S02]  /*9ab0*/  LDS.128 R52, [R0+0x5880] ;  /* 0x0058800000347984 */ /* 0x000a640000000c00 */
[----:B-----5:R-:W-:-:S05]  /*9ac0*/  IADD3 R0, -R5, RZ, RZ ;  /* 0x000000ff05007210 */ /* 0x020fca0007ffe1ff */
[----:B------:R-:W-:-:S04]  /*9ad0*/  IMAD R0, R0, c[0x0][0x4e8], R8 ;  /* 0x00013a0000007a24 */ /* 0x000fc800078e0208 */
[----:B------:R-:W-:Y:S01]  /*9ae0*/  IMAD.WIDE.U32 R2, R0, c[0x0][0x3d8], R2 ;  /* 0x0000f60000027a25 */ /* 0x000fe200078e0002 */
[----:B------:R-:W-:-:S04]  /*9af0*/  SHF.R.S32.HI R5, RZ, 0x1f, R0 ;  /* 0x0000001fff057819 */ /* 0x000fc80000011400 */
[----:B------:R-:W-:Y:S01]  /*9b00*/  LEA R12, P0, R2, c[0x0][0x380], 0x1 ;  /* 0x0000e000020c7a11 */ /* 0x000fe200078008ff */
[----:B------:R-:W-:-:S04]  /*9b10*/  IMAD R5, R5, c[0x0][0x3d8], RZ ;  /* 0x0000f60005057a24 */ /* 0x000fc800078e02ff */
[----:B------:R-:W-:-:S05]  /*9b20*/  IMAD R0, R0, c[0x0][0x3dc], R5 ;  /* 0x0000f70000007a24 */ /* 0x000fca00078e0205 */
[----:B------:R-:W-:-:S04]  /*9b30*/  IADD3 R0, R3, R0, RZ ;  /* 0x0000000003007210 */ /* 0x000fc80007ffe0ff */
[----:B------:R-:W-:Y:S01]  /*9b40*/  LEA.HI.X R10, R2, c[0x0][0x384], R0, 0x1, P0 ;  /* 0x0000e100020a7a11 */ /* 0x000fe200000f0c00 */
[----:B------:R-:W-:Y:S05]  /*9b50*/  BRA.DIV ~URZ, `(.L_x_85) ;  /* 0x000046c27f007947 */ /* 0x000fea000b800000 */
[----:B-1234-:R1:W2:Y:S02]  /*9b60*/  SHFL.IDX PT, R5, R10, RZ, 0x1c1f ;  /* 0x001c1fff0a057589 */ /* 0x01e2a400000e0000 */
.L_x_168:
[----:B------:R-:W-:Y:S05]  /*9b70*/  BRA.DIV ~URZ, `(.L_x_86) ;  /* 0x000047127f007947 */ /* 0x000fea000b800000 */
[----:B------:R3:W4:Y:S02]  /*9b80*/  SHFL.IDX PT, R0, R12, RZ, 0x1c1f ;  /* 0x001c1fff0c007589 */ /* 0x00072400000e0000 */
.L_x_169:
[----:B------:R-:W-:Y:S01]  /*9b90*/  LEA R11, R245, R230, 0x7 ;  /* 0x000000e6f50b7211 */ /* 0x000fe200078e38ff */
[----:B------:R-:W-:Y:S03]  /*9ba0*/  BSSY B0, `(.L_x_87) ;  /* 0x0000012000007945 */ /* 0x000fe60003800000 */
[----:B------:R-:W-:-:S13]  /*9bb0*/  ISETP.GE.AND P0, PT, R11, R4, PT ;  /* 0x000000040b00720c */ /* 0x000fda0003f06270 */
[----:B------:R-:W-:Y:S05]  /*9bc0*/  @P0 BRA `(.L_x_88) ;  /* 0x000000f000000947 */ /* 0x000fea0003800000 */
[----:B------:R-:W-:Y:S02]  /*9bd0*/  ISETP.GE.AND P5, PT, R196, c[0x0][0x3c8], PT ;  /* 0x0000f200c4007a0c */ /* 0x000fe40003fa6270 */
[----:B------:R-:W-:Y:S02]  /*9be0*/  ISETP.GE.AND P4, PT, R228, c[0x0][0x3c8], PT ;  /* 0x0000f200e4007a0c */ /* 0x000fe40003f86270 */
[----:B------:R-:W-:Y:S02]  /*9bf0*/  ISETP.GE.AND P3, PT, R229, c[0x0][0x3c8], PT ;  /* 0x0000f200e5007a0c */ /* 0x000fe40003f66270 */
[----:B------:R-:W-:Y:S02]  /*9c00*/  SHF.R.S32.HI R15, RZ, 0x1f, R196 ;  /* 0x0000001fff0f7819 */ /* 0x000fe400000114c4 */
[----:B------:R-:W-:Y:S02]  /*9c10*/  SHF.R.S32.HI R14, RZ, 0x1f, R228 ;  /* 0x0000001fff0e7819 */ /* 0x000fe400000114e4 */
[----:B------:R-:W-:-:S03]  /*9c20*/  SHF.R.S32.HI R13, RZ, 0x1f, R229 ;  /* 0x0000001fff0d7819 */ /* 0x000fc600000114e5 */
[-C--:B----4-:R-:W-:Y:S02]  /*9c30*/  @!P5 LEA R8, P2, R196, R0.reuse, 0x1 ;  /* 0x00000000c408d211 */ /* 0x090fe400078408ff */
[-C--:B------:R-:W-:Y:S02]  /*9c40*/  @!P4 LEA R6, P1, R228, R0.reuse, 0x1 ;  /* 0x00000000e406c211 */ /* 0x080fe400078208ff */
[C---:B------:R-:W-:Y:S02]  /*9c50*/  @!P3 LEA R2, P0, R229.reuse, R0, 0x1 ;  /* 0x00000000e502b211 */ /* 0x040fe400078008ff */
[-C--:B--2---:R-:W-:Y:S02]  /*9c60*/  @!P5 LEA.HI.X R9, R196, R5.reuse, R15, 0x1, P2 ;  /* 0x00000005c409d211 */ /* 0x084fe400010f0c0f */
[-C--:B------:R-:W-:Y:S02]  /*9c70*/  @!P4 LEA.HI.X R7, R228, R5.reuse, R14, 0x1, P1 ;  /* 0x00000005e407c211 */ /* 0x080fe400008f0c0e */
[----:B------:R-:W-:Y:S01]  /*9c80*/  @!P3 LEA.HI.X R3, R229, R5, R13, 0x1, P0 ;  /* 0x00000005e503b211 */ /* 0x000fe200000f0c0d */
[----:B------:R2:W-:Y:S04]  /*9c90*/  @!P5 ST.E.128 [R8.64], R24 ;  /* 0x000000180800d985 */ /* 0x0005e8000c101d06 */
[----:B------:R2:W-:Y:S04]  /*9ca0*/  @!P4 ST.E.128 [R6.64], R20 ;  /* 0x000000140600c985 */ /* 0x0005e8000c101d06 */
[----:B------:R2:W-:Y:S02]  /*9cb0*/  @!P3 ST.E.128 [R2.64], R16 ;  /* 0x000000100200b985 */ /* 0x0005e4000c101d06 */
.L_x_88:
[----:B------:R-:W-:Y:S05]  /*9cc0*/  BSYNC B0 ;  /* 0x0000000000007941 */ /* 0x000fea0003800000 */
.L_x_87:
[----:B------:R-:W-:Y:S05]  /*9cd0*/  BRA.DIV ~URZ, `(.L_x_89) ;  /* 0x000046227f007947 */ /* 0x000fea000b800000 */
[----:B--2---:R2:W1:Y:S04]  /*9ce0*/  SHFL.IDX PT, R5, R10, 0x1, 0x1c1f ;  /* 0x003c1f000a057f89 */ /* 0x00446800000e0000 */
[----:B----4-:R2:W4:Y:S02]  /*9cf0*/  SHFL.IDX PT, R0, R12, 0x1, 0x1c1f ;  /* 0x003c1f000c007f89 */ /* 0x01052400000e0000 */
.L_x_170:
[----:B------:R-:W-:Y:S01]  /*9d00*/  IADD3 R2, R11, 0x20, RZ ;  /* 0x000000200b027810 */ /* 0x000fe20007ffe0ff */
        /* <DEDUP_REMOVED lines=12> */
[-C--:B-1----:R-:W-:Y:S02]  /*9dd0*/  @!P2 LEA.HI.X R9, R196, R5.reuse, R15, 0x1, P5 ;  /* 0x00000005c409a211 */ /* 0x082fe400028f0c0f */
[-C--:B------:R-:W-:Y:S02]  /*9de0*/  @!P1 LEA.HI.X R7, R228, R5.reuse, R14, 0x1, P4 ;  /* 0x00000005e4079211 */ /* 0x080fe400020f0c0e */
[----:B------:R-:W-:Y:S01]  /*9df0*/  @!P0 LEA.HI.X R3, R229, R5, R13, 0x1, P3 ;  /* 0x00000005e5038211 */ /* 0x000fe200018f0c0d */
[----:B------:R1:W-:Y:S04]  /*9e00*/  @!P2 ST.E.128 [R8.64], R36 ;  /* 0x000000240800a985 */ /* 0x0003e8000c101d06 */
[----:B------:R1:W-:Y:S04]  /*9e10*/  @!P1 ST.E.128 [R6.64], R32 ;  /* 0x0000002006009985 */ /* 0x0003e8000c101d06 */
[----:B------:R1:W-:Y:S02]  /*9e20*/  @!P0 ST.E.128 [R2.64], R28 ;  /* 0x0000001c02008985 */ /* 0x0003e4000c101d06 */
.L_x_91:
[----:B------:R-:W-:Y:S05]  /*9e30*/  BSYNC B0 ;  /* 0x0000000000007941 */ /* 0x000fea0003800000 */
.L_x_90:
[----:B------:R-:W-:Y:S05]  /*9e40*/  BRA.DIV ~URZ, `(.L_x_92) ;  /* 0x000045827f007947 */ /* 0x000fea000b800000 */
[----:B-1----:R1:W2:Y:S02]  /*9e50*/  SHFL.IDX PT, R5, R10, 0x2, 0x1c1f ;  /* 0x005c1f000a057f89 */ /* 0x0022a400000e0000 */
.L_x_171:
[----:B------:R-:W-:Y:S05]  /*9e60*/  BRA.DIV ~URZ, `(.L_x_93) ;  /* 0x000045d27f007947 */ /* 0x000fea000b800000 */
[----:B----4-:R4:W1:Y:S02]  /*9e70*/  SHFL.IDX PT, R0, R12, 0x2, 0x1c1f ;  /* 0x005c1f000c007f89 */ /* 0x01086400000e0000 */
.L_x_172:
        /* <DEDUP_REMOVED lines=10> */
[-C--:B-1----:R-:W-:Y:S02]  /*9f20*/  @!P2 LEA R8, P5, R196, R0.reuse, 0x1 ;  /* 0x00000000c408a211 */ /* 0x082fe400078a08ff */
        /* <DEDUP_REMOVED lines=8> */
.L_x_95:
[----:B------:R-:W-:Y:S05]  /*9fb0*/  BSYNC B0 ;  /* 0x0000000000007941 */ /* 0x000fea0003800000 */
.L_x_94:
[----:B------:R-:W-:Y:S05]  /*9fc0*/  BRA.DIV ~URZ, `(.L_x_96) ;  /* 0x000044e27f007947 */ /* 0x000fea000b800000 */
[----:B-1----:R1:W3:Y:S04]  /*9fd0*/  SHFL.IDX PT, R6, R10, 0x3, 0x1c1f ;  /* 0x007c1f000a067f89 */ /* 0x0022e800000e0000 */
[----:B------:R1:W4:Y:S02]  /*9fe0*/  SHFL.IDX PT, R0, R12, 0x3, 0x1c1f ;  /* 0x007c1f000c007f89 */ /* 0x00032400000e0000 */
.L_x_173:
[----:B------:R-:W-:-:S04]  /*9ff0*/  IADD3 R2, R11, 0x60, RZ ;  /* 0x000000600b027810 */ /* 0x000fc80007ffe0ff */
[----:B------:R-:W-:-:S13]  /*a000*/  ISETP.GE.AND P0, PT, R2, R4, PT ;  /* 0x000000040200720c */ /* 0x000fda0003f06270 */
[----:B------:R-:W-:Y:S05]  /*a010*/  @P0 BRA `(.L_x_97) ;  /* 0x0000228000000947 */ /* 0x000fea0003800000 */
[----:B------:R-:W-:Y:S02]  /*a020*/  ISETP.GE.AND P1, PT, R196, c[0x0][0x3c8], PT ;  /* 0x0000f200c4007a0c */ /* 0x000fe40003f26270 */
[----:B------:R-:W-:Y:S02]  /*a030*/  ISETP.GE.AND P0, PT, R228, c[0x0][0x3c8], PT ;  /* 0x0000f200e4007a0c */ /* 0x000fe40003f06270 */
[----:B------:R-:W-:Y:S02]  /*a040*/  SHF.R.S32.HI R8, RZ, 0x1f, R196 ;  /* 0x0000001fff087819 */ /* 0x000fe400000114c4 */
[----:B------:R-:W-:-:S07]  /*a050*/  SHF.R.S32.HI R7, RZ, 0x1f, R228 ;  /* 0x0000001fff077819 */ /* 0x000fce00000114e4 */
[-C--:B----4-:R-:W-:Y:S02]  /*a060*/  @!P1 LEA R4, P3, R196, R0.reuse, 0x1 ;  /* 0x00000000c4049211 */ /* 0x090fe400078608ff */
[----:B------:R-:W-:Y:S02]  /*a070*/  @!P0 LEA R2, P2, R228, R0, 0x1 ;  /* 0x00000000e4028211 */ /* 0x000fe400078408ff */
[-C--:B--23--:R-:W-:Y:S02]  /*a080*/  @!P1 LEA.HI.X R5, R196, R6.reuse, R8, 0x1, P3 ;  /* 0x00000006c4059211 */ /* 0x08cfe400018f0c08 */
[----:B------:R-:W-:-:S03]  /*a090*/  @!P0 LEA.HI.X R3, R228, R6, R7, 0x1, P2 ;  /* 0x00000006e4038211 */ /* 0x000fc600010f0c07 */
[----:B------:R2:W-:Y:S04]  /*a0a0*/  @!P1 ST.E.128 [R4.64], R60 ;  /* 0x0000003c04009985 */ /* 0x0005e8000c101d06 */
[----:B------:R2:W-:Y:S01]  /*a0b0*/  @!P0 ST.E.128 [R2.64], R56 ;  /* 0x0000003802008985 */ /* 0x0005e2000c101d06 */
[----:B------:R-:W-:-:S13]  /*a0c0*/  ISETP.GE.AND P0, PT, R229, c[0x0][0x3c8], PT ;  /* 0x0000f200e5007a0c */ /* 0x000fda0003f06270 */
[----:B------:R-:W-:Y:S05]  /*a0d0*/  @P0 BRA `(.L_x_97) ;  /* 0x000021c000000947 */ /* 0x000fea0003800000 */
[----:B------:R-:W-:Y:S02]  /*a0e0*/  SHF.R.S32.HI R7, RZ, 0x1f, R229 ;  /* 0x0000001fff077819 */ /* 0x000fe400000114e5 */
[----:B--2---:R-:W-:-:S04]  /*a0f0*/  LEA R2, P0, R229, R0, 0x1 ;  /* 0x00000000e5027211 */ /* 0x004fc800078008ff */
[----:B------:R-:W-:-:S05]  /*a100*/  LEA.HI.X R3, R229, R6, R7, 0x1, P0 ;  /* 0x00000006e5037211 */ /* 0x000fca00000f0c07 */
[----:B------:R2:W-:Y:S01]  /*a110*/  ST.E.128 [R2.64], R52 ;  /* 0x0000003402007985 */ /* 0x0005e2000c101d06 */
[----:B------:R-:W-:Y:S05]  /*a120*/  BRA `(.L_x_97) ;  /* 0x0000217000007947 */ /* 0x000fea0003800000 */
.L_x_84:
[----:B-1----:R-:W2:Y:S01]  /*a130*/  LDL.LU R8, [R1+0x38] ;  /* 0x0000380001087983 */ /* 0x002ea20000300800 */
[----:B------:R-:W-:Y:S02]  /*a140*/  IMAD R6, R18, c[0x0][0x408], RZ ;  /* 0x0001020012067a24 */ /* 0x000fe400078e02ff */
[----:B------:R-:W-:-:S04]  /*a150*/  IMAD.WIDE.U32 R4, R0, c[0x0][0x408], RZ ;  /* 0x0001020000047a25 */ /* 0x000fc800078e00ff */
[----:B------:R-:W-:Y:S02]  /*a160*/  IMAD R0, R0, c[0x0][0x40c], R6 ;  /* 0x0001030000007a24 */ /* 0x000fe400078e0206 */
[----:B------:R-:W-:-:S03]  /*a170*/  @P2 IMAD.HI.U32 R7, R10, c[0x0][0x4ec], RZ ;  /* 0x00013b000a072a27 */ /* 0x000fc600078e00ff */
[----:B------:R-:W-:Y:S02]  /*a180*/  IADD3 R5, R5, R0, RZ ;  /* 0x0000000005057210 */ /* 0x000fe40007ffe0ff */
[----:B------:R-:W-:-:S03]  /*a190*/  SHF.R.S32.HI R0, RZ, 0x1f, R2 ;  /* 0x0000001fff007819 */ /* 0x000fc60000011402 */
[----:B------:R-:W-:-:S04]  /*a1a0*/  IMAD.WIDE.U32 R4, R3, c[0x0][0x438], R4 ;  /* 0x00010e0003047a25 */ /* 0x000fc800078e0004 */
[----:B------:R-:W-:Y:S02]  /*a1b0*/  IMAD R0, R0, c[0x0][0x440], RZ ;  /* 0x0001100000007a24 */ /* 0x000fe400078e02ff */
[----:B------:R-:W-:Y:S02]  /*a1c0*/  IMAD R5, R3, c[0x0][0x43c], R5 ;  /* 0x00010f0003057a24 */ /* 0x000fe400078e0205 */
[C---:B------:R-:W-:Y:S01]  /*a1d0*/  IMAD R6, R2.reuse, c[0x0][0x444], R0 ;  /* 0x0001110002067a24 */ /* 0x040fe200078e0200 */
[----:B------:R-:W-:Y:S01]  /*a1e0*/  MOV R0, R10 ;  /* 0x0000000a00007202 */ /* 0x000fe20000000f00 */
[----:B------:R-:W-:Y:S01]  /*a1f0*/  IMAD.WIDE.U32 R2, R2, c[0x0][0x440], R4 ;  /* 0x0001100002027a25 */ /* 0x000fe200078e0004 */
[----:B------:R-:W-:-:S04]  /*a200*/  @P2 SHF.R.U32.HI R0, RZ, c[0x0][0x4f0], R7 ;  /* 0x00013c00ff002a19 */ /* 0x000fc80000011607 */
[----:B------:R-:W-:Y:S02]  /*a210*/  IADD3 R3, R3, R6, RZ ;  /* 0x0000000603037210 */ /* 0x000fe40007ffe0ff */
[----:B------:R-:W-:Y:S02]  /*a220*/  SHF.R.S32.HI R5, RZ, 0x1f, R0 ;  /* 0x0000001fff057819 */ /* 0x000fe40000011400 */
[----:B------:R-:W-:-:S03]  /*a230*/  IADD3 R4, -R0, RZ, RZ ;  /* 0x000000ff00047210 */ /* 0x000fc60007ffe1ff */
[----:B------:R-:W-:Y:S02]  /*a240*/  IMAD R5, R5, c[0x0][0x430], RZ ;  /* 0x00010c0005057a24 */ /* 0x000fe400078e02ff */
[----:B------:R-:W-:Y:S02]  /*a250*/  IMAD R4, R4, c[0x0][0x4e8], R10 ;  /* 0x00013a0004047a24 */ /* 0x000fe400078e020a */
[----:B------:R-:W-:Y:S02]  /*a260*/  IMAD R5, R0, c[0x0][0x434], R5 ;  /* 0x00010d0000057a24 */ /* 0x000fe400078e0205 */
[----:B--2---:R-:W-:-:S04]  /*a270*/  IMAD.WIDE.U32 R2, R8, c[0x0][0x448], R2 ;  /* 0x0001120008027a25 */ /* 0x004fc800078e0002 */
[----:B------:R-:W-:-:S04]  /*a280*/  IMAD R3, R8, c[0x0][0x44c], R3 ;  /* 0x0001130008037a24 */ /* 0x000fc800078e0203 */
[----:B------:R-:W-:Y:S01]  /*a290*/  IMAD.WIDE.U32 R2, R0, c[0x0][0x430], R2 ;  /* 0x00010c0000027a25 */ /* 0x000fe200078e0002 */
[----:B------:R-:W-:-:S04]  /*a2a0*/  SHF.R.S32.HI R0, RZ, 0x1f, R4 ;  /* 0x0000001fff007819 */ /* 0x000fc80000011404 */
[----:B------:R-:W-:Y:S01]  /*a2b0*/  IADD3 R3, R3, R5, RZ ;  /* 0x0000000503037210 */ /* 0x000fe20007ffe0ff */
[----:B------:R-:W-:-:S04]  /*a2c0*/  IMAD R0, R0, c[0x0][0x428], RZ ;  /* 0x00010a0000007a24 */ /* 0x000fc800078e02ff */
[----:B------:R-:W-:-:S04]  /*a2d0*/  IMAD.WIDE.U32 R2, R4, c[0x0][0x428], R2 ;  /* 0x00010a0004027a25 */ /* 0x000fc800078e0002 */
[----:B------:R-:W-:Y:S01]  /*a2e0*/  IMAD R4, R4, c[0x0][0x42c], R0 ;  /* 0x00010b0004047a24 */ /* 0x000fe200078e0200 */
[----:B------:R-:W-:-:S04]  /*a2f0*/  LEA R12, P2, R2, c[0x0][0x400], 0x2 ;  /* 0x00010000020c7a11 */ /* 0x000fc800078410ff */
[----:B------:R-:W-:-:S04]  /*a300*/  IADD3 R4, R3, R4, RZ ;  /* 0x0000000403047210 */ /* 0x000fc80007ffe0ff */
[----:B------:R-:W-:Y:S01]  /*a310*/  LEA.HI.X R5, R2, c[0x0][0x404], R4, 0x2, P2 ;  /* 0x0001010002057a11 */ /* 0x000fe200010f1404 */
[----:B------:R-:W-:Y:S05]  /*a320*/  BRA.DIV ~URZ, `(.L_x_98) ;  /* 0x000042527f007947 */ /* 0x000fea000b800000 */
[----:B------:R1:W2:Y:S02]  /*a330*/  SHFL.IDX PT, R4, R5, RZ, 0x1c1f ;  /* 0x001c1fff05047589 */ /* 0x0002a400000e0000 */
.L_x_174:
[----:B------:R-:W-:Y:S05]  /*a340*/  BRA.DIV ~URZ, `(.L_x_99) ;  /* 0x000042a27f007947 */ /* 0x000fea000b800000 */
[----:B------:R3:W4:Y:S02]  /*a350*/  SHFL.IDX PT, R0, R12, RZ, 0x1c1f ;  /* 0x001c1fff0c007589 */ /* 0x00072400000e0000 */
.L_x_175:
[----:B------:R-:W-:Y:S01]  /*a360*/  BSSY B0, `(.L_x_100) ;  /* 0x0000046000007945 */ /* 0x000fe20003800000 */
[----:B------:R-:W-:Y:S05]  /*a370*/  @P1 BRA `(.L_x_101) ;  /* 0x0000044000001947 */ /* 0x000fea0003800000 */
[----:B------:R-:W5:Y:S04]  /*a380*/  LDL R6, [R1+0x2c] ;  /* 0x00002c0001067983 */ /* 0x000f680000100800 */
[----:B---3--:R-:W3:Y:S04]  /*a390*/  LDL R21, [R1+0x18] ;  /* 0x0000180001157983 */ /* 0x008ee80000100800 */
[----:B----4-:R-:W4:Y:S04]  /*a3a0*/  LDL R19, [R1+0x14] ;  /* 0x0000140001137983 */ /* 0x010f280000100800 */
[----:B--2---:R-:W2:Y:S04]  /*a3b0*/  LDL R22, [R1+0x58] ;  /* 0x0000580001167983 */ /* 0x004ea80000100800 */
[----:B------:R-:W2:Y:S04]  /*a3c0*/  LDL R17, [R1+0x10] ;  /* 0x0000100001117983 */ /* 0x000ea80000100800 */
[----:B------:R-:W2:Y:S04]  /*a3d0*/  LDL R15, [R1+0xc] ;  /* 0x00000c00010f7983 */ /* 0x000ea80000100800 */
[----:B------:R-:W2:Y:S04]  /*a3e0*/  LDL R20, [R1+0x54] ;  /* 0x0000540001147983 */ /* 0x000ea80000100800 */
[----:B------:R-:W2:Y:S04]  /*a3f0*/  LDL R8, [R1+0x8] ;  /* 0x0000080001087983 */ /* 0x000ea80000100800 */
[----:B------:R-:W2:Y:S04]  /*a400*/  LDL R18, [R1+0x50] ;  /* 0x0000500001127983 */ /* 0x000ea80000100800 */
[----:B------:R-:W2:Y:S04]  /*a410*/  LDL R16, [R1+0x4c] ;  /* 0x00004c0001107983 */ /* 0x000ea80000100800 */
[----:B------:R-:W2:Y:S04]  /*a420*/  LDL R13, [R1+0x4] ;  /* 0x00000400010d7983 */ /* 0x000ea80000100800 */
[----:B------:R-:W2:Y:S04]  /*a430*/  LDL R10, [R1] ;  /* 0x00000000010a7983 */ /* 0x000ea80000100800 */
[----:B------:R-:W2:Y:S04]  /*a440*/  LDL R9, [R1+0x48] ;  /* 0x0000480001097983 */ /* 0x000ea80000100800 */
[----:B------:R-:W2:Y:S04]  /*a450*/  LDL R14, [R1+0x44] ;  /* 0x00004400010e7983 */ /* 0x000ea80000100800 */
[----:B------:R-:W2:Y:S01]  /*a460*/  LDL R11, [R1+0x40] ;  /* 0x00004000010b7983 */ /* 0x000ea20000100800 */
[----:B-----5:R-:W-:-:S02]  /*a470*/  ISETP.GE.AND P6, PT, R6, c[0x0][0x3c8], PT ;  /* 0x0000f20006007a0c */ /* 0x020fc40003fc6270 */
[----:B---3--:R-:W-:Y:S02]  /*a480*/  ISETP.GE.AND P3, PT, R21, c[0x0][0x3c8], PT ;  /* 0x0000f20015007a0c */ /* 0x008fe40003f66270 */
[----:B----4-:R-:W-:-:S09]  /*a490*/  ISETP.GE.AND P1, PT, R19, c[0x0][0x3c8], PT ;  /* 0x0000f20013007a0c */ /* 0x010fd20003f26270 */
[----:B------:R-:W-:Y:S02]  /*a4a0*/  @!P6 IMAD.MOV.U32 R2, RZ, RZ, R0 ;  /* 0x000000ffff02e224 */ /* 0x000fe400078e0000 */
[----:B------:R-:W-:-:S04]  /*a4b0*/  @!P6 IMAD.MOV.U32 R3, RZ, RZ, R4 ;  /* 0x000000ffff03e224 */ /* 0x000fc800078e0004 */
[----:B------:R-:W-:Y:S01]  /*a4c0*/  @!P6 IMAD.WIDE R6, R6, 0x4, R2 ;  /* 0x000000040606e825 */ /* 0x000fe200078e0202 */
[----:B------:R-:W-:-:S04]  /*a4d0*/  @!P3 LEA R2, P2, R21, R0, 0x2 ;  /* 0x000000001502b211 */ /* 0x000fc800078410ff */
[----:B------:R3:W-:Y:S01]  /*a4e0*/  @!P6 ST.E.64 [R6.64], R116 ;  /* 0x000000740600e985 */ /* 0x0007e2000c101b06 */
[----:B--2---:R-:W-:Y:S02]  /*a4f0*/  @!P3 LEA.HI.X R3, R21, R4, R22, 0x2, P2 ;  /* 0x000000041503b211 */ /* 0x004fe400010f1416 */
[----:B------:R-:W-:-:S03]  /*a500*/  ISETP.GE.AND P6, PT, R17, c[0x0][0x3c8], PT ;  /* 0x0000f20011007a0c */ /* 0x000fc60003fc6270 */
[----:B------:R2:W-:Y:S01]  /*a510*/  @!P3 ST.E.64 [R2.64], R132 ;  /* 0x000000840200b985 */ /* 0x0005e2000c101b06 */
[----:B------:R-:W-:Y:S02]  /*a520*/  ISETP.GE.AND P3, PT, R15, c[0x0][0x3c8], PT ;  /* 0x0000f2000f007a0c */ /* 0x000fe40003f66270 */
[----:B---3--:R-:W-:-:S04]  /*a530*/  @!P1 LEA R6, P2, R19, R0, 0x2 ;  /* 0x0000000013069211 */ /* 0x008fc800078410ff */
[----:B------:R-:W-:-:S03]  /*a540*/  @!P1 LEA.HI.X R7, R19, R4, R20, 0x2, P2 ;  /* 0x0000000413079211 */ /* 0x000fc600010f1414 */
[C---:B--2---:R-:W-:Y:S02]  /*a550*/  @!P6 LEA R2, P2, R17.reuse, R0, 0x2 ;  /* 0x000000001102e211 */ /* 0x044fe400078410ff */
[----:B------:R2:W-:Y:S01]  /*a560*/  @!P1 ST.E.64 [R6.64], R128 ;  /* 0x0000008006009985 */ /* 0x0005e2000c101b06 */
[----:B------:R-:W-:Y:S02]  /*a570*/  ISETP.GE.AND P1, PT, R8, c[0x0][0x3c8], PT ;  /* 0x0000f20008007a0c */ /* 0x000fe40003f26270 */
[----:B------:R-:W-:-:S05]  /*a580*/  @!P6 LEA.HI.X R3, R17, R4, R18, 0x2, P2 ;  /* 0x000000041103e211 */ /* 0x000fca00010f1412 */
[----:B------:R3:W-:Y:S01]  /*a590*/  @!P6 ST.E.64 [R2.64], R124 ;  /* 0x0000007c0200e985 */ /* 0x0007e2000c101b06 */
[----:B------:R-:W-:Y:S02]  /*a5a0*/  ISETP.GE.AND P6, PT, R13, c[0x0][0x3c8], PT ;  /* 0x0000f2000d007a0c */ /* 0x000fe40003fc6270 */
[----:B--2---:R-:W-:-:S04]  /*a5b0*/  @!P3 LEA R6, P2, R15, R0, 0x2 ;  /* 0x000000000f06b211 */ /* 0x004fc800078410ff */
[----:B------:R-:W-:Y:S02]  /*a5c0*/  @!P3 LEA.HI.X R7, R15, R4, R16, 0x2, P2 ;  /* 0x000000040f07b211 */ /* 0x000fe400010f1410 */
[----:B---3--:R-:W-:-:S03]  /*a5d0*/  @!P1 LEA R2, P2, R8, R0, 0x2 ;  /* 0x0000000008029211 */ /* 0x008fc600078410ff */
[----:B------:R2:W-:Y:S01]  /*a5e0*/  @!P3 ST.E.64 [R6.64], R136 ;  /* 0x000000880600b985 */ /* 0x0005e2000c101b06 */
[----:B------:R-:W-:Y:S02]  /*a5f0*/  ISETP.GE.AND P3, PT, R10, c[0x0][0x3c8], PT ;  /* 0x0000f2000a007a0c */ /* 0x000fe40003f66270 */
[----:B------:R-:W-:Y:S02]  /*a600*/  @!P1 LEA.HI.X R3, R8, R4, R9, 0x2, P2 ;  /* 0x0000000408039211 */ /* 0x000fe400010f1409 */
[----:B------:R-:W-:-:S03]  /*a610*/  @!P6 LEA R8, P2, R13, R0, 0x2 ;  /* 0x000000000d08e211 */ /* 0x000fc600078410ff */
[----:B------:R3:W-:Y:S01]  /*a620*/  @!P1 ST.E.64 [R2.64], R156 ;  /* 0x0000009c02009985 */ /* 0x0007e2000c101b06 */
[----:B------:R-:W-:Y:S02]  /*a630*/  ISETP.GE.AND P1, PT, R252, c[0x0][0x3c8], PT ;  /* 0x0000f200fc007a0c */ /* 0x000fe40003f26270 */
[----:B------:R-:W-:-:S05]  /*a640*/  @!P6 LEA.HI.X R9, R13, R4, R14, 0x2, P2 ;  /* 0x000000040d09e211 */ /* 0x000fca00010f140e */
[----:B------:R4:W-:Y:S01]  /*a650*/  @!P6 ST.E.64 [R8.64], R158 ;  /* 0x0000009e0800e985 */ /* 0x0009e2000c101b06 */
[----:B------:R-:W-:Y:S02]  /*a660*/  ISETP.GE.AND P6, PT, R251, c[0x0][0x3c8], PT ;  /* 0x0000f200fb007a0c */ /* 0x000fe40003fc6270 */
[----:B--2---:R-:W-:-:S04]  /*a670*/  @!P3 LEA R6, P2, R10, R0, 0x2 ;  /* 0x000000000a06b211 */ /* 0x004fc800078410ff */
[----:B------:R-:W-:Y:S02]  /*a680*/  @!P3 LEA.HI.X R7, R10, R4, R11, 0x2, P2 ;  /* 0x000000040a07b211 */ /* 0x000fe400010f140b */
[----:B------:R-:W-:Y:S02]  /*a690*/  SHF.R.S32.HI R10, RZ, 0x1f, R252 ;  /* 0x0000001fff0a7819 */ /* 0x000fe400000114fc */
[----:B---3--:R-:W-:Y:S01]  /*a6a0*/  @!P1 LEA R2, P2, R252, R0, 0x2 ;  /* 0x00000000fc029211 */ /* 0x008fe200078410ff */
[----:B------:R2:W-:Y:S01]  /*a6b0*/  @!P3 ST.E.64 [R6.64], R160 ;  /* 0x000000a00600b985 */ /* 0x0005e2000c101b06 */
[----:B------:R-:W-:Y:S02]  /*a6c0*/  ISETP.GE.AND P3, PT, R250, c[0x0][0x3c8], PT ;  /* 0x0000f200fa007a0c */ /* 0x000fe40003f66270 */
[----:B------:R-:W-:Y:S02]  /*a6d0*/  @!P1 LEA.HI.X R3, R252, R4, R10, 0x2, P2 ;  /* 0x00000004fc039211 */ /* 0x000fe400010f140a */
[----:B------:R-:W-:-:S02]  /*a6e0*/  ISETP.GE.AND P2, PT, R249, c[0x0][0x3c8], PT ;  /* 0x0000f200f9007a0c */ /* 0x000fc40003f46270 */
[----:B------:R-:W-:Y:S01]  /*a6f0*/  SHF.R.S32.HI R10, RZ, 0x1f, R251 ;  /* 0x0000001fff0a7819 */ /* 0x000fe200000114fb */
[----:B------:R3:W-:Y:S01]  /*a700*/  @!P1 ST.E.64 [R2.64], R84 ;  /* 0x0000005402009985 */ /* 0x0007e2000c101b06 */
[C---:B----4-:R-:W-:Y:S02]  /*a710*/  @!P6 LEA R8, P1, R251.reuse, R0, 0x2 ;  /* 0x00000000fb08e211 */ /* 0x050fe400078210ff */
[----:B------:R-:W-:Y:S02]  /*a720*/  SHF.R.S32.HI R11, RZ, 0x1f, R250 ;  /* 0x0000001fff0b7819 */ /* 0x000fe400000114fa */
[----:B------:R-:W-:Y:S02]  /*a730*/  @!P6 LEA.HI.X R9, R251, R4, R10, 0x2, P1 ;  /* 0x00000004fb09e211 */ /* 0x000fe400008f140a */
[----:B------:R-:W-:Y:S02]  /*a740*/  SHF.R.S32.HI R10, RZ, 0x1f, R249 ;  /* 0x0000001fff0a7819 */ /* 0x000fe400000114f9 */
[----:B--2---:R-:W-:-:S04]  /*a750*/  @!P3 LEA R6, P1, R250, R0, 0x2 ;  /* 0x00000000fa06b211 */ /* 0x004fc800078210ff */
[----:B------:R-:W-:Y:S02]  /*a760*/  @!P3 LEA.HI.X R7, R250, R4, R11, 0x2, P1 ;  /* 0x00000004fa07b211 */ /* 0x000fe400008f140b */
[C---:B---3--:R-:W-:Y:S01]  /*a770*/  @!P2 LEA R2, P1, R249.reuse, R0, 0x2 ;  /* 0x00000000f902a211 */ /* 0x048fe200078210ff */
[----:B------:R2:W-:Y:S03]  /*a780*/  @!P6 ST.E.64 [R8.64], R166 ;  /* 0x000000a60800e985 */ /* 0x0005e6000c101b06 */
[----:B------:R-:W-:Y:S01]  /*a790*/  @!P2 LEA.HI.X R3, R249, R4, R10, 0x2, P1 ;  /* 0x00000004f903a211 */ /* 0x000fe200008f140a */
[----:B------:R2:W-:Y:S04]  /*a7a0*/  @!P3 ST.E.64 [R6.64], R96 ;  /* 0x000000600600b985 */ /* 0x0005e8000c101b06 */
[----:B------:R2:W-:Y:S04]  /*a7b0*/  @!P2 ST.E.64 [R2.64], R80 ;  /* 0x000000500200a985 */ /* 0x0005e8000c101b06 */
.L_x_101:
[----:B------:R-:W-:Y:S05]  /*a7c0*/  BSYNC B0 ;  /* 0x0000000000007941 */ /* 0x000fea0003800000 */
.L_x_100:
[----:B------:R-:W-:Y:S05]  /*a7d0*/  BRA.DIV ~URZ, `(.L_x_102) ;  /* 0x00003e827f007947 */ /* 0x000fea000b800000 */
[----:B--2---:R2:W1:Y:S04]  /*a7e0*/  SHFL.IDX PT, R4, R5, 0x1, 0x1c1f ;  /* 0x003c1f0005047f89 */ /* 0x00446800000e0000 */
[----:B----4-:R2:W4:Y:S02]  /*a7f0*/  SHFL.IDX PT, R0, R12, 0x1, 0x1c1f ;  /* 0x003c1f000c007f89 */ /* 0x01052400000e0000 */
.L_x_176:
[----:B------:R-:W-:Y:S01]  /*a800*/  BSSY B0, `(.L_x_103) ;  /* 0x0000046000007945 */ /* 0x000fe20003800000 */
[----:B------:R-:W-:Y:S05]  /*a810*/  @P0 BRA `(.L_x_104) ;  /* 0x0000044000000947 */ /* 0x000fea0003800000 */
[----:B------:R-:W5:Y:S04]  /*a820*/  LDL R23, [R1+0x2c] ;  /* 0x00002c0001177983 */ /* 0x000f680000100800 */
[----:B--2---:R-:W2:Y:S04]  /*a830*/  LDL R21, [R1+0x18] ;  /* 0x0000180001157983 */ /* 0x004ea80000100800 */
[----:B---3--:R-:W3:Y:S04]  /*a840*/  LDL R19, [R1+0x14] ;  /* 0x0000140001137983 */ /* 0x008ee80000100800 */
[----:B----4-:R-:W4:Y:S04]  /*a850*/  LDL R17, [R1+0x10] ;  /* 0x0000100001117983 */ /* 0x010f280000100800 */
[----:B------:R-:W4:Y:S04]  /*a860*/  LDL R22, [R1+0x58] ;  /* 0x0000580001167983 */ /* 0x000f280000100800 */
[----:B------:R-:W4:Y:S04]  /*a870*/  LDL R15, [R1+0xc] ;  /* 0x00000c00010f7983 */ /* 0x000f280000100800 */
[----:B------:R-:W4:Y:S04]  /*a880*/  LDL R20, [R1+0x54] ;  /* 0x0000540001147983 */ /* 0x000f280000100800 */
[----:B------:R-:W4:Y:S04]  /*a890*/  LDL R13, [R1+0x8] ;  /* 0x00000800010d7983 */ /* 0x000f280000100800 */
[----:B------:R-:W4:Y:S04]  /*a8a0*/  LDL R18, [R1+0x50] ;  /* 0x0000500001127983 */ /* 0x000f280000100800 */
[----:B------:R-:W4:Y:S04]  /*a8b0*/  LDL R10, [R1+0x4] ;  /* 0x00000400010a7983 */ /* 0x000f280000100800 */
[----:B------:R-:W4:Y:S04]  /*a8c0*/  LDL R8, [R1] ;  /* 0x0000000001087983 */ /* 0x000f280000100800 */
[----:B------:R-:W4:Y:S04]  /*a8d0*/  LDL R16, [R1+0x4c] ;  /* 0x00004c0001107983 */ /* 0x000f280000100800 */
[----:B------:R-:W4:Y:S04]  /*a8e0*/  LDL R14, [R1+0x48] ;  /* 0x00004800010e7983 */ /* 0x000f280000100800 */
[----:B------:R-:W4:Y:S04]  /*a8f0*/  LDL R11, [R1+0x44] ;  /* 0x00004400010b7983 */ /* 0x000f280000100800 */
[----:B------:R-:W4:Y:S01]  /*a900*/  LDL R9, [R1+0x40] ;  /* 0x0000400001097983 */ /* 0x000f220000100800 */
[----:B-----5:R-:W-:-:S02]  /*a910*/  ISETP.GE.AND P2, PT, R23, c[0x0][0x3c8], PT ;  /* 0x0000f20017007a0c */ /* 0x020fc40003f46270 */
[----:B--2---:R-:W-:Y:S02]  /*a920*/  ISETP.GE.AND P6, PT, R21, c[0x0][0x3c8], PT ;  /* 0x0000f20015007a0c */ /* 0x004fe40003fc6270 */
[----:B---3--:R-:W-:-:S09]  /*a930*/  ISETP.GE.AND P1, PT, R19, c[0x0][0x3c8], PT ;  /* 0x0000f20013007a0c */ /* 0x008fd20003f26270 */
[----:B------:R-:W-:Y:S02]  /*a940*/  @!P2 IMAD.MOV.U32 R6, RZ, RZ, R0 ;  /* 0x000000ffff06a224 */ /* 0x000fe400078e0000 */
[----:B-1----:R-:W-:Y:S01]  /*a950*/  @!P2 IMAD.MOV.U32 R7, RZ, RZ, R4 ;  /* 0x000000ffff07a224 */ /* 0x002fe200078e0004 */
[----:B----4-:R-:W-:Y:S02]  /*a960*/  ISETP.GE.AND P0, PT, R17, c[0x0][0x3c8], PT ;  /* 0x0000f20011007a0c */ /* 0x010fe40003f06270 */
[----:B------:R-:W-:Y:S01]  /*a970*/  @!P6 LEA R2, P3, R21, R0, 0x2 ;  /* 0x000000001502e211 */ /* 0x000fe200078610ff */
[----:B------:R-:W-:-:S03]  /*a980*/  @!P2 IMAD.WIDE R6, R23, 0x4, R6 ;  /* 0x000000041706a825 */ /* 0x000fc600078e0206 */
[----:B------:R-:W-:Y:S02]  /*a990*/  @!P6 LEA.HI.X R3, R21, R4, R22, 0x2, P3 ;  /* 0x000000041503e211 */ /* 0x000fe400018f1416 */
[----:B------:R1:W-:Y:S01]  /*a9a0*/  @!P2 ST.E.64 [R6.64], R138 ;  /* 0x0000008a0600a985 */ /* 0x0003e2000c101b06 */
[----:B------:R-:W-:-:S03]  /*a9b0*/  ISETP.GE.AND P2, PT, R15, c[0x0][0x3c8], PT ;  /* 0x0000f2000f007a0c */ /* 0x000fc60003f46270 */
[----:B------:R2:W-:Y:S01]  /*a9c0*/  @!P6 ST.E.64 [R2.64], R162 ;  /* 0x000000a20200e985 */ /* 0x0005e2000c101b06 */
[----:B------:R-:W-:Y:S02]  /*a9d0*/  ISETP.GE.AND P6, PT, R13, c[0x0][0x3c8], PT ;  /* 0x0000f2000d007a0c */ /* 0x000fe40003fc6270 */
[----:B-1----:R-:W-:-:S04]  /*a9e0*/  @!P1 LEA R6, P3, R19, R0, 0x2 ;  /* 0x0000000013069211 */ /* 0x002fc800078610ff */
[----:B------:R-:W-:Y:S02]  /*a9f0*/  @!P1 LEA.HI.X R7, R19, R4, R20, 0x2, P3 ;  /* 0x0000000413079211 */ /* 0x000fe400018f1414 */
[----:B--2---:R-:W-:-:S03]  /*aa00*/  @!P0 LEA R2, P3, R17, R0, 0x2 ;  /* 0x0000000011028211 */ /* 0x004fc600078610ff */
[----:B------:R1:W-:Y:S01]  /*aa10*/  @!P1 ST.E.64 [R6.64], R164 ;  /* 0x000000a406009985 */ /* 0x0003e2000c101b06 */
[----:B------:R-:W-:Y:S02]  /*aa20*/  @!P0 LEA.HI.X R3, R17, R4, R18, 0x2, P3 ;  /* 0x0000000411038211 */ /* 0x000fe400018f1412 */
        /* <DEDUP_REMOVED lines=10> */
[----:B------:R-:W-:Y:S02]  /*aad0*/  SHF.R.S32.HI R13, RZ, 0x1f, R251 ;  /* 0x0000001fff0d7819 */ /* 0x000fe400000114fb */
[----:B-1----:R-:W-:-:S04]  /*aae0*/  @!P1 LEA R6, P2, R10, R0, 0x2 ;  /* 0x000000000a069211 */ /* 0x002fc800078410ff */
[----:B------:R-:W-:Y:S02]  /*aaf0*/  @!P1 LEA.HI.X R7, R10, R4, R11, 0x2, P2 ;  /* 0x000000040a079211 */ /* 0x000fe400010f140b */
[C---:B--2---:R-:W-:Y:S02]  /*ab00*/  @!P0 LEA R2, P6, R8.reuse, R0, 0x2 ;  /* 0x0000000008028211 */ /* 0x044fe400078c10ff */
[----:B------:R-:W-:Y:S01]  /*ab10*/  ISETP.GE.AND P2, PT, R251, c[0x0][0x3c8], PT ;  /* 0x0000f200fb007a0c */ /* 0x000fe20003f46270 */
[----:B------:R1:W-:Y:S01]  /*ab20*/  @!P1 ST.E.64 [R6.64], R130 ;  /* 0x0000008206009985 */ /* 0x0003e2000c101b06 */
[----:B------:R-:W-:Y:S02]  /*ab30*/  @!P0 LEA.HI.X R3, R8, R4, R9, 0x2, P6 ;  /* 0x0000000408038211 */ /* 0x000fe400030f1409 */
[----:B------:R-:W-:Y:S02]  /*ab40*/  ISETP.GE.AND P1, PT, R250, c[0x0][0x3c8], PT ;  /* 0x0000f200fa007a0c */ /* 0x000fe40003f26270 */
[----:B------:R-:W-:Y:S01]  /*ab50*/  @!P3 LEA R10, P6, R252, R0, 0x2 ;  /* 0x00000000fc0ab211 */ /* 0x000fe200078c10ff */
[----:B------:R2:W-:Y:S01]  /*ab60*/  @!P0 ST.E.64 [R2.64], R134 ;  /* 0x0000008602008985 */ /* 0x0005e2000c101b06 */
[----:B------:R-:W-:-:S02]  /*ab70*/  SHF.R.S32.HI R8, RZ, 0x1f, R252 ;  /* 0x0000001fff087819 */ /* 0x000fc400000114fc */
[----:B------:R-:W-:Y:S02]  /*ab80*/  ISETP.GE.AND P0, PT, R249, c[0x0][0x3c8], PT ;  /* 0x0000f200f9007a0c */ /* 0x000fe40003f06270 */
[----:B------:R-:W-:Y:S02]  /*ab90*/  @!P3 LEA.HI.X R11, R252, R4, R8, 0x2, P6 ;  /* 0x00000004fc0bb211 */ /* 0x000fe400030f1408 */
[C---:B------:R-:W-:Y:S02]  /*aba0*/  @!P2 LEA R8, P6, R251.reuse, R0, 0x2 ;  /* 0x00000000fb08a211 */ /* 0x040fe400078c10ff */
[----:B------:R-:W-:Y:S02]  /*abb0*/  SHF.R.S32.HI R14, RZ, 0x1f, R250 ;  /* 0x0000001fff0e7819 */ /* 0x000fe400000114fa */
[----:B------:R-:W-:Y:S02]  /*abc0*/  @!P2 LEA.HI.X R9, R251, R4, R13, 0x2, P6 ;  /* 0x00000004fb09a211 */ /* 0x000fe400030f140d */
[----:B------:R-:W-:-:S02]  /*abd0*/  SHF.R.S32.HI R13, RZ, 0x1f, R249 ;  /* 0x0000001fff0d7819 */ /* 0x000fc400000114f9 */
[----:B-1----:R-:W-:-:S04]  /*abe0*/  @!P1 LEA R6, P6, R250, R0, 0x2 ;  /* 0x00000000fa069211 */ /* 0x002fc800078c10ff */
[----:B------:R-:W-:Y:S02]  /*abf0*/  @!P1 LEA.HI.X R7, R250, R4, R14, 0x2, P6 ;  /* 0x00000004fa079211 */ /* 0x000fe400030f140e */
[C---:B--2---:R-:W-:Y:S01]  /*ac00*/  @!P0 LEA R2, P6, R249.reuse, R0, 0x2 ;  /* 0x00000000f9028211 */ /* 0x044fe200078c10ff */
[----:B------:R1:W-:Y:S03]  /*ac10*/  @!P3 ST.E.64 [R10.64], R168 ;  /* 0x000000a80a00b985 */ /* 0x0003e6000c101b06 */
[----:B------:R-:W-:Y:S01]  /*ac20*/  @!P0 LEA.HI.X R3, R249, R4, R13, 0x2, P6 ;  /* 0x00000004f9038211 */ /* 0x000fe200030f140d */
[----:B------:R1:W-:Y:S04]  /*ac30*/  @!P2 ST.E.64 [R8.64], R98 ;  /* 0x000000620800a985 */ /* 0x0003e8000c101b06 */
[----:B------:R1:W-:Y:S04]  /*ac40*/  @!P1 ST.E.64 [R6.64], R86 ;  /* 0x0000005606009985 */ /* 0x0003e8000c101b06 */
[----:B------:R1:W-:Y:S02]  /*ac50*/  @!P0 ST.E.64 [R2.64], R82 ;  /* 0x0000005202008985 */ /* 0x0003e4000c101b06 */
.L_x_104:
[----:B------:R-:W-:Y:S05]  /*ac60*/  BSYNC B0 ;  /* 0x0000000000007941 */ /* 0x000fea0003800000 */
.L_x_103:
[----:B------:R-:W-:Y:S05]  /*ac70*/  BRA.DIV ~URZ, `(.L_x_105) ;  /* 0x00003ab27f007947 */ /* 0x000fea000b800000 */
[----:B-1----:R1:W2:Y:S02]  /*ac80*/  SHFL.IDX PT, R4, R5, 0x2, 0x1c1f ;  /* 0x005c1f0005047f89 */ /* 0x0022a400000e0000 */
.L_x_177:
[----:B------:R-:W-:Y:S05]  /*ac90*/  BRA.DIV ~URZ, `(.L_x_106) ;  /* 0x00003b027f007947 */ /* 0x000fea000b800000 */
[----:B----4-:R4:W1:Y:S02]  /*aca0*/  SHFL.IDX PT, R0, R12, 0x2, 0x1c1f ;  /* 0x005c1f000c007f89 */ /* 0x01086400000e0000 */
.L_x_178:
        /* <DEDUP_REMOVED lines=15> */
[----:B------:R-:W2:Y:S04]  /*ada0*/  LDL R14, [R1+0x44] ;  /* 0x00004400010e7983 */ /* 0x000ea80000100800 */
[----:B------:R-:W2:Y:S01]  /*adb0*/  LDL R11, [R1+0x40] ;  /* 0x00004000010b7983 */ /* 0x000ea20000100800 */
[----:B-----5:R-:W-:-:S02]  /*adc0*/  ISETP.GE.AND P0, PT, R23, c[0x0][0x3c8], PT ;  /* 0x0000f20017007a0c */ /* 0x020fc40003f06270 */
[----:B---3--:R-:W-:Y:S02]  /*add0*/  ISETP.GE.AND P1, PT, R21, c[0x0][0x3c8], PT ;  /* 0x0000f20015007a0c */ /* 0x008fe40003f26270 */
[----:B----4-:R-:W-:Y:S02]  /*ade0*/  ISETP.GE.AND P2, PT, R19, c[0x0][0x3c8], PT ;  /* 0x0000f20013007a0c */ /* 0x010fe40003f46270 */
[----:B--2---:R-:W-:-:S07]  /*adf0*/  ISETP.GE.AND P4, PT, R8, c[0x0][0x3c8], PT ;  /* 0x0000f20008007a0c */ /* 0x004fce0003f86270 */
[----:B-1----:R-:W-:Y:S02]  /*ae00*/  @!P0 IMAD.MOV.U32 R6, RZ, RZ, R0 ;  /* 0x000000ffff068224 */ /* 0x002fe400078e0000 */
[----:B------:R-:W-:Y:S01]  /*ae10*/  @!P0 IMAD.MOV.U32 R7, RZ, RZ, R4 ;  /* 0x000000ffff078224 */ /* 0x000fe200078e0004 */
[----:B------:R-:W-:-:S03]  /*ae20*/  @!P1 LEA R2, P3, R21, R0, 0x2 ;  /* 0x0000000015029211 */ /* 0x000fc600078610ff */
[----:B------:R-:W-:Y:S01]  /*ae30*/  @!P0 IMAD.WIDE R6, R23, 0x4, R6 ;  /* 0x0000000417068825 */ /* 0x000fe200078e0206 */
[----:B------:R-:W-:Y:S02]  /*ae40*/  @!P1 LEA.HI.X R3, R21, R4, R22, 0x2, P3 ;  /* 0x0000000415039211 */ /* 0x000fe400018f1416 */
[----:B------:R-:W-:Y:S02]  /*ae50*/  ISETP.GE.AND P3, PT, R17, c[0x0][0x3c8], PT ;  /* 0x0000f20011007a0c */ /* 0x000fe40003f66270 */
[----:B------:R1:W-:Y:S04]  /*ae60*/  @!P0 ST.E.64 [R6.64], R30 ;  /* 0x0000001e06008985 */ /* 0x0003e8000c101b06 */
[----:B------:R2:W-:Y:S01]  /*ae70*/  @!P1 ST.E.64 [R2.64], R32 ;  /* 0x0000002002009985 */ /* 0x0005e2000c101b06 */
[----:B------:R-:W-:-:S02]  /*ae80*/  ISETP.GE.AND P1, PT, R15, c[0x0][0x3c8], PT ;  /* 0x0000f2000f007a0c */ /* 0x000fc40003f26270 */
[CC--:B-1----:R-:W-:Y:S02]  /*ae90*/  @!P2 LEA R6, P0, R19.reuse, R0.reuse, 0x2 ;  /* 0x000000001306a211 */ /* 0x0c2fe400078010ff */
[C---:B--2---:R-:W-:Y:S02]  /*aea0*/  @!P4 LEA R2, P6, R8.reuse, R0, 0x2 ;  /* 0x000000000802c211 */ /* 0x044fe400078c10ff */
[-C--:B------:R-:W-:Y:S02]  /*aeb0*/  @!P2 LEA.HI.X R7, R19, R4.reuse, R20, 0x2, P0 ;  /* 0x000000041307a211 */ /* 0x080fe400000f1414 */
[----:B------:R-:W-:Y:S02]  /*aec0*/  ISETP.GE.AND P0, PT, R13, c[0x0][0x3c8], PT ;  /* 0x0000f2000d007a0c */ /* 0x000fe40003f06270 */
[----:B------:R-:W-:Y:S01]  /*aed0*/  @!P4 LEA.HI.X R3, R8, R4, R9, 0x2, P6 ;  /* 0x000000040803c211 */ /* 0x000fe200030f1409 */
[----:B------:R1:W-:Y:S01]  /*aee0*/  @!P2 ST.E.64 [R6.64], R34 ;  /* 0x000000220600a985 */ /* 0x0003e2000c101b06 */
[----:B------:R-:W-:-:S03]  /*aef0*/  @!P3 LEA R8, P2, R17, R0, 0x2 ;  /* 0x000000001108b211 */ /* 0x000fc600078410ff */
[----:B------:R2:W-:Y:S01]  /*af00*/  @!P4 ST.E.64 [R2.64], R36 ;  /* 0x000000240200c985 */ /* 0x0005e2000c101b06 */
[----:B------:R-:W-:Y:S02]  /*af10*/  ISETP.GE.AND P4, PT, R10, c[0x0][0x3c8], PT ;  /* 0x0000f2000a007a0c */ /* 0x000fe40003f86270 */
[----:B------:R-:W-:-:S05]  /*af20*/  @!P3 LEA.HI.X R9, R17, R4, R18, 0x2, P2 ;  /* 0x000000041109b211 */ /* 0x000fca00010f1412 */
[----:B------:R-:W-:Y:S01]  /*af30*/  @!P3 ST.E.64 [R8.64], R52 ;  /* 0x000000340800b985 */ /* 0x000fe2000c101b06 */
[----:B------:R-:W-:Y:S02]  /*af40*/  ISETP.GE.AND P3, PT, R252, c[0x0][0x3c8], PT ;  /* 0x0000f200fc007a0c */ /* 0x000fe40003f66270 */
[-C--:B-1----:R-:W-:Y:S02]  /*af50*/  @!P0 LEA R6, P2, R13, R0.reuse, 0x2 ;  /* 0x000000000d068211 */ /* 0x082fe400078410ff */
[----:B--2---:R-:W-:Y:S02]  /*af60*/  @!P1 LEA R2, P6, R15, R0, 0x2 ;  /* 0x000000000f029211 */ /* 0x004fe400078c10ff */
[-C--:B------:R-:W-:Y:S02]  /*af70*/  @!P0 LEA.HI.X R7, R13, R4.reuse, R14, 0x2, P2 ;  /* 0x000000040d078211 */ /* 0x080fe400010f140e */
[----:B------:R-:W-:Y:S02]  /*af80*/  @!P1 LEA.HI.X R3, R15, R4, R16, 0x2, P6 ;  /* 0x000000040f039211 */ /* 0x000fe400030f1410 */
[----:B------:R-:W-:-:S03]  /*af90*/  ISETP.GE.AND P2, PT, R251, c[0x0][0x3c8], PT ;  /* 0x0000f200fb007a0c */ /* 0x000fc60003f46270 */
[----:B------:R1:W-:Y:S01]  /*afa0*/  @!P1 ST.E.64 [R2.64], R40 ;  /* 0x0000002802009985 */ /* 0x0003e2000c101b06 */
[----:B------:R-:W-:-:S03]  /*afb0*/  ISETP.GE.AND P1, PT, R250, c[0x0][0x3c8], PT ;  /* 0x0000f200fa007a0c */ /* 0x000fc60003f26270 */
[----:B------:R2:W-:Y:S01]  /*afc0*/  @!P0 ST.E.64 [R6.64], R42 ;  /* 0x0000002a06008985 */ /* 0x0005e2000c101b06 */
[----:B------:R-:W-:Y:S02]  /*afd0*/  ISETP.GE.AND P0, PT, R249, c[0x0][0x3c8], PT ;  /* 0x0000f200f9007a0c */ /* 0x000fe40003f06270 */
[----:B------:R-:W-:Y:S02]  /*afe0*/  SHF.R.S32.HI R13, RZ, 0x1f, R252 ;  /* 0x0000001fff0d7819 */ /* 0x000fe400000114fc */
[----:B------:R-:W-:Y:S02]  /*aff0*/  SHF.R.S32.HI R15, RZ, 0x1f, R251 ;  /* 0x0000001fff0f7819 */ /* 0x000fe400000114fb */
[----:B------:R-:W-:Y:S02]  /*b000*/  SHF.R.S32.HI R14, RZ, 0x1f, R250 ;  /* 0x0000001fff0e7819 */ /* 0x000fe400000114fa */
[----:B-1----:R-:W-:-:S04]  /*b010*/  @!P4 LEA R2, P6, R10, R0, 0x2 ;  /* 0x000000000a02c211 */ /* 0x002fc800078c10ff */
[----:B------:R-:W-:Y:S02]  /*b020*/  @!P4 LEA.HI.X R3, R10, R4, R11, 0x2, P6 ;  /* 0x000000040a03c211 */ /* 0x000fe400030f140b */
[----:B------:R-:W-:-:S03]  /*b030*/  @!P3 LEA R10, P6, R252, R0, 0x2 ;  /* 0x00000000fc0ab211 */ /* 0x000fc600078c10ff */
[----:B------:R1:W-:Y:S01]  /*b040*/  @!P4 ST.E.64 [R2.64], R44 ;  /* 0x0000002c0200c985 */ /* 0x0003e2000c101b06 */
[C---:B------:R-:W-:Y:S02]  /*b050*/  @!P2 LEA R8, P4, R251.reuse, R0, 0x2 ;  /* 0x00000000fb08a211 */ /* 0x040fe400078810ff */
[----:B------:R-:W-:Y:S02]  /*b060*/  @!P3 LEA.HI.X R11, R252, R4, R13, 0x2, P6 ;  /* 0x00000004fc0bb211 */ /* 0x000fe400030f140d */
[C---:B--2---:R-:W-:Y:S02]  /*b070*/  @!P1 LEA R6, P6, R250.reuse, R0, 0x2 ;  /* 0x00000000fa069211 */ /* 0x044fe400078c10ff */
[-C--:B------:R-:W-:Y:S02]  /*b080*/  @!P2 LEA.HI.X R9, R251, R4.reuse, R15, 0x2, P4 ;  /* 0x00000004fb09a211 */ /* 0x080fe400020f140f */
[----:B------:R-:W-:Y:S02]  /*b090*/  SHF.R.S32.HI R13, RZ, 0x1f, R249 ;  /* 0x0000001fff0d7819 */ /* 0x000fe400000114f9 */
[----:B------:R-:W-:Y:S01]  /*b0a0*/  @!P1 LEA.HI.X R7, R250, R4, R14, 0x2, P6 ;  /* 0x00000004fa079211 */ /* 0x000fe200030f140e */
[----:B------:R2:W-:Y:S04]  /*b0b0*/  @!P3 ST.E.64 [R10.64], R68 ;  /* 0x000000440a00b985 */ /* 0x0005e8000c101b06 */
[----:B------:R2:W-:Y:S04]  /*b0c0*/  @!P2 ST.E.64 [R8.64], R60 ;  /* 0x0000003c0800a985 */ /* 0x0005e8000c101b06 */
[----:B------:R2:W-:Y:S01]  /*b0d0*/  @!P1 ST.E.64 [R6.64], R46 ;  /* 0x0000002e06009985 */ /* 0x0005e2000c101b06 */
[----:B-1----:R-:W-:-:S04]  /*b0e0*/  @!P0 LEA R2, P4, R249, R0, 0x2 ;  /* 0x00000000f9028211 */ /* 0x002fc800078810ff */
[----:B------:R-:W-:-:S05]  /*b0f0*/  @!P0 LEA.HI.X R3, R249, R4, R13, 0x2, P4 ;  /* 0x00000004f9038211 */ /* 0x000fca00020f140d */
[----:B------:R2:W-:Y:S04]  /*b100*/  @!P0 ST.E.64 [R2.64], R26 ;  /* 0x0000001a02008985 */ /* 0x0005e8000c101b06 */
.L_x_108:
[----:B------:R-:W-:Y:S05]  /*b110*/  BSYNC B0 ;  /* 0x0000000000007941 */ /* 0x000fea0003800000 */
.L_x_107:
[----:B------:R-:W-:Y:S05]  /*b120*/  BRA.DIV ~URZ, `(.L_x_109) ;  /* 0x000036e27f007947 */ /* 0x000fea000b800000 */
[----:B--2---:R2:W3:Y:S04]  /*b130*/  SHFL.IDX PT, R4, R5, 0x3, 0x1c1f ;  /* 0x007c1f0005047f89 */ /* 0x0044e800000e0000 */
[----:B-1----:R2:W1:Y:S02]  /*b140*/  SHFL.IDX PT, R0, R12, 0x3, 0x1c1f ;  /* 0x007c1f000c007f89 */ /* 0x00246400000e0000 */
.L_x_179:
[----:B------:R-:W-:Y:S05]  /*b150*/  @P5 BRA `(.L_x_97) ;  /* 0x0000114000005947 */ /* 0x000fea0003800000 */
[----:B------:R-:W5:Y:S04]  /*b160*/  LDL R21, [R1+0x2c] ;  /* 0x00002c0001157983 */ /* 0x000f680000100800 */
[----:B--2---:R-:W2:Y:S04]  /*b170*/  LDL R8, [R1+0x18] ;  /* 0x0000180001087983 */ /* 0x004ea80000100800 */
[----:B----4-:R-:W4:Y:S04]  /*b180*/  LDL R19, [R1+0x14] ;  /* 0x0000140001137983 */ /* 0x010f280000100800 */
[----:B---3--:R-:W3:Y:S04]  /*b190*/  LDL R17, [R1+0x10] ;  /* 0x0000100001117983 */ /* 0x008ee80000100800 */
[----:B------:R-:W3:Y:S04]  /*b1a0*/  LDL R15, [R1+0xc] ;  /* 0x00000c00010f7983 */ /* 0x000ee80000100800 */
[----:B------:R-:W3:Y:S04]  /*b1b0*/  LDL R9, [R1+0x58] ;  /* 0x0000580001097983 */ /* 0x000ee80000100800 */
[----:B------:R-:W3:Y:S04]  /*b1c0*/  LDL R13, [R1+0x8] ;  /* 0x00000800010d7983 */ /* 0x000ee80000100800 */
[----:B------:R-:W3:Y:S04]  /*b1d0*/  LDL R20, [R1+0x54] ;  /* 0x0000540001147983 */ /* 0x000ee80000100800 */
[----:B------:R-:W3:Y:S04]  /*b1e0*/  LDL R18, [R1+0x50] ;  /* 0x0000500001127983 */ /* 0x000ee80000100800 */
[----:B------:R-:W3:Y:S04]  /*b1f0*/  LDL R16, [R1+0x4c] ;  /* 0x00004c0001107983 */ /* 0x000ee80000100800 */
[----:B------:R-:W3:Y:S04]  /*b200*/  LDL R10, [R1+0x4] ;  /* 0x00000400010a7983 */ /* 0x000ee80000100800 */
[----:B------:R-:W3:Y:S04]  /*b210*/  LDL R5, [R1] ;  /* 0x0000000001057983 */ /* 0x000ee80000100800 */
[----:B------:R-:W3:Y:S04]  /*b220*/  LDL R14, [R1+0x48] ;  /* 0x00004800010e7983 */ /* 0x000ee80000100800 */
[----:B------:R-:W3:Y:S04]  /*b230*/  LDL R11, [R1+0x44] ;  /* 0x00004400010b7983 */ /* 0x000ee80000100800 */
[----:B------:R-:W3:Y:S01]  /*b240*/  LDL R12, [R1+0x40] ;  /* 0x00004000010c7983 */ /* 0x000ee20000100800 */
[----:B-----5:R-:W-:-:S02]  /*b250*/  ISETP.GE.AND P4, PT, R21, c[0x0][0x3c8], PT ;  /* 0x0000f20015007a0c */ /* 0x020fc40003f86270 */
[----:B--2---:R-:W-:Y:S02]  /*b260*/  ISETP.GE.AND P3, PT, R8, c[0x0][0x3c8], PT ;  /* 0x0000f20008007a0c */ /* 0x004fe40003f66270 */
[----:B----4-:R-:W-:Y:S02]  /*b270*/  ISETP.GE.AND P2, PT, R19, c[0x0][0x3c8], PT ;  /* 0x0000f20013007a0c */ /* 0x010fe40003f46270 */
[----:B---3--:R-:W-:-:S07]  /*b280*/  ISETP.GE.AND P1, PT, R17, c[0x0][0x3c8], PT ;  /* 0x0000f20011007a0c */ /* 0x008fce0003f26270 */
[----:B-1----:R-:W-:Y:S02]  /*b290*/  @!P4 IMAD.MOV.U32 R6, RZ, RZ, R0 ;  /* 0x000000ffff06c224 */ /* 0x002fe400078e0000 */
[----:B------:R-:W-:Y:S01]  /*b2a0*/  @!P4 IMAD.MOV.U32 R7, RZ, RZ, R4 ;  /* 0x000000ffff07c224 */ /* 0x000fe200078e0004 */
[----:B------:R-:W-:Y:S02]  /*b2b0*/  ISETP.GE.AND P0, PT, R15, c[0x0][0x3c8], PT ;  /* 0x0000f2000f007a0c */ /* 0x000fe40003f06270 */
[----:B------:R-:W-:Y:S01]  /*b2c0*/  @!P3 LEA R2, P5, R8, R0, 0x2 ;  /* 0x000000000802b211 */ /* 0x000fe200078a10ff */
[----:B------:R-:W-:-:S03]  /*b2d0*/  @!P4 IMAD.WIDE R6, R21, 0x4, R6 ;  /* 0x000000041506c825 */ /* 0x000fc600078e0206 */
[----:B------:R-:W-:Y:S02]  /*b2e0*/  @!P3 LEA.HI.X R3, R8, R4, R9, 0x2, P5 ;  /* 0x000000040803b211 */ /* 0x000fe400028f1409 */
[----:B------:R1:W-:Y:S01]  /*b2f0*/  @!P4 ST.E.64 [R6.64], R64 ;  /* 0x000000400600c985 */ /* 0x0003e2000c101b06 */
[----:B------:R-:W-:Y:S02]  /*b300*/  ISETP.GE.AND P4, PT, R13, c[0x0][0x3c8], PT ;  /* 0x0000f2000d007a0c */ /* 0x000fe40003f86270 */
[C---:B------:R-:W-:Y:S01]  /*b310*/  @!P2 LEA R8, P5, R19.reuse, R0, 0x2 ;  /* 0x000000001308a211 */ /* 0x040fe200078a10ff */
[----:B------:R2:W-:Y:S03]  /*b320*/  @!P3 ST.E.64 [R2.64], R50 ;  /* 0x000000320200b985 */ /* 0x0005e6000c101b06 */
[----:B------:R-:W-:-:S05]  /*b330*/  @!P2 LEA.HI.X R9, R19, R4, R20, 0x2, P5 ;  /* 0x000000041309a211 */ /* 0x000fca00028f1414 */
[----:B------:R-:W-:Y:S01]  /*b340*/  @!P2 ST.E.64 [R8.64], R70 ;  /* 0x000000460800a985 */ /* 0x000fe2000c101b06 */
[----:B------:R-:W-:Y:S02]  /*b350*/  ISETP.GE.AND P5, PT, R10, c[0x0][0x3c8], PT ;  /* 0x0000f2000a007a0c */ /* 0x000fe40003fa6270 */
[-C--:B-1----:R-:W-:Y:S02]  /*b360*/  @!P1 LEA R6, P6, R17, R0.reuse, 0x2 ;  /* 0x0000000011069211 */ /* 0x082fe400078c10ff */
[----:B--2---:R-:W-:Y:S02]  /*b370*/  @!P0 LEA R2, P3, R15, R0, 0x2 ;  /* 0x000000000f028211 */ /* 0x004fe400078610ff */
[-C--:B------:R-:W-:Y:S02]  /*b380*/  @!P1 LEA.HI.X R7, R17, R4.reuse, R18, 0x2, P6 ;  /* 0x0000000411079211 */ /* 0x080fe400030f1412 */
[----:B------:R-:W-:Y:S02]  /*b390*/  @!P0 LEA.HI.X R3, R15, R4, R16, 0x2, P3 ;  /* 0x000000040f038211 */ /* 0x000fe400018f1410 */
[----:B------:R-:W-:Y:S01]  /*b3a0*/  ISETP.GE.AND P3, PT, R5, c[0x0][0x3c8], PT ;  /* 0x0000f20005007a0c */ /* 0x000fe20003f66270 */
[----:B------:R1:W-:Y:S04]  /*b3b0*/  @!P1 ST.E.64 [R6.64], R66 ;  /* 0x0000004206009985 */ /* 0x0003e8000c101b06 */
[----:B------:R2:W-:Y:S01]  /*b3c0*/  @!P0 ST.E.64 [R2.64], R38 ;  /* 0x0000002602008985 */ /* 0x0005e2000c101b06 */
[----:B------:R-:W-:-:S02]  /*b3d0*/  ISETP.GE.AND P2, PT, R252, c[0x0][0x3c8], PT ;  /* 0x0000f200fc007a0c */ /* 0x000fc40003f46270 */
[----:B------:R-:W-:Y:S02]  /*b3e0*/  ISETP.GE.AND P1, PT, R251, c[0x0][0x3c8], PT ;  /* 0x0000f200fb007a0c */ /* 0x000fe40003f26270 */
[----:B-1----:R-:W-:-:S04]  /*b3f0*/  @!P4 LEA R6, P0, R13, R0, 0x2 ;  /* 0x000000000d06c211 */ /* 0x002fc800078010ff */
[----:B------:R-:W-:Y:S02]  /*b400*/  @!P4 LEA.HI.X R7, R13, R4, R14, 0x2, P0 ;  /* 0x000000040d07c211 */ /* 0x000fe400000f140e */
[----:B------:R-:W-:Y:S02]  /*b410*/  ISETP.GE.AND P0, PT, R250, c[0x0][0x3c8], PT ;  /* 0x0000f200fa007a0c */ /* 0x000fe40003f06270 */
[C---:B--2---:R-:W-:Y:S01]  /*b420*/  @!P5 LEA R2, P6, R10.reuse, R0, 0x2 ;  /* 0x000000000a02d211 */ /* 0x044fe200078c10ff */
[----:B------:R1:W-:Y:S03]  /*b430*/  @!P4 ST.E.64 [R6.64], R54 ;  /* 0x000000360600c985 */ /* 0x0003e6000c101b06 */
[----:B------:R-:W-:Y:S02]  /*b440*/  @!P5 LEA.HI.X R3, R10, R4, R11, 0x2, P6 ;  /* 0x000000040a03d211 */ /* 0x000fe400030f140b */
[----:B------:R-:W-:-:S02]  /*b450*/  @!P3 LEA R10, P4, R5, R0, 0x2 ;  /* 0x00000000050ab211 */ /* 0x000fc400078810ff */
[C---:B------:R-:W-:Y:S01]  /*b460*/  @!P2 LEA R8, P6, R252.reuse, R0, 0x2 ;  /* 0x00000000fc08a211 */ /* 0x040fe200078c10ff */
[----:B------:R2:W-:Y:S01]  /*b470*/  @!P5 ST.E.64 [R2.64], R56 ;  /* 0x000000380200d985 */ /* 0x0005e2000c101b06 */
[-C--:B------:R-:W-:Y:S02]  /*b480*/  @!P3 LEA.HI.X R11, R5, R4.reuse, R12, 0x2, P4 ;  /* 0x00000004050bb211 */ /* 0x080fe400020f140c */
[----:B------:R-:W-:Y:S02]  /*b490*/  SHF.R.S32.HI R13, RZ, 0x1f, R252 ;  /* 0x0000001fff0d7819 */ /* 0x000fe400000114fc */
[----:B------:R-:W-:Y:S02]  /*b4a0*/  SHF.R.S32.HI R12, RZ, 0x1f, R251 ;  /* 0x0000001fff0c7819 */ /* 0x000fe400000114fb */
[----:B------:R-:W-:Y:S02]  /*b4b0*/  SHF.R.S32.HI R5, RZ, 0x1f, R250 ;  /* 0x0000001fff057819 */ /* 0x000fe400000114fa */
[----:B------:R-:W-:Y:S01]  /*b4c0*/  @!P2 LEA.HI.X R9, R252, R4, R13, 0x2, P6 ;  /* 0x00000004fc09a211 */ /* 0x000fe200030f140d */
[----:B------:R3:W-:Y:S01]  /*b4d0*/  @!P3 ST.E.64 [R10.64], R72 ;  /* 0x000000480a00b985 */ /* 0x0007e2000c101b06 */
[----:B-1----:R-:W-:-:S04]  /*b4e0*/  @!P1 LEA R6, P5, R251, R0, 0x2 ;  /* 0x00000000fb069211 */ /* 0x002fc800078a10ff */
[----:B------:R-:W-:Y:S02]  /*b4f0*/  @!P1 LEA.HI.X R7, R251, R4, R12, 0x2, P5 ;  /* 0x00000004fb079211 */ /* 0x000fe400028f140c */
[C---:B--2---:R-:W-:Y:S01]  /*b500*/  @!P0 LEA R2, P4, R250.reuse, R0, 0x2 ;  /* 0x00000000fa028211 */ /* 0x044fe200078810ff */
[----:B------:R3:W-:Y:S03]  /*b510*/  @!P2 ST.E.64 [R8.64], R62 ;  /* 0x0000003e0800a985 */ /* 0x0007e6000c101b06 */
[----:B------:R-:W-:Y:S01]  /*b520*/  @!P0 LEA.HI.X R3, R250, R4, R5, 0x2, P4 ;  /* 0x00000004fa038211 */ /* 0x000fe200020f1405 */
[----:B------:R3:W-:Y:S04]  /*b530*/  @!P1 ST.E.64 [R6.64], R58 ;  /* 0x0000003a06009985 */ /* 0x0007e8000c101b06 */
[----:B------:R3:W-:Y:S01]  /*b540*/  @!P0 ST.E.64 [R2.64], R48 ;  /* 0x0000003002008985 */ /* 0x0007e2000c101b06 */
[----:B------:R-:W-:-:S13]  /*b550*/  ISETP.GE.AND P0, PT, R249, c[0x0][0x3c8], PT ;  /* 0x0000f200f9007a0c */ /* 0x000fda0003f06270 */
[----:B------:R-:W-:Y:S05]  /*b560*/  @P0 BRA `(.L_x_97) ;  /* 0x00000d3000000947 */ /* 0x000fea0003800000 */
[----:B------:R-:W-:Y:S02]  /*b570*/  SHF.R.S32.HI R5, RZ, 0x1f, R249 ;  /* 0x0000001fff057819 */ /* 0x000fe400000114f9 */
[----:B---3--:R-:W-:-:S04]  /*b580*/  LEA R2, P0, R249, R0, 0x2 ;  /* 0x00000000f9027211 */ /* 0x008fc800078010ff */
[----:B------:R-:W-:-:S05]  /*b590*/  LEA.HI.X R3, R249, R4, R5, 0x2, P0 ;  /* 0x00000004f9037211 */ /* 0x000fca00000f1405 */
[----:B------:R1:W-:Y:S01]  /*b5a0*/  ST.E.64 [R2.64], R28 ;  /* 0x0000001c02007985 */ /* 0x0003e2000c101b06 */
[----:B------:R-:W-:Y:S05]  /*b5b0*/  BRA `(.L_x_97) ;  /* 0x00000ce000007947 */ /* 0x000fea0003800000 */
.L_x_82:
[----:B------:R-:W2:Y:S04]  /*b5c0*/  LDL.LU R4, [R1+0x24] ;  /* 0x0000240001047983 */ /* 0x000ea80000300800 */
[----:B------:R-:W3:Y:S01]  /*b5d0*/  LDL.LU R7, [R1+0x28] ;  /* 0x0000280001077983 */ /* 0x000ee20000300800 */
[----:B------:R-:W-:Y:S02]  /*b5e0*/  ISETP.NE.U32.AND P1, PT, RZ, c[0x0][0x508], PT ;  /* 0x00014200ff007a0c */ /* 0x000fe40003f25070 */
[----:B------:R-:W-:Y:S01]  /*b5f0*/  ISETP.NE.U32.AND P3, PT, RZ, c[0x0][0x500], PT ;  /* 0x00014000ff007a0c */ /* 0x000fe20003f65070 */
[----:B------:R-:W4:Y:S01]  /*b600*/  LDL.LU R0, [R1+0x30] ;  /* 0x0000300001007983 */ /* 0x000f220000300800 */
[----:B------:R-:W-:Y:S01]  /*b610*/  ISETP.NE.AND.EX P1, PT, RZ, c[0x0][0x50c], PT, P1 ;  /* 0x00014300ff007a0c */ /* 0x000fe20003f25310 */
[----:B------:R-:W-:Y:S01]  /*b620*/  IMAD.MOV.U32 R6, RZ, RZ, RZ ;  /* 0x000000ffff067224 */ /* 0x000fe200078e00ff */
[----:B------:R-:W-:Y:S01]  /*b630*/  ISETP.NE.AND.EX P3, PT, RZ, c[0x0][0x504], PT, P3 ;  /* 0x00014100ff007a0c */ /* 0x000fe20003f65330 */
[----:B------:R-:W-:Y:S01]  /*b640*/  IMAD.MOV.U32 R20, RZ, RZ, c[0x0][0x388] ;  /* 0x0000e200ff147624 */ /* 0x000fe200078e00ff */
[----:B--2---:R-:W-:-:S09]  /*b650*/  IADD3 R2, P2, R4, c[0x0][0x500], RZ ;  /* 0x0001400004027a10 */ /* 0x004fd20007f5e0ff */
[----:B------:R-:W-:Y:S02]  /*b660*/  @P1 IADD3 R4, P0, R4, c[0x0][0x508], RZ ;  /* 0x0001420004041a10 */ /* 0x000fe40007f1e0ff */
[C---:B---3--:R-:W-:Y:S02]  /*b670*/  IADD3.X R3, R7.reuse, c[0x0][0x504], RZ, P2, !PT ;  /* 0x0001410007037a10 */ /* 0x048fe400017fe4ff */
[----:B-1----:R-:W-:-:S03]  /*b680*/  @P1 IADD3.X R5, R7, c[0x0][0x50c], RZ, P0, !PT ;  /* 0x0001430007051a10 */ /* 0x002fc600007fe4ff */
[----:B------:R1:W5:Y:S04]  /*b690*/  @P3 LDG.E R6, [R2.64] ;  /* 0x0000000602063981 */ /* 0x000368000c1e1900 */
[----:B------:R1:W5:Y:S01]  /*b6a0*/  @P1 LDG.E R20, [R4.64] ;  /* 0x0000000604141981 */ /* 0x000362000c1e1900 */
[----:B----4-:R-:W-:-:S04]  /*b6b0*/  ISETP.NE.AND P0, PT, R0, RZ, PT ;  /* 0x000000ff0000720c */ /* 0x010fc80003f05270 */
[----:B------:R-:W-:Y:S01]  /*b6c0*/  SEL R19, R0, c[0x0][0x3d4], P0 ;  /* 0x0000f50000137a07 */ /* 0x000fe20000000000 */
[----:B------:R-:W-:Y:S05]  /*b6d0*/  @P1 BRA `(.L_x_110) ;  /* 0x0000004000001947 */ /* 0x000fea0003800000 */
[----:B------:R-:W-:Y:S05]  /*b6e0*/  @!P3 BRA `(.L_x_110) ;  /* 0x000000300000b947 */ /* 0x000fea0003800000 */
[----:B------:R2:W3:Y:S04]  /*b6f0*/  LDG.E R0, [R2.64] ;  /* 0x0000000602007981 */ /* 0x0004e8000c1e1900 */
[----:B-12---:R-:W3:Y:S02]  /*b700*/  LDG.E R2, [R2.64+0x4] ;  /* 0x0000040602027981 */ /* 0x006ee4000c1e1900 */
[----:B---3-5:R-:W-:Y:S02]  /*b710*/  IADD3 R20, -R0, R2, RZ ;  /* 0x0000000200147210 */ /* 0x028fe40007ffe1ff */
.L_x_110:
[----:B------:R-:W2:Y:S01]  /*b720*/  LDL.LU R0, [R1+0x34] ;  /* 0x0000340001007983 */ /* 0x000ea20000300800 */
[----:B------:R-:W-:Y:S01]  /*b730*/  BSSY B0, `(.L_x_111) ;  /* 0x0000038000007945 */ /* 0x000fe20003800000 */
[----:B------:R-:W-:Y:S02]  /*b740*/  LOP3.LUT R12, R246, 0xffff, RZ, 0xc0, !PT ;  /* 0x0000fffff60c7812 */ /* 0x000fe400078ec0ff */
[----:B-1----:R-:W1:Y:S01]  /*b750*/  S2R R2, SR_TID.X ;  /* 0x0000000000027919 */ /* 0x002e620000002100 */
[----:B------:R-:W-:-:S02]  /*b760*/  SEL R13, R242, RZ, !P3 ;  /* 0x000000fff20d7207 */ /* 0x000fc40005800000 */
[----:B-----5:R-:W-:Y:S02]  /*b770*/  SHF.R.S32.HI R18, RZ, 0x1f, R6 ;  /* 0x0000001fff127819 */ /* 0x020fe40000011406 */
[----:B-1----:R-:W-:Y:S02]  /*b780*/  ISETP.GT.AND P0, PT, R2, 0x7f, PT ;  /* 0x0000007f0200780c */ /* 0x002fe40003f04270 */
[----:B--2---:R-:W-:-:S11]  /*b790*/  SEL R21, R0, RZ, !P3 ;  /* 0x000000ff00157207 */ /* 0x004fd60005800000 */
[----:B------:R-:W-:Y:S05]  /*b7a0*/  @P0 BRA `(.L_x_112) ;  /* 0x0000030000000947 */ /* 0x000fea0003800000 */
[----:B------:R-:W-:Y:S01]  /*b7b0*/  IMAD R0, R20, c[0x0][0x4e8], RZ ;  /* 0x00013a0014007a24 */ /* 0x000fe200078e02ff */
[----:B------:R-:W-:-:S04]  /*b7c0*/  LEA R16, R245, R2, 0x7 ;  /* 0x00000002f5107211 */ /* 0x000fc800078e38ff */
[----:B------:R-:W-:-:S13]  /*b7d0*/  ISETP.GE.AND P0, PT, R16, R0, PT ;  /* 0x000000001000720c */ /* 0x000fda0003f06270 */
[----:B------:R-:W-:Y:S05]  /*b7e0*/  @P0 BRA `(.L_x_112) ;  /* 0x000002c000000947 */ /* 0x000fea0003800000 */
[----:B------:R-:W2:Y:S01]  /*b7f0*/  LDL.LU R22, [R1+0x38] ;  /* 0x0000380001167983 */ /* 0x000ea20000300800 */
[----:B------:R-:W-:Y:S01]  /*b800*/  IMAD.MOV.U32 R0, RZ, RZ, 0x368 ;  /* 0x00000368ff007424 */ /* 0x000fe200078e00ff */
[----:B------:R-:W-:-:S04]  /*b810*/  ISETP.GT.AND P2, PT, R19, 0x1, PT ;  /* 0x000000011300780c */ /* 0x000fc80003f44270 */
[----:B------:R-:W-:-:S04]  /*b820*/  SEL R0, R0, 0x328, P2 ;  /* 0x0000032800007807 */ /* 0x000fc80001000000 */
[----:B------:R1:W3:Y:S08]  /*b830*/  LDC.64 R8, c[0x0][R0+0x170] ;  /* 0x00005c0000087b82 */ /* 0x0002f00000000a00 */
[----:B------:R1:W4:Y:S08]  /*b840*/  LDC.64 R4, c[0x0][R0+0x168] ;  /* 0x00005a0000047b82 */ /* 0x0003300000000a00 */
[----:B------:R1:W5:Y:S08]  /*b850*/  LDC.64 R14, c[0x0][R0+0x178] ;  /* 0x00005e00000e7b82 */ /* 0x0003700000000a00 */
[----:B------:R1:W2:Y:S02]  /*b860*/  LDC.64 R10, c[0x0][R0+0x160] ;  /* 0x00005800000a7b82 */ /* 0x0002a40000000a00 */
[----:B-1----:R-:W-:-:S02]  /*b870*/  IMAD.MOV.U32 R0, RZ, RZ, c[0x0][0x4e8] ;  /* 0x00013a00ff007624 */ /* 0x002fc400078e00ff */
[-C--:B---3--:R-:W-:Y:S02]  /*b880*/  IMAD R7, R9, R13.reuse, RZ ;  /* 0x0000000d09077224 */ /* 0x088fe400078e02ff */
[----:B------:R-:W-:Y:S01]  /*b890*/  IMAD.WIDE.U32 R2, R8, R13, RZ ;  /* 0x0000000d08027225 */ /* 0x000fe200078e00ff */
[----:B------:R-:W-:Y:S02]  /*b8a0*/  ISETP.NE.AND P0, PT, R0, 0x1, PT ;  /* 0x000000010000780c */ /* 0x000fe40003f05270 */
[----:B------:R-:W-:Y:S01]  /*b8b0*/  MOV R0, R16 ;  /* 0x0000001000007202 */ /* 0x000fe20000000f00 */
[----:B------:R-:W-:Y:S02]  /*b8c0*/  IMAD R8, R8, R21, R7 ;  /* 0x0000001508087224 */ /* 0x000fe400078e0207 */
[-C--:B----4-:R-:W-:Y:S02]  /*b8d0*/  IMAD R9, R5, R12.reuse, RZ ;  /* 0x0000000c05097224 */ /* 0x090fe400078e02ff */
[----:B------:R-:W-:Y:S01]  /*b8e0*/  IMAD.WIDE.U32 R4, R4, R12, RZ ;  /* 0x0000000c04047225 */ /* 0x000fe200078e00ff */
[----:B------:R-:W-:-:S03]  /*b8f0*/  IADD3 R3, R3, R8, RZ ;  /* 0x0000000803037210 */ /* 0x000fc60007ffe0ff */
[----:B------:R-:W-:Y:S02]  /*b900*/  IMAD.IADD R9, R5, 0x1, R9 ;  /* 0x0000000105097824 */ /* 0x000fe400078e0209 */
[----:B------:R-:W-:-:S05]  /*b910*/  @P0 IMAD.HI.U32 R17, R16, c[0x0][0x4ec], RZ ;  /* 0x00013b0010110a27 */ /* 0x000fca00078e00ff */
[----:B------:R-:W-:Y:S02]  /*b920*/  @P0 SHF.R.U32.HI R0, RZ, c[0x0][0x4f0], R17 ;  /* 0x00013c00ff000a19 */ /* 0x000fe40000011611 */
[----:B------:R-:W-:-:S03]  /*b930*/  IADD3 R17, P1, P0, R2, R4, R6 ;  /* 0x0000000402117210 */ /* 0x000fc6000783e006 */
[----:B------:R-:W-:Y:S01]  /*b940*/  IMAD.MOV R2, RZ, RZ, -R0 ;  /* 0x000000ffff027224 */ /* 0x000fe200078e0a00 */
[----:B------:R-:W-:Y:S02]  /*b950*/  IADD3.X R9, R3, R9, R18, P1, P0 ;  /* 0x0000000903097210 */ /* 0x000fe40000fe0412 */
[----:B------:R-:W-:Y:S01]  /*b960*/  SHF.R.S32.HI R3, RZ, 0x1f, R0 ;  /* 0x0000001fff037819 */ /* 0x000fe20000011400 */
[----:B------:R-:W-:Y:S01]  /*b970*/  IMAD R2, R2, c[0x0][0x4e8], R16 ;  /* 0x00013a0002027a24 */ /* 0x000fe200078e0210 */
[----:B--2---:R-:W-:-:S05]  /*b980*/  SEL R7, R22, RZ, P2 ;  /* 0x000000ff16077207 */ /* 0x004fca0001000000 */
[-C--:B-----5:R-:W-:Y:S02]  /*b990*/  IMAD R8, R15, R7.reuse, RZ ;  /* 0x000000070f087224 */ /* 0x0a0fe400078e02ff */
[----:B------:R-:W-:Y:S01]  /*b9a0*/  IMAD.WIDE.U32 R4, R14, R7, RZ ;  /* 0x000000070e047225 */ /* 0x000fe200078e00ff */
[----:B------:R-:W-:-:S04]  /*b9b0*/  SHF.R.S32.HI R7, RZ, 0x1f, R2 ;  /* 0x0000001fff077819 */ /* 0x000fc80000011402 */
[----:B------:R-:W-:Y:S01]  /*b9c0*/  IADD3 R5, R5, R8, RZ ;  /* 0x0000000805057210 */ /* 0x000fe20007ffe0ff */
[----:B------:R-:W-:Y:S01]  /*b9d0*/  IMAD.MOV.U32 R8, RZ, RZ, c[0x0][0x4a8] ;  /* 0x00012a00ff087624 */ /* 0x000fe200078e00ff */
[----:B------:R-:W-:Y:S01]  /*b9e0*/  IADD3 R4, P1, P0, R0, R17, R4 ;  /* 0x0000001100047210 */ /* 0x000fe2000783e004 */
[----:B------:R-:W-:-:S03]  /*b9f0*/  IMAD R0, R11, R2, RZ ;  /* 0x000000020b007224 */ /* 0x000fc600078e02ff */
[----:B------:R-:W-:Y:S01]  /*ba00*/  IADD3.X R5, R3, R9, R5, P1, P0 ;  /* 0x0000000903057210 */ /* 0x000fe20000fe0405 */
[----:B------:R-:W-:-:S04]  /*ba10*/  IMAD R0, R10, R7, R0 ;  /* 0x000000070a007224 */ /* 0x000fc800078e0200 */
[----:B------:R-:W-:Y:S01]  /*ba20*/  IMAD.WIDE.U32 R2, R10, R2, R4 ;  /* 0x000000020a027225 */ /* 0x000fe200078e0004 */
[----:B------:R-:W-:Y:S02]  /*ba30*/  MOV R5, c[0x0][0x4ac] ;  /* 0x00012b0000057a02 */ /* 0x000fe40000000f00 */
[----:B------:R-:W-:Y:S01]  /*ba40*/  SEL R4, R8, c[0x0][0x450], P2 ;  /* 0x0001140008047a07 */ /* 0x000fe20001000000 */
[----:B------:R-:W-:Y:S01]  /*ba50*/  IMAD.IADD R0, R3, 0x1, R0 ;  /* 0x0000000103007824 */ /* 0x000fe200078e0200 */
[----:B------:R-:W-:Y:S02]  /*ba60*/  SEL R5, R5, c[0x0][0x454], P2 ;  /* 0x0001150005057a07 */ /* 0x000fe40001000000 */
[----:B------:R-:W-:-:S04]  /*ba70*/  LEA R4, P0, R2, R4, 0x2 ;  /* 0x0000000402047211 */ /* 0x000fc800078010ff */
[----:B------:R-:W-:Y:S02]  /*ba80*/  LEA.HI.X R5, R2, R5, R0, 0x2, P0 ;  /* 0x0000000502057211 */ /* 0x000fe400000f1400 */
[----:B------:R-:W-:-:S05]  /*ba90*/  MOV R0, 0xff800000 ;  /* 0xff80000000007802 */ /* 0x000fca0000000f00 */
[----:B------:R1:W-:Y:S02]  /*baa0*/  STG.E [R4.64], R0 ;  /* 0x0000000004007986 */ /* 0x0003e4000c101906 */
.L_x_112:
[----:B------:R-:W-:Y:S05]  /*bab0*/  BSYNC B0 ;  /* 0x0000000000007941 */ /* 0x000fea0003800000 */
.L_x_111:
[----:B------:R-:W-:-:S13]  /*bac0*/  ISETP.GT.AND P0, PT, R19, 0x1, PT ;  /* 0x000000011300780c */ /* 0x000fda0003f04270 */
[----:B------:R-:W-:Y:S05]  /*bad0*/  @P0 BRA `(.L_x_97) ;  /* 0x000007c000000947 */ /* 0x000fea0003800000 */
[----:B------:R-:W-:Y:S01]  /*bae0*/  MOV R2, c[0x0][0x4e8] ;  /* 0x00013a0000027a02 */ /* 0x000fe20000000f00 */
[----:B-1----:R-:W-:Y:S01]  /*baf0*/  IMAD R0, R18, c[0x0][0x3a0], RZ ;  /* 0x0000e80012007a24 */ /* 0x002fe200078e02ff */
[----:B------:R-:W-:Y:S01]  /*bb00*/  LEA R4, R227, R230, 0x5 ;  /* 0x000000e6e3047211 */ /* 0x000fe200078e28ff */
[----:B------:R-:W-:Y:S01]  /*bb10*/  IMAD R5, R21, c[0x0][0x3f0], RZ ;  /* 0x0000fc0015057a24 */ /* 0x000fe200078e02ff */
[----:B------:R-:W-:Y:S01]  /*bb20*/  ISETP.NE.AND P0, PT, R2, 0x1, PT ;  /* 0x000000010200780c */ /* 0x000fe20003f05270 */
[----:B------:R-:W-:Y:S01]  /*bb30*/  IMAD.WIDE.U32 R2, R6, c[0x0][0x3a0], RZ ;  /* 0x0000e80006027a25 */ /* 0x000fe200078e00ff */
[----:B------:R-:W-:-:S03]  /*bb40*/  LEA R4, R245, R4, 0x7 ;  /* 0x00000004f5047211 */ /* 0x000fc600078e38ff */
[----:B------:R-:W-:Y:S01]  /*bb50*/  IMAD R6, R6, c[0x0][0x3a4], R0 ;  /* 0x0000e90006067a24 */ /* 0x000fe200078e0200 */
[----:B------:R-:W-:Y:S01]  /*bb60*/  MOV R0, R4 ;  /* 0x0000000400007202 */ /* 0x000fe20000000f00 */
[----:B------:R-:W-:-:S03]  /*bb70*/  IMAD R7, R13, c[0x0][0x3f4], R5 ;  /* 0x0000fd000d077a24 */ /* 0x000fc600078e0205 */
[----:B------:R-:W-:-:S03]  /*bb80*/  IADD3 R3, R3, R6, RZ ;  /* 0x0000000603037210 */ /* 0x000fc60007ffe0ff */
[----:B------:R-:W-:-:S04]  /*bb90*/  @P0 IMAD.HI.U32 R6, R4, c[0x0][0x4ec], RZ ;  /* 0x00013b0004060a27 */ /* 0x000fc800078e00ff */
[----:B------:R-:W-:Y:S01]  /*bba0*/  IMAD.WIDE.U32 R2, R12, c[0x0][0x3e8], R2 ;  /* 0x0000fa000c027a25 */ /* 0x000fe200078e0002 */
[----:B------:R-:W-:-:S03]  /*bbb0*/  @P0 SHF.R.U32.HI R0, RZ, c[0x0][0x4f0], R6 ;  /* 0x00013c00ff000a19 */ /* 0x000fc60000011606 */
[----:B------:R-:W-:Y:S01]  /*bbc0*/  IMAD R3, R12, c[0x0][0x3ec], R3 ;  /* 0x0000fb000c037a24 */ /* 0x000fe200078e0203 */
[----:B------:R-:W-:Y:S02]  /*bbd0*/  SHF.R.S32.HI R6, RZ, 0x1f, R0 ;  /* 0x0000001fff067819 */ /* 0x000fe40000011400 */
[----:B------:R-:W-:Y:S01]  /*bbe0*/  IADD3 R5, -R0, RZ, RZ ;  /* 0x000000ff00057210 */ /* 0x000fe20007ffe1ff */
[----:B------:R-:W-:-:S04]  /*bbf0*/  IMAD.WIDE.U32 R2, R13, c[0x0][0x3f0], R2 ;  /* 0x0000fc000d027a25 */ /* 0x000fc800078e0002 */
[----:B------:R-:W-:Y:S01]  /*bc00*/  IMAD R6, R6, c[0x0][0x3e0], RZ ;  /* 0x0000f80006067a24 */ /* 0x000fe200078e02ff */
[----:B------:R-:W-:Y:S01]  /*bc10*/  IADD3 R3, R3, R7, RZ ;  /* 0x0000000703037210 */ /* 0x000fe20007ffe0ff */
[----:B------:R-:W-:Y:S02]  /*bc20*/  IMAD R4, R5, c[0x0][0x4e8], R4 ;  /* 0x00013a0005047a24 */ /* 0x000fe400078e0204 */
[C---:B------:R-:W-:Y:S02]  /*bc30*/  IMAD R6, R0.reuse, c[0x0][0x3e4], R6 ;  /* 0x0000f90000067a24 */ /* 0x040fe400078e0206 */
        /* <DEDUP_REMOVED lines=11> */
.L_x_180:
[----:B------:R-:W-:Y:S05]  /*bcf0*/  BRA.DIV ~URZ, `(.L_x_114) ;  /* 0x00002c527f007947 */ /* 0x000fea000b800000 */
[----:B------:R3:W4:Y:S02]  /*bd00*/  SHFL.IDX PT, R0, R12, RZ, 0x1c1f ;  /* 0x001c1fff0c007589 */ /* 0x00072400000e0000 */
.L_x_181:
[----:B------:R-:W-:Y:S01]  /*bd10*/  IMAD R11, R20, c[0x0][0x4e8], RZ ;  /* 0x00013a00140b7a24 */ /* 0x000fe200078e02ff */
        /* <DEDUP_REMOVED lines=16> */
[----:B------:R2:W-:Y:S04]  /*be20*/  @!P2 ST.E.128 [R8.64], RZ ;  /* 0x000000ff0800a985 */ /* 0x0005e8000c101d06 */
[----:B------:R2:W-:Y:S04]  /*be30*/  @!P1 ST.E.128 [R6.64], RZ ;  /* 0x000000ff06009985 */ /* 0x0005e8000c101d06 */
[----:B------:R2:W-:Y:S02]  /*be40*/  @!P0 ST.E.128 [R2.64], RZ ;  /* 0x000000ff02008985 */ /* 0x0005e4000c101d06 */
.L_x_116:
[----:B------:R-:W-:Y:S05]  /*be50*/  BSYNC B0 ;  /* 0x0000000000007941 */ /* 0x000fea0003800000 */
.L_x_115:
[----:B------:R-:W-:Y:S05]  /*be60*/  BRA.DIV ~URZ, `(.L_x_117) ;  /* 0x00002b527f007947 */ /* 0x000fea000b800000 */
[----:B--2---:R2:W1:Y:S04]  /*be70*/  SHFL.IDX PT, R4, R5, 0x1, 0x1c1f ;  /* 0x003c1f0005047f89 */ /* 0x00446800000e0000 */
[----:B----4-:R2:W4:Y:S02]  /*be80*/  SHFL.IDX PT, R0, R12, 0x1, 0x1c1f ;  /* 0x003c1f000c007f89 */ /* 0x01052400000e0000 */
.L_x_182:
        /* <DEDUP_REMOVED lines=16> */
[----:B------:R1:W-:Y:S04]  /*bf90*/  @!P2 ST.E.128 [R8.64], RZ ;  /* 0x000000ff0800a985 */ /* 0x0003e8000c101d06 */
[----:B------:R1:W-:Y:S04]  /*bfa0*/  @!P1 ST.E.128 [R6.64], RZ ;  /* 0x000000ff06009985 */ /* 0x0003e8000c101d06 */
[----:B------:R1:W-:Y:S02]  /*bfb0*/  @!P0 ST.E.128 [R2.64], RZ ;  /* 0x000000ff02008985 */ /* 0x0003e4000c101d06 */
.L_x_119:
[----:B------:R-:W-:Y:S05]  /*bfc0*/  BSYNC B0 ;  /* 0x0000000000007941 */ /* 0x000fea0003800000 */
.L_x_118:
[----:B------:R-:W-:Y:S05]  /*bfd0*/  BRA.DIV ~URZ, `(.L_x_120) ;  /* 0x00002ab27f007947 */ /* 0x000fea000b800000 */
[----:B-1----:R1:W2:Y:S02]  /*bfe0*/  SHFL.IDX PT, R4, R5, 0x2, 0x1c1f ;  /* 0x005c1f0005047f89 */ /* 0x0022a400000e0000 */
.L_x_183:
[----:B------:R-:W-:Y:S05]  /*bff0*/  BRA.DIV ~URZ, `(.L_x_121) ;  /* 0x00002b027f007947 */ /* 0x000fea000b800000 */
[----:B----4-:R4:W1:Y:S02]  /*c000*/  SHFL.IDX PT, R0, R12, 0x2, 0x1c1f ;  /* 0x005c1f000c007f89 */ /* 0x01086400000e0000 */
.L_x_184:
        /* <DEDUP_REMOVED lines=19> */
.L_x_123:
[----:B------:R-:W-:Y:S05]  /*c140*/  BSYNC B0 ;  /* 0x0000000000007941 */ /* 0x000fea0003800000 */
.L_x_122:
[----:B------:R-:W-:Y:S05]  /*c150*/  BRA.DIV ~URZ, `(.L_x_124) ;  /* 0x00002a127f007947 */ /* 0x000fea000b800000 */
[----:B--2---:R2:W3:Y:S04]  /*c160*/  SHFL.IDX PT, R4, R5, 0x3, 0x1c1f ;  /* 0x007c1f0005047f89 */ /* 0x0044e800000e0000 */
[----:B-1----:R2:W1:Y:S02]  /*c170*/  SHFL.IDX PT, R0, R12, 0x3, 0x1c1f ;  /* 0x007c1f000c007f89 */ /* 0x00246400000e0000 */
.L_x_185:
[----:B------:R-:W-:-:S04]  /*c180*/  IADD3 R2, R10, 0x60, RZ ;  /* 0x000000600a027810 */ /* 0x000fc80007ffe0ff */
[----:B------:R-:W-:-:S13]  /*c190*/  ISETP.GE.AND P0, PT, R2, R11, PT ;  /* 0x0000000b0200720c */ /* 0x000fda0003f06270 */
[----:B------:R-:W-:Y:S05]  /*c1a0*/  @P0 BRA `(.L_x_97) ;  /* 0x000000f000000947 */ /* 0x000fea0003800000 */
[----:B------:R-:W-:Y:S02]  /*c1b0*/  ISETP.GE.AND P2, PT, R196, c[0x0][0x3c8], PT ;  /* 0x0000f200c4007a0c */ /* 0x000fe40003f46270 */
[----:B------:R-:W-:Y:S02]  /*c1c0*/  ISETP.GE.AND P1, PT, R228, c[0x0][0x3c8], PT ;  /* 0x0000f200e4007a0c */ /* 0x000fe40003f26270 */
[----:B------:R-:W-:Y:S02]  /*c1d0*/  ISETP.GE.AND P0, PT, R229, c[0x0][0x3c8], PT ;  /* 0x0000f200e5007a0c */ /* 0x000fe40003f06270 */
[----:B------:R-:W-:Y:S02]  /*c1e0*/  SHF.R.S32.HI R13, RZ, 0x1f, R196 ;  /* 0x0000001fff0d7819 */ /* 0x000fe400000114c4 */
[----:B--234-:R-:W-:Y:S02]  /*c1f0*/  SHF.R.S32.HI R12, RZ, 0x1f, R228 ;  /* 0x0000001fff0c7819 */ /* 0x01cfe400000114e4 */
[----:B------:R-:W-:-:S03]  /*c200*/  SHF.R.S32.HI R5, RZ, 0x1f, R229 ;  /* 0x0000001fff057819 */ /* 0x000fc600000114e5 */
[-C--:B-1----:R-:W-:Y:S02]  /*c210*/  @!P2 LEA R8, P5, R196, R0.reuse, 0x1 ;  /* 0x00000000c408a211 */ /* 0x082fe400078a08ff */
[-C--:B------:R-:W-:Y:S02]  /*c220*/  @!P1 LEA R6, P4, R228, R0.reuse, 0x1 ;  /* 0x00000000e4069211 */ /* 0x080fe400078808ff */
[C---:B------:R-:W-:Y:S02]  /*c230*/  @!P0 LEA R2, P3, R229.reuse, R0, 0x1 ;  /* 0x00000000e5028211 */ /* 0x040fe400078608ff */
[-C--:B------:R-:W-:Y:S02]  /*c240*/  @!P2 LEA.HI.X R9, R196, R4.reuse, R13, 0x1, P5 ;  /* 0x00000004c409a211 */ /* 0x080fe400028f0c0d */
[-C--:B------:R-:W-:Y:S02]  /*c250*/  @!P1 LEA.HI.X R7, R228, R4.reuse, R12, 0x1, P4 ;  /* 0x00000004e4079211 */ /* 0x080fe400020f0c0c */
[----:B------:R-:W-:Y:S01]  /*c260*/  @!P0 LEA.HI.X R3, R229, R4, R5, 0x1, P3 ;  /* 0x00000004e5038211 */ /* 0x000fe200018f0c05 */
[----:B------:R1:W-:Y:S04]  /*c270*/  @!P2 ST.E.128 [R8.64], RZ ;  /* 0x000000ff0800a985 */ /* 0x0003e8000c101d06 */
[----:B------:R1:W-:Y:S04]  /*c280*/  @!P1 ST.E.128 [R6.64], RZ ;  /* 0x000000ff06009985 */ /* 0x0003e8000c101d06 */
[----:B------:R1:W-:Y:S02]  /*c290*/  @!P0 ST.E.128 [R2.64], RZ ;  /* 0x000000ff02008985 */ /* 0x0003e4000c101d06 */
.L_x_97:
[----:B------:R-:W-:Y:S05]  /*c2a0*/  BSYNC B1 ;  /* 0x0000000000017941 */ /* 0x000fea0003800000 */
.L_x_81:
[----:B-1--4-:R-:W4:Y:S02]  /*c2b0*/  LDL R0, [R1+0x5c] ;  /* 0x00005c0001007983 */ /* 0x012f240000100800 */
[----:B----4-:R-:W-:-:S13]  /*c2c0*/  ISETP.NE.AND P0, PT, R0, RZ, PT ;  /* 0x000000ff0000720c */ /* 0x010fda0003f05270 */
[----:B------:R-:W-:Y:S01]  /*c2d0*/  @P0 WARPSYNC 0xffffffff ;  /* 0xffffffff00000948 */ /* 0x000fe20003800000 */
[----:B------:R-:W-:Y:S06]  /*c2e0*/  @P0 BAR.SYNC.DEFER_BLOCKING 0x5, 0x80 ;  /* 0x0142000000000b1d */ /* 0x000fec0000010000 */
[----:B------:R-:W1:Y:S04]  /*c2f0*/  @P0 LDS.128 R244, [0xc080] ;  /* 0x00c08000fff40984 */ /* 0x000e680000000c00 */
[----:B------:R-:W-:Y:S06]  /*c300*/  @P0 BAR.ARV 0x4, 0x80 ;  /* 0x0102000000000b1d */ /* 0x000fec0000002000 */
[----:B------:R-:W-:Y:S05]  /*c310*/  @P0 BRA `(.L_x_125) ;  /* 0x00000ad000000947 */ /* 0x000fea0003800000 */
[----:B------:R-:W4:Y:S01]  /*c320*/  S2R R0, SR_TID.X ;  /* 0x0000000000007919 */ /* 0x000f220000002100 */
[----:B---3--:R-:W-:Y:S01]  /*c330*/  IMAD.MOV.U32 R7, RZ, RZ, RZ ;  /* 0x000000ffff077224 */ /* 0x008fe200078e00ff */
[----:B----4-:R-:W-:-:S04]  /*c340*/  LOP3.LUT R13, R0, 0x1f, RZ, 0xc0, !PT ;  /* 0x0000001f000d7812 */ /* 0x010fc800078ec0ff */
[----:B------:R-:W-:Y:S01]  /*c350*/  ISETP.NE.AND P5, PT, R13, 0x1f, PT ;  /* 0x0000001f0d00780c */ /* 0x000fe20003fa5270 */
[----:B------:R-:W-:Y:S10]  /*c360*/  BRA.DIV ~URZ, `(.L_x_126) ;  /* 0x000028d27f007947 */ /* 0x000ff4000b800000 */
[----:B------:R3:W4:Y:S02]  /*c370*/  SHFL.IDX PT, R9, R74, RZ, 0x1f ;  /* 0x00001fff4a097589 */ /* 0x00072400000e0000 */
.L_x_186:
[----:B------:R-:W-:Y:S05]  /*c380*/  BRA.DIV ~URZ, `(.L_x_127) ;  /* 0x000029227f007947 */ /* 0x000fea000b800000 */
[----:B------:R3:W4:Y:S02]  /*c390*/  SHFL.IDX PT, R8, R74, 0x1, 0x1f ;  /* 0x00201f004a087f89 */ /* 0x00072400000e0000 */
.L_x_187:
[----:B-1----:R-:W-:Y:S02]  /*c3a0*/  IMAD.IADD R0, R247, 0x1, R13 ;  /* 0x00000001f7007824 */ /* 0x002fe400078e020d */
[----:B------:R-:W-:-:S03]  /*c3b0*/  IMAD.MOV.U32 R6, RZ, RZ, RZ ;  /* 0x000000ffff067224 */ /* 0x000fc600078e00ff */
[----:B------:R-:W-:-:S13]  /*c3c0*/  ISETP.GE.OR P0, PT, R0, c[0x0][0x53c], !P5 ;  /* 0x00014f0000007a0c */ /* 0x000fda0006f06670 */
[----:B--2---:R-:W-:Y:S01]  /*c3d0*/  @!P0 IMAD.MOV.U32 R2, RZ, RZ, 0x4 ;  /* 0x00000004ff028424 */ /* 0x004fe200078e00ff */
[----:B------:R-:W-:-:S03]  /*c3e0*/  @!P0 MOV R3, 0x4 ;  /* 0x0000000400038802 */ /* 0x000fc60000000f00 */
[----:B------:R-:W-:-:S04]  /*c3f0*/  @!P0 IMAD.WIDE R4, R0, R2, c[0x0][0x580] ;  /* 0x0001600000048625 */ /* 0x000fc800078e0202 */
[----:B------:R-:W-:Y:S01]  /*c400*/  @!P0 IMAD.WIDE R2, R0, R3, c[0x0][0x578] ;  /* 0x00015e0000028625 */ /* 0x000fe200078e0203 */
[----:B------:R-:W2:Y:S04]  /*c410*/  @!P0 LDG.E R6, [R4.64] ;  /* 0x0000000604068981 */ /* 0x000ea8000c1e1900 */
[----:B------:R-:W2:Y:S01]  /*c420*/  @!P0 LDG.E R7, [R2.64] ;  /* 0x0000000602078981 */ /* 0x000ea2000c1e1900 */
[C---:B------:R-:W-:Y:S02]  /*c430*/  ISETP.GE.U32.AND P4, PT, R13.reuse, 0x10, PT ;  /* 0x000000100d00780c */ /* 0x040fe40003f86070 */
[C---:B------:R-:W-:Y:S02]  /*c440*/  ISETP.GE.U32.AND P3, PT, R13.reuse, 0x8, PT ;  /* 0x000000080d00780c */ /* 0x040fe40003f66070 */
[----:B------:R-:W-:-:S02]  /*c450*/  ISETP.GE.U32.AND P2, PT, R13, 0x4, PT ;  /* 0x000000040d00780c */ /* 0x000fc40003f46070 */
[C---:B------:R-:W-:Y:S02]  /*c460*/  ISETP.GE.U32.AND P1, PT, R13.reuse, 0x2, PT ;  /* 0x000000020d00780c */ /* 0x040fe40003f26070 */
[----:B------:R-:W-:Y:S02]  /*c470*/  ISETP.NE.AND P0, PT, R13, RZ, PT ;  /* 0x000000ff0d00720c */ /* 0x000fe40003f05270 */
[----:B------:R-:W-:Y:S01]  /*c480*/  MOV R12, RZ ;  /* 0x000000ff000c7202 */ /* 0x000fe20000000f00 */
[----:B--2---:R-:W-:Y:S01]  /*c490*/  IMAD R0, R7, R6, RZ ;  /* 0x0000000607007224 */ /* 0x004fe200078e02ff */
[----:B------:R-:W-:Y:S07]  /*c4a0*/  BRA.DIV ~URZ, `(.L_x_128) ;  /* 0x000028727f007947 */ /* 0x000fee000b800000 */
[----:B------:R1:W2:Y:S02]  /*c4b0*/  SHFL.UP PT, R4, R0, 0x1, RZ ;  /* 0x0420000000047989 */ /* 0x0002a400000e00ff */
.L_x_188:
[----:B--2---:R-:W-:-:S04]  /*c4c0*/  SEL R4, R4, RZ, P0 ;  /* 0x000000ff04047207 */ /* 0x004fc80000000000 */
        /* <DEDUP_REMOVED lines=14> */
[----:B------:R1:W2:Y:S02]  /*c5b0*/  SHFL.IDX PT, R0, R4, 0x1f, 0x1f ;  /* 0x03e01f0004007f89 */ /* 0x0002a400000e0000 */
.L_x_189:
[----:B--2---:R-:W-:Y:S01]  /*c5c0*/  IMAD R0, R0, c[0x0][0x538], RZ ;  /* 0x00014e0000007a24 */ /* 0x004fe200078e02ff */
[----:B------:R-:W-:Y:S04]  /*c5d0*/  BSSY B1, `(.L_x_130) ;  /* 0x000007c000017945 */ /* 0x000fe80003800000 */
[----:B----4-:R-:W-:-:S04]  /*c5e0*/  IADD3 R8, R0, R8, RZ ;  /* 0x0000000800087210 */ /* 0x010fc80007ffe0ff */
[----:B------:R-:W-:-:S13]  /*c5f0*/  ISETP.GT.AND P6, PT, R8, R9, PT ;  /* 0x000000090800720c */ /* 0x000fda0003fc4270 */
[----:B------:R-:W-:Y:S05]  /*c600*/  @P6 BRA `(.L_x_131) ;  /* 0x0000024000006947 */ /* 0x000fea0003800000 */
.L_x_135:
[----:B------:R-:W-:-:S04]  /*c610*/  IADD3 R0, R247, 0x1f, RZ ;  /* 0x0000001ff7007810 */ /* 0x000fc80007ffe0ff */
[----:B------:R-:W-:-:S13]  /*c620*/  ISETP.GE.AND P6, PT, R0, c[0x0][0x53c], PT ;  /* 0x00014f0000007a0c */ /* 0x000fda0003fc6270 */
[----:B------:R-:W-:Y:S05]  /*c630*/  @P6 BRA `(.L_x_132) ;  /* 0x0000071000006947 */ /* 0x000fea0003800000 */
[----:B------:R-:W-:Y:S01]  /*c640*/  MOV R247, R0 ;  /* 0x0000000000f77202 */ /* 0x000fe20000000f00 */
[----:B------:R-:W-:-:S03]  /*c650*/  CS2R R6, SRZ ;  /* 0x0000000000067805 */ /* 0x000fc6000001ff00 */
[----:B------:R-:W-:-:S04]  /*c660*/  IADD3 R0, R247, R13, RZ ;  /* 0x0000000df7007210 */ /* 0x000fc80007ffe0ff */
[----:B------:R-:W-:-:S13]  /*c670*/  ISETP.GE.OR P6, PT, R0, c[0x0][0x53c], !P5 ;  /* 0x00014f0000007a0c */ /* 0x000fda0006fc6670 */
[----:B------:R-:W-:Y:S02]  /*c680*/  @!P6 MOV R2, 0x4 ;  /* 0x000000040002e802 */ /* 0x000fe40000000f00 */
[----:B------:R-:W-:-:S03]  /*c690*/  @!P6 MOV R3, 0x4 ;  /* 0x000000040003e802 */ /* 0x000fc60000000f00 */
[----:B-1----:R-:W-:-:S04]  /*c6a0*/  @!P6 IMAD.WIDE R4, R0, R2, c[0x0][0x580] ;  /* 0x000160000004e625 */ /* 0x002fc800078e0202 */
[----:B------:R-:W-:Y:S01]  /*c6b0*/  @!P6 IMAD.WIDE R2, R0, R3, c[0x0][0x578] ;  /* 0x00015e000002e625 */ /* 0x000fe200078e0203 */
[----:B------:R-:W2:Y:S04]  /*c6c0*/  @!P6 LDG.E R6, [R4.64] ;  /* 0x000000060406e981 */ /* 0x000ea8000c1e1900 */
[----:B------:R-:W2:Y:S02]  /*c6d0*/  @!P6 LDG.E R7, [R2.64] ;  /* 0x000000060207e981 */ /* 0x000ea4000c1e1900 */
[----:B--2---:R-:W-:Y:S01]  /*c6e0*/  IMAD R0, R7, R6, RZ ;  /* 0x0000000607007224 */ /* 0x004fe200078e02ff */
[----:B------:R-:W-:Y:S05]  /*c6f0*/  BRA.DIV ~URZ, `(.L_x_133) ;  /* 0x000028127f007947 */ /* 0x000fea000b800000 */
[----:B------:R1:W2:Y:S02]  /*c700*/  SHFL.UP PT, R2, R0, 0x1, RZ ;  /* 0x0420000000027989 */ /* 0x0002a400000e00ff */
.L_x_190:
        /* <DEDUP_REMOVED lines=16> */
.L_x_191:
[----:B--2---:R-:W-:-:S05]  /*c810*/  IMAD R0, R0, c[0x0][0x538], RZ ;  /* 0x00014e0000007a24 */ /* 0x004fca00078e02ff */
[----:B------:R-:W-:-:S04]  /*c820*/  IADD3 R8, R0, R8, RZ ;  /* 0x0000000800087210 */ /* 0x000fc80007ffe0ff */
[----:B------:R-:W-:-:S13]  /*c830*/  ISETP.GT.AND P6, PT, R8, R9, PT ;  /* 0x000000090800720c */ /* 0x000fda0003fc4270 */
[----:B-1-3--:R-:W-:Y:S05]  /*c840*/  @!P6 BRA `(.L_x_135) ;  /* 0xfffffdc00000e947 */ /* 0x00afea000383ffff */
.L_x_131:
[----:B------:R-:W-:-:S05]  /*c850*/  IADD3 R10, -R0, R8, RZ ;  /* 0x00000008000a7210 */ /* 0x000fca0007ffe1ff */
[----:B------:R-:W-:-:S05]  /*c860*/  IMAD R0, R4, c[0x0][0x538], R10 ;  /* 0x00014e0004007a24 */ /* 0x000fca00078e020a */
[----:B------:R-:W-:Y:S01]  /*c870*/  ISETP.GT.AND P0, PT, R0, R9, PT ;  /* 0x000000090000720c */ /* 0x000fe20003f04270 */
[----:B------:R-:W-:-:S12]  /*c880*/  BRA.DIV ~URZ, `(.L_x_136) ;  /* 0x000028827f007947 */ /* 0x000fd8000b800000 */
[----:B------:R-:W-:-:S04]  /*c890*/  VOTE.ANY R0, PT, !P0 ;  /* 0x0000000000007806 */ /* 0x000fc800040e0100 */
.L_x_192:
[----:B------:R2:W4:Y:S01]  /*c8a0*/  POPC R11, R0 ;  /* 0x00000000000b7309 */ /* 0x0005220000000000 */
[----:B------:R-:W-:Y:S05]  /*c8b0*/  BRA.DIV ~URZ, `(.L_x_137) ;  /* 0x000028927f007947 */ /* 0x000fea000b800000 */
[----:B----4-:R4:W1:Y:S04]  /*c8c0*/  SHFL.IDX PT, R8, R6, R11, 0x1f ;  /* 0x00001f0b06087589 */ /* 0x01086800000e0000 */
[----:B------:R4:W2:Y:S02]  /*c8d0*/  SHFL.IDX PT, R7, R7, R11, 0x1f ;  /* 0x00001f0b07077589 */ /* 0x0008a400000e0000 */
.L_x_193:
[----:B------:R-:W-:Y:S01]  /*c8e0*/  ISETP.NE.AND P0, PT, R0, RZ, PT ;  /* 0x000000ff0000720c */ /* 0x000fe20003f05270 */
[----:B------:R-:W-:-:S12]  /*c8f0*/  BSSY B0, `(.L_x_138) ;  /* 0x0000005000007945 */ /* 0x000fd80003800000 */
[----:B------:R-:W-:Y:S05]  /*c900*/  @!P0 BRA `(.L_x_139) ;  /* 0x0000003000008947 */ /* 0x000fea0003800000 */
[----:B--2---:R-:W-:Y:S01]  /*c910*/  IADD3 R0, R11, -0x1, RZ ;  /* 0xffffffff0b007810 */ /* 0x004fe20007ffe0ff */
[----:B------:R-:W-:Y:S05]  /*c920*/  BRA.DIV ~URZ, `(.L_x_140) ;  /* 0x000028f27f007947 */ /* 0x000fea000b800000 */
[----:B------:R2:W3:Y:S02]  /*c930*/  SHFL.IDX PT, R12, R4, R0, 0x1f ;  /* 0x00001f00040c7589 */ /* 0x0004e400000e0000 */
.L_x_139:
[----:B------:R-:W-:Y:S05]  /*c940*/  BSYNC B0 ;  /* 0x0000000000007941 */ /* 0x000fea0003800000 */
.L_x_138:
[-C--:B-1----:R-:W-:Y:S01]  /*c950*/  IABS R2, R8.reuse ;  /* 0x0000000800027213 */ /* 0x082fe20000000000 */
[----:B---3--:R-:W-:Y:S01]  /*c960*/  IMAD R244, R12, c[0x0][0x538], R10 ;  /* 0x00014e000cf47a24 */ /* 0x008fe200078e020a */
[----:B--2---:R-:W-:Y:S01]  /*c970*/  IABS R0, R7 ;  /* 0x0000000700007213 */ /* 0x004fe20000000000 */
[----:B------:R-:W-:Y:S01]  /*c980*/  IMAD.IADD R247, R11, 0x1, R247 ;  /* 0x000000010bf77824 */ /* 0x000fe200078e02f7 */
[----:B------:R-:W1:Y:S01]  /*c990*/  I2F.RP R4, R2 ;  /* 0x0000000200047306 */ /* 0x000e620000209400 */
[----:B------:R-:W-:Y:S02]  /*c9a0*/  IMAD.IADD R10, R9, 0x1, -R244 ;  /* 0x00000001090a7824 */ /* 0x000fe400078e0af4 */
[----:B----4-:R-:W-:Y:S01]  /*c9b0*/  IMAD.MOV.U32 R6, RZ, RZ, R0 ;  /* 0x000000ffff067224 */ /* 0x010fe200078e0000 */
[----:B------:R-:W-:Y:S02]  /*c9c0*/  IABS R0, R8 ;  /* 0x0000000800007213 */ /* 0x000fe40000000000 */
[----:B------:R-:W-:-:S02]  /*c9d0*/  IABS R9, R10 ;  /* 0x0000000a00097213 */ /* 0x000fc40000000000 */
[----:B------:R-:W-:Y:S01]  /*c9e0*/  I2F.RP R12, R6 ;  /* 0x00000006000c7306 */ /* 0x000fe20000209400 */
[----:B------:R-:W-:-:S07]  /*c9f0*/  IMAD.MOV R0, RZ, RZ, -R0 ;  /* 0x000000ffff007224 */ /* 0x000fce00078e0a00 */
[----:B-1----:R-:W1:Y:S02]  /*ca00*/  MUFU.RCP R4, R4 ;  /* 0x0000000400047308 */ /* 0x002e640000001000 */
[----:B-1----:R-:W-:-:S06]  /*ca10*/  IADD3 R4, R4, 0xffffffe, RZ ;  /* 0x0ffffffe04047810 */ /* 0x002fcc0007ffe0ff */
[----:B------:R-:W1:Y:S02]  /*ca20*/  F2I.FTZ.U32.TRUNC.NTZ R5, R4 ;  /* 0x0000000400057305 */ /* 0x000e64000021f000 */
[----:B-1----:R-:W-:Y:S01]  /*ca30*/  IMAD.MOV R3, RZ, RZ, -R5 ;  /* 0x000000ffff037224 */ /* 0x002fe200078e0a05 */
[----:B------:R-:W-:-:S03]  /*ca40*/  MOV R4, RZ ;  /* 0x000000ff00047202 */ /* 0x000fc60000000f00 */
[----:B------:R-:W-:-:S04]  /*ca50*/  IMAD R3, R3, R2, RZ ;  /* 0x0000000203037224 */ /* 0x000fc800078e02ff */
[----:B------:R-:W-:-:S04]  /*ca60*/  IMAD.HI.U32 R5, R5, R3, R4 ;  /* 0x0000000305057227 */ /* 0x000fc800078e0004 */
[----:B------:R-:W-:Y:S02]  /*ca70*/  IMAD.MOV.U32 R3, RZ, RZ, R9 ;  /* 0x000000ffff037224 */ /* 0x000fe400078e0009 */
[----:B------:R-:W-:Y:S02]  /*ca80*/  IMAD.MOV.U32 R4, RZ, RZ, R0 ;  /* 0x000000ffff047224 */ /* 0x000fe400078e0000 */
[----:B------:R-:W-:-:S04]  /*ca90*/  IMAD.HI.U32 R0, R5, R3, RZ ;  /* 0x0000000305007227 */ /* 0x000fc800078e00ff */
[----:B------:R-:W-:Y:S02]  /*caa0*/  IMAD R3, R0, R4, R3 ;  /* 0x0000000400037224 */ /* 0x000fe400078e0203 */
[----:B------:R-:W1:Y:S03]  /*cab0*/  MUFU.RCP R4, R12 ;  /* 0x0000000c00047308 */ /* 0x000e660000001000 */
[----:B------:R-:W-:-:S13]  /*cac0*/  ISETP.GT.U32.AND P1, PT, R2, R3, PT ;  /* 0x000000030200720c */ /* 0x000fda0003f24070 */
[-C--:B------:R-:W-:Y:S02]  /*cad0*/  @!P1 IADD3 R3, R3, -R2.reuse, RZ ;  /* 0x8000000203039210 */ /* 0x080fe40007ffe0ff */
[----:B-1----:R-:W-:Y:S02]  /*cae0*/  IADD3 R4, R4, 0xffffffe, RZ ;  /* 0x0ffffffe04047810 */ /* 0x002fe40007ffe0ff */
[----:B------:R-:W-:Y:S02]  /*caf0*/  ISETP.GE.U32.AND P2, PT, R3, R2, PT ;  /* 0x000000020300720c */ /* 0x000fe40003f46070 */
[----:B------:R-:W1:Y:S01]  /*cb00*/  F2I.FTZ.U32.TRUNC.NTZ R3, R4 ;  /* 0x0000000400037305 */ /* 0x000e62000021f000 */
[----:B------:R-:W-:Y:S02]  /*cb10*/  LOP3.LUT R2, R10, R8, RZ, 0x3c, !PT ;  /* 0x000000080a027212 */ /* 0x000fe400078e3cff */
[----:B------:R-:W-:Y:S02]  /*cb20*/  @!P1 IADD3 R0, R0, 0x1, RZ ;  /* 0x0000000100009810 */ /* 0x000fe40007ffe0ff */
[----:B------:R-:W-:-:S02]  /*cb30*/  ISETP.GE.AND P0, PT, R2, RZ, PT ;  /* 0x000000ff0200720c */ /* 0x000fc40003f06270 */
[----:B------:R-:W-:-:S04]  /*cb40*/  ISETP.NE.AND P1, PT, R8, RZ, PT ;  /* 0x000000ff0800720c */ /* 0x000fc80003f25270 */
[----:B------:R-:W-:Y:S01]  /*cb50*/  @P2 IADD3 R0, R0, 0x1, RZ ;  /* 0x0000000100002810 */ /* 0x000fe20007ffe0ff */
[----:B-1----:R-:W-:-:S06]  /*cb60*/  IMAD.MOV R2, RZ, RZ, -R3 ;  /* 0x000000ffff027224 */ /* 0x002fcc00078e0a03 */
[----:B------:R-:W-:Y:S02]  /*cb70*/  @!P0 IMAD.MOV R0, RZ, RZ, -R0 ;  /* 0x000000ffff008224 */ /* 0x000fe400078e0a00 */
[----:B------:R-:W-:Y:S01]  /*cb80*/  IMAD.MOV.U32 R4, RZ, RZ, R2 ;  /* 0x000000ffff047224 */ /* 0x000fe200078e0002 */
[----:B------:R-:W-:Y:S02]  /*cb90*/  IABS R2, R7 ;  /* 0x0000000700027213 */ /* 0x000fe40000000000 */
[----:B------:R-:W-:Y:S01]  /*cba0*/  @!P1 LOP3.LUT R0, RZ, R8, RZ, 0x33, !PT ;  /* 0x00000008ff009212 */ /* 0x000fe200078e33ff */
[----:B------:R-:W-:Y:S01]  /*cbb0*/  IMAD R4, R4, R6, RZ ;  /* 0x0000000604047224 */ /* 0x000fe200078e02ff */
[----:B------:R-:W-:Y:S01]  /*cbc0*/  IADD3 R5, RZ, -R2, RZ ;  /* 0x80000002ff057210 */ /* 0x000fe20007ffe0ff */
[----:B------:R-:W-:Y:S01]  /*cbd0*/  IMAD.MOV.U32 R2, RZ, RZ, RZ ;  /* 0x000000ffff027224 */ /* 0x000fe200078e00ff */
[----:B------:R-:W-:-:S03]  /*cbe0*/  IABS R9, R0 ;  /* 0x0000000000097213 */ /* 0x000fc60000000000 */
[----:B------:R-:W-:Y:S01]  /*cbf0*/  IMAD.HI.U32 R2, R3, R4, R2 ;  /* 0x0000000403027227 */ /* 0x000fe200078e0002 */
[----:B------:R-:W-:-:S03]  /*cc00*/  MOV R4, R5 ;  /* 0x0000000500047202 */ /* 0x000fc60000000f00 */
[----:B------:R-:W-:-:S04]  /*cc10*/  IMAD.MOV.U32 R3, RZ, RZ, R9 ;  /* 0x000000ffff037224 */ /* 0x000fc800078e0009 */
        /* <DEDUP_REMOVED lines=13> */
[----:B------:R-:W-:-:S04]  /*ccf0*/  @!P1 LOP3.LUT R2, RZ, R7, RZ, 0x33, !PT ;  /* 0x00000007ff029212 */ /* 0x000fc800078e33ff */
[----:B------:R-:W-:Y:S01]  /*cd00*/  IADD3 R3, -R2, RZ, RZ ;  /* 0x000000ff02037210 */ /* 0x000fe20007ffe1ff */
[----:B------:R-:W-:-:S04]  /*cd10*/  IMAD R2, R7, 0x1000000, R2 ;  /* 0x0100000007027824 */ /* 0x000fc800078e0202 */
[----:B------:R-:W-:-:S04]  /*cd20*/  IMAD R0, R7, R3, R0 ;  /* 0x0000000307007224 */ /* 0x000fc800078e0200 */
[----:B------:R-:W-:Y:S01]  /*cd30*/  IMAD R246, R0, 0x10000, R2 ;  /* 0x0001000000f67824 */ /* 0x000fe200078e0202 */
[----:B------:R-:W-:Y:S05]  /*cd40*/  BRA `(.L_x_141) ;  /* 0x0000004000007947 */ /* 0x000fea0003800000 */
.L_x_132:
[----:B------:R-:W-:Y:S01]  /*cd50*/  IMAD.MOV.U32 R244, RZ, RZ, R9 ;  /* 0x000000fffff47224 */ /* 0x000fe200078e0009 */
[----:B------:R-:W-:Y:S01]  /*cd60*/  MOV R246, RZ ;  /* 0x000000ff00f67202 */ /* 0x000fe20000000f00 */
[----:B------:R-:W-:Y:S01]  /*cd70*/  IMAD.MOV.U32 R245, RZ, RZ, RZ ;  /* 0x000000fffff57224 */ /* 0x000fe200078e00ff */
[----:B------:R-:W-:Y:S02]  /*cd80*/  MOV R247, c[0x0][0x53c] ;  /* 0x00014f0000f77a02 */ /* 0x000fe40000000f00 */
.L_x_141:
[----:B------:R-:W-:Y:S05]  /*cd90*/  BSYNC B1 ;  /* 0x0000000000017941 */ /* 0x000fea0003800000 */
.L_x_130:
[----:B------:R-:W-:Y:S01]  /*cda0*/  WARPSYNC 0xffffffff ;  /* 0xffffffff00007948 */ /* 0x000fe20003800000 */
[----:B------:R-:W-:Y:S01]  /*cdb0*/  BAR.SYNC.DEFER_BLOCKING 0x4, 0x80 ;  /* 0x0102000000007b1d */ /* 0x000fe20000010000 */
[----:B------:R-:W-:-:S13]  /*cdc0*/  ISETP.NE.AND P0, PT, R13, RZ, PT ;  /* 0x000000ff0d00720c */ /* 0x000fda0003f05270 */
[----:B------:R2:W-:Y:S04]  /*cdd0*/  @!P0 STS.128 [0xc080], R244 ;  /* 0x00c080f4ff008388 */ /* 0x0005e80000000c00 */
[----:B------:R-:W-:Y:S06]  /*cde0*/  BAR.ARV 0x5, 0x80 ;  /* 0x0142000000007b1d */ /* 0x000fec0000002000 */
.L_x_125:
[----:B-1----:R-:W-:-:S13]  /*cdf0*/  ISETP.GE.AND P0, PT, R247, c[0x0][0x53c], PT ;  /* 0x00014f00f7007a0c */ /* 0x002fda0003f06270 */
[----:B--23--:R-:W-:Y:S01]  /*ce00*/  @P0 CALL.REL.NOINC `(.L_x_142) ;  /* 0x0000001000000944 */ /* 0x00cfe20003c00000 */
[----:B------:R-:W-:Y:S05]  /*ce10*/  BRA `(.L_x_143) ;  /* 0xffff485000007947 */ /* 0x000fea000383ffff */
.L_x_142:
[----:B------:R-:W-:Y:S05]  /*ce20*/  EXIT ;  /* 0x000000000000794d */ /* 0x000fea0003800000 */
.L_x_26:
[----:B------:R-:W-:Y:S01]  /*ce30*/  IMAD.MOV.U32 R0, RZ, RZ, R5 ;  /* 0x000000ffff007224 */ /* 0x000fe200078e0005 */
[----:B------:R-:W-:Y:S02]  /*ce40*/  MOV R2, 0x1 ;  /* 0x0000000100027802 */ /* 0x000fe40000000f00 */
[----:B------:R-:W-:Y:S02]  /*ce50*/  MOV R3, 0xce70 ;  /* 0x0000ce7000037802 */ /* 0x000fe40000000f00 */
[----:B--2---:R-:W-:Y:S05]  /*ce60*/  CALL.REL.NOINC `($__internal_2_$__cuda_sm70_shflsync_up_p) ;  /* 0x000024d000007944 */ /* 0x004fea0003c00000 */
[----:B------:R-:W-:Y:S01]  /*ce70*/  MOV R0, R4 ;  /* 0x0000000400007202 */ /* 0x000fe20000000f00 */
[----:B------:R-:W-:Y:S05]  /*ce80*/  BRA `(.L_x_144) ;  /* 0xffff35c000007947 */ /* 0x000fea000383ffff */
.L_x_27:
[----:B------:R-:W-:Y:S01]  /*ce90*/  IMAD.MOV.U32 R0, RZ, RZ, R5 ;  /* 0x000000ffff007224 */ /* 0x000fe200078e0005 */
[----:B------:R-:W-:Y:S02]  /*cea0*/  MOV R2, 0x2 ;  /* 0x0000000200027802 */ /* 0x000fe40000000f00 */
[----:B------:R-:W-:Y:S02]  /*ceb0*/  MOV R3, 0xced0 ;  /* 0x0000ced000037802 */ /* 0x000fe40000000f00 */
[----:B--2---:R-:W-:Y:S05]  /*cec0*/  CALL.REL.NOINC `($__internal_2_$__cuda_sm70_shflsync_up_p) ;  /* 0x0000247000007944 */ /* 0x004fea0003c00000 */
[----:B------:R-:W-:Y:S01]  /*ced0*/  SEL R0, R4, RZ, P4 ;  /* 0x000000ff04007207 */ /* 0x000fe20002000000 */
[----:B------:R-:W-:Y:S01]  /*cee0*/  IMAD.MOV.U32 R2, RZ, RZ, 0x4 ;  /* 0x00000004ff027424 */ /* 0x000fe200078e00ff */
[----:B------:R-:W-:-:S03]  /*cef0*/  MOV R3, 0xcf20 ;  /* 0x0000cf2000037802 */ /* 0x000fc60000000f00 */
[----:B------:R-:W-:Y:S02]  /*cf00*/  IMAD.IADD R0, R5, 0x1, R0 ;  /* 0x0000000105007824 */ /* 0x000fe400078e0200 */
[----:B------:R-:W-:Y:S05]  /*cf10*/  CALL.REL.NOINC `($__internal_2_$__cuda_sm70_shflsync_up_p) ;  /* 0x0000242000007944 */ /* 0x000fea0003c00000 */
        /* <DEDUP_REMOVED lines=12> */
[----:B------:R-:W-:Y:S02]  /*cfe0*/  MOV R3, 0x1f ;  /* 0x0000001f00037802 */ /* 0x000fe40000000f00 */
[----:B------:R-:W-:Y:S01]  /*cff0*/  MOV R2, 0xd030 ;  /* 0x0000d03000027802 */ /* 0x000fe20000000f00 */
[----:B------:R-:W-:-:S04]  /*d000*/  IMAD.IADD R4, R0, 0x1, R4 ;  /* 0x0000000100047824 */ /* 0x000fc800078e0204 */
[----:B------:R-:W-:Y:S02]  /*d010*/  IMAD.MOV.U32 R199, RZ, RZ, R4 ;  /* 0x000000ffffc77224 */ /* 0x000fe400078e0004 */
[----:B------:R-:W-:Y:S05]  /*d020*/  CALL.REL.NOINC `($__internal_1_$__cuda_sm70_shflsync_idx_p) ;  /* 0x000022c000007944 */ /* 0x000fea0003c00000 */
[----:B------:R-:W-:Y:S01]  /*d030*/  MOV R0, R198 ;  /* 0x000000c600007202 */ /* 0x000fe20000000f00 */
[----:B------:R-:W-:Y:S05]  /*d040*/  BRA `(.L_x_145) ;  /* 0xffff350000007947 */ /* 0x000fea000383ffff */
.L_x_29:
[----:B------:R-:W-:Y:S02]  /*d050*/  SEL R0, RZ, 0x1, P0 ;  /* 0x00000001ff007807 */ /* 0x000fe40000000000 */
[----:B------:R-:W-:Y:S02]  /*d060*/  MOV R2, 0xd080 ;  /* 0x0000d08000027802 */ /* 0x000fe40000000f00 */
[----:B------:R-:W-:Y:S05]  /*d070*/  CALL.REL.NOINC `($__internal_3_$__cuda_sm70_votesync_ballot) ;  /* 0x0000233000007944 */ /* 0x000fea0003c00000 */
[----:B------:R-:W-:Y:S05]  /*d080*/  BRA `(.L_x_146) ;  /* 0xffff355000007947 */ /* 0x000fea000383ffff */
.L_x_30:
[----:B------:R-:W-:Y:S01]  /*d090*/  IMAD.MOV.U32 R199, RZ, RZ, R8 ;  /* 0x000000ffffc77224 */ /* 0x000fe200078e0008 */
[----:B--2---:R-:W-:Y:S01]  /*d0a0*/  MOV R198, R247 ;  /* 0x000000f700c67202 */ /* 0x004fe20000000f00 */
[----:B------:R-:W-:Y:S01]  /*d0b0*/  IMAD.MOV.U32 R3, RZ, RZ, 0x1f ;  /* 0x0000001fff037424 */ /* 0x000fe200078e00ff */
[----:B------:R-:W-:Y:S02]  /*d0c0*/  MOV R2, 0xd0e0 ;  /* 0x0000d0e000027802 */ /* 0x000fe40000000f00 */
[----:B-1----:R-:W-:Y:S05]  /*d0d0*/  CALL.REL.NOINC `($__internal_1_$__cuda_sm70_shflsync_idx_p) ;  /* 0x0000221000007944 */ /* 0x002fea0003c00000 */
[----:B------:R-:W-:Y:S01]  /*d0e0*/  IMAD.MOV.U32 R11, RZ, RZ, R198 ;  /* 0x000000ffff0b7224 */ /* 0x000fe200078e00c6 */
[----:B------:R-:W-:Y:S01]  /*d0f0*/  MOV R199, R7 ;  /* 0x0000000700c77202 */ /* 0x000fe20000000f00 */
[----:B------:R-:W-:Y:S01]  /*d100*/  IMAD.MOV.U32 R6, RZ, RZ, RZ ;  /* 0x000000ffff067224 */ /* 0x000fe200078e00ff */
[----:B------:R-:W-:Y:S01]  /*d110*/  MOV R198, R247 ;  /* 0x000000f700c67202 */ /* 0x000fe20000000f00 */
[----:B------:R-:W-:Y:S01]  /*d120*/  IMAD.MOV.U32 R3, RZ, RZ, 0x1f ;  /* 0x0000001fff037424 */ /* 0x000fe200078e00ff */
[----:B------:R-:W-:-:S02]  /*d130*/  MOV R2, 0xd150 ;  /* 0x0000d15000027802 */ /* 0x000fc40000000f00 */
[----:B------:R-:W-:Y:S05]  /*d140*/  CALL.REL.NOINC `($__internal_1_$__cuda_sm70_shflsync_idx_p) ;  /* 0x000021a000007944 */ /* 0x000fea0003c00000 */
[----:B------:R-:W-:Y:S01]  /*d150*/  MOV R10, R198 ;  /* 0x000000c6000a7202 */ /* 0x000fe20000000f00 */
[----:B------:R-:W-:Y:S05]  /*d160*/  BRA `(.L_x_147) ;  /* 0xffff34c000007947 */ /* 0x000fea000383ffff */
.L_x_33:
[----:B------:R-:W-:Y:S01]  /*d170*/  IMAD.MOV.U32 R199, RZ, RZ, R4 ;  /* 0x000000ffffc77224 */ /* 0x000fe200078e0004 */
[----:B------:R-:W-:-:S02]  /*d180*/  MOV R3, 0x1f ;  /* 0x0000001f00037802 */ /* 0x000fc40000000f00 */
[----:B------:R-:W-:Y:S02]  /*d190*/  MOV R2, 0xd1b0 ;  /* 0x0000d1b000027802 */ /* 0x000fe40000000f00 */
[----:B-1234-:R-:W-:Y:S05]  /*d1a0*/  CALL.REL.NOINC `($__internal_1_$__cuda_sm70_shflsync_idx_p) ;  /* 0x0000214000007944 */ /* 0x01efea0003c00000 */
[----:B------:R-:W-:Y:S01]  /*d1b0*/  MOV R6, R198 ;  /* 0x000000c600067202 */ /* 0x000fe20000000f00 */
[----:B------:R-:W-:Y:S05]  /*d1c0*/  BRA `(.L_x_32) ;  /* 0xffff34c000007947 */ /* 0x000fea000383ffff */
.L_x_41:
[----:B------:R-:W-:Y:S01]  /*d1d0*/  IMAD.MOV.U32 R199, RZ, RZ, R5 ;  /* 0x000000ffffc77224 */ /* 0x000fe200078e0005 */
[----:B------:R-:W-:Y:S01]  /*d1e0*/  MOV R198, RZ ;  /* 0x000000ff00c67202 */ /* 0x000fe20000000f00 */
[----:B------:R-:W-:Y:S01]  /*d1f0*/  IMAD.MOV.U32 R3, RZ, RZ, 0x1c1f ;  /* 0x00001c1fff037424 */ /* 0x000fe200078e00ff */
[----:B------:R-:W-:Y:S02]  /*d200*/  MOV R2, 0xd220 ;  /* 0x0000d22000027802 */ /* 0x000fe40000000f00 */
[----:B-----5:R-:W-:Y:S05]  /*d210*/  CALL.REL.NOINC `($__internal_1_$__cuda_sm70_shflsync_idx_p) ;  /* 0x000020d000007944 */ /* 0x020fea0003c00000 */
[----:B------:R-:W-:Y:S01]  /*d220*/  MOV R4, R198 ;  /* 0x000000c600047202 */ /* 0x000fe20000000f00 */
[----:B------:R-:W-:Y:S05]  /*d230*/  BRA `(.L_x_148) ;  /* 0xffff50b000007947 */ /* 0x000fea000383ffff */
.L_x_42:
[----:B------:R-:W-:Y:S01]  /*d240*/  IMAD.MOV.U32 R199, RZ, RZ, R12 ;  /* 0x000000ffffc77224 */ /* 0x000fe200078e000c */
[----:B------:R-:W-:Y:S01]  /*d250*/  MOV R198, RZ ;  /* 0x000000ff00c67202 */ /* 0x000fe20000000f00 */
[----:B------:R-:W-:Y:S01]  /*d260*/  IMAD.MOV.U32 R3, RZ, RZ, 0x1c1f ;  /* 0x00001c1fff037424 */ /* 0x000fe200078e00ff */
[----:B------:R-:W-:Y:S02]  /*d270*/  MOV R2, 0xd290 ;  /* 0x0000d29000027802 */ /* 0x000fe40000000f00 */
[----:B-12--5:R-:W-:Y:S05]  /*d280*/  CALL.REL.NOINC `($__internal_1_$__cuda_sm70_shflsync_idx_p) ;  /* 0x0000206000007944 */ /* 0x026fea0003c00000 */
[----:B------:R-:W-:Y:S01]  /*d290*/  MOV R0, R198 ;  /* 0x000000c600007202 */ /* 0x000fe20000000f00 */
[----:B------:R-:W-:Y:S05]  /*d2a0*/  BRA `(.L_x_149) ;  /* 0xffff506000007947 */ /* 0x000fea000383ffff */
.L_x_45:
[----:B------:R-:W-:Y:S01]  /*d2b0*/  IMAD.MOV.U32 R199, RZ, RZ, R5 ;  /* 0x000000ffffc77224 */ /* 0x000fe200078e0005 */
[----:B------:R-:W-:Y:S01]  /*d2c0*/  MOV R198, 0x1 ;  /* 0x0000000100c67802 */ /* 0x000fe20000000f00 */
[----:B--2---:R-:W-:Y:S01]  /*d2d0*/  IMAD.MOV.U32 R3, RZ, RZ, 0x1c1f ;  /* 0x00001c1fff037424 */ /* 0x004fe200078e00ff */
[----:B------:R-:W-:-:S02]  /*d2e0*/  MOV R2, 0xd300 ;  /* 0x0000d30000027802 */ /* 0x000fc40000000f00 */
[----:B-1-345:R-:W-:Y:S05]  /*d2f0*/  CALL.REL.NOINC `($__internal_1_$__cuda_sm70_shflsync_idx_p) ;  /* 0x00001ff000007944 */ /* 0x03afea0003c00000 */
[----:B------:R-:W-:Y:S01]  /*d300*/  IMAD.MOV.U32 R4, RZ, RZ, R198 ;  /* 0x000000ffff047224 */ /* 0x000fe200078e00c6 */
[----:B------:R-:W-:Y:S01]  /*d310*/  MOV R198, 0x1 ;  /* 0x0000000100c67802 */ /* 0x000fe20000000f00 */
[----:B------:R-:W-:Y:S01]  /*d320*/  IMAD.MOV.U32 R199, RZ, RZ, R12 ;  /* 0x000000ffffc77224 */ /* 0x000fe200078e000c */
[----:B------:R-:W-:-:S02]  /*d330*/  MOV R3, 0x1c1f ;  /* 0x00001c1f00037802 */ /* 0x000fc40000000f00 */
[----:B------:R-:W-:Y:S02]  /*d340*/  MOV R2, 0xd360 ;  /* 0x0000d36000027802 */ /* 0x000fe40000000f00 */
[----:B------:R-:W-:Y:S05]  /*d350*/  CALL.REL.NOINC `($__internal_1_$__cuda_sm70_shflsync_idx_p) ;  /* 0x00001f9000007944 */ /* 0x000fea0003c00000 */
[----:B------:R-:W-:Y:S01]  /*d360*/  MOV R0, R198 ;  /* 0x000000c600007202 */ /* 0x000fe20000000f00 */
[----:B------:R-:W-:Y:S05]  /*d370*/  BRA `(.L_x_150) ;  /* 0xffff513000007947 */ /* 0x000fea000383ffff */
.L_x_48:
[----:B------:R-:W-:Y:S01]  /*d380*/  IMAD.MOV.U32 R199, RZ, RZ, R5 ;  /* 0x000000ffffc77224 */ /* 0x000fe200078e0005 */
[----:B------:R-:W-:Y:S01]  /*d390*/  MOV R198, 0x2 ;  /* 0x0000000200c67802 */ /* 0x000fe20000000f00 */
[----:B-1----:R-:W-:Y:S01]  /*d3a0*/  IMAD.MOV.U32 R3, RZ, RZ, 0x1c1f ;  /* 0x00001c1fff037424 */ /* 0x002fe200078e00ff */
[----:B------:R-:W-:Y:S02]  /*d3b0*/  MOV R2, 0xd3d0 ;  /* 0x0000d3d000027802 */ /* 0x000fe40000000f00 */
[----:B--2345:R-:W-:Y:S05]  /*d3c0*/  CALL.REL.NOINC `($__internal_1_$__cuda_sm70_shflsync_idx_p) ;  /* 0x00001f2000007944 */ /* 0x03cfea0003c00000 */
[----:B------:R-:W-:Y:S01]  /*d3d0*/  MOV R4, R198 ;  /* 0x000000c600047202 */ /* 0x000fe20000000f00 */
[----:B------:R-:W-:Y:S05]  /*d3e0*/  BRA `(.L_x_151) ;  /* 0xffff524000007947 */ /* 0x000fea000383ffff */
.L_x_49:
[----:B------:R-:W-:Y:S01]  /*d3f0*/  IMAD.MOV.U32 R199, RZ, RZ, R12 ;  /* 0x000000ffffc77224 */ /* 0x000fe200078e000c */
[----:B------:R-:W-:Y:S01]  /*d400*/  MOV R198, 0x2 ;  /* 0x0000000200c67802 */ /* 0x000fe20000000f00 */
[----:B------:R-:W-:Y:S01]  /*d410*/  IMAD.MOV.U32 R3, RZ, RZ, 0x1c1f ;  /* 0x00001c1fff037424 */ /* 0x000fe200078e00ff */
[----:B------:R-:W-:Y:S02]  /*d420*/  MOV R2, 0xd440 ;  /* 0x0000d44000027802 */ /* 0x000fe40000000f00 */
[----:B-12345:R-:W-:Y:S05]  /*d430*/  CALL.REL.NOINC `($__internal_1_$__cuda_sm70_shflsync_idx_p) ;  /* 0x00001eb000007944 */ /* 0x03efea0003c00000 */
[----:B------:R-:W-:Y:S01]  /*d440*/  MOV R0, R198 ;  /* 0x000000c600007202 */ /* 0x000fe20000000f00 */
[----:B------:R-:W-:Y:S05]  /*d450*/  BRA `(.L_x_152) ;  /* 0xffff51f000007947 */ /* 0x000fea000383ffff */
.L_x_52:
[----:B------:R-:W-:Y:S01]  /*d460*/  IMAD.MOV.U32 R199, RZ, RZ, R5 ;  /* 0x000000ffffc77224 */ /* 0x000fe200078e0005 */
[----:B------:R-:W-:Y:S01]  /*d470*/  MOV R198, 0x3 ;  /* 0x0000000300c67802 */ /* 0x000fe20000000f00 */
[----:B-1----:R-:W-:Y:S01]  /*d480*/  IMAD.MOV.U32 R3, RZ, RZ, 0x1c1f ;  /* 0x00001c1fff037424 */ /* 0x002fe200078e00ff */
[----:B------:R-:W-:-:S02]  /*d490*/  MOV R2, 0xd4b0 ;  /* 0x0000d4b000027802 */ /* 0x000fc40000000f00 */
[----:B--2345:R-:W-:Y:S05]  /*d4a0*/  CALL.REL.NOINC `($__internal_1_$__cuda_sm70_shflsync_idx_p) ;  /* 0x00001e4000007944 */ /* 0x03cfea0003c00000 */
        /* <DEDUP_REMOVED lines=8> */
.L_x_55:
[----:B------:R-:W-:Y:S01]  /*d530*/  IMAD.MOV.U32 R199, RZ, RZ, R24 ;  /* 0x000000ffffc77224 */ /* 0x000fe200078e0018 */
[----:B------:R-:W-:Y:S01]  /*d540*/  MOV R198, 0x1 ;  /* 0x0000000100c67802 */ /* 0x000fe20000000f00 */
[----:B---3--:R-:W-:Y:S01]  /*d550*/  IMAD.MOV.U32 R3, RZ, RZ, 0x1c1f ;  /* 0x00001c1fff037424 */ /* 0x008fe200078e00ff */
[----:B------:R-:W-:Y:S02]  /*d560*/  MOV R2, 0xd580 ;  /* 0x0000d58000027802 */ /* 0x000fe40000000f00 */
[----:B------:R-:W-:Y:S05]  /*d570*/  CALL.REL.NOINC `($__internal_1_$__cuda_sm70_shflsync_idx_p) ;  /* 0x00001d7000007944 */ /* 0x000fea0003c00000 */
[----:B------:R-:W-:Y:S01]  /*d580*/  IMAD.MOV.U32 R20, RZ, RZ, R198 ;  /* 0x000000ffff147224 */ /* 0x000fe200078e00c6 */
[----:B------:R-:W-:Y:S01]  /*d590*/  MOV R198, 0x1 ;  /* 0x0000000100c67802 */ /* 0x000fe20000000f00 */
[----:B------:R-:W-:Y:S01]  /*d5a0*/  IMAD.MOV.U32 R199, RZ, RZ, R25 ;  /* 0x000000ffffc77224 */ /* 0x000fe200078e0019 */
[----:B------:R-:W-:Y:S02]  /*d5b0*/  MOV R3, 0x1c1f ;  /* 0x00001c1f00037802 */ /* 0x000fe40000000f00 */
[----:B------:R-:W-:Y:S02]  /*d5c0*/  MOV R2, 0xd5e0 ;  /* 0x0000d5e000027802 */ /* 0x000fe40000000f00 */
[----:B------:R-:W-:Y:S05]  /*d5d0*/  CALL.REL.NOINC `($__internal_1_$__cuda_sm70_shflsync_idx_p) ;  /* 0x00001d1000007944 */ /* 0x000fea0003c00000 */
[----:B------:R-:W-:Y:S01]  /*d5e0*/  MOV R2, R198 ;  /* 0x000000c600027202 */ /* 0x000fe20000000f00 */
[----:B------:R-:W-:Y:S05]  /*d5f0*/  BRA `(.L_x_154) ;  /* 0xffff5b2000007947 */ /* 0x000fea000383ffff */
.L_x_58:
[----:B------:R-:W-:Y:S01]  /*d600*/  IMAD.MOV.U32 R199, RZ, RZ, R5 ;  /* 0x000000ffffc77224 */ /* 0x000fe200078e0005 */
[----:B------:R-:W-:Y:S01]  /*d610*/  MOV R198, RZ ;  /* 0x000000ff00c67202 */ /* 0x000fe20000000f00 */
[----:B------:R-:W-:Y:S01]  /*d620*/  IMAD.MOV.U32 R3, RZ, RZ, 0x1c1f ;  /* 0x00001c1fff037424 */ /* 0x000fe200078e00ff */
[----:B------:R-:W-:-:S02]  /*d630*/  MOV R2, 0xd650 ;  /* 0x0000d65000027802 */ /* 0x000fc40000000f00 */
[----:B------:R-:W-:Y:S05]  /*d640*/  CALL.REL.NOINC `($__internal_1_$__cuda_sm70_shflsync_idx_p) ;  /* 0x00001ca000007944 */ /* 0x000fea0003c00000 */
[----:B------:R-:W-:Y:S01]  /*d650*/  MOV R4, R198 ;  /* 0x000000c600047202 */ /* 0x000fe20000000f00 */
[----:B------:R-:W-:Y:S05]  /*d660*/  BRA `(.L_x_155) ;  /* 0xffff644000007947 */ /* 0x000fea000383ffff */
.L_x_59:
[----:B------:R-:W-:Y:S01]  /*d670*/  IMAD.MOV.U32 R199, RZ, RZ, R10 ;  /* 0x000000ffffc77224 */ /* 0x000fe200078e000a */
[----:B------:R-:W-:Y:S01]  /*d680*/  MOV R198, RZ ;  /* 0x000000ff00c67202 */ /* 0x000fe20000000f00 */
[----:B------:R-:W-:Y:S01]  /*d690*/  IMAD.MOV.U32 R3, RZ, RZ, 0x1c1f ;  /* 0x00001c1fff037424 */ /* 0x000fe200078e00ff */
[----:B------:R-:W-:-:S02]  /*d6a0*/  MOV R2, 0xd6c0 ;  /* 0x0000d6c000027802 */ /* 0x000fc40000000f00 */
[----:B-12---:R-:W-:Y:S05]  /*d6b0*/  CALL.REL.NOINC `($__internal_1_$__cuda_sm70_shflsync_idx_p) ;  /* 0x00001c3000007944 */ /* 0x006fea0003c00000 */
[----:B------:R-:W-:Y:S01]  /*d6c0*/  MOV R0, R198 ;  /* 0x000000c600007202 */ /* 0x000fe20000000f00 */
[----:B------:R-:W-:Y:S05]  /*d6d0*/  BRA `(.L_x_156) ;  /* 0xffff63f000007947 */ /* 0x000fea000383ffff */
.L_x_62:
[----:B------:R-:W-:Y:S01]  /*d6e0*/  IMAD.MOV.U32 R199, RZ, RZ, R5 ;  /* 0x000000ffffc77224 */ /* 0x000fe200078e0005 */
[----:B------:R-:W-:Y:S01]  /*d6f0*/  MOV R198, 0x1 ;  /* 0x0000000100c67802 */ /* 0x000fe20000000f00 */
[----:B--2---:R-:W-:Y:S01]  /*d700*/  IMAD.MOV.U32 R3, RZ, RZ, 0x1c1f ;  /* 0x00001c1fff037424 */ /* 0x004fe200078e00ff */
[----:B------:R-:W-:-:S03]  /*d710*/  MOV R2, 0xd730 ;  /* 0x0000d73000027802 */ /* 0x000fc60000000f00 */
[----:B-1-34-:R-:W-:Y:S05]  /*d720*/  CALL.REL.NOINC `($__internal_1_$__cuda_sm70_shflsync_idx_p) ;  /* 0x00001bc000007944 */ /* 0x01afea0003c00000 */
        /* <DEDUP_REMOVED lines=8> */
.L_x_63:
[----:B------:R-:W-:Y:S01]  /*d7b0*/  IMAD.MOV.U32 R116, RZ, RZ, R0 ;  /* 0x000000ffff747224 */ /* 0x000fe200078e0000 */
[----:B------:R-:W-:Y:S02]  /*d7c0*/  MOV R3, 0x2 ;  /* 0x0000000200037802 */ /* 0x000fe40000000f00 */
[----:B------:R-:W-:Y:S02]  /*d7d0*/  MOV R2, 0xd7f0 ;  /* 0x0000d7f000027802 */ /* 0x000fe40000000f00 */
[----:B------:R-:W-:Y:S05]  /*d7e0*/  CALL.REL.NOINC `($__internal_0_$__cuda_sm70_shflsync_bfly_p) ;  /* 0x00001aa000007944 */ /* 0x000fea0003c00000 */
[----:B------:R-:W-:Y:S01]  /*d7f0*/  MOV R2, R158 ;  /* 0x0000009e00027202 */ /* 0x000fe20000000f00 */
[----:B------:R-:W-:Y:S05]  /*d800*/  BRA `(.L_x_158) ;  /* 0xffff6c0000007947 */ /* 0x000fea000383ffff */
.L_x_64:
[----:B------:R-:W-:Y:S01]  /*d810*/  IMAD.MOV.U32 R116, RZ, RZ, R4 ;  /* 0x000000ffff747224 */ /* 0x000fe200078e0004 */
[----:B------:R-:W-:Y:S02]  /*d820*/  MOV R3, 0x1 ;  /* 0x0000000100037802 */ /* 0x000fe40000000f00 */
[----:B------:R-:W-:Y:S02]  /*d830*/  MOV R2, 0xd850 ;  /* 0x0000d85000027802 */ /* 0x000fe40000000f00 */
[----:B-1----:R-:W-:Y:S05]  /*d840*/  CALL.REL.NOINC `($__internal_0_$__cuda_sm70_shflsync_bfly_p) ;  /* 0x00001a4000007944 */ /* 0x002fea0003c00000 */
[----:B------:R-:W-:Y:S01]  /*d850*/  FMNMX.FTZ R122, R4, R158, !PT ;  /* 0x0000009e047a7209 */ /* 0x000fe20007810000 */
[----:B------:R-:W-:Y:S01]  /*d860*/  IMAD.MOV.U32 R116, RZ, RZ, R5 ;  /* 0x000000ffff747224 */ /* 0x000fe200078e0005 */
[----:B------:R-:W-:Y:S01]  /*d870*/  MOV R2, 0xd8a0 ;  /* 0x0000d8a000027802 */ /* 0x000fe20000000f00 */
[----:B------:R-:W-:-:S02]  /*d880*/  IMAD.MOV.U32 R3, RZ, RZ, 0x2 ;  /* 0x00000002ff037424 */ /* 0x000fc400078e00ff */
[----:B------:R-:W-:Y:S05]  /*d890*/  CALL.REL.NOINC `($__internal_0_$__cuda_sm70_shflsync_bfly_p) ;  /* 0x000019f000007944 */ /* 0x000fea0003c00000 */
[----:B------:R-:W-:Y:S01]  /*d8a0*/  FMNMX.FTZ R5, R5, R158, !PT ;  /* 0x0000009e05057209 */ /* 0x000fe20007810000 */
[----:B------:R-:W-:Y:S01]  /*d8b0*/  IMAD.MOV.U32 R3, RZ, RZ, 0x1 ;  /* 0x00000001ff037424 */ /* 0x000fe200078e00ff */
[----:B------:R-:W-:-:S03]  /*d8c0*/  MOV R2, 0xd8f0 ;  /* 0x0000d8f000027802 */ /* 0x000fc60000000f00 */
[----:B------:R-:W-:Y:S02]  /*d8d0*/  IMAD.MOV.U32 R116, RZ, RZ, R5 ;  /* 0x000000ffff747224 */ /* 0x000fe400078e0005 */
[----:B------:R-:W-:Y:S05]  /*d8e0*/  CALL.REL.NOINC `($__internal_0_$__cuda_sm70_shflsync_bfly_p) ;  /* 0x000019a000007944 */ /* 0x000fea0003c00000 */
[----:B------:R-:W-:Y:S01]  /*d8f0*/  FMNMX.FTZ R121, R5, R158, !PT ;  /* 0x0000009e05797209 */ /* 0x000fe20007810000 */
[----:B------:R-:W-:Y:S01]  /*d900*/  IMAD.MOV.U32 R116, RZ, RZ, R6 ;  /* 0x000000ffff747224 */ /* 0x000fe200078e0006 */
[----:B------:R-:W-:Y:S01]  /*d910*/  MOV R2, 0xd940 ;  /* 0x0000d94000027802 */ /* 0x000fe20000000f00 */
[----:B------:R-:W-:Y:S02]  /*d920*/  IMAD.MOV.U32 R3, RZ, RZ, 0x2 ;  /* 0x00000002ff037424 */ /* 0x000fe400078e00ff */
        /* <DEDUP_REMOVED lines=16> */
[----:B------:R-:W-:Y:S01]  /*da30*/  MOV R8, R158 ;  /* 0x0000009e00087202 */ /* 0x000fe20000000f00 */
[----:B------:R-:W-:Y:S05]  /*da40*/  BRA `(.L_x_159) ;  /* 0xffff6ab000007947 */ /* 0x000fea000383ffff */
.L_x_66:
[----:B------:R-:W-:Y:S01]  /*da50*/  MOV R198, RZ ;  /* 0x000000ff00c67202 */ /* 0x000fe20000000f00 */
[----:B------:R-:W-:Y:S01]  /*da60*/  IMAD.MOV.U32 R199, RZ, RZ, R10 ;  /* 0x000000ffffc77224 */ /* 0x000fe200078e000a */
[----:B------:R-:W-:Y:S01]  /*da70*/  MOV R2, 0xdaa0 ;  /* 0x0000daa000027802 */ /* 0x000fe20000000f00 */
[----:B------:R-:W-:Y:S02]  /*da80*/  IMAD.MOV.U32 R3, RZ, RZ, 0x1c1f ;  /* 0x00001c1fff037424 */ /* 0x000fe400078e00ff */
[----:B-1234-:R-:W-:Y:S05]  /*da90*/  CALL.REL.NOINC `($__internal_1_$__cuda_sm70_shflsync_idx_p) ;  /* 0x0000185000007944 */ /* 0x01efea0003c00000 */
[----:B------:R-:W-:Y:S01]  /*daa0*/  MOV R2, R198 ;  /* 0x000000c600027202 */ /* 0x000fe20000000f00 */
[----:B------:R-:W-:-:S05]  /*dab0*/  BRA `(.L_x_160) ;  /* 0xffff7d5000007947 */ /* 0x000fca000383ffff */
.L_x_69:
[----:B------:R-:W-:Y:S01]  /*dac0*/  MOV R198, 0x1 ;  /* 0x0000000100c67802 */ /* 0x000fe20000000f00 */
[----:B------:R-:W-:Y:S01]  /*dad0*/  IMAD.MOV.U32 R199, RZ, RZ, R10 ;  /* 0x000000ffffc77224 */ /* 0x000fe200078e000a */
[----:B------:R-:W-:Y:S01]  /*dae0*/  MOV R2, 0xdb10 ;  /* 0x0000db1000027802 */ /* 0x000fe20000000f00 */
[----:B------:R-:W-:Y:S02]  /*daf0*/  IMAD.MOV.U32 R3, RZ, RZ, 0x1c1f ;  /* 0x00001c1fff037424 */ /* 0x000fe400078e00ff */
[----:B-12-4-:R-:W-:Y:S05]  /*db00*/  CALL.REL.NOINC `($__internal_1_$__cuda_sm70_shflsync_idx_p) ;  /* 0x000017e000007944 */ /* 0x016fea0003c00000 */
[----:B------:R-:W-:Y:S01]  /*db10*/  MOV R3, 0x1c1f ;  /* 0x00001c1f00037802 */ /* 0x000fe20000000f00 */
[----:B------:R-:W-:Y:S01]  /*db20*/  IMAD.MOV.U32 R4, RZ, RZ, R198 ;  /* 0x000000ffff047224 */ /* 0x000fe200078e00c6 */
[----:B------:R-:W-:Y:S01]  /*db30*/  MOV R198, 0x1 ;  /* 0x0000000100c67802 */ /* 0x000fe20000000f00 */
[----:B------:R-:W-:Y:S01]  /*db40*/  IMAD.MOV.U32 R199, RZ, RZ, R11 ;  /* 0x000000ffffc77224 */ /* 0x000fe200078e000b */
[----:B------:R-:W-:Y:S02]  /*db50*/  MOV R2, 0xdb70 ;  /* 0x0000db7000027802 */ /* 0x000fe40000000f00 */
[----:B------:R-:W-:Y:S05]  /*db60*/  CALL.REL.NOINC `($__internal_1_$__cuda_sm70_shflsync_idx_p) ;  /* 0x0000178000007944 */ /* 0x000fea0003c00000 */
[----:B------:R-:W-:Y:S01]  /*db70*/  MOV R2, R198 ;  /* 0x000000c600027202 */ /* 0x000fe20000000f00 */
[----:B------:R-:W-:-:S05]  /*db80*/  BRA `(.L_x_161) ;  /* 0xffff7df000007947 */ /* 0x000fca000383ffff */
.L_x_72:
[----:B------:R-:W-:Y:S01]  /*db90*/  MOV R198, RZ ;  /* 0x000000ff00c67202 */ /* 0x000fe20000000f00 */
[----:B------:R-:W-:Y:S01]  /*dba0*/  IMAD.MOV.U32 R199, RZ, RZ, R157 ;  /* 0x000000ffffc77224 */ /* 0x000fe200078e009d */
[----:B------:R-:W-:Y:S01]  /*dbb0*/  MOV R2, 0xdbe0 ;  /* 0x0000dbe000027802 */ /* 0x000fe20000000f00 */
[----:B------:R-:W-:Y:S02]  /*dbc0*/  IMAD.MOV.U32 R3, RZ, RZ, 0x1c1f ;  /* 0x00001c1fff037424 */ /* 0x000fe400078e00ff */
[----:B------:R-:W-:Y:S05]  /*dbd0*/  CALL.REL.NOINC `($__internal_1_$__cuda_sm70_shflsync_idx_p) ;  /* 0x0000171000007944 */ /* 0x000fea0003c00000 */
[----:B------:R-:W-:Y:S01]  /*dbe0*/  MOV R116, R198 ;  /* 0x000000c600747202 */ /* 0x000fe20000000f00 */
[----:B------:R-:W-:-:S05]  /*dbf0*/  BRA `(.L_x_162) ;  /* 0xffff86d000007947 */ /* 0x000fca000383ffff */
.L_x_73:
[----:B------:R-:W-:Y:S01]  /*dc00*/  MOV R198, RZ ;  /* 0x000000ff00c67202 */ /* 0x000fe20000000f00 */
[----:B------:R-:W-:Y:S01]  /*dc10*/  IMAD.MOV.U32 R199, RZ, RZ, R162 ;  /* 0x000000ffffc77224 */ /* 0x000fe200078e00a2 */
[----:B------:R-:W-:Y:S01]  /*dc20*/  MOV R2, 0xdc50 ;  /* 0x0000dc5000027802 */ /* 0x000fe20000000f00 */
[----:B------:R-:W-:Y:S02]  /*dc30*/  IMAD.MOV.U32 R3, RZ, RZ, 0x1c1f ;  /* 0x00001c1fff037424 */ /* 0x000fe400078e00ff */
[----:B-12---:R-:W-:Y:S05]  /*dc40*/  CALL.REL.NOINC `($__internal_1_$__cuda_sm70_shflsync_idx_p) ;  /* 0x000016a000007944 */ /* 0x006fea0003c00000 */
[----:B------:R-:W-:Y:S01]  /*dc50*/  MOV R2, R198 ;  /* 0x000000c600027202 */ /* 0x000fe20000000f00 */
[----:B------:R-:W-:-:S05]  /*dc60*/  BRA `(.L_x_163) ;  /* 0xffff868000007947 */ /* 0x000fca000383ffff */
.L_x_74:
[----:B------:R-:W-:Y:S01]  /*dc70*/  MOV R198, 0x1 ;  /* 0x0000000100c67802 */ /* 0x000fe20000000f00 */
[----:B------:R-:W-:Y:S01]  /*dc80*/  IMAD.MOV.U32 R199, RZ, RZ, R157 ;  /* 0x000000ffffc77224 */ /* 0x000fe200078e009d */
[----:B--2---:R-:W-:Y:S01]  /*dc90*/  MOV R2, 0xdcc0 ;  /* 0x0000dcc000027802 */ /* 0x004fe20000000f00 */
[----:B------:R-:W-:Y:S02]  /*dca0*/  IMAD.MOV.U32 R3, RZ, RZ, 0x1c1f ;  /* 0x00001c1fff037424 */ /* 0x000fe400078e00ff */
[----:B-1-3--:R-:W-:Y:S05]  /*dcb0*/  CALL.REL.NOINC `($__internal_1_$__cuda_sm70_shflsync_idx_p) ;  /* 0x0000163000007944 */ /* 0x00afea0003c00000 */
        /* <DEDUP_REMOVED lines=8> */
.L_x_75:
[----:B------:R-:W-:Y:S02]  /*dd40*/  MOV R3, 0x2 ;  /* 0x0000000200037802 */ /* 0x000fe40000000f00 */
[----:B------:R-:W-:Y:S02]  /*dd50*/  MOV R2, 0xdd70 ;  /* 0x0000dd7000027802 */ /* 0x000fe40000000f00 */
[----:B---3--:R-:W-:Y:S05]  /*dd60*/  CALL.REL.NOINC `($__internal_0_$__cuda_sm70_shflsync_bfly_p) ;  /* 0x0000152000007944 */ /* 0x008fea0003c00000 */
[----:B------:R-:W-:Y:S01]  /*dd70*/  MOV R2, R158 ;  /* 0x0000009e00027202 */ /* 0x000fe20000000f00 */
[----:B------:R-:W-:-:S05]  /*dd80*/  BRA `(.L_x_165) ;  /* 0xffff8ac000007947 */ /* 0x000fca000383ffff */
.L_x_76:
[----:B------:R-:W-:Y:S01]  /*dd90*/  MOV R3, 0x1 ;  /* 0x0000000100037802 */ /* 0x000fe20000000f00 */
[----:B-1----:R-:W-:Y:S01]  /*dda0*/  IMAD.MOV.U32 R116, RZ, RZ, R122 ;  /* 0x000000ffff747224 */ /* 0x002fe200078e007a */
[----:B------:R-:W-:Y:S02]  /*ddb0*/  MOV R2, 0xddd0 ;  /* 0x0000ddd000027802 */ /* 0x000fe40000000f00 */
[----:B---3--:R-:W-:Y:S05]  /*ddc0*/  CALL.REL.NOINC `($__internal_0_$__cuda_sm70_shflsync_bfly_p) ;  /* 0x000014c000007944 */ /* 0x008fea0003c00000 */
[----:B------:R-:W-:Y:S01]  /*ddd0*/  IMAD.MOV.U32 R116, RZ, RZ, R120 ;  /* 0x000000ffff747224 */ /* 0x000fe200078e0078 */
[----:B------:R-:W-:Y:S01]  /*dde0*/  FMNMX.FTZ R122, R122, R158, !PT ;  /* 0x0000009e7a7a7209 */ /* 0x000fe20007810000 */
[----:B------:R-:W-:Y:S01]  /*ddf0*/  IMAD.MOV.U32 R3, RZ, RZ, 0x2 ;  /* 0x00000002ff037424 */ /* 0x000fe200078e00ff */
[----:B------:R-:W-:Y:S02]  /*de00*/  MOV R2, 0xde20 ;  /* 0x0000de2000027802 */ /* 0x000fe40000000f00 */
[----:B------:R-:W-:Y:S05]  /*de10*/  CALL.REL.NOINC `($__internal_0_$__cuda_sm70_shflsync_bfly_p) ;  /* 0x0000147000007944 */ /* 0x000fea0003c00000 */
[----:B------:R-:W-:Y:S01]  /*de20*/  FMNMX.FTZ R116, R120, R158, !PT ;  /* 0x0000009e78747209 */ /* 0x000fe20007810000 */
[----:B------:R-:W-:Y:S01]  /*de30*/  IMAD.MOV.U32 R3, RZ, RZ, 0x1 ;  /* 0x00000001ff037424 */ /* 0x000fe200078e00ff */
[----:B------:R-:W-:Y:S02]  /*de40*/  MOV R2, 0xde60 ;  /* 0x0000de6000027802 */ /* 0x000fe40000000f00 */
[----:B------:R-:W-:Y:S05]  /*de50*/  CALL.REL.NOINC `($__internal_0_$__cuda_sm70_shflsync_bfly_p) ;  /* 0x0000143000007944 */ /* 0x000fea0003c00000 */
[----:B------:R-:W-:Y:S01]  /*de60*/  IMAD.MOV.U32 R3, RZ, RZ, 0x2 ;  /* 0x00000002ff037424 */ /* 0x000fe200078e00ff */
[----:B------:R-:W-:Y:S01]  /*de70*/  FMNMX.FTZ R121, R116, R158, !PT ;  /* 0x0000009e74797209 */ /* 0x000fe20007810000 */
[----:B------:R-:W-:Y:S01]  /*de80*/  IMAD.MOV.U32 R116, RZ, RZ, R156 ;  /* 0x000000ffff747224 */ /* 0x000fe200078e009c */
        /* <DEDUP_REMOVED lines=15> */
[----:B------:R-:W-:Y:S01]  /*df80*/  MOV R2, R158 ;  /* 0x0000009e00027202 */ /* 0x000fe20000000f00 */
[----:B------:R-:W-:-:S05]  /*df90*/  BRA `(.L_x_166) ;  /* 0xffff89a000007947 */ /* 0x000fca000383ffff */
.L_x_78:
[----:B------:R-:W-:Y:S01]  /*dfa0*/  IMAD.MOV.U32 R116, RZ, RZ, R200 ;  /* 0x000000ffff747224 */ /* 0x000fe200078e00c8 */
[----:B------:R-:W-:-:S02]  /*dfb0*/  MOV R3, 0x2 ;  /* 0x0000000200037802 */ /* 0x000fc40000000f00 */
[----:B------:R-:W-:Y:S02]  /*dfc0*/  MOV R2, 0xdfe0 ;  /* 0x0000dfe000027802 */ /* 0x000fe40000000f00 */
[----:B------:R-:W-:Y:S05]  /*dfd0*/  CALL.REL.NOINC `($__internal_0_$__cuda_sm70_shflsync_bfly_p) ;  /* 0x000012b000007944 */ /* 0x000fea0003c00000 */
[----:B------:R-:W-:Y:S01]  /*dfe0*/  FADD.FTZ R116, R200, R158 ;  /* 0x0000009ec8747221 */ /* 0x000fe20000010000 */
[----:B------:R-:W-:Y:S02]  /*dff0*/  MOV R3, 0x1 ;  /* 0x0000000100037802 */ /* 0x000fe40000000f00 */
[----:B------:R-:W-:Y:S02]  /*e000*/  MOV R2, 0xe020 ;  /* 0x0000e02000027802 */ /* 0x000fe40000000f00 */
[----:B------:R-:W-:Y:S05]  /*e010*/  CALL.REL.NOINC `($__internal_0_$__cuda_sm70_shflsync_bfly_p) ;  /* 0x0000127000007944 */ /* 0x000fea0003c00000 */
[----:B------:R-:W-:Y:S01]  /*e020*/  FADD.FTZ R7, R116, R158 ;  /* 0x0000009e74077221 */ /* 0x000fe20000010000 */
[----:B------:R-:W-:Y:S02]  /*e030*/  MOV R116, R201 ;  /* 0x000000c900747202 */ /* 0x000fe40000000f00 */
[----:B------:R-:W-:Y:S02]  /*e040*/  MOV R3, 0x2 ;  /* 0x0000000200037802 */ /* 0x000fe40000000f00 */
[----:B------:R-:W-:Y:S02]  /*e050*/  MOV R2, 0xe070 ;  /* 0x0000e07000027802 */ /* 0x000fe40000000f00 */
[----:B------:R-:W-:Y:S05]  /*e060*/  CALL.REL.NOINC `($__internal_0_$__cuda_sm70_shflsync_bfly_p) ;  /* 0x0000122000007944 */ /* 0x000fea0003c00000 */
[----:B------:R-:W-:Y:S01]  /*e070*/  FADD.FTZ R6, R201, R158 ;  /* 0x0000009ec9067221 */ /* 0x000fe20000010000 */
[----:B------:R-:W-:Y:S02]  /*e080*/  MOV R3, 0x1 ;  /* 0x0000000100037802 */ /* 0x000fe40000000f00 */
[----:B------:R-:W-:-:S02]  /*e090*/  MOV R2, 0xe0c0 ;  /* 0x0000e0c000027802 */ /* 0x000fc40000000f00 */
[----:B------:R-:W-:Y:S02]  /*e0a0*/  MOV R116, R6 ;  /* 0x0000000600747202 */ /* 0x000fe40000000f00 */
        /* <DEDUP_REMOVED lines=8> */
[----:B------:R-:W-:Y:S02]  /*e130*/  MOV R2, 0xe160 ;  /* 0x0000e16000027802 */ /* 0x000fe40000000f00 */
[----:B------:R-:W-:-:S02]  /*e140*/  MOV R116, R5 ;  /* 0x0000000500747202 */ /* 0x000fc40000000f00 */
[----:B------:R-:W-:Y:S05]  /*e150*/  CALL.REL.NOINC `($__internal_0_$__cuda_sm70_shflsync_bfly_p) ;  /* 0x0000113000007944 */ /* 0x000fea0003c00000 */
[----:B------:R-:W-:Y:S01]  /*e160*/  FADD.FTZ R5, R5, R158 ;  /* 0x0000009e05057221 */ /* 0x000fe20000010000 */
[----:B------:R-:W-:-:S02]  /*e170*/  MOV R116, R221 ;  /* 0x000000dd00747202 */ /* 0x000fc40000000f00 */
[----:B------:R-:W-:Y:S02]  /*e180*/  MOV R3, 0x2 ;  /* 0x0000000200037802 */ /* 0x000fe40000000f00 */
[----:B------:R-:W-:Y:S02]  /*e190*/  MOV R2, 0xe1b0 ;  /* 0x0000e1b000027802 */ /* 0x000fe40000000f00 */
[----:B------:R-:W-:Y:S05]  /*e1a0*/  CALL.REL.NOINC `($__internal_0_$__cuda_sm70_shflsync_bfly_p) ;  /* 0x000010e000007944 */ /* 0x000fea0003c00000 */
[----:B------:R-:W-:Y:S01]  /*e1b0*/  FADD.FTZ R4, R221, R158 ;  /* 0x0000009edd047221 */ /* 0x000fe20000010000 */
[----:B------:R-:W-:Y:S02]  /*e1c0*/  MOV R3, 0x1 ;  /* 0x0000000100037802 */ /* 0x000fe40000000f00 */
[----:B------:R-:W-:Y:S02]  /*e1d0*/  MOV R2, 0xe200 ;  /* 0x0000e20000027802 */ /* 0x000fe40000000f00 */
[----:B------:R-:W-:Y:S02]  /*e1e0*/  MOV R116, R4 ;  /* 0x0000000400747202 */ /* 0x000fe40000000f00 */
[----:B------:R-:W-:Y:S05]  /*e1f0*/  CALL.REL.NOINC `($__internal_0_$__cuda_sm70_shflsync_bfly_p) ;  /* 0x0000109000007944 */ /* 0x000fea0003c00000 */
[----:B------:R-:W-:Y:S01]  /*e200*/  MOV R8, R158 ;  /* 0x0000009e00087202 */ /* 0x000fe20000000f00 */
[----:B------:R-:W-:Y:S05]  /*e210*/  BRA `(.L_x_167) ;  /* 0xffff9fb000007947 */ /* 0x000fea000383ffff */
.L_x_85:
[----:B-1234-:R-:W-:Y:S01]  /*e220*/  IMAD.MOV.U32 R199, RZ, RZ, R10 ;  /* 0x000000ffffc77224 */ /* 0x01efe200078e000a */
[----:B------:R-:W-:Y:S01]  /*e230*/  MOV R198, RZ ;  /* 0x000000ff00c67202 */ /* 0x000fe20000000f00 */
[----:B------:R-:W-:Y:S01]  /*e240*/  IMAD.MOV.U32 R3, RZ, RZ, 0x1c1f ;  /* 0x00001c1fff037424 */ /* 0x000fe200078e00ff */
[----:B------:R-:W-:-:S02]  /*e250*/  MOV R2, 0xe270 ;  /* 0x0000e27000027802 */ /* 0x000fc40000000f00 */
[----:B------:R-:W-:Y:S05]  /*e260*/  CALL.REL.NOINC `($__internal_1_$__cuda_sm70_shflsync_idx_p) ;  /* 0x0000108000007944 */ /* 0x000fea0003c00000 */
[----:B------:R-:W-:Y:S01]  /*e270*/  MOV R5, R198 ;  /* 0x000000c600057202 */ /* 0x000fe20000000f00 */
[----:B------:R-:W-:Y:S05]  /*e280*/  BRA `(.L_x_168) ;  /* 0xffffb8e000007947 */ /* 0x000fea000383ffff */
.L_x_86:
[----:B------:R-:W-:Y:S01]  /*e290*/  IMAD.MOV.U32 R199, RZ, RZ, R12 ;  /* 0x000000ffffc77224 */ /* 0x000fe200078e000c */
[----:B------:R-:W-:Y:S01]  /*e2a0*/  MOV R198, RZ ;  /* 0x000000ff00c67202 */ /* 0x000fe20000000f00 */
[----:B------:R-:W-:Y:S01]  /*e2b0*/  IMAD.MOV.U32 R3, RZ, RZ, 0x1c1f ;  /* 0x00001c1fff037424 */ /* 0x000fe200078e00ff */
[----:B------:R-:W-:-:S02]  /*e2c0*/  MOV R2, 0xe2e0 ;  /* 0x0000e2e000027802 */ /* 0x000fc40000000f00 */
[----:B-12---:R-:W-:Y:S05]  /*e2d0*/  CALL.REL.NOINC `($__internal_1_$__cuda_sm70_shflsync_idx_p) ;  /* 0x0000101000007944 */ /* 0x006fea0003c00000 */
[----:B------:R-:W-:Y:S01]  /*e2e0*/  MOV R0, R198 ;  /* 0x000000c600007202 */ /* 0x000fe20000000f00 */
[----:B------:R-:W-:Y:S05]  /*e2f0*/  BRA `(.L_x_169) ;  /* 0xffffb89000007947 */ /* 0x000fea000383ffff */
.L_x_89:
[----:B------:R-:W-:Y:S01]  /*e300*/  IMAD.MOV.U32 R199, RZ, RZ, R10 ;  /* 0x000000ffffc77224 */ /* 0x000fe200078e000a */
[----:B------:R-:W-:Y:S01]  /*e310*/  MOV R198, 0x1 ;  /* 0x0000000100c67802 */ /* 0x000fe20000000f00 */
[----:B--2---:R-:W-:Y:S01]  /*e320*/  IMAD.MOV.U32 R3, RZ, RZ, 0x1c1f ;  /* 0x00001c1fff037424 */ /* 0x004fe200078e00ff */
[----:B------:R-:W-:-:S02]  /*e330*/  MOV R2, 0xe350 ;  /* 0x0000e35000027802 */ /* 0x000fc40000000f00 */
        /* <DEDUP_REMOVED lines=9> */
.L_x_92:
[----:B------:R-:W-:Y:S01]  /*e3d0*/  IMAD.MOV.U32 R199, RZ, RZ, R10 ;  /* 0x000000ffffc77224 */ /* 0x000fe200078e000a */
[----:B------:R-:W-:Y:S01]  /*e3e0*/  MOV R198, 0x2 ;  /* 0x0000000200c67802 */ /* 0x000fe20000000f00 */
[----:B-1----:R-:W-:Y:S01]  /*e3f0*/  IMAD.MOV.U32 R3, RZ, RZ, 0x1c1f ;  /* 0x00001c1fff037424 */ /* 0x002fe200078e00ff */
[----:B------:R-:W-:Y:S02]  /*e400*/  MOV R2, 0xe420 ;  /* 0x0000e42000027802 */ /* 0x000fe40000000f00 */
[----:B--234-:R-:W-:Y:S05]  /*e410*/  CALL.REL.NOINC `($__internal_1_$__cuda_sm70_shflsync_idx_p) ;  /* 0x00000ed000007944 */ /* 0x01cfea0003c00000 */
[----:B------:R-:W-:Y:S01]  /*e420*/  MOV R5, R198 ;  /* 0x000000c600057202 */ /* 0x000fe20000000f00 */
[----:B------:R-:W-:Y:S05]  /*e430*/  BRA `(.L_x_171) ;  /* 0xffffba2000007947 */ /* 0x000fea000383ffff */
.L_x_93:
[----:B------:R-:W-:Y:S01]  /*e440*/  IMAD.MOV.U32 R199, RZ, RZ, R12 ;  /* 0x000000ffffc77224 */ /* 0x000fe200078e000c */
[----:B------:R-:W-:Y:S01]  /*e450*/  MOV R198, 0x2 ;  /* 0x0000000200c67802 */ /* 0x000fe20000000f00 */
[----:B------:R-:W-:Y:S01]  /*e460*/  IMAD.MOV.U32 R3, RZ, RZ, 0x1c1f ;  /* 0x00001c1fff037424 */ /* 0x000fe200078e00ff */
[----:B------:R-:W-:Y:S02]  /*e470*/  MOV R2, 0xe490 ;  /* 0x0000e49000027802 */ /* 0x000fe40000000f00 */
[----:B-1234-:R-:W-:Y:S05]  /*e480*/  CALL.REL.NOINC `($__internal_1_$__cuda_sm70_shflsync_idx_p) ;  /* 0x00000e6000007944 */ /* 0x01efea0003c00000 */
[----:B------:R-:W-:Y:S01]  /*e490*/  MOV R0, R198 ;  /* 0x000000c600007202 */ /* 0x000fe20000000f00 */
[----:B------:R-:W-:Y:S05]  /*e4a0*/  BRA `(.L_x_172) ;  /* 0xffffb9d000007947 */ /* 0x000fea000383ffff */
.L_x_96:
[----:B------:R-:W-:Y:S01]  /*e4b0*/  IMAD.MOV.U32 R199, RZ, RZ, R10 ;  /* 0x000000ffffc77224 */ /* 0x000fe200078e000a */
[----:B------:R-:W-:Y:S01]  /*e4c0*/  MOV R198, 0x3 ;  /* 0x0000000300c67802 */ /* 0x000fe20000000f00 */
[----:B-1----:R-:W-:Y:S01]  /*e4d0*/  IMAD.MOV.U32 R3, RZ, RZ, 0x1c1f ;  /* 0x00001c1fff037424 */ /* 0x002fe200078e00ff */
[----:B------:R-:W-:-:S02]  /*e4e0*/  MOV R2, 0xe500 ;  /* 0x0000e50000027802 */ /* 0x000fc40000000f00 */
[----:B--234-:R-:W-:Y:S05]  /*e4f0*/  CALL.REL.NOINC `($__internal_1_$__cuda_sm70_shflsync_idx_p) ;  /* 0x00000df000007944 */ /* 0x01cfea0003c00000 */
        /* <DEDUP_REMOVED lines=8> */
.L_x_98:
[----:B------:R-:W-:Y:S01]  /*e580*/  IMAD.MOV.U32 R199, RZ, RZ, R5 ;  /* 0x000000ffffc77224 */ /* 0x000fe200078e0005 */
[----:B------:R-:W-:Y:S01]  /*e590*/  MOV R198, RZ ;  /* 0x000000ff00c67202 */ /* 0x000fe20000000f00 */
[----:B------:R-:W-:Y:S01]  /*e5a0*/  IMAD.MOV.U32 R3, RZ, RZ, 0x1c1f ;  /* 0x00001c1fff037424 */ /* 0x000fe200078e00ff */
[----:B------:R-:W-:Y:S02]  /*e5b0*/  MOV R2, 0xe5d0 ;  /* 0x0000e5d000027802 */ /* 0x000fe40000000f00 */
[----:B------:R-:W-:Y:S05]  /*e5c0*/  CALL.REL.NOINC `($__internal_1_$__cuda_sm70_shflsync_idx_p) ;  /* 0x00000d2000007944 */ /* 0x000fea0003c00000 */
[----:B------:R-:W-:Y:S01]  /*e5d0*/  MOV R4, R198 ;  /* 0x000000c600047202 */ /* 0x000fe20000000f00 */
[----:B------:R-:W-:Y:S05]  /*e5e0*/  BRA `(.L_x_174) ;  /* 0xffffbd5000007947 */ /* 0x000fea000383ffff */
.L_x_99:
[----:B------:R-:W-:Y:S01]  /*e5f0*/  IMAD.MOV.U32 R199, RZ, RZ, R12 ;  /* 0x000000ffffc77224 */ /* 0x000fe200078e000c */
[----:B------:R-:W-:Y:S01]  /*e600*/  MOV R198, RZ ;  /* 0x000000ff00c67202 */ /* 0x000fe20000000f00 */
[----:B------:R-:W-:Y:S01]  /*e610*/  IMAD.MOV.U32 R3, RZ, RZ, 0x1c1f ;  /* 0x00001c1fff037424 */ /* 0x000fe200078e00ff */
[----:B------:R-:W-:Y:S02]  /*e620*/  MOV R2, 0xe640 ;  /* 0x0000e64000027802 */ /* 0x000fe40000000f00 */
[----:B-12---:R-:W-:Y:S05]  /*e630*/  CALL.REL.NOINC `($__internal_1_$__cuda_sm70_shflsync_idx_p) ;  /* 0x00000cb000007944 */ /* 0x006fea0003c00000 */
[----:B------:R-:W-:Y:S01]  /*e640*/  MOV R0, R198 ;  /* 0x000000c600007202 */ /* 0x000fe20000000f00 */
[----:B------:R-:W-:Y:S05]  /*e650*/  BRA `(.L_x_175) ;  /* 0xffffbd0000007947 */ /* 0x000fea000383ffff */
.L_x_102:
        /* <DEDUP_REMOVED lines=13> */
.L_x_105:
[----:B------:R-:W-:Y:S01]  /*e730*/  IMAD.MOV.U32 R199, RZ, RZ, R5 ;  /* 0x000000ffffc77224 */ /* 0x000fe200078e0005 */
[----:B------:R-:W-:Y:S01]  /*e740*/  MOV R198, 0x2 ;  /* 0x0000000200c67802 */ /* 0x000fe20000000f00 */
[----:B-1----:R-:W-:Y:S01]  /*e750*/  IMAD.MOV.U32 R3, RZ, RZ, 0x1c1f ;  /* 0x00001c1fff037424 */ /* 0x002fe200078e00ff */
[----:B------:R-:W-:Y:S02]  /*e760*/  MOV R2, 0xe780 ;  /* 0x0000e78000027802 */ /* 0x000fe40000000f00 */
[----:B--234-:R-:W-:Y:S05]  /*e770*/  CALL.REL.NOINC `($__internal_1_$__cuda_sm70_shflsync_idx_p) ;  /* 0x00000b7000007944 */ /* 0x01cfea0003c00000 */
[----:B------:R-:W-:Y:S01]  /*e780*/  MOV R4, R198 ;  /* 0x000000c600047202 */ /* 0x000fe20000000f00 */
[----:B------:R-:W-:Y:S05]  /*e790*/  BRA `(.L_x_177) ;  /* 0xffffc4f000007947 */ /* 0x000fea000383ffff */
.L_x_106:
[----:B------:R-:W-:Y:S01]  /*e7a0*/  IMAD.MOV.U32 R199, RZ, RZ, R12 ;  /* 0x000000ffffc77224 */ /* 0x000fe200078e000c */
[----:B------:R-:W-:Y:S01]  /*e7b0*/  MOV R198, 0x2 ;  /* 0x0000000200c67802 */ /* 0x000fe20000000f00 */
[----:B------:R-:W-:Y:S01]  /*e7c0*/  IMAD.MOV.U32 R3, RZ, RZ, 0x1c1f ;  /* 0x00001c1fff037424 */ /* 0x000fe200078e00ff */
[----:B------:R-:W-:Y:S02]  /*e7d0*/  MOV R2, 0xe7f0 ;  /* 0x0000e7f000027802 */ /* 0x000fe40000000f00 */
[----:B-1234-:R-:W-:Y:S05]  /*e7e0*/  CALL.REL.NOINC `($__internal_1_$__cuda_sm70_shflsync_idx_p) ;  /* 0x00000b0000007944 */ /* 0x01efea0003c00000 */
[----:B------:R-:W-:Y:S01]  /*e7f0*/  MOV R0, R198 ;  /* 0x000000c600007202 */ /* 0x000fe20000000f00 */
[----:B------:R-:W-:Y:S05]  /*e800*/  BRA `(.L_x_178) ;  /* 0xffffc4a000007947 */ /* 0x000fea000383ffff */
.L_x_109:
        /* <DEDUP_REMOVED lines=13> */
.L_x_113:
[----:B------:R-:W-:Y:S01]  /*e8e0*/  IMAD.MOV.U32 R199, RZ, RZ, R5 ;  /* 0x000000ffffc77224 */ /* 0x000fe200078e0005 */
[----:B------:R-:W-:Y:S01]  /*e8f0*/  MOV R198, RZ ;  /* 0x000000ff00c67202 */ /* 0x000fe20000000f00 */
[----:B------:R-:W-:Y:S01]  /*e900*/  IMAD.MOV.U32 R3, RZ, RZ, 0x1c1f ;  /* 0x00001c1fff037424 */ /* 0x000fe200078e00ff */
[----:B------:R-:W-:Y:S02]  /*e910*/  MOV R2, 0xe930 ;  /* 0x0000e93000027802 */ /* 0x000fe40000000f00 */
[----:B------:R-:W-:Y:S05]  /*e920*/  CALL.REL.NOINC `($__internal_1_$__cuda_sm70_shflsync_idx_p) ;  /* 0x000009c000007944 */ /* 0x000fea0003c00000 */
[----:B------:R-:W-:Y:S01]  /*e930*/  MOV R4, R198 ;  /* 0x000000c600047202 */ /* 0x000fe20000000f00 */
[----:B------:R-:W-:Y:S05]  /*e940*/  BRA `(.L_x_180) ;  /* 0xffffd3a000007947 */ /* 0x000fea000383ffff */
.L_x_114:
[----:B------:R-:W-:Y:S01]  /*e950*/  IMAD.MOV.U32 R199, RZ, RZ, R12 ;  /* 0x000000ffffc77224 */ /* 0x000fe200078e000c */
[----:B------:R-:W-:Y:S01]  /*e960*/  MOV R198, RZ ;  /* 0x000000ff00c67202 */ /* 0x000fe20000000f00 */
[----:B------:R-:W-:Y:S01]  /*e970*/  IMAD.MOV.U32 R3, RZ, RZ, 0x1c1f ;  /* 0x00001c1fff037424 */ /* 0x000fe200078e00ff */
[----:B------:R-:W-:Y:S02]  /*e980*/  MOV R2, 0xe9a0 ;  /* 0x0000e9a000027802 */ /* 0x000fe40000000f00 */
[----:B-12---:R-:W-:Y:S05]  /*e990*/  CALL.REL.NOINC `($__internal_1_$__cuda_sm70_shflsync_idx_p) ;  /* 0x0000095000007944 */ /* 0x006fea0003c00000 */
[----:B------:R-:W-:Y:S01]  /*e9a0*/  MOV R0, R198 ;  /* 0x000000c600007202 */ /* 0x000fe20000000f00 */
[----:B------:R-:W-:Y:S05]  /*e9b0*/  BRA `(.L_x_181) ;  /* 0xffffd35000007947 */ /* 0x000fea000383ffff */
.L_x_117:
        /* <DEDUP_REMOVED lines=13> */
.L_x_120:
[----:B------:R-:W-:Y:S01]  /*ea90*/  IMAD.MOV.U32 R199, RZ, RZ, R5 ;  /* 0x000000ffffc77224 */ /* 0x000fe200078e0005 */
[----:B------:R-:W-:Y:S01]  /*eaa0*/  MOV R198, 0x2 ;  /* 0x0000000200c67802 */ /* 0x000fe20000000f00 */
[----:B-1----:R-:W-:Y:S01]  /*eab0*/  IMAD.MOV.U32 R3, RZ, RZ, 0x1c1f ;  /* 0x00001c1fff037424 */ /* 0x002fe200078e00ff */
[----:B------:R-:W-:Y:S02]  /*eac0*/  MOV R2, 0xeae0 ;  /* 0x0000eae000027802 */ /* 0x000fe40000000f00 */
[----:B--234-:R-:W-:Y:S05]  /*ead0*/  CALL.REL.NOINC `($__internal_1_$__cuda_sm70_shflsync_idx_p) ;  /* 0x0000081000007944 */ /* 0x01cfea0003c00000 */
[----:B------:R-:W-:Y:S01]  /*eae0*/  MOV R4, R198 ;  /* 0x000000c600047202 */ /* 0x000fe20000000f00 */
[----:B------:R-:W-:Y:S05]  /*eaf0*/  BRA `(.L_x_183) ;  /* 0xffffd4f000007947 */ /* 0x000fea000383ffff */
.L_x_121:
[----:B------:R-:W-:Y:S01]  /*eb00*/  IMAD.MOV.U32 R199, RZ, RZ, R12 ;  /* 0x000000ffffc77224 */ /* 0x000fe200078e000c */
[----:B------:R-:W-:Y:S01]  /*eb10*/  MOV R198, 0x2 ;  /* 0x0000000200c67802 */ /* 0x000fe20000000f00 */
[----:B------:R-:W-:Y:S01]  /*eb20*/  IMAD.MOV.U32 R3, RZ, RZ, 0x1c1f ;  /* 0x00001c1fff037424 */ /* 0x000fe200078e00ff */
[----:B------:R-:W-:Y:S02]  /*eb30*/  MOV R2, 0xeb50 ;  /* 0x0000eb5000027802 */ /* 0x000fe40000000f00 */
[----:B-1234-:R-:W-:Y:S05]  /*eb40*/  CALL.REL.NOINC `($__internal_1_$__cuda_sm70_shflsync_idx_p) ;  /* 0x000007a000007944 */ /* 0x01efea0003c00000 */
[----:B------:R-:W-:Y:S01]  /*eb50*/  MOV R0, R198 ;  /* 0x000000c600007202 */ /* 0x000fe20000000f00 */
[----:B------:R-:W-:Y:S05]  /*eb60*/  BRA `(.L_x_184) ;  /* 0xffffd4a000007947 */ /* 0x000fea000383ffff */
.L_x_124:
        /* <DEDUP_REMOVED lines=13> */
.L_x_126:
[----:B------:R-:W-:Y:S01]  /*ec40*/  IMAD.MOV.U32 R199, RZ, RZ, R74 ;  /* 0x000000ffffc77224 */ /* 0x000fe200078e004a */
[----:B------:R-:W-:Y:S01]  /*ec50*/  MOV R198, RZ ;  /* 0x000000ff00c67202 */ /* 0x000fe20000000f00 */
[----:B--2---:R-:W-:Y:S01]  /*ec60*/  IMAD.MOV.U32 R3, RZ, RZ, 0x1f ;  /* 0x0000001fff037424 */ /* 0x004fe200078e00ff */
[----:B------:R-:W-:Y:S02]  /*ec70*/  MOV R2, 0xec90 ;  /* 0x0000ec9000027802 */ /* 0x000fe40000000f00 */
[----:B-1----:R-:W-:Y:S05]  /*ec80*/  CALL.REL.NOINC `($__internal_1_$__cuda_sm70_shflsync_idx_p) ;  /* 0x0000066000007944 */ /* 0x002fea0003c00000 */
[----:B------:R-:W-:Y:S01]  /*ec90*/  MOV R9, R198 ;  /* 0x000000c600097202 */ /* 0x000fe20000000f00 */
[----:B------:R-:W-:Y:S05]  /*eca0*/  BRA `(.L_x_186) ;  /* 0xffffd6d000007947 */ /* 0x000fea000383ffff */
.L_x_127:
[----:B------:R-:W-:Y:S01]  /*ecb0*/  IMAD.MOV.U32 R199, RZ, RZ, R74 ;  /* 0x000000ffffc77224 */ /* 0x000fe200078e004a */
[----:B------:R-:W-:Y:S01]  /*ecc0*/  MOV R198, 0x1 ;  /* 0x0000000100c67802 */ /* 0x000fe20000000f00 */
[----:B--2---:R-:W-:Y:S01]  /*ecd0*/  IMAD.MOV.U32 R3, RZ, RZ, 0x1f ;  /* 0x0000001fff037424 */ /* 0x004fe200078e00ff */
[----:B------:R-:W-:Y:S02]  /*ece0*/  MOV R2, 0xed00 ;  /* 0x0000ed0000027802 */ /* 0x000fe40000000f00 */
[----:B-1-34-:R-:W-:Y:S05]  /*ecf0*/  CALL.REL.NOINC `($__internal_1_$__cuda_sm70_shflsync_idx_p) ;  /* 0x000005f000007944 */ /* 0x01afea0003c00000 */
[----:B------:R-:W-:Y:S01]  /*ed00*/  MOV R8, R198 ;  /* 0x000000c600087202 */ /* 0x000fe20000000f00 */
[----:B------:R-:W-:Y:S05]  /*ed10*/  BRA `(.L_x_187) ;  /* 0xffffd68000007947 */ /* 0x000fea000383ffff */
.L_x_128:
[----:B------:R-:W-:Y:S02]  /*ed20*/  MOV R2, 0x1 ;  /* 0x0000000100027802 */ /* 0x000fe40000000f00 */
[----:B------:R-:W-:-:S02]  /*ed30*/  MOV R3, 0xed50 ;  /* 0x0000ed5000037802 */ /* 0x000fc40000000f00 */
[----:B---34-:R-:W-:Y:S05]  /*ed40*/  CALL.REL.NOINC `($__internal_2_$__cuda_sm70_shflsync_up_p) ;  /* 0x000005f000007944 */ /* 0x018fea0003c00000 */
[----:B------:R-:W-:Y:S05]  /*ed50*/  BRA `(.L_x_188) ;  /* 0xffffd76000007947 */ /* 0x000fea000383ffff */
.L_x_129:
[----:B------:R-:W-:Y:S02]  /*ed60*/  MOV R2, 0x2 ;  /* 0x0000000200027802 */ /* 0x000fe40000000f00 */
[----:B------:R-:W-:-:S02]  /*ed70*/  MOV R3, 0xed90 ;  /* 0x0000ed9000037802 */ /* 0x000fc40000000f00 */
[----:B---34-:R-:W-:Y:S05]  /*ed80*/  CALL.REL.NOINC `($__internal_2_$__cuda_sm70_shflsync_up_p) ;  /* 0x000005b000007944 */ /* 0x018fea0003c00000 */
        /* <DEDUP_REMOVED lines=24> */
.L_x_133:
[----:B------:R-:W-:Y:S02]  /*ef10*/  MOV R2, 0x1 ;  /* 0x0000000100027802 */ /* 0x000fe40000000f00 */
[----:B------:R-:W-:Y:S02]  /*ef20*/  MOV R3, 0xef40 ;  /* 0x0000ef4000037802 */ /* 0x000fe40000000f00 */
[----:B---3--:R-:W-:Y:S05]  /*ef30*/  CALL.REL.NOINC `($__internal_2_$__cuda_sm70_shflsync_up_p) ;  /* 0x0000040000007944 */ /* 0x008fea0003c00000 */
[----:B------:R-:W-:Y:S01]  /*ef40*/  MOV R2, R4 ;  /* 0x0000000400027202 */ /* 0x000fe20000000f00 */
[----:B------:R-:W-:Y:S05]  /*ef50*/  BRA `(.L_x_190) ;  /* 0xffffd7b000007947 */ /* 0x000fea000383ffff */
.L_x_134:
[----:B------:R-:W-:Y:S02]  /*ef60*/  MOV R2, 0x2 ;  /* 0x0000000200027802 */ /* 0x000fe40000000f00 */
[----:B------:R-:W-:Y:S02]  /*ef70*/  MOV R3, 0xef90 ;  /* 0x0000ef9000037802 */ /* 0x000fe40000000f00 */
[----:B---3--:R-:W-:Y:S05]  /*ef80*/  CALL.REL.NOINC `($__internal_2_$__cuda_sm70_shflsync_up_p) ;  /* 0x000003b000007944 */ /* 0x008fea0003c00000 */
        /* <DEDUP_REMOVED lines=24> */
.L_x_136:
[----:B------:R-:W-:Y:S02]  /*f110*/  SEL R0, RZ, 0x1, P0 ;  /* 0x00000001ff007807 */ /* 0x000fe40000000000 */
[----:B------:R-:W-:Y:S02]  /*f120*/  MOV R2, 0xf140 ;  /* 0x0000f14000027802 */ /* 0x000fe40000000f00 */
[----:B-1-3--:R-:W-:Y:S05]  /*f130*/  CALL.REL.NOINC `($__internal_3_$__cuda_sm70_votesync_ballot) ;  /* 0x0000027000007944 */ /* 0x00afea0003c00000 */
[----:B------:R-:W-:Y:S05]  /*f140*/  BRA `(.L_x_192) ;  /* 0xffffd75000007947 */ /* 0x000fea000383ffff */
.L_x_137:
[----:B------:R-:W-:Y:S01]  /*f150*/  IMAD.MOV.U32 R199, RZ, RZ, R6 ;  /* 0x000000ffffc77224 */ /* 0x000fe200078e0006 */
[----:B----4-:R-:W-:Y:S01]  /*f160*/  MOV R198, R11 ;  /* 0x0000000b00c67202 */ /* 0x010fe20000000f00 */
[----:B------:R-:W-:Y:S01]  /*f170*/  IMAD.MOV.U32 R3, RZ, RZ, 0x1f ;  /* 0x0000001fff037424 */ /* 0x000fe200078e00ff */
[----:B------:R-:W-:Y:S02]  /*f180*/  MOV R2, 0xf1a0 ;  /* 0x0000f1a000027802 */ /* 0x000fe40000000f00 */
[----:B-123--:R-:W-:Y:S05]  /*f190*/  CALL.REL.NOINC `($__internal_1_$__cuda_sm70_shflsync_idx_p) ;  /* 0x0000015000007944 */ /* 0x00efea0003c00000 */
[----:B------:R-:W-:Y:S01]  /*f1a0*/  IMAD.MOV.U32 R8, RZ, RZ, R198 ;  /* 0x000000ffff087224 */ /* 0x000fe200078e00c6 */
[----:B------:R-:W-:Y:S01]  /*f1b0*/  MOV R198, R11 ;  /* 0x0000000b00c67202 */ /* 0x000fe20000000f00 */
[----:B------:R-:W-:Y:S01]  /*f1c0*/  IMAD.MOV.U32 R199, RZ, RZ, R7 ;  /* 0x000000ffffc77224 */ /* 0x000fe200078e0007 */
[----:B------:R-:W-:Y:S02]  /*f1d0*/  MOV R3, 0x1f ;  /* 0x0000001f00037802 */ /* 0x000fe40000000f00 */
[----:B------:R-:W-:-:S02]  /*f1e0*/  MOV R2, 0xf200 ;  /* 0x0000f20000027802 */ /* 0x000fc40000000f00 */
[----:B------:R-:W-:Y:S05]  /*f1f0*/  CALL.REL.NOINC `($__internal_1_$__cuda_sm70_shflsync_idx_p) ;  /* 0x000000f000007944 */ /* 0x000fea0003c00000 */
[----:B------:R-:W-:Y:S01]  /*f200*/  MOV R7, R198 ;  /* 0x000000c600077202 */ /* 0x000fe20000000f00 */
[----:B------:R-:W-:Y:S05]  /*f210*/  BRA `(.L_x_193) ;  /* 0xffffd6c000007947 */ /* 0x000fea000383ffff */
.L_x_140:
[----:B------:R-:W-:Y:S01]  /*f220*/  IMAD.MOV.U32 R199, RZ, RZ, R4 ;  /* 0x000000ffffc77224 */ /* 0x000fe200078e0004 */
[----:B------:R-:W-:Y:S01]  /*f230*/  MOV R198, R0 ;  /* 0x0000000000c67202 */ /* 0x000fe20000000f00 */
[----:B------:R-:W-:Y:S01]  /*f240*/  IMAD.MOV.U32 R3, RZ, RZ, 0x1f ;  /* 0x0000001fff037424 */ /* 0x000fe200078e00ff */
[----:B------:R-:W-:-:S02]  /*f250*/  MOV R2, 0xf270 ;  /* 0x0000f27000027802 */ /* 0x000fc40000000f00 */
[----:B-1-34-:R-:W-:Y:S05]  /*f260*/  CALL.REL.NOINC `($__internal_1_$__cuda_sm70_shflsync_idx_p) ;  /* 0x0000008000007944 */ /* 0x01afea0003c00000 */
[----:B------:R-:W-:Y:S01]  /*f270*/  MOV R12, R198 ;  /* 0x000000c6000c7202 */ /* 0x000fe20000000f00 */
[----:B------:R-:W-:Y:S05]  /*f280*/  BRA `(.L_x_139) ;  /* 0xffffd6b000007947 */ /* 0x000fea000383ffff */
        .weak           $__internal_0_$__cuda_sm70_shflsync_bfly_p
        .type           $__internal_0_$__cuda_sm70_shflsync_bfly_p,@function
        .size           $__internal_0_$__cuda_sm70_shflsync_bfly_p,($__internal_1_$__cuda_sm70_shflsync_idx_p - $__internal_0_$__cuda_sm70_shflsync_bfly_p)
$__internal_0_$__cuda_sm70_shflsync_bfly_p:
[----:B------:R-:W-:Y:S02]  /*f290*/  MOV R158, 0x1f ;  /* 0x0000001f009e7802 */ /* 0x000fe40000000f00 */
[----:B------:R-:W-:-:S04]  /*f2a0*/  MOV R159, 0xffffffff ;  /* 0xffffffff009f7802 */ /* 0x000fc80000000f00 */
[----:B------:R-:W-:Y:S04]  /*f2b0*/  WARPSYNC R159 ;  /* 0x0000009f00007348 */ /* 0x000fe80003800000 */
[----:B------:R1:W2:Y:S02]  /*f2c0*/  SHFL.BFLY PT, R158, R116, R3, R158 ;  /* 0x0c000003749e7389 */ /* 0x0002a400000e009e */
[----:B-1----:R-:W-:-:S04]  /*f2d0*/  MOV R3, 0x0 ;  /* 0x0000000000037802 */ /* 0x002fc80000000f00 */
[----:B--2---:R-:W-:Y:S05]  /*f2e0*/  RET.REL.NODEC R2 `(_ZN7cutlass13device_kernelIN5flash19enable_sm80_to_sm89INS1_16FlashAttnFwdSm80INS1_25CollectiveMainloopFwdSm80ILi4ELi1ELb0EN4cute5tupleIJNS5_1CILi128EEENS7_ILi48EEENS7_ILi96EEEEEELi96ENS_10bfloat16_tEfNS_4arch4Sm80ELb0ELb0ELb0ELb1ELb1ELb0ELb1ELb1EEENS1_21CollectiveEpilogueFwdINS6_IJS8_SA_S9_EEENS6_IJNS7_ILi1EEESI_SI_EEESC_SE_Li128ELb1ELb1ELb1ELb0EEENS1_36VarlenDynamicPersistentTileSchedulerILi128ELi48ELi128ELi128ELb1ELb1ELb0ELb0ELb1ELb1EEEEEEEEEvNT_6ParamsE) ;  /* 0xffff0d1002007950 */ /* 0x004fea0003c3ffff */
        .weak           $__internal_1_$__cuda_sm70_shflsync_idx_p
        .type           $__internal_1_$__cuda_sm70_shflsync_idx_p,@function
        .size           $__internal_1_$__cuda_sm70_shflsync_idx_p,($__internal_2_$__cuda_sm70_shflsync_up_p - $__internal_1_$__cuda_sm70_shflsync_idx_p)
$__internal_1_$__cuda_sm70_shflsync_idx_p:
[----:B------:R-:W-:-:S04]  /*f2f0*/  MOV R202, 0xffffffff ;  /* 0xffffffff00ca7802 */ /* 0x000fc80000000f00 */
[----:B------:R-:W-:Y:S04]  /*f300*/  WARPSYNC R202 ;  /* 0x000000ca00007348 */ /* 0x000fe80003800000 */
[----:B------:R1:W2:Y:S02]  /*f310*/  SHFL.IDX PT, R198, R199, R198, R3 ;  /* 0x000000c6c7c67389 */ /* 0x0002a400000e0003 */
[----:B-1----:R-:W-:-:S04]  /*f320*/  MOV R3, 0x0 ;  /* 0x0000000000037802 */ /* 0x002fc80000000f00 */
[----:B--2---:R-:W-:Y:S05]  /*f330*/  RET.REL.NODEC R2 `(_ZN7cutlass13device_kernelIN5flash19enable_sm80_to_sm89INS1_16FlashAttnFwdSm80INS1_25CollectiveMainloopFwdSm80ILi4ELi1ELb0EN4cute5tupleIJNS5_1CILi128EEENS7_ILi48EEENS7_ILi96EEEEEELi96ENS_10bfloat16_tEfNS_4arch4Sm80ELb0ELb0ELb0ELb1ELb1ELb0ELb1ELb1EEENS1_21CollectiveEpilogueFwdINS6_IJS8_SA_S9_EEENS6_IJNS7_ILi1EEESI_SI_EEESC_SE_Li128ELb1ELb1ELb1ELb0EEENS1_36VarlenDynamicPersistentTileSchedulerILi128ELi48ELi128ELi128ELb1ELb1ELb0ELb0ELb1ELb1EEEEEEEEEvNT_6ParamsE) ;  /* 0xffff0cc002007950 */ /* 0x004fea0003c3ffff */
        .weak           $__internal_2_$__cuda_sm70_shflsync_up_p
        .type           $__internal_2_$__cuda_sm70_shflsync_up_p,@function
        .size           $__internal_2_$__cuda_sm70_shflsync_up_p,($__internal_3_$__cuda_sm70_votesync_ballot - $__internal_2_$__cuda_sm70_shflsync_up_p)
$__internal_2_$__cuda_sm70_shflsync_up_p:
[----:B------:R-:W-:Y:S02]  /*f340*/  IMAD.MOV.U32 R4, RZ, RZ, RZ ;  /* 0x000000ffff047224 */ /* 0x000fe400078e00ff */
[----:B------:R-:W-:-:S04]  /*f350*/  IMAD.MOV.U32 R10, RZ, RZ, -0x1 ;  /* 0xffffffffff0a7424 */ /* 0x000fc800078e00ff */
[----:B------:R-:W-:Y:S04]  /*f360*/  WARPSYNC R10 ;  /* 0x0000000a00007348 */ /* 0x000fe80003800000 */
[----:B------:R1:W2:Y:S02]  /*f370*/  SHFL.UP PT, R4, R0, R2, R4 ;  /* 0x0400000200047389 */ /* 0x0002a400000e0004 */
[----:B-1----:R-:W-:Y:S02]  /*f380*/  MOV R2, R3 ;  /* 0x0000000300027202 */ /* 0x002fe40000000f00 */
[----:B------:R-:W-:-:S04]  /*f390*/  MOV R3, 0x0 ;  /* 0x0000000000037802 */ /* 0x000fc80000000f00 */
[----:B--2---:R-:W-:Y:S05]  /*f3a0*/  RET.REL.NODEC R2 `(_ZN7cutlass13device_kernelIN5flash19enable_sm80_to_sm89INS1_16FlashAttnFwdSm80INS1_25CollectiveMainloopFwdSm80ILi4ELi1ELb0EN4cute5tupleIJNS5_1CILi128EEENS7_ILi48EEENS7_ILi96EEEEEELi96ENS_10bfloat16_tEfNS_4arch4Sm80ELb0ELb0ELb0ELb1ELb1ELb0ELb1ELb1EEENS1_21CollectiveEpilogueFwdINS6_IJS8_SA_S9_EEENS6_IJNS7_ILi1EEESI_SI_EEESC_SE_Li128ELb1ELb1ELb1ELb0EEENS1_36VarlenDynamicPersistentTileSchedulerILi128ELi48ELi128ELi128ELb1ELb1ELb0ELb0ELb1ELb1EEEEEEEEEvNT_6ParamsE) ;  /* 0xffff0c5002007950 */ /* 0x004fea0003c3ffff */
        .weak           $__internal_3_$__cuda_sm70_votesync_ballot
        .type           $__internal_3_$__cuda_sm70_votesync_ballot,@function
        .size           $__internal_3_$__cuda_sm70_votesync_ballot,(.L_x_1815 - $__internal_3_$__cuda_sm70_votesync_ballot)
$__internal_3_$__cuda_sm70_votesync_ballot:
[----:B------:R-:W-:Y:S01]  /*f3b0*/  ISETP.NE.U32.AND P0, PT, R0, 0x1, PT ;  /* 0x000000010000780c */ /* 0x000fe20003f05070 */
[----:B------:R-:W-:-:S04]  /*f3c0*/  IMAD.MOV.U32 R3, RZ, RZ, -0x1 ;  /* 0xffffffffff037424 */ /* 0x000fc800078e00ff */
[----:B------:R-:W-:Y:S08]  /*f3d0*/  WARPSYNC R3 ;  /* 0x0000000300007348 */ /* 0x000ff00003800000 */
[----:B------:R-:W-:-:S04]  /*f3e0*/  VOTE.ANY R0, PT, !P0 ;  /* 0x0000000000007806 */ /* 0x000fc800040e0100 */
[----:B------:R-:W-:Y:S01]  /*f3f0*/  LOP3.LUT R0, R0, R3, RZ, 0xc0, !PT ;  /* 0x0000000300007212 */ /* 0x000fe200078ec0ff */
[----:B------:R-:W-:-:S04]  /*f400*/  IMAD.MOV.U32 R3, RZ, RZ, 0x0 ;  /* 0x00000000ff037424 */ /* 0x000fc800078e00ff */
[----:B------:R-:W-:Y:S05]  /*f410*/  RET.REL.NODEC R2 `(_ZN7cutlass13device_kernelIN5flash19enable_sm80_to_sm89INS1_16FlashAttnFwdSm80INS1_25CollectiveMainloopFwdSm80ILi4ELi1ELb0EN4cute5tupleIJNS5_1CILi128EEENS7_ILi48EEENS7_ILi96EEEEEELi96ENS_10bfloat16_tEfNS_4arch4Sm80ELb0ELb0ELb0ELb1ELb1ELb0ELb1ELb1EEENS1_21CollectiveEpilogueFwdINS6_IJS8_SA_S9_EEENS6_IJNS7_ILi1EEESI_SI_EEESC_SE_Li128ELb1ELb1ELb1ELb0EEENS1_36VarlenDynamicPersistentTileSchedulerILi128ELi48ELi128ELi128ELb1ELb1ELb0ELb0ELb1ELb1EEEEEEEEEvNT_6ParamsE) ;  /* 0xffff0be002007950 */ /* 0x000fea0003c3ffff */
.L_x_194:
        /* <DEDUP_REMOVED lines=14> */
.L_x_1815:


//--------------------- .text._ZN7cutlass13device_kernelIN5flash19enable_sm80_to_sm89INS1_16FlashAttnFwdSm80INS1_25CollectiveMainloopFwdSm80ILi4ELi1ELb0EN4cute5tupleIJNS5_1CILi128EEENS7_ILi48EEENS7_ILi96EEEEEELi96ENS_10bfloat16_tEfNS_4arch4Sm80ELb0ELb0ELb0ELb1ELb1ELb1ELb1ELb1EEENS1_21CollectiveEpilogueFwdINS6_IJS8_SA_S9_EEENS6_IJNS7_ILi1EEESI_SI_EEESC_SE_Li128ELb1ELb1ELb1ELb0EEENS1_36VarlenDynamicPersistentTileSchedulerILi128ELi48ELi128ELi128ELb1ELb1ELb0ELb0ELb1ELb1EEEEEEEEEvNT_6ParamsE --------------------------
	.section	.text._ZN7cutlass13device_kernelIN5flash19enable_sm80_to_sm89INS1_16FlashAttnFwdSm80INS1_25CollectiveMainloopFwdSm80ILi4ELi1ELb0EN4cute5tupleIJNS5_1CILi128EEENS7_ILi48EEENS7_ILi96EEEEEELi96ENS_10bfloat16_tEfNS_4arch4Sm80ELb0ELb0ELb0ELb1ELb1ELb1ELb1ELb1EEENS1_21CollectiveEpilogueFwdINS6_IJS8_SA_S9_EEENS6_IJNS7_ILi1EEESI_SI_EEESC_SE_Li128ELb1ELb1ELb1ELb0EEENS1_36VarlenDynamicPersistentTileSchedulerILi128ELi48ELi128ELi128ELb1ELb1ELb0ELb0ELb1ELb1EEEEEEEEEvNT_6ParamsE,"ax",@progbits
	.sectioninfo	@"SHI_REGISTERS=255"
	.align	128
.text._ZN7cutlass13device_kernelIN5flash19enable_sm80_to_sm89INS1_16FlashAttnFwdSm80INS1_25CollectiveMainloopFwdSm80ILi4ELi1ELb0EN4cute5tupleIJNS5_1CILi128EEENS7_ILi48EEENS7_ILi96EEEEEELi96ENS_10bfloat16_tEfNS_4arch4Sm80ELb0ELb0ELb0ELb1ELb1ELb1ELb1ELb1EEENS1_21CollectiveEpilogueFwdINS6_IJS8_SA_S9_EEENS6_IJNS7_ILi1EEESI_SI_EEESC_SE_Li128ELb1ELb1ELb1ELb0EEENS1_36VarlenDynamicPersistentTileSchedulerILi128ELi48ELi128ELi128ELb1ELb1ELb0ELb0ELb1ELb1EEEEEEEEEvNT_6ParamsE:
        .type           _ZN7cutlass13device_kernelIN5flash19enable_sm80_to_sm89INS1_16FlashAttnFwdSm80INS1_25CollectiveMainloopFwdSm80ILi4ELi1ELb0EN4cute5tupleIJNS5_1CILi128EEENS7_ILi48EEENS7_ILi96EEEEEELi96ENS_10bfloat16_tEfNS_4arch4Sm80ELb0ELb0ELb0ELb1ELb1ELb1ELb1ELb1EEENS1_21CollectiveEpilogueFwdINS6_IJS8_SA_S9_EEENS6_IJNS7_ILi1EEESI_SI_EEESC_SE_Li128ELb1ELb1ELb1ELb0EEENS1_36VarlenDynamicPersistentTileSchedulerILi128ELi48ELi128ELi128ELb1ELb1ELb0ELb0ELb1ELb1EEEEEEEEEvNT_6ParamsE,@function
        .size           _ZN7cutlass13device_kernelIN5flash19enable_sm80_to_sm89INS1_16FlashAttnFwdSm80INS1_25CollectiveMainloopFwdSm80ILi4ELi1ELb0EN4cute5tupleIJNS5_1CILi128EEENS7_ILi48EEENS7_ILi96EEEEEELi96ENS_10bfloat16_tEfNS_4arch4Sm80ELb0ELb0ELb0ELb1ELb1ELb1ELb1ELb1EEENS1_21CollectiveEpilogueFwdINS6_IJS8_SA_S9_EEENS6_IJNS7_ILi1EEESI_SI_EEESC_SE_Li128ELb1ELb1ELb1ELb0EEENS1_36VarlenDynamicPersistentTileSchedulerILi128ELi48ELi128ELi128ELb1ELb1ELb0ELb0ELb1ELb1EEEEEEEEEvNT_6ParamsE,(.L_x_1820 - _ZN7cutlass13device_kernelIN5flash19enable_sm80_to_sm89INS1_16FlashAttnFwdSm80INS1_25CollectiveMainloopFwdSm80ILi4ELi1ELb0EN4cute5tupleIJNS5_1CILi128EEENS7_ILi48EEENS7_ILi96EEEEEELi96ENS_10bfloat16_tEfNS_4arch4Sm80ELb0ELb0ELb0ELb1ELb1ELb1ELb1ELb1EEENS1_21CollectiveEpilogueFwdINS6_IJS8_SA_S9_EEENS6_IJNS7_ILi1EEESI_SI_EEESC_SE_Li128ELb1ELb1ELb1ELb0EEENS1_36VarlenDynamicPersistentTileSchedulerILi128ELi48ELi128ELi128ELb1ELb1ELb0ELb0ELb1ELb1EEEEEEEEEvNT_6ParamsE)
        .other          _ZN7cutlass13device_kernelIN5flash19enable_sm80_to_sm89INS1_16FlashAttnFwdSm80INS1_25CollectiveMainloopFwdSm80ILi4ELi1ELb0EN4cute5tupleIJNS5_1CILi128EEENS7_ILi48EEENS7_ILi96EEEEEELi96ENS_10bfloat16_tEfNS_4arch4Sm80ELb0ELb0ELb0ELb1ELb1ELb1ELb1ELb1EEENS1_21CollectiveEpilogueFwdINS6_IJS8_SA_S9_EEENS6_IJNS7_ILi1EEESI_SI_EEESC_SE_Li128ELb1ELb1ELb1ELb0EEENS1_36VarlenDynamicPersistentTileSchedulerILi128ELi48ELi128ELi128ELb1ELb1ELb0ELb0ELb1ELb1EEEEEEEEEvNT_6ParamsE,@"STO_CUDA_ENTRY STV_DEFAULT"
_ZN7cutlass13device_kernelIN5flash19enable_sm80_to_sm89INS1_16FlashAttnFwdSm80INS1_25CollectiveMainloopFwdSm80ILi4ELi1ELb0EN4cute5tupleIJNS5_1CILi128EEENS7_ILi48EEENS7_ILi96EEEEEELi96ENS_10bfloat16_tEfNS_4arch4Sm80ELb0ELb0ELb0ELb1ELb1ELb1ELb1ELb1EEENS1_21CollectiveEpilogueFwdINS6_IJS8_SA_S9_EEENS6_IJNS7_ILi1EEESI_SI_EEESC_SE_Li128ELb1ELb1ELb1ELb0EEENS1_36VarlenDynamicPersistentTileSchedulerILi128ELi48ELi128ELi128ELb1ELb1ELb0ELb0ELb1ELb1EEEEEEEEEvNT_6ParamsE:
[----:B------:R-:W-:-:S03]  /*0000*/  MOV R1, c[0x0][0x28] ;  /* 0x00000a0000017a02 */ /* 0x000fc60000000f00 */
[----:B------:R-:W1:Y:S01]  /*0010*/  S2R R2, SR_TID.X ;  /* 0x0000000000027919 */ /* 0x000e620000002100 */
[----:B------:R-:W-:Y:S01]  /*0020*/  IADD3 R1, R1, -0x138, RZ ;  /* 0xfffffec801017810 */ /* 0x000fe20007ffe0ff */
[----:B------:R-:W-:Y:S01]  /*0030*/  ULDC.64 UR8, c[0x0][0x118] ;  /* 0x0000460000087ab9 */ /* 0x000fe20000000a00 */
[----:B-1----:R-:W-:-:S05]  /*0040*/  SHF.R.U32.HI R0, RZ, 0x5, R2 ;  /* 0x00000005ff007819 */ /* 0x002fca0000011602 */
[----:B------:R-:W1:Y:S02]  /*0050*/  SHFL.IDX PT, R3, R0, RZ, 0x1f ;  /* 0x00001fff00037589 */ /* 0x000e6400000e0000 */
[----:B-1----:R-:W-:Y:S02]  /*0060*/  ISETP.NE.AND P0, PT, R3, RZ, PT ;  /* 0x000000ff0300720c */ /* 0x002fe40003f05270 */
[----:B------:R-:W-:Y:S11]  /*0070*/  STL [R1+0x12c], R3 ;  /* 0x00012c0301007387 */ /* 0x000ff60000100800 */
[----:B------:R-:W-:Y:S06]  /*0080*/  @P0 BAR.SYNC.DEFER_BLOCKING 0x5, 0x80 ;  /* 0x0142000000000b1d */ /* 0x000fec0000010000 */
[----:B------:R-:W1:Y:S04]  /*0090*/  @P0 LDS.128 R4, [0xc080] ;  /* 0x00c08000ff040984 */ /* 0x000e680000000c00 */
[----:B-1----:R1:W-:Y:S04]  /*00a0*/  @P0 STL.64 [R1+0x50], R4 ;  /* 0x0000500401000387 */ /* 0x0023e80000100a00 */
[----:B------:R1:W-:Y:S04]  /*00b0*/  @P0 STL.64 [R1+0x58], R6 ;  /* 0x0000580601000387 */ /* 0x0003e80000100a00 */
[----:B------:R-:W-:Y:S06]  /*00c0*/  @P0 BAR.ARV 0x4, 0x80 ;  /* 0x0102000000000b1d */ /* 0x000fec0000002000 */
[----:B------:R-:W-:Y:S05]  /*00d0*/  @P0 BRA `(.L_x_195) ;  /* 0x00000b1000000947 */ /* 0x000fea0003800000 */
[----:B------:R-:W-:Y:S01]  /*00e0*/  LOP3.LUT R14, R2, 0x1f, RZ, 0xc0, !PT ;  /* 0x0000001f020e7812 */ /* 0x000fe200078ec0ff */
[----:B------:R-:W-:Y:S01]  /*00f0*/  CS2R R8, SRZ ;  /* 0x0000000000087805 */ /* 0x000fe2000001ff00 */
[----:B-1----:R-:W-:-:S02]  /*0100*/  IMAD.MOV.U32 R7, RZ, RZ, RZ ;  /* 0x000000ffff077224 */ /* 0x002fc400078e00ff */
[----:B------:R-:W-:-:S04]  /*0110*/  ISETP.NE.AND P6, PT, R14, 0x1f, PT ;  /* 0x0000001f0e00780c */ /* 0x000fc80003fc5270 */
[----:B------:R-:W-:-:S13]  /*0120*/  ISETP.GE.OR P0, PT, R14, c[0x0][0x53c], !P6 ;  /* 0x00014f000e007a0c */ /* 0x000fda0007706670 */
[----:B------:R-:W-:Y:S02]  /*0130*/  @!P0 IMAD.MOV.U32 R4, RZ, RZ, 0x4 ;  /* 0x00000004ff048424 */ /* 0x000fe400078e00ff */
[----:B------:R-:W-:Y:S02]  /*0140*/  @!P0 IMAD.MOV.U32 R2, RZ, RZ, 0x4 ;  /* 0x00000004ff028424 */ /* 0x000fe400078e00ff */
[----:B------:R-:W-:-:S04]  /*0150*/  @!P0 IMAD.WIDE.U32 R4, R14, R4, c[0x0][0x580] ;  /* 0x000160000e048625 */ /* 0x000fc800078e0004 */
[C---:B------:R-:W-:Y:S01]  /*0160*/  @!P0 IMAD.WIDE.U32 R2, R14.reuse, R2, c[0x0][0x578] ;  /* 0x00015e000e028625 */ /* 0x040fe200078e0002 */
[----:B------:R-:W2:Y:S04]  /*0170*/  @!P0 LDG.E R8, [R4.64] ;  /* 0x0000000804088981 */ /* 0x000ea8000c1e1900 */
[----:B------:R-:W2:Y:S01]  /*0180*/  @!P0 LDG.E R7, [R2.64] ;  /* 0x0000000802078981 */ /* 0x000ea2000c1e1900 */
[C---:B------:R-:W-:Y:S01]  /*0190*/  ISETP.NE.AND P5, PT, R14.reuse, RZ, PT ;  /* 0x000000ff0e00720c */ /* 0x040fe20003fa5270 */
[----:B------:R-:W1:Y:S01]  /*01a0*/  S2UR UR4, SR_CTAID.X ;  /* 0x00000000000479c3 */ /* 0x000e620000002500 */
[C---:B------:R-:W-:Y:S02]  /*01b0*/  ISETP.GE.U32.AND P4, PT, R14.reuse, 0x2, PT ;  /* 0x000000020e00780c */ /* 0x040fe40003f86070 */
[----:B------:R-:W-:-:S02]  /*01c0*/  ISETP.GE.U32.AND P3, PT, R14, 0x4, PT ;  /* 0x000000040e00780c */ /* 0x000fc40003f66070 */
[C---:B------:R-:W-:Y:S02]  /*01d0*/  ISETP.GE.U32.AND P2, PT, R14.reuse, 0x8, PT ;  /* 0x000000080e00780c */ /* 0x040fe40003f46070 */
[----:B------:R-:W-:Y:S01]  /*01e0*/  ISETP.GE.U32.AND P1, PT, R14, 0x10, PT ;  /* 0x000000100e00780c */ /* 0x000fe20003f26070 */
[----:B--2---:R-:W-:-:S05]  /*01f0*/  IMAD R4, R8, R7, RZ ;  /* 0x0000000708047224 */ /* 0x004fca00078e02ff */
[----:B------:R-:W2:Y:S02]  /*0200*/  SHFL.UP PT, R0, R4, 0x1, RZ ;  /* 0x0420000004007989 */ /* 0x000ea400000e00ff */
[----:B--2---:R-:W-:-:S05]  /*0210*/  SEL R0, R0, RZ, P5 ;  /* 0x000000ff00007207 */ /* 0x004fca0002800000 */
[----:B------:R-:W-:-:S05]  /*0220*/  IMAD.IADD R4, R4, 0x1, R0 ;  /* 0x0000000104047824 */ /* 0x000fca00078e0200 */
        /* <DEDUP_REMOVED lines=12> */
[----:B------:R-:W2:Y:S02]  /*02f0*/  SHFL.IDX PT, R6, R4, 0x1f, 0x1f ;  /* 0x03e01f0004067f89 */ /* 0x000ea400000e0000 */
[----:B--2---:R-:W-:-:S04]  /*0300*/  IMAD R6, R6, c[0x0][0x538], RZ ;  /* 0x00014e0006067a24 */ /* 0x004fc800078e02ff */
[----:B------:R-:W-:Y:S01]  /*0310*/  IMAD.MOV.U32 R0, RZ, RZ, R6 ;  /* 0x000000ffff007224 */ /* 0x000fe200078e0006 */
[----:B-1----:R-:W-:-:S13]  /*0320*/  ISETP.GT.AND P0, PT, R6, UR4, PT ;  /* 0x0000000406007c0c */ /* 0x002fda000bf04270 */
[----:B------:R-:W-:Y:S05]  /*0330*/  @P0 BRA `(.L_x_196) ;  /* 0x0000027000000947 */ /* 0x000fea0003800000 */
[----:B------:R-:W-:Y:S02]  /*0340*/  MOV R6, R0 ;  /* 0x0000000000067202 */ /* 0x000fe40000000f00 */
[----:B------:R-:W-:-:S04]  /*0350*/  MOV R9, RZ ;  /* 0x000000ff00097202 */ /* 0x000fc80000000f00 */
.L_x_200:
        /* <DEDUP_REMOVED lines=12> */
[----:B------:R-:W2:Y:S04]  /*0420*/  @!P0 LDG.E R8, [R4.64] ;  /* 0x0000000804088981 */ /* 0x000ea8000c1e1900 */
[----:B------:R-:W2:Y:S02]  /*0430*/  @!P0 LDG.E R7, [R2.64] ;  /* 0x0000000802078981 */ /* 0x000ea4000c1e1900 */
[----:B--2---:R-:W-:Y:S01]  /*0440*/  IMAD R5, R8, R7, RZ ;  /* 0x0000000708057224 */ /* 0x004fe200078e02ff */
[----:B------:R-:W-:Y:S05]  /*0450*/  BRA.DIV ~URZ, `(.L_x_198) ;  /* 0x000186527f007947 */ /* 0x000fea000b800000 */
[----:B------:R1:W2:Y:S02]  /*0460*/  SHFL.UP PT, R0, R5, 0x1, RZ ;  /* 0x0420000005007989 */ /* 0x0002a400000e00ff */
.L_x_386:
        /* <DEDUP_REMOVED lines=16> */
.L_x_387:
[----:B--2---:R-:W-:-:S05]  /*0570*/  IMAD R0, R0, c[0x0][0x538], RZ ;  /* 0x00014e0000007a24 */ /* 0x004fca00078e02ff */
[----:B------:R-:W-:-:S04]  /*0580*/  IADD3 R6, R0, R6, RZ ;  /* 0x0000000600067210 */ /* 0x000fc80007ffe0ff */
[----:B------:R-:W-:-:S13]  /*0590*/  ISETP.GT.AND P0, PT, R6, UR4, PT ;  /* 0x0000000406007c0c */ /* 0x000fda000bf04270 */
[----:B-1----:R-:W-:Y:S05]  /*05a0*/  @!P0 BRA `(.L_x_200) ;  /* 0xfffffdb000008947 */ /* 0x002fea000383ffff */
.L_x_196:
[----:B------:R-:W-:-:S05]  /*05b0*/  IADD3 R12, -R0, R6, RZ ;  /* 0x00000006000c7210 */ /* 0x000fca0007ffe1ff */
[----:B------:R-:W-:-:S05]  /*05c0*/  IMAD R0, R4, c[0x0][0x538], R12 ;  /* 0x00014e0004007a24 */ /* 0x000fca00078e020c */
[----:B------:R-:W-:Y:S01]  /*05d0*/  ISETP.GT.AND P0, PT, R0, UR4, PT ;  /* 0x0000000400007c0c */ /* 0x000fe2000bf04270 */
[----:B------:R-:W-:-:S12]  /*05e0*/  BRA.DIV ~URZ, `(.L_x_201) ;  /* 0x000186e27f007947 */ /* 0x000fd8000b800000 */
[----:B------:R-:W-:-:S04]  /*05f0*/  VOTE.ANY R0, PT, !P0 ;  /* 0x0000000000007806 */ /* 0x000fc800040e0100 */
.L_x_388:
[----:B------:R1:W2:Y:S01]  /*0600*/  POPC R13, R0 ;  /* 0x00000000000d7309 */ /* 0x0002a20000000000 */
[----:B------:R-:W-:Y:S05]  /*0610*/  BRA.DIV ~URZ, `(.L_x_202) ;  /* 0x000186f27f007947 */ /* 0x000fea000b800000 */
[----:B--2---:R2:W3:Y:S01]  /*0620*/  SHFL.IDX PT, R11, R8, R13, 0x1f ;  /* 0x00001f0d080b7589 */ /* 0x0044e200000e0000 */
[----:B------:R-:W-:-:S03]  /*0630*/  MOV R6, RZ ;  /* 0x000000ff00067202 */ /* 0x000fc60000000f00 */
[----:B------:R2:W4:Y:S04]  /*0640*/  SHFL.IDX PT, R10, R7, R13, 0x1f ;  /* 0x00001f0d070a7589 */ /* 0x00052800000e0000 */
.L_x_389:
[----:B------:R-:W-:Y:S01]  /*0650*/  ISETP.NE.AND P0, PT, R0, RZ, PT ;  /* 0x000000ff0000720c */ /* 0x000fe20003f05270 */
[----:B------:R-:W-:-:S12]  /*0660*/  BSSY B0, `(.L_x_203) ;  /* 0x0000005000007945 */ /* 0x000fd80003800000 */
[----:B------:R-:W-:Y:S05]  /*0670*/  @!P0 BRA `(.L_x_204) ;  /* 0x0000003000008947 */ /* 0x000fea0003800000 */
[----:B------:R-:W-:Y:S01]  /*0680*/  IADD3 R211, R13, -0x1, RZ ;  /* 0xffffffff0dd37810 */ /* 0x000fe20007ffe0ff */
[----:B------:R-:W-:Y:S05]  /*0690*/  BRA.DIV ~URZ, `(.L_x_205) ;  /* 0x000187527f007947 */ /* 0x000fea000b800000 */
[----:B------:R1:W2:Y:S02]  /*06a0*/  SHFL.IDX PT, R6, R4, R211, 0x1f ;  /* 0x00001fd304067589 */ /* 0x0002a400000e0000 */
.L_x_204:
[----:B------:R-:W-:Y:S05]  /*06b0*/  BSYNC B0 ;  /* 0x0000000000007941 */ /* 0x000fea0003800000 */
.L_x_203:
[----:B-1-3--:R-:W-:Y:S01]  /*06c0*/  IABS R0, R11 ;  /* 0x0000000b00007213 */ /* 0x00afe20000000000 */
[----:B--2---:R-:W-:-:S04]  /*06d0*/  IMAD R4, R6, c[0x0][0x538], R12 ;  /* 0x00014e0006047a24 */ /* 0x004fc800078e020c */
[----:B------:R-:W-:Y:S01]  /*06e0*/  IMAD.MOV.U32 R5, RZ, RZ, R0 ;  /* 0x000000ffff057224 */ /* 0x000fe200078e0000 */
[----:B----4-:R-:W-:Y:S01]  /*06f0*/  IABS R0, R10 ;  /* 0x0000000a00007213 */ /* 0x010fe20000000000 */
[----:B------:R1:W-:Y:S01]  /*0700*/  STL [R1+0x50], R4 ;  /* 0x0000500401007387 */ /* 0x0003e20000100800 */
[----:B------:R-:W-:Y:S01]  /*0710*/  IADD3 R12, -R4, UR4, RZ ;  /* 0x00000004040c7c10 */ /* 0x000fe2000fffe1ff */
[----:B------:R-:W2:Y:S02]  /*0720*/  I2F.RP R2, R5 ;  /* 0x0000000500027306 */ /* 0x000ea40000209400 */
[----:B------:R-:W-:Y:S01]  /*0730*/  IMAD.MOV.U32 R7, RZ, RZ, R0 ;  /* 0x000000ffff077224 */ /* 0x000fe200078e0000 */
[----:B------:R-:W-:Y:S02]  /*0740*/  IABS R6, R12 ;  /* 0x0000000c00067213 */ /* 0x000fe40000000000 */
[----:B------:R-:W-:-:S03]  /*0750*/  IABS R0, R11 ;  /* 0x0000000b00007213 */ /* 0x000fc60000000000 */
[----:B------:R-:W-:Y:S01]  /*0760*/  I2F.RP R8, R7 ;  /* 0x0000000700087306 */ /* 0x000fe20000209400 */
[----:B------:R-:W-:-:S07]  /*0770*/  IADD3 R0, RZ, -R0, RZ ;  /* 0x80000000ff007210 */ /* 0x000fce0007ffe0ff */
[----:B--2---:R-:W2:Y:S02]  /*0780*/  MUFU.RCP R2, R2 ;  /* 0x0000000200027308 */ /* 0x004ea40000001000 */
[----:B--2---:R-:W-:-:S06]  /*0790*/  IADD3 R2, R2, 0xffffffe, RZ ;  /* 0x0ffffffe02027810 */ /* 0x004fcc0007ffe0ff */
[----:B------:R-:W2:Y:S02]  /*07a0*/  F2I.FTZ.U32.TRUNC.NTZ R3, R2 ;  /* 0x0000000200037305 */ /* 0x000ea4000021f000 */
[----:B--2---:R-:W-:-:S04]  /*07b0*/  IMAD.MOV R2, RZ, RZ, -R3 ;  /* 0x000000ffff027224 */ /* 0x004fc800078e0a03 */
[----:B-1----:R-:W-:Y:S02]  /*07c0*/  IMAD R4, R2, R5, RZ ;  /* 0x0000000502047224 */ /* 0x002fe400078e02ff */
[----:B------:R-:W-:-:S04]  /*07d0*/  IMAD.MOV.U32 R2, RZ, RZ, RZ ;  /* 0x000000ffff027224 */ /* 0x000fc800078e00ff */
[----:B------:R-:W-:-:S04]  /*07e0*/  IMAD.HI.U32 R2, R3, R4, R2 ;  /* 0x0000000403027227 */ /* 0x000fc800078e0002 */
[----:B------:R-:W-:-:S04]  /*07f0*/  IMAD.MOV.U32 R3, RZ, RZ, R6 ;  /* 0x000000ffff037224 */ /* 0x000fc800078e0006 */
[----:B------:R-:W-:-:S04]  /*0800*/  IMAD.HI.U32 R2, R2, R3, RZ ;  /* 0x0000000302027227 */ /* 0x000fc800078e00ff */
[----:B------:R-:W-:Y:S02]  /*0810*/  IMAD R0, R2, R0, R3 ;  /* 0x0000000002007224 */ /* 0x000fe400078e0203 */
[----:B------:R-:W1:Y:S03]  /*0820*/  MUFU.RCP R3, R8 ;  /* 0x0000000800037308 */ /* 0x000e660000001000 */
[----:B------:R-:W-:Y:S02]  /*0830*/  ISETP.GT.U32.AND P0, PT, R5, R0, PT ;  /* 0x000000000500720c */ /* 0x000fe40003f04070 */
[----:B-1----:R-:W-:-:S11]  /*0840*/  IADD3 R3, R3, 0xffffffe, RZ ;  /* 0x0ffffffe03037810 */ /* 0x002fd60007ffe0ff */
[----:B------:R-:W-:Y:S01]  /*0850*/  @!P0 IMAD.IADD R0, R0, 0x1, -R5 ;  /* 0x0000000100008824 */ /* 0x000fe200078e0a05 */
[----:B------:R-:W-:Y:S02]  /*0860*/  @!P0 IADD3 R2, R2, 0x1, RZ ;  /* 0x0000000102028810 */ /* 0x000fe40007ffe0ff */
[----:B------:R-:W-:Y:S01]  /*0870*/  ISETP.NE.AND P0, PT, R11, RZ, PT ;  /* 0x000000ff0b00720c */ /* 0x000fe20003f05270 */
[----:B------:R-:W1:Y:S01]  /*0880*/  F2I.FTZ.U32.TRUNC.NTZ R3, R3 ;  /* 0x0000000300037305 */ /* 0x000e62000021f000 */
[----:B------:R-:W-:Y:S02]  /*0890*/  ISETP.GE.U32.AND P2, PT, R0, R5, PT ;  /* 0x000000050000720c */ /* 0x000fe40003f46070 */
[----:B------:R-:W-:-:S04]  /*08a0*/  LOP3.LUT R0, R12, R11, RZ, 0x3c, !PT ;  /* 0x0000000b0c007212 */ /* 0x000fc800078e3cff */
[----:B------:R-:W-:-:S07]  /*08b0*/  ISETP.GE.AND P1, PT, R0, RZ, PT ;  /* 0x000000ff0000720c */ /* 0x000fce0003f26270 */
[----:B------:R-:W-:Y:S02]  /*08c0*/  @P2 IADD3 R2, R2, 0x1, RZ ;  /* 0x0000000102022810 */ /* 0x000fe40007ffe0ff */
[----:B-1----:R-:W-:-:S03]  /*08d0*/  IADD3 R0, RZ, -R3, RZ ;  /* 0x80000003ff007210 */ /* 0x002fc60007ffe0ff */
[----:B------:R-:W-:Y:S02]  /*08e0*/  IMAD.MOV.U32 R4, RZ, RZ, R2 ;  /* 0x000000ffff047224 */ /* 0x000fe400078e0002 */
[----:B------:R-:W-:Y:S01]  /*08f0*/  IMAD.MOV.U32 R2, RZ, RZ, R0 ;  /* 0x000000ffff027224 */ /* 0x000fe200078e0000 */
[----:B------:R-:W-:Y:S01]  /*0900*/  IABS R0, R10 ;  /* 0x0000000a00007213 */ /* 0x000fe20000000000 */
[----:B------:R-:W-:Y:S01]  /*0910*/  @!P1 IMAD.MOV R4, RZ, RZ, -R4 ;  /* 0x000000ffff049224 */ /* 0x000fe200078e0a04 */
[----:B------:R-:W-:Y:S01]  /*0920*/  @!P0 LOP3.LUT R4, RZ, R11, RZ, 0x33, !PT ;  /* 0x0000000bff048212 */ /* 0x000fe200078e33ff */
[----:B------:R-:W-:Y:S01]  /*0930*/  IMAD R5, R2, R7, RZ ;  /* 0x0000000702057224 */ /* 0x000fe200078e02ff */
[----:B------:R-:W-:Y:S01]  /*0940*/  MOV R2, RZ ;  /* 0x000000ff00027202 */ /* 0x000fe20000000f00 */
[----:B------:R-:W-:Y:S01]  /*0950*/  IMAD.MOV R6, RZ, RZ, -R0 ;  /* 0x000000ffff067224 */ /* 0x000fe200078e0a00 */
[----:B------:R-:W-:-:S03]  /*0960*/  IABS R8, R4 ;  /* 0x0000000400087213 */ /* 0x000fc60000000000 */
        /* <DEDUP_REMOVED lines=19> */
[----:B------:R-:W-:Y:S02]  /*0aa0*/  IMAD R2, R10, R2, R4 ;  /* 0x000000020a027224 */ /* 0x000fe400078e0204 */
[----:B------:R-:W-:Y:S02]  /*0ab0*/  IMAD.IADD R4, R13, 0x1, R9 ;  /* 0x000000010d047824 */ /* 0x000fe400078e0209 */
[----:B------:R-:W-:-:S03]  /*0ac0*/  IMAD R0, R2, 0x10000, R0 ;  /* 0x0001000002007824 */ /* 0x000fc600078e0200 */
[----:B------:R1:W-:Y:S04]  /*0ad0*/  STL [R1+0x5c], R4 ;  /* 0x00005c0401007387 */ /* 0x0003e80000100800 */
[----:B------:R1:W-:Y:S04]  /*0ae0*/  STL [R1+0x58], R0 ;  /* 0x0000580001007387 */ /* 0x0003e80000100800 */
[----:B------:R1:W-:Y:S01]  /*0af0*/  STL [R1+0x54], R3 ;  /* 0x0000540301007387 */ /* 0x0003e20000100800 */
[----:B------:R-:W-:Y:S05]  /*0b00*/  BRA `(.L_x_206) ;  /* 0x0000006000007947 */ /* 0x000fea0003800000 */
.L_x_197:
[----:B------:R-:W-:Y:S01]  /*0b10*/  MOV R0, UR4 ;  /* 0x0000000400007c02 */ /* 0x000fe20008000f00 */
[----:B------:R-:W-:Y:S04]  /*0b20*/  STL [R1+0x54], RZ ;  /* 0x000054ff01007387 */ /* 0x000fe80000100800 */
[----:B------:R-:W-:Y:S04]  /*0b30*/  STL [R1+0x58], RZ ;  /* 0x000058ff01007387 */ /* 0x000fe80000100800 */
[----:B------:R1:W-:Y:S02]  /*0b40*/  STL [R1+0x50], R0 ;  /* 0x0000500001007387 */ /* 0x0003e40000100800 */
[----:B-1----:R-:W-:-:S05]  /*0b50*/  MOV R0, c[0x0][0x53c] ;  /* 0x00014f0000007a02 */ /* 0x002fca0000000f00 */
[----:B------:R1:W-:Y:S02]  /*0b60*/  STL [R1+0x5c], R0 ;  /* 0x00005c0001007387 */ /* 0x0003e40000100800 */
.L_x_206:
[----:B-1----:R-:W2:Y:S04]  /*0b70*/  LDL R4, [R1+0x50] ;  /* 0x0000500001047983 */ /* 0x002ea80000100800 */
[----:B------:R-:W2:Y:S04]  /*0b80*/  LDL R5, [R1+0x54] ;  /* 0x0000540001057983 */ /* 0x000ea80000100800 */
[----:B------:R-:W2:Y:S04]  /*0b90*/  LDL R6, [R1+0x58] ;  /* 0x0000580001067983 */ /* 0x000ea80000100800 */
[----:B------:R-:W2:Y:S01]  /*0ba0*/  LDL R7, [R1+0x5c] ;  /* 0x00005c0001077983 */ /* 0x000ea20000100800 */
[----:B------:R-:W-:Y:S01]  /*0bb0*/  ISETP.NE.AND P0, PT, R14, RZ, PT ;  /* 0x000000ff0e00720c */ /* 0x000fe20003f05270 */
[----:B------:R-:W-:-:S12]  /*0bc0*/  WARPSYNC 0xffffffff ;  /* 0xffffffff00007948 */ /* 0x000fd80003800000 */
[----:B--2---:R1:W-:Y:S04]  /*0bd0*/  @!P0 STS.128 [0xc080], R4 ;  /* 0x00c08004ff008388 */ /* 0x0043e80000000c00 */
[----:B------:R-:W-:Y:S06]  /*0be0*/  BAR.ARV 0x5, 0x80 ;  /* 0x0142000000007b1d */ /* 0x000fec0000002000 */
.L_x_195:
[----:B------:R-:W2:Y:S02]  /*0bf0*/  LDL R0, [R1+0x5c] ;  /* 0x00005c0001007983 */ /* 0x000ea40000100800 */
[----:B--2---:R-:W-:-:S13]  /*0c00*/  ISETP.GE.AND P0, PT, R0, c[0x0][0x53c], PT ;  /* 0x00014f0000007a0c */ /* 0x004fda0003f06270 */
[----:B------:R-:W-:Y:S05]  /*0c10*/  @P0 EXIT ;  /* 0x000000000000094d */ /* 0x000fea0003800000 */
[----:B------:R-:W2:Y:S01]  /*0c20*/  S2R R12, SR_TID.X ;  /* 0x00000000000c7919 */ /* 0x000ea20000002100 */
[----:B------:R-:W-:Y:S02]  /*0c30*/  ULDC UR4, c[0x0][0x2ac] ;  /* 0x0000ab0000047ab9 */ /* 0x000fe40000000800 */
[----:B------:R-:W-:Y:S02]  /*0c40*/  ULDC UR6, c[0x0][0x1d0] ;  /* 0x0000740000067ab9 */ /* 0x000fe40000000800 */
[----:B------:R-:W-:Y:S01]  /*0c50*/  UIMAD UR6, UR4, UR6, URZ ;  /* 0x00000006040672a4 */ /* 0x000fe2000f8e023f */
[----:B--2---:R-:W-:Y:S02]  /*0c60*/  SHF.R.S32.HI R8, RZ, 0x1f, R12 ;  /* 0x0000001fff087819 */ /* 0x004fe4000001140c */
[-C--:B------:R-:W-:Y:S02]  /*0c70*/  LEA.HI R11, R12, R12.reuse, RZ, 0x1 ;  /* 0x0000000c0c0b7211 */ /* 0x080fe400078f08ff */
[----:B------:R-:W-:-:S02]  /*0c80*/  LEA.HI R3, R8, R12, RZ, 0x4 ;  /* 0x0000000c08037211 */ /* 0x000fc400078f20ff */
[----:B------:R-:W-:Y:S02]  /*0c90*/  SHF.R.S32.HI R112, RZ, 0x1, R11 ;  /* 0x00000001ff707819 */ /* 0x000fe4000001140b */
[----:B------:R-:W-:Y:S02]  /*0ca0*/  SHF.R.S32.HI R0, RZ, 0x4, R3 ;  /* 0x00000004ff007819 */ /* 0x000fe40000011403 */
[C---:B------:R-:W-:Y:S02]  /*0cb0*/  LOP3.LUT R2, R3.reuse, 0xfffffff0, RZ, 0xc0, !PT ;  /* 0xfffffff003027812 */ /* 0x040fe400078ec0ff */
[----:B-1----:R-:W-:Y:S02]  /*0cc0*/  LEA.HI R4, R3, R0, RZ, 0x1 ;  /* 0x0000000003047211 */ /* 0x002fe400078f08ff */
[----:B------:R-:W-:Y:S01]  /*0cd0*/  LEA.HI R5, R11, R112, RZ, 0x1 ;  /* 0x000000700b057211 */ /* 0x000fe200078f08ff */
[----:B------:R-:W-:Y:S01]  /*0ce0*/  IMAD.IADD R2, R12, 0x1, -R2 ;  /* 0x000000010c027824 */ /* 0x000fe200078e0a02 */
[----:B------:R-:W-:-:S02]  /*0cf0*/  LOP3.LUT R4, R4, 0xfffffffe, RZ, 0xc0, !PT ;  /* 0xfffffffe04047812 */ /* 0x000fc400078ec0ff */
[----:B------:R-:W-:Y:S02]  /*0d00*/  LOP3.LUT R3, R5, 0x7fffffe, RZ, 0xc0, !PT ;  /* 0x07fffffe05037812 */ /* 0x000fe400078ec0ff */
[----:B------:R-:W-:Y:S01]  /*0d10*/  LEA.HI R9, R2, R2, RZ, 0x1 ;  /* 0x0000000202097211 */ /* 0x000fe200078f08ff */
[----:B------:R-:W-:Y:S01]  /*0d20*/  IMAD.IADD R19, R0, 0x1, -R4 ;  /* 0x0000000100137824 */ /* 0x000fe200078e0a04 */
[----:B------:R-:W-:Y:S01]  /*0d30*/  SHF.R.S32.HI R5, RZ, 0x1f, R2 ;  /* 0x0000001fff057819 */ /* 0x000fe20000011402 */
[----:B------:R-:W-:Y:S01]  /*0d40*/  IMAD.IADD R3, R112, 0x1, -R3 ;  /* 0x0000000170037824 */ /* 0x000fe200078e0a03 */
[----:B------:R-:W-:Y:S02]  /*0d50*/  LOP3.LUT R4, R9, 0x7fffffe, RZ, 0xc0, !PT ;  /* 0x07fffffe09047812 */ /* 0x000fe400078ec0ff */
[-C--:B------:R-:W-:Y:S01]  /*0d60*/  LEA.HI R22, R8, R12.reuse, RZ, 0x3 ;  /* 0x0000000c08167211 */ /* 0x080fe200078f18ff */
[----:B------:R-:W-:Y:S01]  /*0d70*/  IMAD R0, R0, 0x8, R3 ;  /* 0x0000000800007824 */ /* 0x000fe200078e0203 */
[----:B------:R-:W-:Y:S01]  /*0d80*/  LEA.HI R13, R8, R12, RZ, 0x2 ;  /* 0x0000000c080d7211 */ /* 0x000fe200078f10ff */
[----:B------:R-:W-:Y:S01]  /*0d90*/  IMAD.IADD R14, R2, 0x1, -R4 ;  /* 0x00000001020e7824 */ /* 0x000fe200078e0a04 */
[----:B------:R-:W-:-:S02]  /*0da0*/  LEA.HI R17, R5, R2, RZ, 0x3 ;  /* 0x0000000205117211 */ /* 0x000fc400078f18ff */
[----:B------:R-:W-:Y:S02]  /*0db0*/  LOP3.LUT R3, R22, 0xfffffff8, RZ, 0xc0, !PT ;  /* 0xfffffff816037812 */ /* 0x000fe400078ec0ff */
[----:B------:R-:W-:Y:S02]  /*0dc0*/  SHF.R.S32.HI R2, RZ, 0x3, R22 ;  /* 0x00000003ff027819 */ /* 0x000fe40000011416 */
[C---:B------:R-:W-:Y:S01]  /*0dd0*/  LOP3.LUT R4, R13.reuse, 0xfffffffc, RZ, 0xc0, !PT ;  /* 0xfffffffc0d047812 */ /* 0x040fe200078ec0ff */
[----:B------:R-:W-:Y:S01]  /*0de0*/  IMAD.IADD R3, R12, 0x1, -R3 ;  /* 0x000000010c037824 */ /* 0x000fe200078e0a03 */
[----:B------:R-:W-:Y:S01]  /*0df0*/  SHF.R.S32.HI R249, RZ, 0x2, R13 ;  /* 0x00000002fff97819 */ /* 0x000fe2000001140d */
[----:B------:R-:W-:Y:S01]  /*0e00*/  IMAD.SHL.U32 R2, R2, 0x40, RZ ;  /* 0x0000004002027824 */ /* 0x000fe200078e00ff */
[----:B------:R-:W-:Y:S01]  /*0e10*/  LEA.HI R8, R8, R12, RZ, 0x5 ;  /* 0x0000000c08087211 */ /* 0x000fe200078f28ff */
[----:B------:R-:W-:Y:S01]  /*0e20*/  IMAD.IADD R24, R12, 0x1, -R4 ;  /* 0x000000010c187824 */ /* 0x000fe200078e0a04 */
[----:B------:R-:W-:-:S02]  /*0e30*/  LEA.HI R4, R13, R249, RZ, 0x1 ;  /* 0x000000f90d047211 */ /* 0x000fc400078f08ff */
[----:B------:R-:W-:Y:S01]  /*0e40*/  LEA.HI R10, R3, R3, RZ, 0x1 ;  /* 0x00000003030a7211 */ /* 0x000fe200078f08ff */
[----:B------:R-:W-:Y:S01]  /*0e50*/  IMAD.SHL.U32 R228, R24, 0x8, RZ ;  /* 0x0000000818e47824 */ /* 0x000fe200078e00ff */
[----:B------:R-:W-:Y:S02]  /*0e60*/  LOP3.LUT R2, R2, 0xc0, RZ, 0xc0, !PT ;  /* 0x000000c002027812 */ /* 0x000fe400078ec0ff */
[----:B------:R-:W-:Y:S02]  /*0e70*/  LOP3.LUT R4, R4, 0x7fffffe, RZ, 0xc0, !PT ;  /* 0x07fffffe04047812 */ /* 0x000fe400078ec0ff */
[----:B------:R-:W-:Y:S02]  /*0e80*/  LOP3.LUT R6, R10, 0x3fffffe, RZ, 0xc0, !PT ;  /* 0x03fffffe0a067812 */ /* 0x000fe400078ec0ff */
[----:B------:R-:W-:Y:S01]  /*0e90*/  SHF.R.U32.HI R5, RZ, 0x3, R2 ;  /* 0x00000003ff057819 */ /* 0x000fe20000011602 */
[----:B------:R-:W-:Y:S01]  /*0ea0*/  IMAD.IADD R4, R249, 0x1, -R4 ;  /* 0x00000001f9047824 */ /* 0x000fe200078e0a04 */
[----:B------:R-:W-:Y:S01]  /*0eb0*/  LOP3.LUT R2, R2, 0x18, R228, 0xf8, !PT ;  /* 0x0000001802027812 */ /* 0x000fe200078ef8e4 */
[----:B------:R-:W-:Y:S01]  /*0ec0*/  IMAD.IADD R21, R3, 0x1, -R6 ;  /* 0x0000000103157824 */ /* 0x000fe200078e0a06 */
[----:B------:R-:W-:-:S02]  /*0ed0*/  SHF.R.S32.HI R7, RZ, 0x5, R8 ;  /* 0x00000005ff077819 */ /* 0x000fc40000011408 */
[----:B------:R-:W-:Y:S02]  /*0ee0*/  LOP3.LUT R6, R2, R5, RZ, 0x3c, !PT ;  /* 0x0000000502067212 */ /* 0x000fe400078e3cff */
[----:B------:R-:W-:Y:S01]  /*0ef0*/  LOP3.LUT R2, R11, 0xfffffffe, RZ, 0xc0, !PT ;  /* 0xfffffffe0b027812 */ /* 0x000fe200078ec0ff */
[----:B------:R-:W-:Y:S01]  /*0f00*/  IMAD R3, R7, 0x8, R4 ;  /* 0x0000000807037824 */ /* 0x000fe200078e0204 */
[----:B------:R-:W-:Y:S02]  /*0f10*/  SHF.R.S32.HI R5, RZ, 0x1f, R8 ;  /* 0x0000001fff057819 */ /* 0x000fe40000011408 */
[----:B------:R-:W-:Y:S01]  /*0f20*/  LOP3.LUT R4, R8, 0xffffffe0, RZ, 0xc0, !PT ;  /* 0xffffffe008047812 */ /* 0x000fe200078ec0ff */
[----:B------:R-:W-:Y:S01]  /*0f30*/  IMAD.IADD R168, R12, 0x1, -R2 ;  /* 0x000000010ca87824 */ /* 0x000fe200078e0a02 */
[----:B------:R-:W-:Y:S01]  /*0f40*/  LEA.HI R2, R24, R24, RZ, 0x1 ;  /* 0x0000001818027211 */ /* 0x000fe200078f08ff */
[----:B------:R-:W-:Y:S01]  /*0f50*/  IMAD.U32 R250, R3, 0x20, R6 ;  /* 0x0000002003fa7824 */ /* 0x000fe200078e0006 */
[----:B------:R-:W-:Y:S01]  /*0f60*/  LEA.HI R3, R5, R7, RZ, 0x2 ;  /* 0x0000000705037211 */ /* 0x000fe200078f10ff */
[----:B------:R-:W-:Y:S01]  /*0f70*/  IMAD.SHL.U32 R114, R168, 0x4, RZ ;  /* 0x00000004a8727824 */ /* 0x000fe200078e00ff */
[----:B------:R-:W-:Y:S01]  /*0f80*/  IADD3 R8, R112, 0x40, RZ ;  /* 0x0000004070087810 */ /* 0x000fe20007ffe0ff */
[----:B------:R-:W-:Y:S01]  /*0f90*/  IMAD.IADD R31, R12, 0x1, -R4 ;  /* 0x000000010c1f7824 */ /* 0x000fe200078e0a04 */
[----:B------:R-:W-:Y:S01]  /*0fa0*/  LOP3.LUT R4, R3, 0xffffffc, RZ, 0xc0, !PT ;  /* 0x0ffffffc03047812 */ /* 0x000fe200078ec0ff */
[----:B------:R-:W-:Y:S01]  /*0fb0*/  IMAD.SHL.U32 R104, R168, 0x8, RZ ;  /* 0x00000008a8687824 */ /* 0x000fe200078e00ff */
[C---:B------:R-:W-:Y:S01]  /*0fc0*/  LOP3.LUT R3, R2.reuse, 0x1ffffffe, RZ, 0xc0, !PT ;  /* 0x1ffffffe02037812 */ /* 0x040fe200078ec0ff */
[----:B------:R-:W-:Y:S01]  /*0fd0*/  IMAD.SHL.U32 R2, R2, 0x20, RZ ;  /* 0x0000002002027824 */ /* 0x000fe200078e00ff */
[----:B------:R-:W-:Y:S01]  /*0fe0*/  IADD3 R164, R114, 0x10, RZ ;  /* 0x0000001072a47810 */ /* 0x000fe20007ffe0ff */
[----:B------:R-:W-:Y:S01]  /*0ff0*/  IMAD.IADD R6, R7, 0x1, -R4 ;  /* 0x0000000107067824 */ /* 0x000fe200078e0a04 */
[----:B------:R-:W-:Y:S01]  /*1000*/  SHF.R.S32.HI R5, RZ, 0x1f, R31 ;  /* 0x0000001fff057819 */ /* 0x000fe2000001141f */
[----:B------:R-:W-:Y:S01]  /*1010*/  IMAD.IADD R4, R24, 0x1, -R3 ;  /* 0x0000000118047824 */ /* 0x000fe200078e0a03 */
[----:B------:R-:W-:Y:S01]  /*1020*/  LOP3.LUT R3, R2, 0xffffffc0, RZ, 0xc0, !PT ;  /* 0xffffffc002037812 */ /* 0x000fe200078ec0ff */
[----:B------:R-:W-:Y:S01]  /*1030*/  IMAD.IADD R2, R114, 0x1, R164 ;  /* 0x0000000172027824 */ /* 0x000fe200078e02a4 */
[----:B------:R-:W-:-:S02]  /*1040*/  LEA.HI R20, R5, R31, RZ, 0x2 ;  /* 0x0000001f05147211 */ /* 0x000fc400078f10ff */
[----:B------:R-:W-:Y:S01]  /*1050*/  IADD3 R113, R114, 0x20, RZ ;  /* 0x0000002072717810 */ /* 0x000fe20007ffe0ff */
[----:B------:R-:W-:Y:S01]  /*1060*/  IMAD R23, R4, 0x8, R3 ;  /* 0x0000000804177824 */ /* 0x000fe200078e0203 */
[----:B------:R-:W-:Y:S02]  /*1070*/  SHF.R.S32.HI R4, RZ, 0x1f, R8 ;  /* 0x0000001fff047819 */ /* 0x000fe40000011408 */
[----:B------:R-:W-:Y:S02]  /*1080*/  SHF.R.S32.HI R3, RZ, 0x1f, R2 ;  /* 0x0000001fff037819 */ /* 0x000fe40000011402 */
[----:B------:R-:W-:Y:S02]  /*1090*/  SHF.R.S32.HI R5, RZ, 0x2, R20 ;  /* 0x00000002ff057819 */ /* 0x000fe40000011414 */
[----:B------:R-:W-:Y:S02]  /*10a0*/  LEA.HI R4, R4, R8, RZ, 0x3 ;  /* 0x0000000804047211 */ /* 0x000fe400078f18ff */
[CC--:B------:R-:W-:Y:S01]  /*10b0*/  LEA.HI R15, R3.reuse, R2.reuse, RZ, 0x3 ;  /* 0x00000002030f7211 */ /* 0x0c0fe200078f18ff */
[----:B------:R-:W-:Y:S01]  /*10c0*/  IMAD R29, R6, 0x10, R5 ;  /* 0x00000010061d7824 */ /* 0x000fe200078e0205 */
[----:B------:R-:W-:Y:S01]  /*10d0*/  LEA.HI R16, R3, R2, RZ, 0x5 ;  /* 0x0000000203107211 */ /* 0x000fe200078f28ff */
[----:B------:R-:W-:Y:S01]  /*10e0*/  IMAD.IADD R2, R114, 0x1, R113 ;  /* 0x0000000172027824 */ /* 0x000fe200078e0271 */
[----:B------:R-:W-:Y:S01]  /*10f0*/  LEA.HI R12, R8, R8, RZ, 0x1 ;  /* 0x00000008080c7211 */ /* 0x000fe200078f08ff */
[----:B------:R-:W-:Y:S01]  /*1100*/  IMAD.SHL.U32 R4, R4, 0x20, RZ ;  /* 0x0000002004047824 */ /* 0x000fe200078e00ff */
[----:B------:R-:W-:Y:S01]  /*1110*/  SHF.R.S32.HI R5, RZ, 0x1f, R13 ;  /* 0x0000001fff057819 */ /* 0x000fe2000001140d */
[----:B------:R-:W-:Y:S01]  /*1120*/  STL [R1+0x130], R29 ;  /* 0x0001301d01007387 */ /* 0x000fe20000100800 */
[----:B------:R-:W-:-:S02]  /*1130*/  LOP3.LUT R6, R12, 0x7fffffe, RZ, 0xc0, !PT ;  /* 0x07fffffe0c067812 */ /* 0x000fc400078ec0ff */
[----:B------:R-:W-:Y:S02]  /*1140*/  SHF.R.S32.HI R3, RZ, 0x1f, R2 ;  /* 0x0000001fff037819 */ /* 0x000fe40000011402 */
[----:B------:R-:W-:Y:S01]  /*1150*/  LEA.HI R11, R5, R249, RZ, 0x3 ;  /* 0x000000f9050b7211 */ /* 0x000fe200078f18ff */
[----:B------:R-:W-:Y:S01]  /*1160*/  IMAD.IADD R6, R8, 0x1, -R6 ;  /* 0x0000000108067824 */ /* 0x000fe200078e0a06 */
[----:B------:R-:W-:Y:S01]  /*1170*/  LOP3.LUT R4, R4, 0xffffff00, RZ, 0xc0, !PT ;  /* 0xffffff0004047812 */ /* 0x000fe200078ec0ff */
[----:B------:R-:W-:Y:S01]  /*1180*/  IMAD.SHL.U32 R8, R7, 0x200, RZ ;  /* 0x0000020007087824 */ /* 0x000fe200078e00ff */
[CC--:B------:R-:W-:Y:S02]  /*1190*/  LEA.HI R13, R3.reuse, R2.reuse, RZ, 0x3 ;  /* 0x00000002030d7211 */ /* 0x0c0fe400078f18ff */
[----:B------:R-:W-:Y:S01]  /*11a0*/  LEA.HI R18, R3, R2, RZ, 0x5 ;  /* 0x0000000203127211 */ /* 0x000fe200078f28ff */
[----:B------:R-:W-:Y:S01]  /*11b0*/  IMAD R25, R6, 0x20, R4 ;  /* 0x0000002006197824 */ /* 0x000fe200078e0204 */
[----:B------:R-:W-:-:S02]  /*11c0*/  LOP3.LUT R3, R11, 0xfffffff8, RZ, 0xc0, !PT ;  /* 0xfffffff80b037812 */ /* 0x000fc400078ec0ff */
[----:B------:R-:W-:Y:S02]  /*11d0*/  SHF.R.S32.HI R2, RZ, 0x1, R10 ;  /* 0x00000001ff027819 */ /* 0x000fe4000001140a */
[----:B------:R-:W-:Y:S01]  /*11e0*/  SHF.R.S32.HI R7, RZ, 0x1, R9 ;  /* 0x00000001ff077819 */ /* 0x000fe20000011409 */
[----:B------:R-:W-:Y:S01]  /*11f0*/  IMAD.IADD R6, R249, 0x1, -R3 ;  /* 0x00000001f9067824 */ /* 0x000fe200078e0a03 */
[----:B------:R-:W-:Y:S01]  /*1200*/  SHF.R.S32.HI R4, RZ, 0x1f, R9 ;  /* 0x0000001fff047819 */ /* 0x000fe20000011409 */
[C---:B------:R-:W-:Y:S01]  /*1210*/  IMAD.SHL.U32 R3, R2.reuse, 0x40, RZ ;  /* 0x0000004002037824 */ /* 0x040fe200078e00ff */
[----:B------:R-:W-:Y:S01]  /*1220*/  LOP3.LUT P3, RZ, R2, 0x2, RZ, 0xc0, !PT ;  /* 0x0000000202ff7812 */ /* 0x000fe2000786c0ff */
[----:B------:R-:W-:Y:S01]  /*1230*/  STL [R1+0xe8], R25 ;  /* 0x0000e81901007387 */ /* 0x000fe20000100800 */
[----:B------:R-:W-:Y:S01]  /*1240*/  LEA.HI R9, R4, R7, RZ, 0x2 ;  /* 0x0000000704097211 */ /* 0x000fe200078f10ff */
[----:B------:R-:W-:Y:S01]  /*1250*/  IMAD.SHL.U32 R4, R17, 0x20, RZ ;  /* 0x0000002011047824 */ /* 0x000fe200078e00ff */
[----:B------:R-:W-:-:S02]  /*1260*/  LOP3.LUT R3, R3, 0xc0, RZ, 0xc0, !PT ;  /* 0x000000c003037812 */ /* 0x000fc400078ec0ff */
[----:B------:R-:W-:Y:S02]  /*1270*/  LEA.HI R2, R6, R6, RZ, 0x1 ;  /* 0x0000000606027211 */ /* 0x000fe400078f08ff */
[----:B------:R-:W-:Y:S02]  /*1280*/  LOP3.LUT R10, R3, 0x8, R22, 0xf8, !PT ;  /* 0x00000008030a7812 */ /* 0x000fe400078ef816 */
[----:B------:R-:W-:Y:S02]  /*1290*/  SHF.R.U32.HI R3, RZ, 0x3, R3 ;  /* 0x00000003ff037819 */ /* 0x000fe40000011603 */
[----:B------:R-:W-:Y:S02]  /*12a0*/  LOP3.LUT R11, R9, 0xfffffffc, RZ, 0xc0, !PT ;  /* 0xfffffffc090b7812 */ /* 0x000fe400078ec0ff */
[----:B------:R-:W-:Y:S02]  /*12b0*/  LOP3.LUT R10, R10, R3, RZ, 0x3c, !PT ;  /* 0x000000030a0a7212 */ /* 0x000fe400078e3cff */
[----:B------:R-:W-:Y:S01]  /*12c0*/  LEA.HI R3, R5, R249, RZ, 0x2 ;  /* 0x000000f905037211 */ /* 0x000fe200078f10ff */
[----:B------:R-:W-:Y:S01]  /*12d0*/  IMAD R5, R24, 0x2, R8 ;  /* 0x0000000218057824 */ /* 0x000fe200078e0208 */
[----:B------:R-:W-:Y:S01]  /*12e0*/  LOP3.LUT R9, R2, 0x3fffffe, RZ, 0xc0, !PT ;  /* 0x03fffffe02097812 */ /* 0x000fe200078ec0ff */
[----:B------:R-:W-:Y:S01]  /*12f0*/  IMAD.IADD R11, R7, 0x1, -R11 ;  /* 0x00000001070b7824 */ /* 0x000fe200078e0a0b */
[----:B------:R-:W-:Y:S01]  /*1300*/  LOP3.LUT R3, R3, 0xfffffffc, RZ, 0xc0, !PT ;  /* 0xfffffffc03037812 */ /* 0x000fe200078ec0ff */
[----:B------:R-:W-:Y:S01]  /*1310*/  IMAD.SHL.U32 R7, R0, 0x20, RZ ;  /* 0x0000002000077824 */ /* 0x000fe200078e00ff */
[----:B------:R-:W-:Y:S01]  /*1320*/  LOP3.LUT R4, R4, 0xffffff00, RZ, 0xc0, !PT ;  /* 0xffffff0004047812 */ /* 0x000fe200078ec0ff */
[----:B------:R-:W-:Y:S01]  /*1330*/  IMAD.IADD R9, R6, 0x1, -R9 ;  /* 0x0000000106097824 */ /* 0x000fe200078e0a09 */
[----:B------:R-:W-:Y:S01]  /*1340*/  SHF.R.S32.HI R2, RZ, 0x1, R2 ;  /* 0x00000001ff027819 */ /* 0x000fe20000011402 */
[----:B------:R-:W-:Y:S01]  /*1350*/  IMAD.IADD R3, R249, 0x1, -R3 ;  /* 0x00000001f9037824 */ /* 0x000fe200078e0a03 */
[----:B------:R-:W-:Y:S01]  /*1360*/  LOP3.LUT P4, RZ, R11, 0x2, RZ, 0xc0, !PT ;  /* 0x000000020bff7812 */ /* 0x000fe2000788c0ff */
[----:B------:R-:W-:Y:S01]  /*1370*/  IMAD.IADD R6, R4, 0x1, R8 ;  /* 0x0000000104067824 */ /* 0x000fe200078e0208 */
[----:B------:R-:W-:Y:S01]  /*1380*/  LOP3.LUT P1, RZ, R2, 0x2, RZ, 0xc0, !PT ;  /* 0x0000000202ff7812 */ /* 0x000fe2000782c0ff */
[C---:B------:R-:W-:Y:S01]  /*1390*/  IMAD R17, R14.reuse, 0x20, R4 ;  /* 0x000000200e117824 */ /* 0x040fe200078e0204 */
[----:B------:R-:W-:Y:S01]  /*13a0*/  SHF.R.S32.HI R4, RZ, 0x1, R12 ;  /* 0x00000001ff047819 */ /* 0x000fe2000001140c */
[----:B------:R-:W-:Y:S01]  /*13b0*/  IMAD R14, R14, 0x20, R6 ;  /* 0x000000200e0e7824 */ /* 0x000fe200078e0206 */
[C---:B------:R-:W-:Y:S01]  /*13c0*/  LOP3.LUT P0, RZ, R3.reuse, 0x2, RZ, 0xc0, !PT ;  /* 0x0000000203ff7812 */ /* 0x040fe2000780c0ff */
[----:B------:R-:W-:Y:S01]  /*13d0*/  IMAD.SHL.U32 R3, R3, 0x40, RZ ;  /* 0x0000004003037824 */ /* 0x000fe200078e00ff */
[----:B------:R-:W-:Y:S01]  /*13e0*/  LOP3.LUT R6, R2, 0x1, RZ, 0xc0, !PT ;  /* 0x0000000102067812 */ /* 0x000fe200078ec0ff */
[----:B------:R-:W-:Y:S01]  /*13f0*/  IMAD.SHL.U32 R4, R4, 0x40, RZ ;  /* 0x0000004004047824 */ /* 0x000fe200078e00ff */
[----:B------:R-:W-:Y:S01]  /*1400*/  IADD3 R248, R104, 0x30, RZ ;  /* 0x0000003068f87810 */ /* 0x000fe20007ffe0ff */
[----:B------:R-:W-:Y:S01]  /*1410*/  IMAD.SHL.U32 R0, R2, 0x40, RZ ;  /* 0x0000004002007824 */ /* 0x000fe200078e00ff */
[----:B------:R-:W-:Y:S01]  /*1420*/  LOP3.LUT R28, R3, 0xc0, RZ, 0xc0, !PT ;  /* 0x000000c0031c7812 */ /* 0x000fe200078ec0ff */
[----:B------:R-:W-:Y:S01]  /*1430*/  IMAD R9, R9, 0x20, R5 ;  /* 0x0000002009097824 */ /* 0x000fe200078e0205 */
[----:B------:R-:W-:Y:S01]  /*1440*/  LOP3.LUT R30, R4, 0xc0, RZ, 0xc0, !PT ;  /* 0x000000c0041e7812 */ /* 0x000fe200078ec0ff */
[----:B------:R-:W-:Y:S01]  /*1450*/  IMAD.SHL.U32 R2, R16, 0x80, RZ ;  /* 0x0000008010027824 */ /* 0x000fe200078e00ff */
[----:B------:R-:W-:Y:S01]  /*1460*/  SHF.R.U32.HI R26, RZ, 0x3, R28 ;  /* 0x00000003ff1a7819 */ /* 0x000fe2000001161c */
[----:B------:R-:W-:Y:S01]  /*1470*/  IMAD R8, R19, 0x8, R21 ;  /* 0x0000000813087824 */ /* 0x000fe200078e0215 */
[----:B------:R-:W-:Y:S01]  /*1480*/  LOP3.LUT R3, R28, 0x18, R15, 0xf8, !PT ;  /* 0x000000181c037812 */ /* 0x000fe200078ef80f */
[----:B------:R-:W-:Y:S01]  /*1490*/  STL [R1+0xe0], R30 ;  /* 0x0000e01e01007387 */ /* 0x000fe20000100800 */
[----:B------:R-:W-:-:S02]  /*14a0*/  SHF.R.U32.HI R27, RZ, 0x3, R30 ;  /* 0x00000003ff1b7819 */ /* 0x000fc4000001161e */
[----:B------:R-:W-:Y:S01]  /*14b0*/  LOP3.LUT R5, R30, 0x18, R15, 0xf8, !PT ;  /* 0x000000181e057812 */ /* 0x000fe200078ef80f */
[----:B------:R-:W-:Y:S01]  /*14c0*/  STL [R1+0xc], R28 ;  /* 0x00000c1c01007387 */ /* 0x000fe20000100800 */
[----:B------:R-:W-:Y:S02]  /*14d0*/  LOP3.LUT R4, R3, R26, RZ, 0x3c, !PT ;  /* 0x0000001a03047212 */ /* 0x000fe400078e3cff */
[----:B------:R-:W-:Y:S01]  /*14e0*/  LOP3.LUT R2, R2, 0xfffff000, RZ, 0xc0, !PT ;  /* 0xfffff00002027812 */ /* 0x000fe200078ec0ff */
[----:B------:R-:W-:Y:S01]  /*14f0*/  STL [R1+0xe4], R27 ;  /* 0x0000e41b01007387 */ /* 0x000fe20000100800 */
[----:B------:R-:W-:Y:S02]  /*1500*/  LOP3.LUT R3, R5, R27, RZ, 0x3c, !PT ;  /* 0x0000001b05037212 */ /* 0x000fe400078e3cff */
[----:B------:R-:W-:Y:S01]  /*1510*/  ISETP.NE.U32.AND P2, PT, R6, 0x1, PT ;  /* 0x000000010600780c */ /* 0x000fe20003f45070 */
[----:B------:R-:W-:Y:S01]  /*1520*/  STL [R1+0x10], R26 ;  /* 0x0000101a01007387 */ /* 0x000fe20000100800 */
[----:B------:R-:W-:Y:S01]  /*1530*/  LOP3.LUT R6, R0, 0xc0, RZ, 0xc0, !PT ;  /* 0x000000c000067812 */ /* 0x000fe200078ec0ff */
[----:B------:R-:W-:Y:S01]  /*1540*/  IMAD.U32 R0, R8, 0x20, R10 ;  /* 0x0000002008007824 */ /* 0x000fe200078e000a */
[----:B------:R-:W-:Y:S01]  /*1550*/  IADD3 R16, R3, R25, R2 ;  /* 0x0000001903107210 */ /* 0x000fe20007ffe002 */
[----:B------:R-:W-:Y:S01]  /*1560*/  IMAD.SHL.U32 R3, R11, 0x40, RZ ;  /* 0x000000400b037824 */ /* 0x000fe200078e00ff */
[----:B------:R-:W-:-:S02]  /*1570*/  LEA.HI R5, R6, R6, RZ, 0x1d ;  /* 0x0000000606057211 */ /* 0x000fc400078fe8ff */
[----:B------:R-:W-:Y:S01]  /*1580*/  IADD3 R21, R4, R2, R7 ;  /* 0x0000000204157210 */ /* 0x000fe20007ffe007 */
[----:B------:R-:W-:Y:S01]  /*1590*/  IMAD.SHL.U32 R4, R19, 0x8, RZ ;  /* 0x0000000813047824 */ /* 0x000fe200078e00ff */
[----:B------:R-:W-:Y:S01]  /*15a0*/  LOP3.LUT R3, R3, 0xc0, RZ, 0xc0, !PT ;  /* 0x000000c003037812 */ /* 0x000fe200078ec0ff */
[----:B------:R-:W-:Y:S01]  /*15b0*/  IMAD.SHL.U32 R2, R18, 0x80, RZ ;  /* 0x0000008012027824 */ /* 0x000fe200078e00ff */
[----:B------:R-:W-:Y:S01]  /*15c0*/  LOP3.LUT R8, R30, 0x18, R13, 0xf8, !PT ;  /* 0x000000181e087812 */ /* 0x000fe200078ef80d */
[----:B------:R-:W-:Y:S01]  /*15d0*/  IMAD.IADD R9, R5, 0x1, R9 ;  /* 0x0000000105097824 */ /* 0x000fe200078e0209 */
[----:B------:R-:W-:Y:S02]  /*15e0*/  LOP3.LUT R6, R3, 0x8, R4, 0xf8, !PT ;  /* 0x0000000803067812 */ /* 0x000fe400078ef804 */
[----:B------:R-:W-:Y:S01]  /*15f0*/  LOP3.LUT R5, R28, 0x18, R13, 0xf8, !PT ;  /* 0x000000181c057812 */ /* 0x000fe200078ef80d */
[----:B------:R-:W-:Y:S01]  /*1600*/  IMAD.SHL.U32 R24, R9, 0x2, RZ ;  /* 0x0000000209187824 */ /* 0x000fe200078e00ff */
[----:B------:R-:W-:-:S02]  /*1610*/  SHF.R.U32.HI R3, RZ, 0x3, R3 ;  /* 0x00000003ff037819 */ /* 0x000fc40000011603 */
[----:B------:R-:W-:Y:S02]  /*1620*/  LOP3.LUT R2, R2, 0xfffff000, RZ, 0xc0, !PT ;  /* 0xfffff00002027812 */ /* 0x000fe400078ec0ff */
[----:B------:R-:W-:Y:S01]  /*1630*/  LOP3.LUT R4, R8, R27, RZ, 0x3c, !PT ;  /* 0x0000001b08047212 */ /* 0x000fe200078e3cff */
[----:B------:R-:W-:Y:S01]  /*1640*/  STL [R1+0x68], R24 ;  /* 0x0000681801007387 */ /* 0x000fe20000100800 */
[----:B------:R-:W-:Y:S02]  /*1650*/  LOP3.LUT R5, R5, R26, RZ, 0x3c, !PT ;  /* 0x0000001a05057212 */ /* 0x000fe400078e3cff */
[----:B------:R-:W-:Y:S02]  /*1660*/  LOP3.LUT R3, R6, R3, RZ, 0x3c, !PT ;  /* 0x0000000306037212 */ /* 0x000fe400078e3cff */
[----:B------:R-:W-:Y:S02]  /*1670*/  IADD3 R11, R4, R25, R2 ;  /* 0x00000019040b7210 */ /* 0x000fe40007ffe002 */
[----:B------:R-:W-:-:S02]  /*1680*/  IADD3 R4, R24, 0x80, RZ ;  /* 0x0000008018047810 */ /* 0x000fc40007ffe0ff */
[----:B------:R-:W-:Y:S01]  /*1690*/  IADD3 R12, R5, R2, R7 ;  /* 0x00000002050c7210 */ /* 0x000fe20007ffe007 */
[C---:B------:R-:W-:Y:S01]  /*16a0*/  IMAD.IADD R2, R3.reuse, 0x1, R14 ;  /* 0x0000000103027824 */ /* 0x040fe200078e020e */
[----:B------:R-:W-:Y:S01]  /*16b0*/  IADD3 R22, R24, 0x70, RZ ;  /* 0x0000007018167810 */ /* 0x000fe20007ffe0ff */
[----:B------:R-:W-:Y:S01]  /*16c0*/  IMAD.IADD R3, R3, 0x1, R17 ;  /* 0x0000000103037824 */ /* 0x000fe200078e0211 */
[----:B------:R-:W-:Y:S01]  /*16d0*/  @P2 IADD3 R22, R4, 0x10, RZ ;  /* 0x0000001004162810 */ /* 0x000fe20007ffe0ff */
[----:B------:R-:W-:Y:S01]  /*16e0*/  IMAD.MOV.U32 R14, RZ, RZ, 0x20 ;  /* 0x00000020ff0e7424 */ /* 0x000fe200078e00ff */
[----:B------:R-:W-:Y:S02]  /*16f0*/  IADD3 R247, R104, 0x40, RZ ;  /* 0x0000004068f77810 */ /* 0x000fe40007ffe0ff */
[----:B------:R-:W-:Y:S01]  /*1700*/  SHF.R.S32.HI R17, RZ, 0x1f, R248 ;  /* 0x0000001fff117819 */ /* 0x000fe200000114f8 */
[----:B------:R-:W-:Y:S01]  /*1710*/  STL [R1+0x6c], R22 ;  /* 0x00006c1601007387 */ /* 0x000fe20000100800 */
[----:B------:R-:W-:-:S02]  /*1720*/  IADD3 R167, R114, 0x8, RZ ;  /* 0x0000000872a77810 */ /* 0x000fc40007ffe0ff */
[----:B------:R-:W-:Y:S01]  /*1730*/  IADD3 R246, R104, 0x50, RZ ;  /* 0x0000005068f67810 */ /* 0x000fe20007ffe0ff */
[----:B------:R1:W-:Y:S01]  /*1740*/  STL [R1+0x24], R17 ;  /* 0x0000241101007387 */ /* 0x0003e20000100800 */
[----:B------:R-:W-:Y:S02]  /*1750*/  SHF.R.S32.HI R18, RZ, 0x1f, R247 ;  /* 0x0000001fff127819 */ /* 0x000fe400000114f7 */
[----:B------:R-:W-:Y:S02]  /*1760*/  SHF.R.S32.HI R10, RZ, 0x1f, R246 ;  /* 0x0000001fff0a7819 */ /* 0x000fe400000114f6 */
[C---:B------:R-:W-:Y:S01]  /*1770*/  IADD3 R166, R114.reuse, 0x18, RZ ;  /* 0x0000001872a67810 */ /* 0x040fe20007ffe0ff */
[----:B------:R2:W-:Y:S01]  /*1780*/  STL [R1+0x20], R18 ;  /* 0x0000201201007387 */ /* 0x0005e20000100800 */
[----:B------:R-:W-:Y:S02]  /*1790*/  IADD3 R165, R114, 0x28, RZ ;  /* 0x0000002872a57810 */ /* 0x000fe40007ffe0ff */
[----:B------:R-:W-:Y:S01]  /*17a0*/  SHF.R.S32.HI R9, RZ, 0x1f, R167 ;  /* 0x0000001fff097819 */ /* 0x000fe200000114a7 */
[----:B------:R3:W-:Y:S01]  /*17b0*/  STL [R1+0x14], R10 ;  /* 0x0000140a01007387 */ /* 0x0007e20000100800 */
[----:B------:R-:W-:-:S02]  /*17c0*/  SHF.R.S32.HI R8, RZ, 0x1f, R164 ;  /* 0x0000001fff087819 */ /* 0x000fc400000114a4 */
[----:B------:R-:W-:Y:S02]  /*17d0*/  SHF.R.S32.HI R6, RZ, 0x1f, R166 ;  /* 0x0000001fff067819 */ /* 0x000fe400000114a6 */
[----:B------:R-:W-:Y:S02]  /*17e0*/  SHF.R.S32.HI R5, RZ, 0x1f, R113 ;  /* 0x0000001fff057819 */ /* 0x000fe40000011471 */
[----:B------:R-:W-:Y:S02]  /*17f0*/  SHF.R.S32.HI R4, RZ, 0x1f, R165 ;  /* 0x0000001fff047819 */ /* 0x000fe400000114a5 */
[----:B------:R-:W-:Y:S02]  /*1800*/  LEA R169, R0, 0x3c80, 0x1 ;  /* 0x00003c8000a97811 */ /* 0x000fe400078e08ff */
[----:B------:R-:W-:Y:S02]  /*1810*/  LEA R0, R21, 0x6080, 0x1 ;  /* 0x0000608015007811 */ /* 0x000fe400078e08ff */
[----:B------:R-:W-:Y:S01]  /*1820*/  IADD3 R198, R169, 0x20, RZ ;  /* 0x00000020a9c67810 */ /* 0x000fe20007ffe0ff */
[----:B-1----:R-:W-:Y:S01]  /*1830*/  IMAD.SHL.U32 R17, R167, 0x2, RZ ;  /* 0x00000002a7117824 */ /* 0x002fe200078e00ff */
[----:B------:R-:W-:-:S02]  /*1840*/  LEA R196, R2, 0x6080, 0x1 ;  /* 0x0000608002c47811 */ /* 0x000fc400078e08ff */
[----:B------:R-:W-:Y:S02]  /*1850*/  LEA R170, R3, 0x1880, 0x1 ;  /* 0x0000188003aa7811 */ /* 0x000fe400078e08ff */
[----:B------:R1:W-:Y:S01]  /*1860*/  STL [R1+0x118], R17 ;  /* 0x0001181101007387 */ /* 0x0003e20000100800 */
[----:B--2---:R-:W-:Y:S01]  /*1870*/  IMAD.SHL.U32 R18, R164, 0x2, RZ ;  /* 0x00000002a4127824 */ /* 0x004fe200078e00ff */
[C---:B------:R-:W-:Y:S02]  /*1880*/  IADD3 R238, R228.reuse, 0x20, RZ ;  /* 0x00000020e4ee7810 */ /* 0x040fe40007ffe0ff */
[----:B------:R-:W-:Y:S01]  /*1890*/  IADD3 R227, R228, 0x40, RZ ;  /* 0x00000040e4e37810 */ /* 0x000fe20007ffe0ff */
[----:B---3--:R-:W-:Y:S01]  /*18a0*/  IMAD.SHL.U32 R10, R166, 0x2, RZ ;  /* 0x00000002a60a7824 */ /* 0x008fe200078e00ff */
[----:B------:R2:W-:Y:S01]  /*18b0*/  STL [R1+0x11c], R18 ;  /* 0x00011c1201007387 */ /* 0x0005e20000100800 */
[----:B------:R-:W-:Y:S02]  /*18c0*/  @P3 IADD3 R198, R169, -0x20, RZ ;  /* 0xffffffe0a9c63810 */ /* 0x000fe40007ffe0ff */
[----:B------:R-:W-:Y:S01]  /*18d0*/  SHF.R.S32.HI R105, RZ, 0x1f, R104 ;  /* 0x0000001fff697819 */ /* 0x000fe20000011468 */
[----:B------:R3:W-:Y:S01]  /*18e0*/  STL [R1+0x120], R10 ;  /* 0x0001200a01007387 */ /* 0x0007e20000100800 */
[----:B------:R-:W-:-:S02]  /*18f0*/  SHF.R.S32.HI R229, RZ, 0x1f, R228 ;  /* 0x0000001fffe57819 */ /* 0x000fc400000114e4 */
[----:B------:R-:W-:Y:S02]  /*1900*/  SHF.R.S32.HI R252, RZ, 0x1f, R238 ;  /* 0x0000001ffffc7819 */ /* 0x000fe400000114ee */
[----:B------:R-:W-:Y:S02]  /*1910*/  SHF.R.S32.HI R251, RZ, 0x1f, R227 ;  /* 0x0000001ffffb7819 */ /* 0x000fe400000114e3 */
[C---:B------:R-:W-:Y:S02]  /*1920*/  IADD3 R206, R198.reuse, 0x400, RZ ;  /* 0x00000400c6ce7810 */ /* 0x040fe40007ffe0ff */
[C---:B------:R-:W-:Y:S02]  /*1930*/  IADD3 R205, R198.reuse, 0x800, RZ ;  /* 0x00000800c6cd7810 */ /* 0x040fe40007ffe0ff */
[C---:B------:R-:W-:Y:S02]  /*1940*/  IADD3 R204, R198.reuse, 0xc00, RZ ;  /* 0x00000c00c6cc7810 */ /* 0x040fe40007ffe0ff */
[C---:B------:R-:W-:Y:S01]  /*1950*/  IADD3 R203, R198.reuse, 0x1000, RZ ;  /* 0x00001000c6cb7810 */ /* 0x040fe20007ffe0ff */
[----:B-1----:R-:W-:Y:S01]  /*1960*/  IMAD.SHL.U32 R17, R113, 0x2, RZ ;  /* 0x0000000271117824 */ /* 0x002fe200078e00ff */
[----:B------:R-:W-:-:S02]  /*1970*/  IADD3 R202, R198, 0x1400, RZ ;  /* 0x00001400c6ca7810 */ /* 0x000fc40007ffe0ff */
[C---:B------:R-:W-:Y:S02]  /*1980*/  IADD3 R201, R198.reuse, 0x1800, RZ ;  /* 0x00001800c6c97810 */ /* 0x040fe40007ffe0ff */
[----:B------:R1:W-:Y:S01]  /*1990*/  STL [R1+0x124], R17 ;  /* 0x0001241101007387 */ /* 0x0003e20000100800 */
[----:B--2---:R-:W-:Y:S01]  /*19a0*/  IMAD.SHL.U32 R18, R165, 0x2, RZ ;  /* 0x00000002a5127824 */ /* 0x004fe200078e00ff */
[C---:B------:R-:W-:Y:S02]  /*19b0*/  IADD3 R200, R198.reuse, 0x1c00, RZ ;  /* 0x00001c00c6c87810 */ /* 0x040fe40007ffe0ff */
[----:B------:R-:W-:Y:S02]  /*19c0*/  IADD3 R199, R198, 0x2000, RZ ;  /* 0x00002000c6c77810 */ /* 0x000fe40007ffe0ff */
[----:B---3--:R-:W-:Y:S01]  /*19d0*/  LOP3.LUT R10, R20, 0x7ffffffc, RZ, 0xc0, !PT ;  /* 0x7ffffffc140a7812 */ /* 0x008fe200078ec0ff */
[----:B------:R2:W-:Y:S01]  /*19e0*/  STL [R1+0x128], R18 ;  /* 0x0001281201007387 */ /* 0x0005e20000100800 */
[----:B-1----:R-:W-:-:S02]  /*19f0*/  SHF.L.U64.HI R17, R167, 0x1, R9 ;  /* 0x00000001a7117819 */ /* 0x002fc40000010209 */
[----:B------:R-:W-:Y:S02]  /*1a00*/  SHF.L.U64.HI R9, R164, 0x1, R8 ;  /* 0x00000001a4097819 */ /* 0x000fe40000010208 */
[----:B------:R-:W-:Y:S01]  /*1a10*/  SHF.L.U64.HI R8, R166, 0x1, R6 ;  /* 0x00000001a6087819 */ /* 0x000fe20000010206 */
[----:B------:R1:W-:Y:S01]  /*1a20*/  STL [R1+0x114], R17 ;  /* 0x0001141101007387 */ /* 0x0003e20000100800 */
[----:B------:R-:W-:Y:S02]  /*1a30*/  SHF.L.U64.HI R6, R113, 0x1, R5 ;  /* 0x0000000171067819 */ /* 0x000fe40000010205 */
[----:B------:R-:W-:Y:S01]  /*1a40*/  SHF.L.U64.HI R5, R165, 0x1, R4 ;  /* 0x00000001a5057819 */ /* 0x000fe20000010204 */
[----:B------:R-:W-:Y:S01]  /*1a50*/  STL [R1+0x110], R9 ;  /* 0x0001100901007387 */ /* 0x000fe20000100800 */
[----:B------:R-:W-:-:S03]  /*1a60*/  IMAD.IADD R4, R31, 0x1, -R10 ;  /* 0x000000011f047824 */ /* 0x000fc600078e0a0a */
[----:B------:R3:W-:Y:S01]  /*1a70*/  STL [R1+0x10c], R8 ;  /* 0x00010c0801007387 */ /* 0x0007e20000100800 */
[----:B------:R-:W-:Y:S01]  /*1a80*/  IMAD.SHL.U32 R10, R4, 0x2, RZ ;  /* 0x00000002040a7824 */ /* 0x000fe200078e00ff */
[----:B------:R-:W-:Y:S02]  /*1a90*/  SHF.R.S32.HI R4, RZ, 0x3, R15 ;  /* 0x00000003ff047819 */ /* 0x000fe4000001140f */
[----:B------:R4:W-:Y:S02]  /*1aa0*/  STL [R1+0x108], R6 ;  /* 0x0001080601007387 */ /* 0x0009e40000100800 */
[C---:B------:R-:W-:Y:S02]  /*1ab0*/  IADD3 R20, R10.reuse, 0x28, RZ ;  /* 0x000000280a147810 */ /* 0x040fe40007ffe0ff */
[----:B------:R5:W-:Y:S01]  /*1ac0*/  STL [R1+0x104], R5 ;  /* 0x0001040501007387 */ /* 0x000be20000100800 */
[C---:B------:R-:W-:Y:S02]  /*1ad0*/  IADD3 R19, R10.reuse, 0x30, RZ ;  /* 0x000000300a137810 */ /* 0x040fe40007ffe0ff */
[----:B--2---:R-:W-:-:S02]  /*1ae0*/  IADD3 R18, R10, 0x38, RZ ;  /* 0x000000380a127810 */ /* 0x004fc40007ffe0ff */
[C---:B------:R-:W-:Y:S02]  /*1af0*/  IADD3 R15, R10.reuse, 0x48, RZ ;  /* 0x000000480a0f7810 */ /* 0x040fe40007ffe0ff */
[----:B-1----:R-:W-:Y:S02]  /*1b00*/  IADD3 R17, R10, 0x40, RZ ;  /* 0x000000400a117810 */ /* 0x002fe40007ffe0ff */
[----:B---3--:R-:W-:Y:S01]  /*1b10*/  LOP3.LUT R8, R28, 0x8, R104, 0xf8, !PT ;  /* 0x000000081c087812 */ /* 0x008fe200078ef868 */
[----:B----4-:R-:W-:-:S03]  /*1b20*/  IMAD.IADD R6, R29, 0x1, R23 ;  /* 0x000000011d067824 */ /* 0x010fc600078e0217 */
[----:B------:R-:W-:Y:S02]  /*1b30*/  LOP3.LUT R8, R8, R26, RZ, 0x3c, !PT ;  /* 0x0000001a08087212 */ /* 0x000fe400078e3cff */
[----:B------:R-:W-:Y:S02]  /*1b40*/  IADD3 R23, R10, 0x20, RZ ;  /* 0x000000200a177810 */ /* 0x000fe40007ffe0ff */
[----:B-----5:R-:W-:Y:S01]  /*1b50*/  LOP3.LUT R5, R30, 0x18, R104, 0xf8, !PT ;  /* 0x000000181e057812 */ /* 0x020fe200078ef868 */
[----:B------:R1:W-:Y:S01]  /*1b60*/  STL [R1+0x134], R6 ;  /* 0x0001340601007387 */ /* 0x0003e20000100800 */
[----:B------:R-:W-:-:S03]  /*1b70*/  IMAD.IADD R244, R7, 0x1, R8 ;  /* 0x0000000107f47824 */ /* 0x000fc600078e0208 */
[----:B------:R-:W-:Y:S02]  /*1b80*/  STL [R1+0xa4], R10 ;  /* 0x0000a40a01007387 */ /* 0x000fe40000100800 */
[----:B------:R-:W-:Y:S02]  /*1b90*/  LEA R244, R244, 0x1880, 0x1 ;  /* 0x00001880f4f47811 */ /* 0x000fe400078e08ff */
[----:B------:R2:W-:Y:S02]  /*1ba0*/  STL [R1+0x8], R4 ;  /* 0x0000080401007387 */ /* 0x0005e40000100800 */
[C---:B------:R-:W-:Y:S02]  /*1bb0*/  IADD3 R245, R244.reuse, 0x20, RZ ;  /* 0x00000020f4f57810 */ /* 0x040fe40007ffe0ff */
[----:B------:R-:W-:Y:S02]  /*1bc0*/  @P0 IADD3 R245, R244, -0x20, RZ ;  /* 0xffffffe0f4f50810 */ /* 0x000fe40007ffe0ff */
[----:B-1----:R-:W-:-:S04]  /*1bd0*/  LOP3.LUT R6, R28, 0x18, R104, 0xf8, !PT ;  /* 0x000000181c067812 */ /* 0x002fc800078ef868 */
[----:B------:R-:W-:Y:S02]  /*1be0*/  LOP3.LUT R9, R6, R26, RZ, 0x3c, !PT ;  /* 0x0000001a06097212 */ /* 0x000fe400078e3cff */
[C---:B------:R-:W-:Y:S02]  /*1bf0*/  IADD3 R26, R10.reuse, 0x10, RZ ;  /* 0x000000100a1a7810 */ /* 0x040fe40007ffe0ff */
[----:B--2---:R-:W-:Y:S01]  /*1c00*/  LOP3.LUT R4, R5, R27, RZ, 0x3c, !PT ;  /* 0x0000001b05047212 */ /* 0x004fe200078e3cff */
[----:B------:R-:W-:Y:S01]  /*1c10*/  IMAD.IADD R9, R7, 0x1, R9 ;  /* 0x0000000107097824 */ /* 0x000fe200078e0209 */
[----:B------:R-:W-:Y:S02]  /*1c20*/  SHF.R.S32.HI R5, RZ, 0x3, R13 ;  /* 0x00000003ff057819 */ /* 0x000fe4000001140d */
[C---:B------:R-:W-:Y:S01]  /*1c30*/  IADD3 R27, R10.reuse, 0x8, RZ ;  /* 0x000000080a1b7810 */ /* 0x040fe20007ffe0ff */
[----:B------:R-:W-:Y:S01]  /*1c40*/  IMAD.IADD R6, R25, 0x1, R4 ;  /* 0x0000000119067824 */ /* 0x000fe200078e0204 */
[C---:B------:R-:W-:Y:S01]  /*1c50*/  IADD3 R25, R10.reuse, 0x18, RZ ;  /* 0x000000180a197810 */ /* 0x040fe20007ffe0ff */
[----:B------:R1:W-:Y:S01]  /*1c60*/  STL [R1+0x4], R5 ;  /* 0x0000040501007387 */ /* 0x0003e20000100800 */
[----:B------:R-:W-:-:S02]  /*1c70*/  IADD3 R13, R10, 0x50, RZ ;  /* 0x000000500a0d7810 */ /* 0x000fc40007ffe0ff */
[----:B------:R-:W-:Y:S01]  /*1c80*/  IADD3 R10, R10, 0x58, RZ ;  /* 0x000000580a0a7810 */ /* 0x000fe20007ffe0ff */
[----:B------:R-:W-:Y:S01]  /*1c90*/  STL [R1+0x98], R27 ;  /* 0x0000981b01007387 */ /* 0x000fe20000100800 */
[----:B------:R-:W-:Y:S02]  /*1ca0*/  SEL R4, R14, 0xffffffe0, !P4 ;  /* 0xffffffe00e047807 */ /* 0x000fe40006000000 */
[----:B------:R-:W-:Y:S01]  /*1cb0*/  SHF.R.S32.HI R8, RZ, 0x1f, R27 ;  /* 0x0000001fff087819 */ /* 0x000fe2000001141b */
[----:B------:R-:W-:Y:S02]  /*1cc0*/  STL [R1+0x94], R26 ;  /* 0x0000941a01007387 */ /* 0x000fe40000100800 */
[----:B------:R-:W-:Y:S02]  /*1cd0*/  IMAD.IADD R197, R196, 0x1, R4 ;  /* 0x00000001c4c57824 */ /* 0x000fe400078e0204 */
[----:B------:R-:W-:Y:S01]  /*1ce0*/  STL [R1+0x90], R25 ;  /* 0x0000901901007387 */ /* 0x000fe20000100800 */
[----:B------:R-:W-:-:S03]  /*1cf0*/  IMAD.IADD R171, R4, 0x1, R170 ;  /* 0x0000000104ab7824 */ /* 0x000fc600078e02aa */
[----:B------:R-:W-:Y:S04]  /*1d00*/  STL [R1+0x8c], R23 ;  /* 0x00008c1701007387 */ /* 0x000fe80000100800 */
[----:B------:R-:W-:Y:S04]  /*1d10*/  STL [R1+0x88], R20 ;  /* 0x0000881401007387 */ /* 0x000fe80000100800 */
[----:B------:R-:W-:Y:S01]  /*1d20*/  STL [R1+0x84], R19 ;  /* 0x0000841301007387 */ /* 0x000fe20000100800 */
[----:B-1----:R-:W-:Y:S02]  /*1d30*/  SEL R5, R14, 0xffffffe0, !P1 ;  /* 0xffffffe00e057807 */ /* 0x002fe40004800000 */
[----:B------:R-:W-:Y:S01]  /*1d40*/  LEA R14, R6, 0x6080, 0x1 ;  /* 0x00006080060e7811 */ /* 0x000fe200078e08ff */
[----:B------:R-:W-:Y:S01]  /*1d50*/  STL [R1+0x80], R18 ;  /* 0x0000801201007387 */ /* 0x000fe20000100800 */
[----:B------:R-:W-:-:S03]  /*1d60*/  SHF.R.S32.HI R6, RZ, 0x1f, R26 ;  /* 0x0000001fff067819 */ /* 0x000fc6000001141a */
[----:B------:R-:W-:Y:S04]  /*1d70*/  STL [R1+0x7c], R17 ;  /* 0x00007c1101007387 */ /* 0x000fe80000100800 */
[----:B------:R-:W-:Y:S04]  /*1d80*/  STL [R1+0x78], R15 ;  /* 0x0000780f01007387 */ /* 0x000fe80000100800 */
[----:B------:R-:W-:Y:S04]  /*1d90*/  STL [R1+0x74], R13 ;  /* 0x0000740d01007387 */ /* 0x000fe80000100800 */
[----:B------:R-:W-:Y:S04]  /*1da0*/  STL [R1+0x70], R10 ;  /* 0x0000700a01007387 */ /* 0x000fe80000100800 */
[----:B------:R1:W-:Y:S04]  /*1db0*/  STL [R1+0x100], R14 ;  /* 0x0001000e01007387 */ /* 0x0003e80000100800 */
[----:B------:R2:W-:Y:S04]  /*1dc0*/  STL [R1+0xdc], R8 ;  /* 0x0000dc0801007387 */ /* 0x0005e80000100800 */
[----:B------:R3:W-:Y:S01]  /*1dd0*/  STL [R1+0xd8], R6 ;  /* 0x0000d80601007387 */ /* 0x0007e20000100800 */
[----:B-1----:R-:W-:-:S02]  /*1de0*/  SHF.R.S32.HI R14, RZ, 0x1f, R25 ;  /* 0x0000001fff0e7819 */ /* 0x002fc40000011419 */
[----:B--2---:R-:W-:-:S03]  /*1df0*/  SHF.R.S32.HI R8, RZ, 0x1f, R23 ;  /* 0x0000001fff087819 */ /* 0x004fc60000011417 */
[----:B------:R1:W-:Y:S01]  /*1e00*/  STL [R1+0xd4], R14 ;  /* 0x0000d40e01007387 */ /* 0x0003e20000100800 */
[----:B---3--:R-:W-:-:S03]  /*1e10*/  SHF.R.S32.HI R6, RZ, 0x1f, R20 ;  /* 0x0000001fff067819 */ /* 0x008fc60000011414 */
[----:B------:R2:W-:Y:S04]  /*1e20*/  STL [R1+0xd0], R8 ;  /* 0x0000d00801007387 */ /* 0x0005e80000100800 */
[----:B------:R3:W-:Y:S01]  /*1e30*/  STL [R1+0xcc], R6 ;  /* 0x0000cc0601007387 */ /* 0x0007e20000100800 */
[----:B-1----:R-:W-:Y:S02]  /*1e40*/  SHF.R.S32.HI R14, RZ, 0x1f, R19 ;  /* 0x0000001fff0e7819 */ /* 0x002fe40000011413 */
[----:B--2---:R-:W-:-:S03]  /*1e50*/  SHF.R.S32.HI R8, RZ, 0x1f, R18 ;  /* 0x0000001fff087819 */ /* 0x004fc60000011412 */
[----:B------:R1:W-:Y:S01]  /*1e60*/  STL [R1+0xc8], R14 ;  /* 0x0000c80e01007387 */ /* 0x0003e20000100800 */
[----:B---3--:R-:W-:-:S03]  /*1e70*/  SHF.R.S32.HI R6, RZ, 0x1f, R17 ;  /* 0x0000001fff067819 */ /* 0x008fc60000011411 */
[----:B------:R2:W-:Y:S04]  /*1e80*/  STL [R1+0xc4], R8 ;  /* 0x0000c40801007387 */ /* 0x0005e80000100800 */
[----:B------:R3:W-:Y:S01]  /*1e90*/  STL [R1+0xc0], R6 ;  /* 0x0000c00601007387 */ /* 0x0007e20000100800 */
[----:B-1----:R-:W-:Y:S02]  /*1ea0*/  SHF.R.S32.HI R14, RZ, 0x1f, R15 ;  /* 0x0000001fff0e7819 */ /* 0x002fe4000001140f */
[----:B--2---:R-:W-:-:S03]  /*1eb0*/  SHF.R.S32.HI R8, RZ, 0x1f, R13 ;  /* 0x0000001fff087819 */ /* 0x004fc6000001140d */
[----:B------:R-:W-:Y:S01]  /*1ec0*/  STL [R1+0xbc], R14 ;  /* 0x0000bc0e01007387 */ /* 0x000fe20000100800 */
[----:B---3--:R-:W-:-:S03]  /*1ed0*/  SHF.R.S32.HI R6, RZ, 0x1f, R10 ;  /* 0x0000001fff067819 */ /* 0x008fc6000001140a */
[----:B------:R-:W-:Y:S04]  /*1ee0*/  STL [R1+0xb8], R8 ;  /* 0x0000b80801007387 */ /* 0x000fe80000100800 */
[----:B------:R1:W-:Y:S04]  /*1ef0*/  STL [R1+0xb4], R6 ;  /* 0x0000b40601007387 */ /* 0x0003e80000100800 */
[----:B------:R2:W-:Y:S01]  /*1f00*/  STL [R1+0xfc], R0 ;  /* 0x0000fc0001007387 */ /* 0x0005e20000100800 */
[----:B-1----:R-:W-:Y:S02]  /*1f10*/  LEA R6, R16, 0x6080, 0x1 ;  /* 0x0000608010067811 */ /* 0x002fe400078e08ff */
[----:B--2---:R-:W-:-:S03]  /*1f20*/  LEA R0, R12, 0x6080, 0x1 ;  /* 0x000060800c007811 */ /* 0x004fc600078e08ff */
[----:B------:R1:W-:Y:S04]  /*1f30*/  STL [R1+0xf8], R6 ;  /* 0x0000f80601007387 */ /* 0x0003e80000100800 */
[----:B------:R2:W-:Y:S01]  /*1f40*/  STL [R1+0xf4], R0 ;  /* 0x0000f40001007387 */ /* 0x0005e20000100800 */
[----:B-1----:R-:W-:Y:S02]  /*1f50*/  LEA R6, R11, 0x6080, 0x1 ;  /* 0x000060800b067811 */ /* 0x002fe400078e08ff */
[----:B--2---:R-:W-:-:S03]  /*1f60*/  LEA R0, R9, 0x6080, 0x1 ;  /* 0x0000608009007811 */ /* 0x004fc600078e08ff */
[----:B------:R-:W-:Y:S04]  /*1f70*/  STL [R1+0xf0], R6 ;  /* 0x0000f00601007387 */ /* 0x000fe80000100800 */
[----:B------:R1:W-:Y:S02]  /*1f80*/  STL [R1+0xec], R0 ;  /* 0x0000ec0001007387 */ /* 0x0003e40000100800 */
[----:B-1----:R-:W-:-:S05]  /*1f90*/  IMAD.IADD R0, R24, 0x1, R5 ;  /* 0x0000000118007824 */ /* 0x002fca00078e0205 */
[----:B------:R1:W-:Y:S02]  /*1fa0*/  STL [R1+0xa0], R0 ;  /* 0x0000a00001007387 */ /* 0x0003e40000100800 */
[----:B-1----:R-:W-:-:S05]  /*1fb0*/  IMAD.IADD R0, R5, 0x1, R22 ;  /* 0x0000000105007824 */ /* 0x002fca00078e0216 */
[----:B------:R1:W-:Y:S02]  /*1fc0*/  STL [R1+0x9c], R0 ;  /* 0x00009c0001007387 */ /* 0x0003e40000100800 */
.L_x_385:
[----:B-1----:R-:W2:Y:S01]  /*1fd0*/  LDL R0, [R1+0x5c] ;  /* 0x00005c0001007983 */ /* 0x002ea20000100800 */
[----:B------:R-:W-:Y:S01]  /*1fe0*/  IMAD.MOV.U32 R2, RZ, RZ, 0x4 ;  /* 0x00000004ff027424 */ /* 0x000fe200078e00ff */
[----:B------:R-:W-:-:S04]  /*1ff0*/  ISETP.NE.U32.AND P0, PT, RZ, c[0x0][0x370], PT ;  /* 0x0000dc00ff007a0c */ /* 0x000fc80003f05070 */
[----:B------:R-:W-:Y:S01]  /*2000*/  ISETP.NE.AND.EX P1, PT, RZ, c[0x0][0x374], PT, P0 ;  /* 0x0000dd00ff007a0c */ /* 0x000fe20003f25300 */
[----:B--2---:R-:W-:-:S05]  /*2010*/  IMAD.WIDE R2, R0, R2, c[0x0][0x588] ;  /* 0x0001620000027625 */ /* 0x004fca00078e0202 */
[----:B------:R-:W2:Y:S01]  /*2020*/  LDG.E R17, [R2.64] ;  /* 0x0000000802117981 */ /* 0x000ea2000c1e1900 */
[----:B------:R-:W-:Y:S01]  /*2030*/  ISETP.NE.U32.AND P4, PT, RZ, c[0x0][0x360], PT ;  /* 0x0000d800ff007a0c */ /* 0x000fe20003f85070 */
[----:B------:R-:W-:Y:S01]  /*2040*/  IMAD.MOV.U32 R10, RZ, RZ, RZ ;  /* 0x000000ffff0a7224 */ /* 0x000fe200078e00ff */
[----:B------:R-:W-:Y:S02]  /*2050*/  ISETP.NE.U32.AND P3, PT, RZ, c[0x0][0x348], PT ;  /* 0x0000d200ff007a0c */ /* 0x000fe40003f65070 */
[----:B------:R-:W-:Y:S02]  /*2060*/  ISETP.NE.AND.EX P4, PT, RZ, c[0x0][0x364], PT, P4 ;  /* 0x0000d900ff007a0c */ /* 0x000fe40003f85340 */
[----:B------:R-:W-:Y:S02]  /*2070*/  ISETP.NE.U32.AND P5, PT, RZ, c[0x0][0x350], PT ;  /* 0x0000d400ff007a0c */ /* 0x000fe40003fa5070 */
[----:B------:R-:W-:Y:S02]  /*2080*/  ISETP.NE.U32.AND P6, PT, RZ, c[0x0][0x358], PT ;  /* 0x0000d600ff007a0c */ /* 0x000fe40003fc5070 */
[----:B------:R-:W-:-:S02]  /*2090*/  ISETP.NE.AND.EX P3, PT, RZ, c[0x0][0x34c], PT, P3 ;  /* 0x0000d300ff007a0c */ /* 0x000fc40003f65330 */
[----:B------:R-:W-:Y:S02]  /*20a0*/  ISETP.NE.AND.EX P5, PT, RZ, c[0x0][0x354], PT, P5 ;  /* 0x0000d500ff007a0c */ /* 0x000fe40003fa5350 */
[----:B------:R-:W-:Y:S01]  /*20b0*/  ISETP.NE.AND.EX P6, PT, RZ, c[0x0][0x35c], PT, P6 ;  /* 0x0000d700ff007a0c */ /* 0x000fe20003fc5360 */
[----:B------:R-:W-:Y:S02]  /*20c0*/  IMAD.MOV.U32 R138, RZ, RZ, RZ ;  /* 0x000000ffff8a7224 */ /* 0x000fe400078e00ff */
[----:B------:R-:W-:Y:S02]  /*20d0*/  IMAD.MOV.U32 R15, RZ, RZ, RZ ;  /* 0x000000ffff0f7224 */ /* 0x000fe400078e00ff */
[----:B------:R-:W-:Y:S01]  /*20e0*/  IMAD.MOV.U32 R13, RZ, RZ, RZ ;  /* 0x000000ffff0d7224 */ /* 0x000fe200078e00ff */
[----:B--2---:R-:W-:Y:S01]  /*20f0*/  SHF.R.S32.HI R16, RZ, 0x1f, R17 ;  /* 0x0000001fff107819 */ /* 0x004fe20000011411 */
[C---:B------:R-:W-:Y:S01]  /*2100*/  IMAD.SHL.U32 R19, R17.reuse, 0x4, RZ ;  /* 0x0000000411137824 */ /* 0x040fe200078e00ff */
[C---:B------:R-:W-:Y:S01]  /*2110*/  @P1 LEA R4, P0, R17.reuse, c[0x0][0x370], 0x2 ;  /* 0x0000dc0011041a11 */ /* 0x040fe200078010ff */
[----:B------:R1:W-:Y:S01]  /*2120*/  STL [R1+0x64], R17 ;  /* 0x0000641101007387 */ /* 0x0003e20000100800 */
[----:B------:R-:W-:-:S02]  /*2130*/  SHF.L.U64.HI R18, R17, 0x2, R16 ;  /* 0x0000000211127819 */ /* 0x000fc40000010210 */
[----:B------:R-:W-:Y:S01]  /*2140*/  @P1 LEA.HI.X R5, R17, c[0x0][0x374], R16, 0x2, P0 ;  /* 0x0000dd0011051a11 */ /* 0x000fe200000f1410 */
[----:B------:R1:W-:Y:S01]  /*2150*/  STL [R1+0xa8], R16 ;  /* 0x0000a81001007387 */ /* 0x0003e20000100800 */
[----:B------:R-:W-:-:S03]  /*2160*/  @P4 IADD3 R2, P0, R19, c[0x0][0x360], RZ ;  /* 0x0000d80013024a10 */ /* 0x000fc60007f1e0ff */
[----:B------:R2:W3:Y:S01]  /*2170*/  @P1 LDG.E R10, [R4.64] ;  /* 0x00000008040a1981 */ /* 0x0004e2000c1e1900 */
[C---:B------:R-:W-:Y:S02]  /*2180*/  @P4 IADD3.X R3, R18.reuse, c[0x0][0x364], RZ, P0, !PT ;  /* 0x0000d90012034a10 */ /* 0x040fe400007fe4ff */
[----:B------:R-:W-:Y:S01]  /*2190*/  IADD3 R8, P2, R19, c[0x0][0x348], RZ ;  /* 0x0000d20013087a10 */ /* 0x000fe20007f5e0ff */
[----:B------:R1:W-:Y:S04]  /*21a0*/  STL [R1+0x4c], R19 ;  /* 0x00004c1301007387 */ /* 0x0003e80000100800 */
[----:B------:R4:W5:Y:S01]  /*21b0*/  @P4 LDG.E R139, [R2.64] ;  /* 0x00000008028b4981 */ /* 0x000962000c1e1900 */
[----:B------:R-:W-:-:S03]  /*21c0*/  IADD3.X R9, R18, c[0x0][0x34c], RZ, P2, !PT ;  /* 0x0000d30012097a10 */ /* 0x000fc600017fe4ff */
[----:B------:R1:W-:Y:S04]  /*21d0*/  STL [R1+0x60], R18 ;  /* 0x0000601201007387 */ /* 0x0003e80000100800 */
[----:B------:R1:W5:Y:S01]  /*21e0*/  @P3 LDG.E R138, [R8.64] ;  /* 0x00000008088a3981 */ /* 0x000362000c1e1900 */
[----:B--2---:R-:W-:-:S04]  /*21f0*/  IADD3 R4, P1, R19, c[0x0][0x350], RZ ;  /* 0x0000d40013047a10 */ /* 0x004fc80007f3e0ff */
[----:B------:R-:W-:Y:S02]  /*2200*/  IADD3.X R5, R18, c[0x0][0x354], RZ, P1, !PT ;  /* 0x0000d50012057a10 */ /* 0x000fe40000ffe4ff */
[----:B----4-:R-:W-:-:S03]  /*2210*/  IADD3 R2, P0, R19, c[0x0][0x358], RZ ;  /* 0x0000d60013027a10 */ /* 0x010fc60007f1e0ff */
[----:B------:R1:W5:Y:S01]  /*2220*/  @P5 LDG.E R15, [R4.64] ;  /* 0x00000008040f5981 */ /* 0x000362000c1e1900 */
[----:B------:R-:W-:-:S05]  /*2230*/  IADD3.X R3, R18, c[0x0][0x35c], RZ, P0, !PT ;  /* 0x0000d70012037a10 */ /* 0x000fca00007fe4ff */
[----:B------:R1:W5:Y:S01]  /*2240*/  @P6 LDG.E R13, [R2.64] ;  /* 0x00000008020d6981 */ /* 0x000362000c1e1900 */
[----:B------:R-:W-:Y:S03]  /*2250*/  YIELD ;  /* 0x0000000000007946 */ /* 0x000fe60003800000 */
[----:B---3--:R1:W-:Y:S01]  /*2260*/  STL [R1+0x48], R10 ;  /* 0x0000480a01007387 */ /* 0x0083e20000100800 */
[----:B------:R-:W-:Y:S05]  /*2270*/  @P4 BRA `(.L_x_207) ;  /* 0x0000005000004947 */ /* 0x000fea0003800000 */
[----:B-----5:R-:W-:Y:S01]  /*2280*/  MOV R139, c[0x0][0x168] ;  /* 0x00005a00008b7a02 */ /* 0x020fe20000000f00 */
[----:B------:R-:W-:Y:S05]  /*2290*/  @!P3 BRA `(.L_x_207) ;  /* 0x000000300000b947 */ /* 0x000fea0003800000 */
[----:B------:R-:W2:Y:S04]  /*22a0*/  LDG.E R6, [R8.64] ;  /* 0x0000000808067981 */ /* 0x000ea8000c1e1900 */
[----:B------:R-:W2:Y:S02]  /*22b0*/  LDG.E R0, [R8.64+0x4] ;  /* 0x0000040808007981 */ /* 0x000ea4000c1e1900 */
[----:B--2---:R-:W-:-:S02]  /*22c0*/  IADD3 R139, -R6, R0, RZ ;  /* 0x00000000068b7210 */ /* 0x004fc40007ffe1ff */
.L_x_207:
[----:B------:R-:W-:-:S04]  /*22d0*/  ISETP.NE.U32.AND P0, PT, RZ, c[0x0][0x368], PT ;  /* 0x0000da00ff007a0c */ /* 0x000fc80003f05070 */
[----:B------:R-:W-:-:S13]  /*22e0*/  ISETP.NE.AND.EX P0, PT, RZ, c[0x0][0x36c], PT, P0 ;  /* 0x0000db00ff007a0c */ /* 0x000fda0003f05300 */
[----:B------:R-:W-:Y:S05]  /*22f0*/  @!P0 BRA `(.L_x_208) ;  /* 0x0000004000008947 */ /* 0x000fea0003800000 */
[----:B-1----:R-:W-:-:S04]  /*2300*/  IADD3 R4, P0, R19, c[0x0][0x368], RZ ;  /* 0x0000da0013047a10 */ /* 0x002fc80007f1e0ff */
[----:B------:R-:W-:-:S05]  /*2310*/  IADD3.X R5, R18, c[0x0][0x36c], RZ, P0, !PT ;  /* 0x0000db0012057a10 */ /* 0x000fca00007fe4ff */
[----:B------:R1:W5:Y:S01]  /*2320*/  LDG.E R12, [R4.64] ;  /* 0x00000008040c7981 */ /* 0x000362000c1e1900 */
[----:B------:R-:W-:Y:S05]  /*2330*/  BRA `(.L_x_209) ;  /* 0x0000005000007947 */ /* 0x000fea0003800000 */
.L_x_208:
[----:B------:R-:W-:Y:S01]  /*2340*/  MOV R12, UR6 ;  /* 0x00000006000c7c02 */ /* 0x000fe20008000f00 */
[----:B------:R-:W-:Y:S05]  /*2350*/  @!P5 BRA `(.L_x_209) ;  /* 0x000000300000d947 */ /* 0x000fea0003800000 */
[----:B------:R-:W2:Y:S04]  /*2360*/  LDG.E R6, [R4.64] ;  /* 0x0000000804067981 */ /* 0x000ea8000c1e1900 */
[----:B------:R-:W2:Y:S02]  /*2370*/  LDG.E R0, [R4.64+0x4] ;  /* 0x0000040804007981 */ /* 0x000ea4000c1e1900 */
[----:B--2---:R-:W-:Y:S02]  /*2380*/  IADD3 R12, -R6, R0, RZ ;  /* 0x00000000060c7210 */ /* 0x004fe40007ffe1ff */
.L_x_209:
[----:B------:R-:W2:Y:S04]  /*2390*/  LDL R14, [R1+0x58] ;  /* 0x00005800010e7983 */ /* 0x000ea80000100800 */
[----:B-1----:R1:W3:Y:S04]  /*23a0*/  @P6 LDG.E R4, [R2.64] ;  /* 0x0000000802046981 */ /* 0x0022e8000c1e1900 */
[----:B------:R1:W3:Y:S01]  /*23b0*/  @P6 LDG.E R0, [R2.64+0x4] ;  /* 0x0000040802006981 */ /* 0x0002e2000c1e1900 */
[----:B------:R-:W-:Y:S01]  /*23c0*/  ISETP.NE.U32.AND P0, PT, RZ, c[0x0][0x378], PT ;  /* 0x0000de00ff007a0c */ /* 0x000fe20003f05070 */
[----:B-----5:R-:W-:-:S03]  /*23d0*/  IMAD.MOV.U32 R129, RZ, RZ, R12 ;  /* 0x000000ffff817224 */ /* 0x020fc600078e000c */
[----:B------:R-:W-:-:S13]  /*23e0*/  ISETP.NE.AND.EX P1, PT, RZ, c[0x0][0x37c], PT, P0 ;  /* 0x0000df00ff007a0c */ /* 0x000fda0003f25300 */
[----:B-1----:R-:W-:-:S04]  /*23f0*/  @P1 IADD3 R2, P0, R19, c[0x0][0x378], RZ ;  /* 0x0000de0013021a10 */ /* 0x002fc80007f1e0ff */
[----:B------:R-:W-:-:S05]  /*2400*/  @P1 IADD3.X R3, R18, c[0x0][0x37c], RZ, P0, !PT ;  /* 0x0000df0012031a10 */ /* 0x000fca00007fe4ff */
[----:B------:R1:W5:Y:S01]  /*2410*/  @P1 LDG.E R129, [R2.64] ;  /* 0x0000000802811981 */ /* 0x000362000c1e1900 */
[----:B------:R-:W-:Y:S01]  /*2420*/  IMAD.IADD R6, R12, 0x1, -R10 ;  /* 0x000000010c067824 */ /* 0x000fe200078e0a0a */
[----:B------:R-:W-:Y:S01]  /*2430*/  BSSY B0, `(.L_x_210) ;  /* 0x0000031000007945 */ /* 0x000fe20003800000 */
[----:B-1----:R-:W-:Y:S01]  /*2440*/  IMAD.MOV.U32 R2, RZ, RZ, c[0x0][0x228] ;  /* 0x00008a00ff027624 */ /* 0x002fe200078e00ff */
[----:B--2---:R-:W-:-:S04]  /*2450*/  LOP3.LUT R3, R14, 0xff000000, RZ, 0xc0, !PT ;  /* 0xff0000000e037812 */ /* 0x004fc800078ec0ff */
[----:B------:R-:W-:Y:S01]  /*2460*/  SHF.R.U32.HI R3, RZ, 0x8, R3 ;  /* 0x00000008ff037819 */ /* 0x000fe20000011603 */
[----:B---3--:R-:W-:Y:S01]  /*2470*/  @P6 IMAD.IADD R2, R0, 0x1, -R4 ;  /* 0x0000000100026824 */ /* 0x008fe200078e0a04 */
[----:B------:R-:W-:-:S03]  /*2480*/  LOP3.LUT R4, R14, 0xff0000, RZ, 0xc0, !PT ;  /* 0x00ff00000e047812 */ /* 0x000fc600078ec0ff */
[----:B------:R-:W-:Y:S01]  /*2490*/  IMAD.IADD R136, R6, 0x1, R2 ;  /* 0x0000000106887824 */ /* 0x000fe200078e0202 */
[----:B------:R-:W-:-:S04]  /*24a0*/  LEA.HI R3, R4, R3, RZ, 0x10 ;  /* 0x0000000304037211 */ /* 0x000fc800078f80ff */
[----:B------:R-:W-:Y:S02]  /*24b0*/  SHF.R.U32.HI R5, RZ, 0x10, R3 ;  /* 0x00000010ff057819 */ /* 0x000fe40000011603 */
[----:B------:R-:W-:Y:S02]  /*24c0*/  LOP3.LUT R20, R3, 0xff, RZ, 0xc0, !PT ;  /* 0x000000ff03147812 */ /* 0x000fe400078ec0ff */
[C---:B------:R-:W-:Y:S01]  /*24d0*/  IADD3 R0, R136.reuse, 0x2f, RZ ;  /* 0x0000002f88007810 */ /* 0x040fe20007ffe0ff */
[----:B------:R1:W-:Y:S01]  /*24e0*/  STL [R1+0xac], R5 ;  /* 0x0000ac0501007387 */ /* 0x0003e20000100800 */
[----:B------:R-:W-:Y:S02]  /*24f0*/  ISETP.GE.AND P0, PT, R136, 0x1, PT ;  /* 0x000000018800780c */ /* 0x000fe40003f06270 */
[----:B------:R-:W-:Y:S01]  /*2500*/  ISETP.NE.AND P1, PT, R5, RZ, PT ;  /* 0x000000ff0500720c */ /* 0x000fe20003f25270 */
[----:B------:R1:W-:Y:S01]  /*2510*/  STL [R1+0xb0], R20 ;  /* 0x0000b01401007387 */ /* 0x0003e20000100800 */
[----:B------:R-:W-:-:S02]  /*2520*/  IMAD.HI R0, R0, 0x2aaaaaab, RZ ;  /* 0x2aaaaaab00007827 */ /* 0x000fc400078e02ff */
[----:B------:R-:W-:-:S03]  /*2530*/  SEL R128, R5, c[0x0][0x338], P1 ;  /* 0x0000ce0005807a07 */ /* 0x000fc60000800000 */
[----:B------:R-:W-:-:S04]  /*2540*/  SHF.R.U32.HI R4, RZ, 0x1f, R0 ;  /* 0x0000001fff047819 */ /* 0x000fc80000011600 */
[----:B------:R-:W-:Y:S01]  /*2550*/  LEA.HI.SX32 R137, R0, R4, 0x1d ;  /* 0x0000000400897211 */ /* 0x000fe200078feaff */
[----:B------:R-:W-:Y:S01]  /*2560*/  IMAD.MOV.U32 R0, RZ, RZ, RZ ;  /* 0x000000ffff007224 */ /* 0x000fe200078e00ff */
[----:B------:R-:W-:Y:S05]  /*2570*/  @!P0 BRA `(.L_x_211) ;  /* 0x000001c000008947 */ /* 0x000fea0003800000 */
        /* <DEDUP_REMOVED lines=11> */
[----:B------:R-:W-:Y:S02]  /*2630*/  IMAD.MOV.U32 R4, RZ, RZ, RZ ;  /* 0x000000ffff047224 */ /* 0x000fe400078e00ff */
        /* <DEDUP_REMOVED lines=16> */
.L_x_211:
[----:B------:R-:W-:Y:S05]  /*2740*/  BSYNC B0 ;  /* 0x0000000000007941 */ /* 0x000fea0003800000 */
.L_x_210:
[----:B------:R-:W-:-:S04]  /*2750*/  IMAD R3, R20, R0, RZ ;  /* 0x0000000014037224 */ /* 0x000fc800078e02ff */
[C---:B------:R-:W-:Y:S02]  /*2760*/  IMAD.IADD R0, R3.reuse, 0x1, R0 ;  /* 0x0000000103007824 */ /* 0x040fe400078e0200 */
[----:B------:R-:W-:-:S03]  /*2770*/  IMAD R3, R3, 0x30, -R6 ;  /* 0x0000003003037824 */ /* 0x000fc600078e0a06 */
[----:B------:R-:W-:Y:S02]  /*2780*/  IMNMX R0, R137, R0, PT ;  /* 0x0000000089007217 */ /* 0x000fe40003800200 */
[----:B------:R-:W-:-:S03]  /*2790*/  IMNMX R3, RZ, R3, !PT ;  /* 0x00000003ff037217 */ /* 0x000fc60007800200 */
[----:B------:R-:W-:Y:S02]  /*27a0*/  IMAD R0, R0, 0x30, -R6 ;  /* 0x0000003000007824 */ /* 0x000fe400078e0a06 */
[----:B-1----:R-:W-:-:S03]  /*27b0*/  IMAD.WIDE.U32 R4, R3, -0x55555555, RZ ;  /* 0xaaaaaaab03047825 */ /* 0x002fc600078e00ff */
[----:B------:R-:W-:Y:S02]  /*27c0*/  IMNMX R0, R0, R2, PT ;  /* 0x0000000200007217 */ /* 0x000fe40003800200 */
[----:B------:R-:W-:Y:S02]  /*27d0*/  SHF.R.U32.HI R87, RZ, 0x5, R5 ;  /* 0x00000005ff577819 */ /* 0x000fe40000011605 */
[----:B------:R-:W-:-:S13]  /*27e0*/  ISETP.GT.AND P0, PT, R0, R3, PT ;  /* 0x000000030000720c */ /* 0x000fda0003f04270 */
[----:B------:R-:W-:Y:S01]  /*27f0*/  @P0 IADD3 R3, R0, 0x2f, RZ ;  /* 0x0000002f00030810 */ /* 0x000fe20007ffe0ff */
[----:B------:R-:W-:-:S04]  /*2800*/  IMAD.MOV.U32 R0, RZ, RZ, R87 ;  /* 0x000000ffff007224 */ /* 0x000fc800078e0057 */
[----:B------:R-:W-:-:S05]  /*2810*/  @P0 IMAD.HI R3, R3, 0x2aaaaaab, RZ ;  /* 0x2aaaaaab03030827 */ /* 0x000fca00078e02ff */
[----:B------:R-:W-:-:S04]  /*2820*/  @P0 SHF.R.U32.HI R4, RZ, 0x1f, R3 ;  /* 0x0000001fff040819 */ /* 0x000fc80000011603 */
[----:B------:R-:W-:-:S04]  /*2830*/  @P0 LEA.HI.SX32 R0, R3, R4, 0x1d ;  /* 0x0000000403000211 */ /* 0x000fc800078feaff */
[----:B------:R-:W-:-:S13]  /*2840*/  ISETP.GT.AND P0, PT, R0, R87, PT ;  /* 0x000000570000720c */ /* 0x000fda0003f04270 */
[----:B------:R-:W-:Y:S05]  /*2850*/  @!P0 BRA `(.L_x_212) ;  /* 0x000053d000008947 */ /* 0x000fea0003800000 */
[----:B------:R-:W-:Y:S01]  /*2860*/  SHF.R.S32.HI R3, RZ, 0x1f, R13 ;  /* 0x0000001fff037819 */ /* 0x000fe2000001140d */
[----:B------:R-:W-:Y:S01]  /*2870*/  IMAD.MOV.U32 R130, RZ, RZ, 0x30 ;  /* 0x00000030ff827424 */ /* 0x000fe200078e00ff */
[C---:B------:R-:W-:Y:S01]  /*2880*/  IADD3 R88, P0, R249.reuse, R13, RZ ;  /* 0x0000000df9587210 */ /* 0x040fe20007f1e0ff */
[----:B------:R-:W-:Y:S01]  /*2890*/  IMAD.MOV.U32 R142, RZ, RZ, c[0x0][0x238] ;  /* 0x00008e00ff8e7624 */ /* 0x000fe200078e00ff */
[----:B------:R-:W-:Y:S01]  /*28a0*/  IADD3 R33, R0, -0x1, RZ ;  /* 0xffffffff00217810 */ /* 0x000fe20007ffe0ff */
[----:B------:R-:W-:Y:S01]  /*28b0*/  IMAD R143, R130, c[0x0][0x23c], RZ ;  /* 0x00008f00828f7a24 */ /* 0x000fe200078e02ff */
[----:B------:R-:W-:Y:S01]  /*28c0*/  LEA.HI.X.SX32 R89, R249, R3, 0x1, P0 ;  /* 0x00000003f9597211 */ /* 0x000fe200000f0eff */
[----:B------:R-:W-:Y:S01]  /*28d0*/  IMAD.WIDE.U32 R4, R88, c[0x0][0x238], R228 ;  /* 0x00008e0058047a25 */ /* 0x000fe200078e00e4 */
[----:B------:R-:W-:Y:S02]  /*28e0*/  SEL R13, R16, RZ, !P6 ;  /* 0x000000ff100d7207 */ /* 0x000fe40007000000 */
[----:B------:R-:W-:Y:S01]  /*28f0*/  LOP3.LUT R26, R14, 0xffff, RZ, 0xc0, !PT ;  /* 0x0000ffff0e1a7812 */ /* 0x000fe200078ec0ff */
[----:B------:R-:W-:Y:S01]  /*2900*/  IMAD R3, R89, c[0x0][0x238], RZ ;  /* 0x00008e0059037a24 */ /* 0x000fe200078e02ff */
[----:B------:R-:W-:Y:S01]  /*2910*/  SEL R14, R17, RZ, !P6 ;  /* 0x000000ff110e7207 */ /* 0x000fe20007000000 */
[----:B------:R-:W-:Y:S01]  /*2920*/  IMAD R0, R13, c[0x0][0x248], RZ ;  /* 0x000092000d007a24 */ /* 0x000fe200078e02ff */
[----:B------:R-:W-:Y:S01]  /*2930*/  ISETP.NE.U32.AND P4, PT, RZ, c[0x0][0x340], PT ;  /* 0x0000d000ff007a0c */ /* 0x000fe20003f85070 */
[----:B------:R-:W-:Y:S01]  /*2940*/  IMAD R3, R88, c[0x0][0x23c], R3 ;  /* 0x00008f0058037a24 */ /* 0x000fe200078e0203 */
[----:B------:R-:W-:Y:S01]  /*2950*/  LOP3.LUT R243, R243, 0xfffffffb, RZ, 0xc0, !PT ;  /* 0xfffffffbf3f37812 */ /* 0x000fe200078ec0ff */
[----:B------:R-:W-:Y:S01]  /*2960*/  IMAD R6, R14, c[0x0][0x24c], R0 ;  /* 0x000093000e067a24 */ /* 0x000fe200078e0200 */
[----:B------:R-:W-:Y:S01]  /*2970*/  ISETP.NE.AND.EX P4, PT, RZ, c[0x0][0x344], PT, P4 ;  /* 0x0000d100ff007a0c */ /* 0x000fe20003f85340 */
[----:B------:R-:W-:Y:S01]  /*2980*/  IMAD.IADD R5, R5, 0x1, R3 ;  /* 0x0000000105057824 */ /* 0x000fe200078e0203 */
[----:B------:R-:W-:Y:S01]  /*2990*/  ISETP.GE.AND P6, PT, R238, c[0x0][0x1d4], PT ;  /* 0x00007500ee007a0c */ /* 0x000fe20003fc6270 */
[----:B------:R-:W-:Y:S01]  /*29a0*/  IMAD R3, R33, -0x30, R2 ;  /* 0xffffffd021037824 */ /* 0x000fe200078e0202 */
[----:B------:R-:W-:Y:S01]  /*29b0*/  ISETP.GE.AND P5, PT, R227, c[0x0][0x1d4], PT ;  /* 0x00007500e3007a0c */ /* 0x000fe20003fa6270 */
[----:B------:R-:W-:-:S03]  /*29c0*/  IMAD.WIDE.U32 R4, R26, c[0x0][0x240], R4 ;  /* 0x000090001a047a25 */ /* 0x000fc600078e0004 */
[----:B------:R-:W-:Y:S01]  /*29d0*/  IMNMX R3, R3, 0x30, PT ;  /* 0x0000003003037817 */ /* 0x000fe20003800200 */
[----:B------:R-:W-:-:S04]  /*29e0*/  IMAD.WIDE.U32 R134, R130, c[0x0][0x238], RZ ;  /* 0x00008e0082867a25 */ /* 0x000fc800078e00ff */
[----:B------:R-:W-:Y:S02]  /*29f0*/  IMAD.IADD R0, R3, 0x1, -R249 ;  /* 0x0000000103007824 */ /* 0x000fe400078e0af9 */
[----:B------:R-:W-:Y:S02]  /*2a00*/  IMAD R5, R26, c[0x0][0x244], R5 ;  /* 0x000091001a057a24 */ /* 0x000fe400078e0205 */
[----:B------:R-:W-:Y:S01]  /*2a10*/  IMAD.IADD R143, R135, 0x1, R143 ;  /* 0x00000001878f7824 */ /* 0x000fe200078e028f */
[----:B------:R-:W-:Y:S01]  /*2a20*/  ISETP.GE.AND P1, PT, R0, 0x1, PT ;  /* 0x000000010000780c */ /* 0x000fe20003f26270 */
[----:B------:R-:W-:Y:S01]  /*2a30*/  IMAD.WIDE.U32 R92, R14, c[0x0][0x248], R4 ;  /* 0x000092000e5c7a25 */ /* 0x000fe200078e0004 */
[----:B------:R-:W-:Y:S02]  /*2a40*/  SHF.R.S32.HI R4, RZ, 0x1f, R33 ;  /* 0x0000001fff047819 */ /* 0x000fe40000011421 */
[----:B------:R-:W-:Y:S01]  /*2a50*/  ISETP.GT.AND P0, PT, R0, 0x20, PT ;  /* 0x000000200000780c */ /* 0x000fe20003f04270 */
[----:B------:R-:W-:-:S02]  /*2a60*/  IMAD R3, R143, R33, RZ ;  /* 0x000000218f037224 */ /* 0x000fc400078e02ff */
[----:B------:R-:W-:Y:S02]  /*2a70*/  IMAD.IADD R91, R93, 0x1, R6 ;  /* 0x000000015d5b7824 */ /* 0x000fe400078e0206 */
[----:B------:R-:W-:Y:S02]  /*2a80*/  IMAD.MOV.U32 R90, RZ, RZ, R92 ;  /* 0x000000ffff5a7224 */ /* 0x000fe400078e005c */
[-C--:B------:R-:W-:Y:S02]  /*2a90*/  IMAD R3, R4, R134.reuse, R3 ;  /* 0x0000008604037224 */ /* 0x080fe400078e0203 */
[----:B------:R-:W-:-:S04]  /*2aa0*/  IMAD.WIDE.U32 R4, R33, R134, R90 ;  /* 0x0000008621047225 */ /* 0x000fc800078e005a */
[----:B------:R-:W-:Y:S01]  /*2ab0*/  IMAD.IADD R0, R5, 0x1, R3 ;  /* 0x0000000105007824 */ /* 0x000fe200078e0203 */
[----:B------:R-:W-:Y:S01]  /*2ac0*/  @P1 LEA R8, P2, R4, c[0x0][0x220], 0x1 ;  /* 0x0000880004081a11 */ /* 0x000fe200078408ff */
[----:B------:R-:W-:Y:S02]  /*2ad0*/  IMAD.MOV.U32 R6, RZ, RZ, 0x5 ;  /* 0x00000005ff067424 */ /* 0x000fe400078e00ff */
[----:B------:R-:W-:Y:S01]  /*2ae0*/  IMAD.SHL.U32 R144, R142, 0x20, RZ ;  /* 0x000000208e907824 */ /* 0x000fe200078e00ff */
[----:B------:R-:W-:Y:S02]  /*2af0*/  @P1 LEA.HI.X R9, R4, c[0x0][0x224], R0, 0x1, P2 ;  /* 0x0000890004091a11 */ /* 0x000fe400010f0c00 */
[----:B------:R-:W-:Y:S02]  /*2b00*/  ISETP.GE.AND P2, PT, R228, c[0x0][0x1d4], PT ;  /* 0x00007500e4007a0c */ /* 0x000fe40003f46270 */
[----:B------:R-:W-:Y:S02]  /*2b10*/  SHF.L.U64.HI R142, R142, R6, c[0x0][0x23c] ;  /* 0x00008f008e8e7619 */ /* 0x000fe40000010206 */
[----:B------:R-:W-:-:S05]  /*2b20*/  @P0 IADD3 R3, P3, R144, R4, RZ ;  /* 0x0000000490030210 */ /* 0x000fca0007f7e0ff */
[----:B------:R-:W-:-:S04]  /*2b30*/  @P0 IMAD.X R0, R0, 0x1, R142, P3 ;  /* 0x0000000100000824 */ /* 0x000fc800018e068e */
[----:B------:R-:W-:Y:S02]  /*2b40*/  @P2 LOP3.LUT R243, R243, 0x4, RZ, 0xfc, !PT ;  /* 0x00000004f3f32812 */ /* 0x000fe400078efcff */
[----:B------:R-:W-:Y:S02]  /*2b50*/  @P0 LEA R4, P2, R3, c[0x0][0x220], 0x1 ;  /* 0x0000880003040a11 */ /* 0x000fe400078408ff */
[----:B------:R-:W-:Y:S02]  /*2b60*/  LOP3.LUT P3, RZ, R243, 0x4, RZ, 0xc0, !PT ;  /* 0x00000004f3ff7812 */ /* 0x000fe4000786c0ff */
[----:B------:R-:W-:Y:S01]  /*2b70*/  @P0 LEA.HI.X R5, R3, c[0x0][0x224], R0, 0x1, P2 ;  /* 0x0000890003050a11 */ /* 0x000fe200010f0c00 */
[C---:B------:R-:W-:Y:S01]  /*2b80*/  @P1 IMAD.SHL.U32 R3, R250.reuse, 0x2, RZ ;  /* 0x00000002fa031824 */ /* 0x040fe200078e00ff */
[----:B------:R-:W-:Y:S01]  /*2b90*/  @P4 IADD3 R10, P2, R19, c[0x0][0x340], RZ ;  /* 0x0000d000130a4a10 */ /* 0x000fe20007f5e0ff */
[----:B------:R-:W-:Y:S01]  /*2ba0*/  @P0 IMAD.SHL.U32 R0, R250, 0x2, RZ ;  /* 0x00000002fa000824 */ /* 0x000fe200078e00ff */
[----:B------:R-:W-:-:S02]  /*2bb0*/  LOP3.LUT R243, R243, 0xfffffffd, RZ, 0xc0, !PT ;  /* 0xfffffffdf3f37812 */ /* 0x000fc400078ec0ff */
[----:B------:R-:W-:Y:S02]  /*2bc0*/  @P4 IADD3.X R11, R18, c[0x0][0x344], RZ, P2, !PT ;  /* 0x0000d100120b4a10 */ /* 0x000fe400017fe4ff */
[----:B------:R-:W-:-:S03]  /*2bd0*/  @P6 LOP3.LUT R243, R243, 0x2, RZ, 0xfc, !PT ;  /* 0x00000002f3f36812 */ /* 0x000fc600078efcff */
[----:B------:R-:W2:Y:S01]  /*2be0*/  @P4 LDG.E R6, [R10.64] ;  /* 0x000000080a064981 */ /* 0x000ea2000c1e1900 */
[----:B------:R-:W-:-:S03]  /*2bf0*/  LOP3.LUT R243, R243, 0xfffffffe, RZ, 0xc0, !PT ;  /* 0xfffffffef3f37812 */ /* 0x000fc600078ec0ff */
[----:B------:R-:W-:Y:S01]  /*2c00*/  @!PT LDS RZ, [RZ] ;  /* 0x00000000fffff984 */ /* 0x000fe20000000800 */
[----:B------:R-:W-:Y:S01]  /*2c10*/  @!PT LDS RZ, [RZ] ;  /* 0x00000000fffff984 */ /* 0x000fe20000000800 */
[----:B------:R-:W-:Y:S01]  /*2c20*/  @!PT LDS RZ, [RZ] ;  /* 0x00000000fffff984 */ /* 0x000fe20000000800 */
[----:B------:R1:W-:Y:S01]  /*2c30*/  @P1 LDGSTS.E.BYPASS.LTC128B.128 [R3+0x3c80], [R8.64], !P3 ;  /* 0x03c8000008031fae */ /* 0x0003e2000d901d48 */
[C---:B------:R-:W-:Y:S02]  /*2c40*/  IADD3 R28, R104.reuse, 0x20, RZ ;  /* 0x00000020681c7810 */ /* 0x040fe40007ffe0ff */
[----:B------:R-:W-:Y:S01]  /*2c50*/  IADD3 R29, R104, 0x10, RZ ;  /* 0x00000010681d7810 */ /* 0x000fe20007ffe0ff */
[----:B------:R1:W-:Y:S01]  /*2c60*/  @P1 LDGSTS.E.BYPASS.LTC128B.128 [R3+0x4880], [R8.64+0x40], !P6 ;  /* 0x0488004008031fae */ /* 0x0003e2000f101d48 */
[----:B------:R-:W-:-:S03]  /*2c70*/  @P5 LOP3.LUT R243, R243, 0x1, RZ, 0xfc, !PT ;  /* 0x00000001f3f35812 */ /* 0x000fc600078efcff */
[----:B------:R1:W-:Y:S04]  /*2c80*/  @P1 LDGSTS.E.BYPASS.LTC128B.128 [R3+0x5480], [R8.64+0x80], !P5 ;  /* 0x0548008008031fae */ /* 0x0003e8000e901d48 */
[----:B------:R3:W-:Y:S04]  /*2c90*/  @P0 LDGSTS.E.BYPASS.LTC128B.128 [R0+0x4480], [R4.64], !P3 ;  /* 0x0448000004000fae */ /* 0x0007e8000d901d48 */
[----:B------:R3:W-:Y:S04]  /*2ca0*/  @P0 LDGSTS.E.BYPASS.LTC128B.128 [R0+0x5080], [R4.64+0x40], !P6 ;  /* 0x0508004004000fae */ /* 0x0007e8000f101d48 */
[----:B------:R3:W-:Y:S01]  /*2cb0*/  @P0 LDGSTS.E.BYPASS.LTC128B.128 [R0+0x5c80], [R4.64+0x80], !P5 ;  /* 0x05c8008004000fae */ /* 0x0007e2000e901d48 */
[----:B------:R-:W-:-:S03]  /*2cc0*/  ISETP.GE.AND P1, PT, R104, c[0x0][0x27c], PT ;  /* 0x00009f0068007a0c */ /* 0x000fc60003f26270 */
[----:B------:R-:W0:Y:S01]  /*2cd0*/  LDGDEPBAR ;  /* 0x00000000000079af */ /* 0x000e220000000000 */
[----:B------:R-:W-:Y:S01]  /*2ce0*/  WARPSYNC 0xffffffff ;  /* 0xffffffff00007948 */ /* 0x000fe20003800000 */
[----:B------:R-:W-:Y:S02]  /*2cf0*/  SHF.R.S32.HI R115, RZ, 0x1f, R114 ;  /* 0x0000001fff737819 */ /* 0x000fe40000011472 */
[----:B------:R-:W-:Y:S02]  /*2d00*/  ISETP.GE.AND P3, PT, R28, c[0x0][0x27c], PT ;  /* 0x00009f001c007a0c */ /* 0x000fe40003f66270 */
[----:B------:R-:W-:Y:S02]  /*2d10*/  ISETP.GE.AND P2, PT, R29, c[0x0][0x27c], PT ;  /* 0x00009f001d007a0c */ /* 0x000fe40003f46270 */
[----:B-----5:R-:W-:Y:S02]  /*2d20*/  SHF.R.S32.HI R20, RZ, 0x1f, R129 ;  /* 0x0000001fff147819 */ /* 0x020fe40000011481 */
[----:B-1----:R-:W-:Y:S01]  /*2d30*/  SHF.R.S32.HI R3, RZ, 0x1f, R112 ;  /* 0x0000001fff037819 */ /* 0x002fe20000011470 */
[----:B---3--:R-:W-:-:S04]  /*2d40*/  IMAD.MOV.U32 R0, RZ, RZ, c[0x0][0x27c] ;  /* 0x00009f00ff007624 */ /* 0x008fc800078e00ff */
[----:B------:R-:W-:Y:S01]  /*2d50*/  IMAD.SHL.U32 R64, R0, 0x2, RZ ;  /* 0x0000000200407824 */ /* 0x000fe200078e00ff */
[----:B--2---:R-:W-:Y:S01]  /*2d60*/  @P4 SHF.R.S32.HI R19, RZ, 0x1f, R6 ;  /* 0x0000001fff134819 */ /* 0x004fe20000011406 */
[----:B------:R-:W-:Y:S02]  /*2d70*/  @!P4 IMAD.MOV.U32 R6, RZ, RZ, R17 ;  /* 0x000000ffff06c224 */ /* 0x000fe400078e0011 */
[----:B------:R-:W-:Y:S02]  /*2d80*/  @!P4 IMAD.MOV.U32 R19, RZ, RZ, R16 ;  /* 0x000000ffff13c224 */ /* 0x000fe400078e0010 */
[----:B------:R-:W2:Y:S04]  /*2d90*/  LDL R23, [R1+0xc] ;  /* 0x00000c0001177983 */ /* 0x000ea80000100800 */
[----:B------:R-:W3:Y:S01]  /*2da0*/  LDL R27, [R1+0x10] ;  /* 0x00001000011b7983 */ /* 0x000ee20000100800 */
[----:B------:R-:W-:Y:S01]  /*2db0*/  IMAD.WIDE.U32 R4, R26, c[0x0][0x260], R228 ;  /* 0x000098001a047a25 */ /* 0x000fe200078e00e4 */
[----:B------:R-:W-:Y:S01]  /*2dc0*/  MOV R146, c[0x0][0x2b8] ;  /* 0x0000ae0000927a02 */ /* 0x000fe20000000f00 */
[----:B------:R-:W-:Y:S01]  /*2dd0*/  ULDC.U8 UR5, c[0x0][0x298] ;  /* 0x0000a60000057ab9 */ /* 0x000fe20000000000 */
[----:B------:R-:W-:Y:S01]  /*2de0*/  MOV R145, c[0x0][0x27c] ;  /* 0x00009f0000917a02 */ /* 0x000fe20000000f00 */
[----:B------:R-:W-:Y:S01]  /*2df0*/  IMAD R8, R3, c[0x0][0x280], RZ ;  /* 0x0000a00003087a24 */ /* 0x000fe200078e02ff */
[----:B------:R-:W-:Y:S01]  /*2e00*/  ISETP.NE.AND P4, PT, R146, 0x1, PT ;  /* 0x000000019200780c */ /* 0x000fe20003f85270 */
[----:B------:R-:W-:Y:S01]  /*2e10*/  IMAD R5, R26, c[0x0][0x264], R5 ;  /* 0x000099001a057a24 */ /* 0x000fe200078e0205 */
[----:B------:R-:W-:Y:S01]  /*2e20*/  ISETP.GE.AND P0, PT, R145, 0x1, PT ;  /* 0x000000019100780c */ /* 0x000fe20003f06270 */
[----:B------:R-:W-:Y:S01]  /*2e30*/  IMAD R0, R13, c[0x0][0x268], RZ ;  /* 0x00009a000d007a24 */ /* 0x000fe200078e02ff */
[----:B------:R-:W-:Y:S01]  /*2e40*/  LOP3.LUT R243, R243, 0xffffffef, RZ, 0xc0, !PT ;  /* 0xffffffeff3f37812 */ /* 0x000fe200078ec0ff */
[----:B------:R-:W-:-:S02]  /*2e50*/  IMAD R10, R3, c[0x0][0x290], RZ ;  /* 0x0000a400030a7a24 */ /* 0x000fc400078e02ff */
[C---:B------:R-:W-:Y:S01]  /*2e60*/  IMAD R3, R112.reuse, c[0x0][0x284], R8 ;  /* 0x0000a10070037a24 */ /* 0x040fe200078e0208 */
[----:B------:R-:W-:Y:S01]  /*2e70*/  LOP3.LUT R243, R243, 0xfffffff7, RZ, 0xc0, !PT ;  /* 0xfffffff7f3f37812 */ /* 0x000fe200078ec0ff */
[----:B------:R-:W-:-:S04]  /*2e80*/  IMAD.WIDE.U32 R8, R112, c[0x0][0x280], R114 ;  /* 0x0000a00070087a25 */ /* 0x000fc800078e0072 */
[----:B------:R-:W-:Y:S01]  /*2e90*/  IMAD.WIDE.U32 R82, R14, c[0x0][0x268], R4 ;  /* 0x00009a000e527a25 */ /* 0x000fe200078e0004 */
[----:B------:R-:W-:-:S03]  /*2ea0*/  @P4 LOP3.LUT R243, R243, 0x8, RZ, 0xfc, !PT ;  /* 0x00000008f3f34812 */ /* 0x000fc600078efcff */
[----:B------:R-:W-:Y:S01]  /*2eb0*/  IMAD R25, R14, c[0x0][0x26c], R0 ;  /* 0x00009b000e197a24 */ /* 0x000fe200078e0200 */
[----:B------:R-:W-:Y:S01]  /*2ec0*/  SEL R0, RZ, c[0x0][0x27c], !P1 ;  /* 0x00009f00ff007a07 */ /* 0x000fe20004800000 */
[----:B------:R-:W-:Y:S01]  /*2ed0*/  IMAD.WIDE.U32 R4, R112, c[0x0][0x290], R114 ;  /* 0x0000a40070047a25 */ /* 0x000fe200078e0072 */
[----:B------:R-:W-:Y:S02]  /*2ee0*/  @P0 LOP3.LUT R243, R243, 0x10, RZ, 0xfc, !PT ;  /* 0x00000010f3f30812 */ /* 0x000fe400078efcff */
[----:B------:R-:W-:Y:S01]  /*2ef0*/  IADD3 R0, R104, R0, RZ ;  /* 0x0000000068007210 */ /* 0x000fe20007ffe0ff */
[C---:B------:R-:W-:Y:S01]  /*2f00*/  IMAD R18, R112.reuse, c[0x0][0x294], R10 ;  /* 0x0000a50070127a24 */ /* 0x040fe200078e020a */
[----:B------:R-:W-:Y:S01]  /*2f10*/  IADD3 R81, R83, R25, RZ ;  /* 0x0000001953517210 */ /* 0x000fe20007ffe0ff */
[----:B------:R-:W-:Y:S01]  /*2f20*/  IMAD.MOV.U32 R14, RZ, RZ, R8 ;  /* 0x000000ffff0e7224 */ /* 0x000fe200078e0008 */
[----:B------:R-:W-:Y:S01]  /*2f30*/  SEL R8, RZ, c[0x0][0x27c], !P2 ;  /* 0x00009f00ff087a07 */ /* 0x000fe20005000000 */
[----:B------:R-:W-:Y:S01]  /*2f40*/  IMAD.WIDE.U32 R10, R112, c[0x0][0x280], R104 ;  /* 0x0000a000700a7a25 */ /* 0x000fe200078e0068 */
[----:B------:R-:W-:-:S02]  /*2f50*/  IADD3 R13, R5, R18, RZ ;  /* 0x00000012050d7210 */ /* 0x000fc40007ffe0ff */
[----:B------:R-:W-:Y:S01]  /*2f60*/  SEL R5, RZ, c[0x0][0x27c], !P3 ;  /* 0x00009f00ff057a07 */ /* 0x000fe20005800000 */
[----:B------:R-:W-:Y:S01]  /*2f70*/  IMAD.IADD R127, R12, 0x1, R15 ;  /* 0x000000010c7f7824 */ /* 0x000fe200078e020f */
[----:B------:R-:W-:Y:S01]  /*2f80*/  MOV R12, R4 ;  /* 0x00000004000c7202 */ /* 0x000fe20000000f00 */
[----:B------:R-:W-:Y:S01]  /*2f90*/  IMAD.IADD R15, R9, 0x1, R3 ;  /* 0x00000001090f7824 */ /* 0x000fe200078e0203 */
[----:B------:R-:W-:Y:S01]  /*2fa0*/  SHF.R.S32.HI R4, RZ, 0x1f, R0 ;  /* 0x0000001fff047819 */ /* 0x000fe20000011400 */
[----:B------:R-:W-:Y:S02]  /*2fb0*/  IMAD.IADD R11, R3, 0x1, R11 ;  /* 0x00000001030b7824 */ /* 0x000fe400078e020b */
[----:B------:R-:W-:Y:S01]  /*2fc0*/  IMAD.IADD R3, R29, 0x1, R8 ;  /* 0x000000011d037824 */ /* 0x000fe200078e0208 */
[----:B------:R-:W-:Y:S01]  /*2fd0*/  IADD3 R8, R28, R5, RZ ;  /* 0x000000051c087210 */ /* 0x000fe20007ffe0ff */
[----:B------:R-:W-:Y:S01]  /*2fe0*/  IMAD.WIDE.U32 R16, R112, c[0x0][0x290], R104 ;  /* 0x0000a40070107a25 */ /* 0x000fe200078e0068 */
[----:B------:R-:W-:-:S02]  /*2ff0*/  LEA.HI R5, R4, R0, RZ, 0x3 ;  /* 0x0000000004057211 */ /* 0x000fc400078f18ff */
[----:B------:R-:W-:Y:S01]  /*3000*/  SHF.R.S32.HI R9, RZ, 0x1f, R3 ;  /* 0x0000001fff097819 */ /* 0x000fe20000011403 */
[----:B------:R-:W-:Y:S01]  /*3010*/  IMAD R140, R130, c[0x0][0x284], RZ ;  /* 0x0000a100828c7a24 */ /* 0x000fe200078e02ff */
[----:B------:R-:W-:Y:S01]  /*3020*/  LEA.HI R22, R4, R0, RZ, 0x5 ;  /* 0x0000000004167211 */ /* 0x000fe200078f28ff */
[C---:B------:R-:W-:Y:S01]  /*3030*/  IMAD R141, R130.reuse, c[0x0][0x294], RZ ;  /* 0x0000a500828d7a24 */ /* 0x040fe200078e02ff */
[----:B------:R-:W-:Y:S01]  /*3040*/  SHF.R.S32.HI R0, RZ, 0x1f, R8 ;  /* 0x0000001fff007819 */ /* 0x000fe20000011408 */
[----:B------:R-:W-:Y:S01]  /*3050*/  IMAD.WIDE.U32 R132, R130, c[0x0][0x280], RZ ;  /* 0x0000a00082847a25 */ /* 0x000fe200078e00ff */
[CC--:B------:R-:W-:Y:S02]  /*3060*/  LEA.HI R4, R9.reuse, R3.reuse, RZ, 0x3 ;  /* 0x0000000309047211 */ /* 0x0c0fe400078f18ff */
[----:B------:R-:W-:Y:S01]  /*3070*/  LEA.HI R21, R9, R3, RZ, 0x5 ;  /* 0x0000000309157211 */ /* 0x000fe200078f28ff */
[----:B------:R-:W-:Y:S01]  /*3080*/  IMAD.IADD R9, R18, 0x1, R17 ;  /* 0x0000000112097824 */ /* 0x000fe200078e0211 */
[-C--:B------:R-:W-:Y:S01]  /*3090*/  LEA.HI R3, R0, R8.reuse, RZ, 0x3 ;  /* 0x0000000800037211 */ /* 0x080fe200078f18ff */
[----:B------:R-:W-:Y:S01]  /*30a0*/  IMAD.WIDE.U32 R108, R6, c[0x0][0x2b0], RZ ;  /* 0x0000ac00066c7a25 */ /* 0x000fe200078e00ff */
[----:B------:R-:W-:-:S02]  /*30b0*/  LEA.HI R0, R0, R8, RZ, 0x5 ;  /* 0x0000000800007211 */ /* 0x000fc400078f28ff */
[----:B------:R-:W-:Y:S01]  /*30c0*/  SHF.R.S32.HI R22, RZ, 0x5, R22 ;  /* 0x00000005ff167819 */ /* 0x000fe20000011416 */
[----:B------:R-:W-:Y:S01]  /*30d0*/  IMAD.WIDE.U32 R130, R130, c[0x0][0x290], RZ ;  /* 0x0000a40082827a25 */ /* 0x000fe200078e00ff */
[----:B------:R-:W-:Y:S02]  /*30e0*/  SHF.R.S32.HI R18, RZ, 0x5, R21 ;  /* 0x00000005ff127819 */ /* 0x000fe40000011415 */
[----:B------:R-:W-:Y:S01]  /*30f0*/  SHF.R.S32.HI R0, RZ, 0x5, R0 ;  /* 0x00000005ff007819 */ /* 0x000fe20000011400 */
[--C-:B------:R-:W-:Y:S01]  /*3100*/  IMAD R24, R22, 0x600, R7.reuse ;  /* 0x0000060016187824 */ /* 0x100fe200078e0207 */
[----:B------:R-:W-:Y:S01]  /*3110*/  LOP3.LUT R86, R5, 0xfffffff8, RZ, 0xc0, !PT ;  /* 0xfffffff805567812 */ /* 0x000fe200078ec0ff */
[----:B------:R-:W-:Y:S01]  /*3120*/  IMAD R21, R18, 0x600, R7 ;  /* 0x0000060012157824 */ /* 0x000fe200078e0207 */
[----:B------:R-:W-:Y:S01]  /*3130*/  LOP3.LUT R85, R4, 0xfffffff8, RZ, 0xc0, !PT ;  /* 0xfffffff804557812 */ /* 0x000fe200078ec0ff */
[----:B------:R-:W-:Y:S01]  /*3140*/  IMAD.WIDE.U32 R96, R129, c[0x0][0x280], R10 ;  /* 0x0000a00081607a25 */ /* 0x000fe200078e000a */
[----:B------:R-:W-:-:S02]  /*3150*/  LOP3.LUT R84, R3, 0xfffffff8, RZ, 0xc0, !PT ;  /* 0xfffffff803547812 */ /* 0x000fc400078ec0ff */
[----:B------:R-:W-:Y:S01]  /*3160*/  IADD3 R141, R131, R141, RZ ;  /* 0x0000008d838d7210 */ /* 0x000fe20007ffe0ff */
[C---:B------:R-:W-:Y:S01]  /*3170*/  IMAD.WIDE.U32 R106, R26.reuse, c[0x0][0x1e8], RZ ;  /* 0x00007a001a6a7a25 */ /* 0x040fe200078e00ff */
[----:B------:R-:W-:Y:S02]  /*3180*/  SHF.R.S32.HI R62, RZ, 0x3, R5 ;  /* 0x00000003ff3e7819 */ /* 0x000fe40000011405 */
[----:B------:R-:W-:Y:S01]  /*3190*/  SHF.R.S32.HI R61, RZ, 0x3, R4 ;  /* 0x00000003ff3d7819 */ /* 0x000fe20000011404 */
[----:B------:R-:W-:Y:S01]  /*31a0*/  IMAD.WIDE.U32 R102, R26, c[0x0][0x210], RZ ;  /* 0x000084001a667a25 */ /* 0x000fe200078e00ff */
[----:B------:R-:W-:Y:S02]  /*31b0*/  SHF.R.S32.HI R60, RZ, 0x3, R3 ;  /* 0x00000003ff3c7819 */ /* 0x000fe40000011403 */
[----:B------:R-:W-:Y:S01]  /*31c0*/  SHF.R.S32.HI R120, RZ, 0x1f, R86 ;  /* 0x0000001fff787819 */ /* 0x000fe20000011456 */
[----:B------:R-:W-:Y:S01]  /*31d0*/  IMAD.WIDE.U32 R100, R129, c[0x0][0x280], R14 ;  /* 0x0000a00081647a25 */ /* 0x000fe200078e000e */
[----:B------:R-:W-:-:S02]  /*31e0*/  SHF.R.S32.HI R119, RZ, 0x1f, R85 ;  /* 0x0000001fff777819 */ /* 0x000fc40000011455 */
[----:B------:R-:W-:Y:S01]  /*31f0*/  SHF.R.S32.HI R118, RZ, 0x1f, R84 ;  /* 0x0000001fff767819 */ /* 0x000fe20000011454 */
[----:B------:R-:W-:-:S04]  /*3200*/  IMAD.WIDE.U32 R98, R129, c[0x0][0x290], R12 ;  /* 0x0000a40081627a25 */ /* 0x000fc800078e000c */
[----:B------:R-:W-:Y:S02]  /*3210*/  IMAD.IADD R140, R133, 0x1, R140 ;  /* 0x00000001858c7824 */ /* 0x000fe400078e028c */
[C---:B------:R-:W-:Y:S02]  /*3220*/  IMAD R126, R26.reuse, c[0x0][0x1ec], R107 ;  /* 0x00007b001a7e7a24 */ /* 0x040fe400078e026b */
[----:B------:R-:W-:Y:S01]  /*3230*/  IMAD R125, R26, c[0x0][0x214], R103 ;  /* 0x000085001a7d7a24 */ /* 0x000fe200078e0267 */
[C---:B--2---:R-:W-:Y:S02]  /*3240*/  LOP3.LUT R17, R23.reuse, 0x18, R5, 0xf8, !PT ;  /* 0x0000001817117812 */ /* 0x044fe400078ef805 */
[C---:B------:R-:W-:Y:S02]  /*3250*/  LOP3.LUT R8, R23.reuse, 0x18, R4, 0xf8, !PT ;  /* 0x0000001817087812 */ /* 0x040fe400078ef804 */
[----:B------:R-:W-:Y:S02]  /*3260*/  LOP3.LUT R23, R23, 0x18, R3, 0xf8, !PT ;  /* 0x0000001817177812 */ /* 0x000fe400078ef803 */
[-C--:B---3--:R-:W-:Y:S01]  /*3270*/  LOP3.LUT R22, R17, R27.reuse, RZ, 0x3c, !PT ;  /* 0x0000001b11167212 */ /* 0x088fe200078e3cff */
[----:B------:R-:W-:Y:S01]  /*3280*/  IMAD R17, R0, 0x600, R7 ;  /* 0x0000060000117824 */ /* 0x000fe200078e0207 */
[----:B------:R-:W-:-:S02]  /*3290*/  LOP3.LUT R18, R8, R27, RZ, 0x3c, !PT ;  /* 0x0000001b08127212 */ /* 0x000fc400078e3cff */
[----:B------:R-:W-:Y:S01]  /*32a0*/  LOP3.LUT R0, R23, R27, RZ, 0x3c, !PT ;  /* 0x0000001b17007212 */ /* 0x000fe200078e3cff */
[----:B------:R-:W-:Y:S01]  /*32b0*/  IMAD.IADD R23, R24, 0x1, R22 ;  /* 0x0000000118177824 */ /* 0x000fe200078e0216 */
[----:B------:R-:W-:Y:S01]  /*32c0*/  IADD3 R22, R21, R18, RZ ;  /* 0x0000001215167210 */ /* 0x000fe20007ffe0ff */
[----:B------:R-:W-:Y:S01]  /*32d0*/  IMAD R18, R20, c[0x0][0x290], RZ ;  /* 0x0000a40014127a24 */ /* 0x000fe200078e02ff */
[----:B------:R-:W-:Y:S01]  /*32e0*/  MOV R8, R16 ;  /* 0x0000001000087202 */ /* 0x000fe20000000f00 */
[----:B------:R-:W-:Y:S01]  /*32f0*/  IMAD.IADD R21, R17, 0x1, R0 ;  /* 0x0000000111157824 */ /* 0x000fe200078e0200 */
[----:B------:R-:W-:Y:S01]  /*3300*/  SHF.L.U32 R111, R22, 0x1, RZ ;  /* 0x00000001166f7819 */ /* 0x000fe200000006ff */
[----:B------:R-:W-:Y:S02]  /*3310*/  IMAD R0, R19, c[0x0][0x2b0], RZ ;  /* 0x0000ac0013007a24 */ /* 0x000fe400078e02ff */
[----:B------:R-:W-:Y:S02]  /*3320*/  IMAD R16, R20, c[0x0][0x280], RZ ;  /* 0x0000a00014107a24 */ /* 0x000fe400078e02ff */
[----:B------:R-:W-:Y:S01]  /*3330*/  IMAD R17, R6, c[0x0][0x2b4], R0 ;  /* 0x0000ad0006117a24 */ /* 0x000fe200078e0200 */
[----:B------:R-:W-:Y:S01]  /*3340*/  LEA R0, R168, R112, 0x6 ;  /* 0x00000070a8007211 */ /* 0x000fe200078e30ff */
[----:B------:R-:W-:-:S02]  /*3350*/  IMAD R16, R129, c[0x0][0x284], R16 ;  /* 0x0000a10081107a24 */ /* 0x000fc400078e0210 */
[C---:B------:R-:W-:Y:S02]  /*3360*/  IMAD R6, R129.reuse, c[0x0][0x294], R18 ;  /* 0x0000a50081067a24 */ /* 0x040fe400078e0212 */
[----:B------:R-:W-:Y:S01]  /*3370*/  IMAD.WIDE.U32 R94, R129, c[0x0][0x290], R8 ;  /* 0x0000a400815e7a25 */ /* 0x000fe200078e0008 */
[----:B------:R-:W-:-:S03]  /*3380*/  IADD3 R121, R16, R97, RZ ;  /* 0x0000006110797210 */ /* 0x000fc60007ffe0ff */
[----:B------:R-:W-:Y:S01]  /*3390*/  IMAD.IADD R124, R109, 0x1, R17 ;  /* 0x000000016d7c7824 */ /* 0x000fe200078e0211 */
[----:B------:R-:W-:Y:S01]  /*33a0*/  IADD3 R117, R6, R95, RZ ;  /* 0x0000005f06757210 */ /* 0x000fe20007ffe0ff */
[----:B------:R-:W-:Y:S02]  /*33b0*/  IMAD.IADD R123, R101, 0x1, R16 ;  /* 0x00000001657b7824 */ /* 0x000fe400078e0210 */
[----:B------:R-:W-:Y:S02]  /*33c0*/  IMAD.IADD R122, R99, 0x1, R6 ;  /* 0x00000001637a7824 */ /* 0x000fe400078e0206 */
[----:B------:R-:W-:Y:S02]  /*33d0*/  IMAD.SHL.U32 R116, R23, 0x2, RZ ;  /* 0x0000000217747824 */ /* 0x000fe400078e00ff */
[----:B------:R-:W-:Y:S01]  /*33e0*/  IMAD.SHL.U32 R110, R21, 0x2, RZ ;  /* 0x00000002156e7824 */ /* 0x000fe200078e00ff */
[----:B------:R-:W-:Y:S06]  /*33f0*/  BAR.SYNC.DEFER_BLOCKING 0x0 ;  /* 0x0000000000007b1d */ /* 0x000fec0000010000 */
.L_x_239:
[----:B-1----:R-:W-:Y:S01]  /*3400*/  IMAD R3, R33, 0x30, R0 ;  /* 0x0000003021037824 */ /* 0x002fe200078e0200 */
[----:B------:R-:W-:Y:S01]  /*3410*/  ISETP.NE.AND P4, PT, R146, 0x1, PT ;  /* 0x000000019200780c */ /* 0x000fe20003f85270 */
[----:B------:R-:W-:Y:S01]  /*3420*/  IMAD.MOV.U32 R77, RZ, RZ, RZ ;  /* 0x000000ffff4d7224 */ /* 0x000fe200078e00ff */
[----:B------:R-:W-:Y:S04]  /*3430*/  DEPBAR.LE SB0, 0x0 ;  /* 0x000080000000791a */ /* 0x000fe80000000000 */
[----:B--2---:R-:W-:Y:S01]  /*3440*/  IMAD.IADD R4, R127, 0x1, R3 ;  /* 0x000000017f047824 */ /* 0x004fe200078e0203 */
[----:B------:R-:W-:Y:S01]  /*3450*/  ISETP.GE.AND P0, PT, R3, R2, PT ;  /* 0x000000020300720c */ /* 0x000fe20003f06270 */
[----:B------:R-:W-:Y:S01]  /*3460*/  WARPSYNC 0xffffffff ;  /* 0xffffffff00007948 */ /* 0x000fe20003800000 */
[----:B------:R-:W-:Y:S01]  /*3470*/  ISETP.GE.AND P5, PT, R145, 0x1, PT ;  /* 0x000000019100780c */ /* 0x000fe20003fa6270 */
[--C-:B------:R-:W-:Y:S01]  /*3480*/  IMAD.MOV.U32 R3, RZ, RZ, R4.reuse ;  /* 0x000000ffff037224 */ /* 0x100fe200078e0004 */
[----:B------:R-:W-:Y:S01]  /*3490*/  ISETP.GT.OR P0, PT, R0, 0x2f, P0 ;  /* 0x0000002f0000780c */ /* 0x000fe20000704670 */
[----:B------:R-:W-:Y:S01]  /*34a0*/  BSSY B1, `(.L_x_213) ;  /* 0x00003e5000017945 */ /* 0x000fe20003800000 */
[----:B---3--:R-:W-:Y:S05]  /*34b0*/  @P4 IMAD.HI.U32 R5, R4, c[0x0][0x2bc], RZ ;  /* 0x0000af0004054a27 */ /* 0x008fea00078e00ff */
[----:B------:R-:W-:Y:S06]  /*34c0*/  @P4 SHF.R.U32.HI R3, RZ, c[0x0][0x2c0], R5 ;  /* 0x0000b000ff034a19 */ /* 0x000fec0000011605 */
[C---:B------:R-:W-:Y:S04]  /*34d0*/  @!P0 IADD3 R5, P4, R3.reuse, R108, RZ ;  /* 0x0000006c03058210 */ /* 0x040fe80007f9e0ff */
[----:B------:R-:W-:Y:S01]  /*34e0*/  @!P0 LEA.HI.X.SX32 R6, R3, R124, 0x1, P4 ;  /* 0x0000007c03068211 */ /* 0x000fe200020f0eff */
[----:B------:R-:W-:Y:S01]  /*34f0*/  IMAD.MOV R3, RZ, RZ, -R3 ;  /* 0x000000ffff037224 */ /* 0x000fe200078e0a03 */
[----:B------:R-:W-:Y:S03]  /*3500*/  @!P0 LEA R8, P4, R5, c[0x0][0x2a0], 0x2 ;  /* 0x0000a80005088a11 */ /* 0x000fe600078810ff */
[----:B------:R-:W-:Y:S01]  /*3510*/  IMAD R78, R3, c[0x0][0x2b8], R4 ;  /* 0x0000ae00034e7a24 */ /* 0x000fe200078e0204 */
[----:B------:R-:W-:Y:S03]  /*3520*/  @!P0 LEA.HI.X R9, R5, c[0x0][0x2a4], R6, 0x2, P4 ;  /* 0x0000a90005098a11 */ /* 0x000fe600020f1406 */
[C---:B------:R-:W-:Y:S01]  /*3530*/  IMAD.WIDE.U32 R4, R78.reuse, c[0x0][0x1e0], RZ ;  /* 0x000078004e047a25 */ /* 0x040fe200078e00ff */
[----:B------:R-:W-:Y:S01]  /*3540*/  SHF.R.S32.HI R79, RZ, 0x1f, R78 ;  /* 0x0000001fff4f7819 */ /* 0x000fe2000001144e */
[----:B------:R-:W2:Y:S04]  /*3550*/  @!P0 LDG.E R77, [R8.64] ;  /* 0x00000008084d8981 */ /* 0x000ea8000c1e1900 */
[----:B------:R-:W-:Y:S01]  /*3560*/  IMAD R3, R79, c[0x0][0x1e0], RZ ;  /* 0x000078004f037a24 */ /* 0x000fe200078e02ff */
[----:B------:R-:W-:Y:S03]  /*3570*/  BAR.SYNC.DEFER_BLOCKING 0x0 ;  /* 0x0000000000007b1d */ /* 0x000fe60000010000 */
[----:B------:R-:W-:Y:S04]  /*3580*/  IMAD R3, R78, c[0x0][0x1e4], R3 ;  /* 0x000079004e037a24 */ /* 0x000fe800078e0203 */
[----:B------:R-:W-:Y:S01]  /*3590*/  IMAD.IADD R5, R5, 0x1, R3 ;  /* 0x0000000105057824 */ /* 0x000fe200078e0203 */
[----:B--2---:R-:W-:Y:S03]  /*35a0*/  SHF.R.S32.HI R80, RZ, 0x1f, R77 ;  /* 0x0000001fff507819 */ /* 0x004fe6000001144d */
[C---:B------:R-:W-:Y:S04]  /*35b0*/  IMAD.WIDE.U32 R4, R77.reuse, c[0x0][0x1f0], R4 ;  /* 0x00007c004d047a25 */ /* 0x040fe800078e0004 */
[----:B------:R-:W-:Y:S01]  /*35c0*/  IMAD R6, R80, c[0x0][0x1f0], RZ ;  /* 0x00007c0050067a24 */ /* 0x000fe200078e02ff */
[----:B------:R-:W-:Y:S03]  /*35d0*/  IADD3 R3, P0, R106, R4, RZ ;  /* 0x000000046a037210 */ /* 0x000fe60007f1e0ff */
[----:B------:R-:W-:Y:S05]  /*35e0*/  IMAD R6, R77, c[0x0][0x1f4], R6 ;  /* 0x00007d004d067a24 */ /* 0x000fea00078e0206 */
[----:B------:R-:W-:Y:S02]  /*35f0*/  IADD3.X R4, R126, R5, R6, P0, !PT ;  /* 0x000000057e047210 */ /* 0x000fe400007fe406 */
[C---:B------:R-:W-:Y:S04]  /*3600*/  LEA R56, P0, R3.reuse, c[0x0][0x1c8], 0x1 ;  /* 0x0000720003387a11 */ /* 0x040fe800078008ff */
[----:B------:R-:W-:Y:S01]  /*3610*/  LEA.HI.X R32, R3, c[0x0][0x1cc], R4, 0x1, P0 ;  /* 0x0000730003207a11 */ /* 0x000fe200000f0c04 */
[----:B----4-:R-:W-:-:S05]  /*3620*/  @!P5 BRA `(.L_x_214) ;  /* 0x000039f00000d947 */ /* 0x010fca0003800000 */
[-C--:B------:R-:W-:Y:S01]  /*3630*/  IMAD R6, R140, R33.reuse, RZ ;  /* 0x000000218c067224 */ /* 0x080fe200078e02ff */
[----:B------:R-:W-:Y:S01]  /*3640*/  ISETP.NE.AND P0, PT, RZ, UR5, PT ;  /* 0x00000005ff007c0c */ /* 0x000fe2000bf05270 */
[-C--:B------:R-:W-:Y:S01]  /*3650*/  IMAD R5, R141, R33.reuse, RZ ;  /* 0x000000218d057224 */ /* 0x080fe200078e02ff */
[----:B------:R-:W-:Y:S01]  /*3660*/  SHF.R.S32.HI R4, RZ, 0x1f, R33 ;  /* 0x0000001fff047819 */ /* 0x000fe20000011421 */
[----:B------:R-:W-:Y:S02]  /*3670*/  IMAD R3, R33, -0x30, R2 ;  /* 0xffffffd021037824 */ /* 0x000fe400078e0202 */
[-C--:B------:R-:W-:Y:S03]  /*3680*/  IMAD.WIDE.U32 R30, R132, R33.reuse, RZ ;  /* 0x00000021841e7225 */ /* 0x080fe600078e00ff */
[----:B------:R-:W-:Y:S01]  /*3690*/  IMNMX R76, R3, 0x30, PT ;  /* 0x00000030034c7817 */ /* 0x000fe20003800200 */
[C---:B------:R-:W-:Y:S02]  /*36a0*/  IMAD R6, R4.reuse, R132, R6 ;  /* 0x0000008404067224 */ /* 0x040fe400078e0206 */
[----:B------:R-:W-:Y:S02]  /*36b0*/  IMAD R5, R4, R130, R5 ;  /* 0x0000008204057224 */ /* 0x000fe400078e0205 */
[----:B------:R-:W-:Y:S01]  /*36c0*/  IMAD.WIDE.U32 R34, R130, R33, RZ ;  /* 0x0000002182227225 */ /* 0x000fe200078e00ff */
[----:B------:R-:W-:Y:S04]  /*36d0*/  IADD3 R6, R31, R6, RZ ;  /* 0x000000061f067210 */ /* 0x000fe80007ffe0ff */
[----:B------:R-:W-:Y:S01]  /*36e0*/  IADD3 R57, R35, R5, RZ ;  /* 0x0000000523397210 */ /* 0x000fe20007ffe0ff */
[----:B------:R-:W-:-:S05]  /*36f0*/  @!P0 BRA `(.L_x_215) ;  /* 0x00001ca000008947 */ /* 0x000fca0003800000 */
[----:B------:R-:W-:Y:S01]  /*3700*/  ISETP.GE.AND P4, PT, R112, R76, PT ;  /* 0x0000004c7000720c */ /* 0x000fe20003f86270 */
[----:B------:R-:W-:Y:S01]  /*3710*/  BSSY B0, `(.L_x_216) ;  /* 0x000003a000007945 */ /* 0x000fe20003800000 */
        /* <DEDUP_REMOVED lines=12> */
[----:B------:R-:W-:-:S05]  /*37e0*/  @P4 BRA `(.L_x_217) ;  /* 0x000002c000004947 */ /* 0x000fca0003800000 */
[----:B------:R-:W-:Y:S01]  /*37f0*/  IADD3 R3, P0, R100, R30, RZ ;  /* 0x0000001e64037210 */ /* 0x000fe20007f1e0ff */
[----:B------:R-:W-:Y:S01]  /*3800*/  CS2R R18, SRZ ;  /* 0x0000000000127805 */ /* 0x000fe2000001ff00 */
[----:B------:R-:W-:Y:S01]  /*3810*/  CS2R R12, SRZ ;  /* 0x00000000000c7805 */ /* 0x000fe2000001ff00 */
[----:B------:R-:W-:Y:S01]  /*3820*/  CS2R R38, SRZ ;  /* 0x0000000000267805 */ /* 0x000fe2000001ff00 */
[----:B------:R-:W-:Y:S01]  /*3830*/  CS2R R14, SRZ ;  /* 0x00000000000e7805 */ /* 0x000fe2000001ff00 */
[----:B------:R-:W-:Y:S01]  /*3840*/  IMAD.X R5, R6, 0x1, R123, P0 ;  /* 0x0000000106057824 */ /* 0x000fe200000e067b */
[----:B------:R-:W-:Y:S01]  /*3850*/  IADD3 R4, P0, R98, R34, RZ ;  /* 0x0000002262047210 */ /* 0x000fe20007f1e0ff */
[----:B------:R-:W-:Y:S01]  /*3860*/  CS2R R40, SRZ ;  /* 0x0000000000287805 */ /* 0x000fe2000001ff00 */
[----:B------:R-:W-:Y:S01]  /*3870*/  CS2R R16, SRZ ;  /* 0x0000000000107805 */ /* 0x000fe2000001ff00 */
[----:B------:R-:W-:Y:S01]  /*3880*/  CS2R R42, SRZ ;  /* 0x00000000002a7805 */ /* 0x000fe2000001ff00 */
[----:B------:R-:W-:Y:S01]  /*3890*/  CS2R R20, SRZ ;  /* 0x0000000000147805 */ /* 0x000fe2000001ff00 */
[----:B------:R-:W-:Y:S01]  /*38a0*/  IMAD.X R6, R57, 0x1, R122, P0 ;  /* 0x0000000139067824 */ /* 0x000fe200000e067a */
[C---:B------:R-:W-:Y:S01]  /*38b0*/  LEA R10, P0, R3.reuse, c[0x0][0x270], 0x1 ;  /* 0x00009c00030a7a11 */ /* 0x040fe200078008ff */
[----:B------:R-:W-:Y:S01]  /*38c0*/  CS2R R44, SRZ ;  /* 0x00000000002c7805 */ /* 0x000fe2000001ff00 */
[----:B------:R-:W-:Y:S01]  /*38d0*/  CS2R R22, SRZ ;  /* 0x0000000000167805 */ /* 0x000fe2000001ff00 */
[----:B------:R-:W-:Y:S01]  /*38e0*/  CS2R R46, SRZ ;  /* 0x00000000002e7805 */ /* 0x000fe2000001ff00 */
[----:B------:R-:W-:Y:S02]  /*38f0*/  LEA.HI.X R11, R3, c[0x0][0x274], R5, 0x1, P0 ;  /* 0x00009d00030b7a11 */ /* 0x000fe400000f0c05 */
[C---:B------:R-:W-:Y:S04]  /*3900*/  LEA R8, P0, R4.reuse, c[0x0][0x288], 0x1 ;  /* 0x0000a20004087a11 */ /* 0x040fe800078008ff */
[----:B------:R-:W-:Y:S02]  /*3910*/  LEA.HI.X R9, R4, c[0x0][0x28c], R6, 0x1, P0 ;  /* 0x0000a30004097a11 */ /* 0x000fe400000f0c06 */
[----:B------:R-:W-:Y:S01]  /*3920*/  ISETP.GE.AND P0, PT, R114, c[0x0][0x27c], PT ;  /* 0x00009f0072007a0c */ /* 0x000fe20003f06270 */
[----:B------:R-:W-:Y:S11]  /*3930*/  CS2R R4, SRZ ;  /* 0x0000000000047805 */ /* 0x000ff6000001ff00 */
[----:B------:R-:W-:Y:S01]  /*3940*/  @!UPT UIADD3 URZ, URZ, URZ, URZ ;  /* 0x0000003f3f3ff290 */ /* 0x000fe2000fffe03f */
[----:B------:R1:W5:Y:S04]  /*3950*/  @!P0 LDG.E.64 R4, [R10.64] ;  /* 0x000000080a048981 */ /* 0x000368000c1e1b00 */
[----:B------:R1:W5:Y:S01]  /*3960*/  @!P0 LDG.E.64 R18, [R8.64] ;  /* 0x0000000808128981 */ /* 0x000362000c1e1b00 */
[----:B------:R-:W-:Y:S11]  /*3970*/  ISETP.GE.AND P0, PT, R167, c[0x0][0x27c], PT ;  /* 0x00009f00a7007a0c */ /* 0x000ff60003f06270 */
[----:B------:R-:W-:Y:S02]  /*3980*/  @!UPT UIADD3 URZ, URZ, URZ, URZ ;  /* 0x0000003f3f3ff290 */ /* 0x000fe4000fffe03f */
[----:B------:R1:W5:Y:S04]  /*3990*/  @!P0 LDG.E.64 R12, [R10.64+0x10] ;  /* 0x000010080a0c8981 */ /* 0x000368000c1e1b00 */
[----:B------:R1:W5:Y:S01]  /*39a0*/  @!P0 LDG.E.64 R38, [R8.64+0x10] ;  /* 0x0000100808268981 */ /* 0x000362000c1e1b00 */
        /* <DEDUP_REMOVED lines=15> */
[----:B------:R1:W5:Y:S02]  /*3aa0*/  @!P0 LDG.E.64 R46, [R8.64+0x50] ;  /* 0x00005008082e8981 */ /* 0x000364000c1e1b00 */
.L_x_217:
[----:B------:R-:W-:Y:S05]  /*3ab0*/  BSYNC B0 ;  /* 0x0000000000007941 */ /* 0x000fea0003800000 */
.L_x_216:
[----:B------:R2:W3:Y:S04]  /*3ac0*/  SHFL.IDX PT, R55, R32, RZ, 0x1e1f ;  /* 0x001e1fff20377589 */ /* 0x0004e800000e0000 */
[----:B------:R2:W4:Y:S01]  /*3ad0*/  SHFL.IDX PT, R54, R56, RZ, 0x1e1f ;  /* 0x001e1fff38367589 */ /* 0x00052200000e0000 */
[----:B------:R-:W-:-:S05]  /*3ae0*/  @P4 BRA `(.L_x_218) ;  /* 0x0000380000004947 */ /* 0x000fca0003800000 */
[----:B-----5:R-:W-:Y:S01]  /*3af0*/  MOV R3, R21 ;  /* 0x0000001500037202 */ /* 0x020fe20000000f00 */
[----:B-1----:R-:W-:Y:S01]  /*3b00*/  IMAD.MOV.U32 R9, RZ, RZ, R22 ;  /* 0x000000ffff097224 */ /* 0x002fe200078e0016 */
[----:B------:R-:W-:Y:S01]  /*3b10*/  ISETP.GE.AND P0, PT, R104, c[0x0][0x1d4], PT ;  /* 0x0000750068007a0c */ /* 0x000fe20003f06270 */
[----:B------:R-:W-:Y:S01]  /*3b20*/  IMAD.MOV.U32 R8, RZ, RZ, R23 ;  /* 0x000000ffff087224 */ /* 0x000fe200078e0017 */
[----:B------:R-:W-:Y:S01]  /*3b30*/  BSSY B0, `(.L_x_219) ;  /* 0x0000057000007945 */ /* 0x000fe20003800000 */
[----:B------:R-:W-:Y:S03]  /*3b40*/  IMAD.MOV.U32 R6, RZ, RZ, R20 ;  /* 0x000000ffff067224 */ /* 0x000fe600078e0014 */
[----:B------:R-:W-:Y:S01]  /*3b50*/  PRMT R30, R8, 0x5410, R9 ;  /* 0x00005410081e7816 */ /* 0x000fe20000000009 */
[----:B------:R-:W-:Y:S01]  /*3b60*/  IMAD.MOV.U32 R9, RZ, RZ, R16 ;  /* 0x000000ffff097224 */ /* 0x000fe200078e0010 */
[----:B------:R-:W-:Y:S01]  /*3b70*/  PRMT R27, R3, 0x5410, R6 ;  /* 0x00005410031b7816 */ /* 0x000fe20000000006 */
[----:B------:R-:W-:Y:S01]  /*3b80*/  IMAD.MOV.U32 R8, RZ, RZ, R17 ;  /* 0x000000ffff087224 */ /* 0x000fe200078e0011 */
[----:B------:R-:W-:Y:S01]  /*3b90*/  MOV R6, R14 ;  /* 0x0000000e00067202 */ /* 0x000fe20000000f00 */
        /* <DEDUP_REMOVED lines=11> */
[----:B------:R-:W-:Y:S02]  /*3c50*/  MOV R9, R44 ;  /* 0x0000002c00097202 */ /* 0x000fe40000000f00 */
[----:B------:R-:W-:Y:S02]  /*3c60*/  MOV R3, R43 ;  /* 0x0000002b00037202 */ /* 0x000fe40000000f00 */
[----:B------:R-:W-:Y:S01]  /*3c70*/  PRMT R51, R9, 0x5410, R8 ;  /* 0x0000541009337816 */ /* 0x000fe20000000008 */
[----:B------:R-:W-:Y:S01]  /*3c80*/  IMAD.MOV.U32 R9, RZ, RZ, R40 ;  /* 0x000000ffff097224 */ /* 0x000fe200078e0028 */
[----:B------:R-:W-:Y:S01]  /*3c90*/  PRMT R50, R6, 0x5410, R3 ;  /* 0x0000541006327816 */ /* 0x000fe20000000003 */
[----:B------:R-:W-:Y:S01]  /*3ca0*/  IMAD.MOV.U32 R8, RZ, RZ, R41 ;  /* 0x000000ffff087224 */ /* 0x000fe200078e0029 */
[----:B------:R-:W-:Y:S01]  /*3cb0*/  MOV R6, R38 ;  /* 0x0000002600067202 */ /* 0x000fe20000000f00 */
[----:B------:R-:W-:Y:S03]  /*3cc0*/  IMAD.MOV.U32 R3, RZ, RZ, R39 ;  /* 0x000000ffff037224 */ /* 0x000fe600078e0027 */
[----:B------:R-:W-:Y:S02]  /*3cd0*/  PRMT R49, R9, 0x5410, R8 ;  /* 0x0000541009317816 */ /* 0x000fe40000000008 */
[----:B------:R-:W-:Y:S01]  /*3ce0*/  PRMT R48, R6, 0x5410, R3 ;  /* 0x0000541006307816 */ /* 0x000fe20000000003 */
[----:B------:R-:W-:-:S05]  /*3cf0*/  @P0 BRA `(.L_x_220) ;  /* 0x000003a000000947 */ /* 0x000fca0003800000 */
[C---:B--2-4-:R-:W-:Y:S01]  /*3d00*/  LEA R56, P0, R104.reuse, R54, 0x1 ;  /* 0x0000003668387211 */ /* 0x054fe200078008ff */
[----:B------:R-:W1:Y:S01]  /*3d10*/  LDS.128 R8, [R244+0x2400] ;  /* 0x00240000f4087984 */ /* 0x000e620000000c00 */
[----:B------:R-:W-:Y:S01]  /*3d20*/  MOV R6, R4 ;  /* 0x0000000400067202 */ /* 0x000fe20000000f00 */
[----:B------:R-:W-:Y:S01]  /*3d30*/  IMAD.MOV.U32 R31, RZ, RZ, R18 ;  /* 0x000000ffff1f7224 */ /* 0x000fe200078e0012 */
[----:B---3--:R-:W-:Y:S01]  /*3d40*/  LEA.HI.X R57, R104, R55, R105, 0x1, P0 ;  /* 0x0000003768397211 */ /* 0x008fe200000f0c69 */
[--C-:B------:R-:W-:Y:S01]  /*3d50*/  IMAD.MOV.U32 R34, RZ, RZ, R19.reuse ;  /* 0x000000ffff227224 */ /* 0x100fe200078e0013 */
[----:B------:R-:W-:Y:S11]  /*3d60*/  ISETP.GE.AND P0, PT, R114, c[0x0][0x27c], PT ;  /* 0x00009f0072007a0c */ /* 0x000ff60003f06270 */
[----:B------:R-:W-:Y:S02]  /*3d70*/  @!UPT UIADD3 URZ, URZ, URZ, URZ ;  /* 0x0000003f3f3ff290 */ /* 0x000fe4000fffe03f */
[----:B------:R-:W-:Y:S02]  /*3d80*/  @!P0 SHF.R.U64 R32, R18, 0x10, R19 ;  /* 0x0000001012208819 */ /* 0x000fe40000001213 */
[--C-:B------:R-:W-:Y:S01]  /*3d90*/  @!P0 SHF.R.U64 R18, R4, 0x10, R5.reuse ;  /* 0x0000001004128819 */ /* 0x100fe20000001205 */
[----:B------:R-:W-:Y:S01]  /*3da0*/  IMAD.MOV.U32 R4, RZ, RZ, R5 ;  /* 0x000000ffff047224 */ /* 0x000fe200078e0005 */
[----:B------:R-:W-:Y:S02]  /*3db0*/  @!P0 SHF.R.U32.HI R19, RZ, 0x10, R19 ;  /* 0x00000010ff138819 */ /* 0x000fe40000011613 */
[----:B------:R-:W-:Y:S02]  /*3dc0*/  @!P0 SHF.R.U32.HI R3, RZ, 0x10, R5 ;  /* 0x00000010ff038819 */ /* 0x000fe40000011605 */
[----:B------:R-:W-:Y:S02]  /*3dd0*/  @!P0 PRMT R32, R31, 0x5410, R32 ;  /* 0x000054101f208816 */ /* 0x000fe40000000020 */
[----:B------:R-:W-:Y:S02]  /*3de0*/  @!P0 PRMT R6, R6, 0x5410, R18 ;  /* 0x0000541006068816 */ /* 0x000fe40000000012 */
[----:B------:R-:W-:Y:S01]  /*3df0*/  @!P0 PRMT R36, R34, 0x5410, R19 ;  /* 0x0000541022248816 */ /* 0x000fe20000000013 */
[----:B------:R-:W-:Y:S01]  /*3e00*/  @!P0 IMAD.U32 R18, R32, 0x10000, RZ ;  /* 0x0001000020128824 */ /* 0x000fe200078e00ff */
[----:B------:R-:W-:Y:S02]  /*3e10*/  @!P0 PRMT R19, R4, 0x5410, R3 ;  /* 0x0000541004138816 */ /* 0x000fe40000000003 */
[----:B------:R-:W-:Y:S02]  /*3e20*/  @!P0 SHF.L.U32 R5, R6, 0x10, RZ ;  /* 0x0000001006058819 */ /* 0x000fe400000006ff */
[----:B------:R-:W-:Y:S02]  /*3e30*/  @!P0 LOP3.LUT R32, R32, 0xffff0000, RZ, 0xc0, !PT ;  /* 0xffff000020208812 */ /* 0x000fe400078ec0ff */
[----:B------:R-:W-:Y:S01]  /*3e40*/  @!P0 LOP3.LUT R6, R6, 0xffff0000, RZ, 0xc0, !PT ;  /* 0xffff000006068812 */ /* 0x000fe200078ec0ff */
[C---:B-1----:R-:W-:Y:S01]  /*3e50*/  @!P0 IMAD.U32 R31, R8.reuse, 0x10000, RZ ;  /* 0x00010000081f8824 */ /* 0x042fe200078e00ff */
[----:B------:R-:W-:Y:S01]  /*3e60*/  @!P0 LOP3.LUT R3, R8, 0xffff0000, RZ, 0xc0, !PT ;  /* 0xffff000008038812 */ /* 0x000fe200078ec0ff */
[C---:B------:R-:W-:Y:S01]  /*3e70*/  @!P0 IMAD.U32 R34, R9.reuse, 0x10000, RZ ;  /* 0x0001000009228824 */ /* 0x040fe200078e00ff */
[----:B------:R-:W-:Y:S03]  /*3e80*/  @!P0 LOP3.LUT R4, R9, 0xffff0000, RZ, 0xc0, !PT ;  /* 0xffff000009048812 */ /* 0x000fe600078ec0ff */
[C---:B------:R-:W-:Y:S02]  /*3e90*/  @!P0 FMUL.FTZ R35, R3.reuse, R18 ;  /* 0x0000001203238220 */ /* 0x040fe40000410000 */
[-C--:B------:R-:W-:Y:S02]  /*3ea0*/  @!P0 FMUL.FTZ R3, R3, R5.reuse ;  /* 0x0000000503038220 */ /* 0x080fe40000410000 */
[----:B------:R-:W-:Y:S02]  /*3eb0*/  @!P0 FMUL.FTZ R37, R4, R32 ;  /* 0x0000002004258220 */ /* 0x000fe40000410000 */
[----:B------:R-:W-:Y:S01]  /*3ec0*/  @!P0 FFMA.FTZ R63, R31, R5, -R35 ;  /* 0x000000051f3f8223 */ /* 0x000fe20000010823 */
[----:B------:R-:W-:Y:S01]  /*3ed0*/  @!P0 LOP3.LUT R5, R10, 0xffff0000, RZ, 0xc0, !PT ;  /* 0xffff00000a058812 */ /* 0x000fe200078ec0ff */
[----:B------:R-:W-:Y:S01]  /*3ee0*/  @!P0 FFMA.FTZ R3, R18, R31, R3 ;  /* 0x0000001f12038223 */ /* 0x000fe20000010003 */
[C---:B------:R-:W-:Y:S01]  /*3ef0*/  @!P0 SHF.L.U32 R31, R36.reuse, 0x10, RZ ;  /* 0x00000010241f8819 */ /* 0x040fe200000006ff */
[C---:B------:R-:W-:Y:S01]  /*3f00*/  @!P0 IMAD.U32 R18, R19.reuse, 0x10000, RZ ;  /* 0x0001000013128824 */ /* 0x040fe200078e00ff */
[----:B------:R-:W-:Y:S01]  /*3f10*/  @!P0 LOP3.LUT R36, R36, 0xffff0000, RZ, 0xc0, !PT ;  /* 0xffff000024248812 */ /* 0x000fe200078ec0ff */
[-C--:B------:R-:W-:Y:S01]  /*3f20*/  @!P0 FMUL.FTZ R4, R4, R6.reuse ;  /* 0x0000000604048220 */ /* 0x080fe20000410000 */
[----:B------:R-:W-:Y:S01]  /*3f30*/  @!P0 LOP3.LUT R19, R19, 0xffff0000, RZ, 0xc0, !PT ;  /* 0xffff000013138812 */ /* 0x000fe200078ec0ff */
[----:B------:R-:W-:Y:S01]  /*3f40*/  @!P0 FFMA.FTZ R59, R34, R6, -R37 ;  /* 0x00000006223b8223 */ /* 0x000fe20000010825 */
[C---:B------:R-:W-:Y:S01]  /*3f50*/  @!P0 LOP3.LUT R6, R11.reuse, 0xffff0000, RZ, 0xc0, !PT ;  /* 0xffff00000b068812 */ /* 0x040fe200078ec0ff */
[----:B------:R-:W-:Y:S01]  /*3f60*/  @!P0 IMAD.U32 R35, R10, 0x10000, RZ ;  /* 0x000100000a238824 */ /* 0x000fe200078e00ff */
[----:B------:R-:W-:Y:S01]  /*3f70*/  @!P0 SHF.L.U32 R37, R11, 0x10, RZ ;  /* 0x000000100b258819 */ /* 0x000fe200000006ff */
[C---:B------:R-:W-:Y:S02]  /*3f80*/  @!P0 FMUL.FTZ R53, R5.reuse, R31 ;  /* 0x0000001f05358220 */ /* 0x040fe40000410000 */
[----:B------:R-:W-:Y:S02]  /*3f90*/  @!P0 FMUL.FTZ R5, R5, R18 ;  /* 0x0000001205058220 */ /* 0x000fe40000410000 */
[C---:B------:R-:W-:Y:S02]  /*3fa0*/  @!P0 FMUL.FTZ R58, R6.reuse, R36 ;  /* 0x00000024063a8220 */ /* 0x040fe40000410000 */
[----:B------:R-:W-:Y:S02]  /*3fb0*/  @!P0 FMUL.FTZ R6, R6, R19 ;  /* 0x0000001306068220 */ /* 0x000fe40000410000 */
[----:B------:R-:W-:Y:S02]  /*3fc0*/  @!P0 FFMA.FTZ R4, R32, R34, R4 ;  /* 0x0000002220048223 */ /* 0x000fe40000010004 */
[----:B------:R-:W-:Y:S02]  /*3fd0*/  @!P0 FFMA.FTZ R5, R31, R35, R5 ;  /* 0x000000231f058223 */ /* 0x000fe40000010005 */
[----:B------:R-:W-:Y:S01]  /*3fe0*/  @!P0 FFMA.FTZ R53, R35, R18, -R53 ;  /* 0x0000001223358223 */ /* 0x000fe20000010835 */
[----:B------:R-:W-:Y:S01]  /*3ff0*/  @!P0 F2FP.BF16.PACK_AB R18, R3, R63 ;  /* 0x0000003f0312823e */ /* 0x000fe200000010ff */
[----:B------:R-:W-:Y:S01]  /*4000*/  @!P0 FFMA.FTZ R58, R37, R19, -R58 ;  /* 0x00000013253a8223 */ /* 0x000fe2000001083a */
[----:B------:R-:W-:Y:S01]  /*4010*/  @!P0 F2FP.BF16.PACK_AB R4, R4, R59 ;  /* 0x0000003b0404823e */ /* 0x000fe200000010ff */
[----:B------:R-:W-:Y:S01]  /*4020*/  @!P0 FFMA.FTZ R6, R36, R37, R6 ;  /* 0x0000002524068223 */ /* 0x000fe20000010006 */
[----:B------:R-:W-:Y:S01]  /*4030*/  @!P0 F2FP.BF16.PACK_AB R5, R5, R53 ;  /* 0x000000350505823e */ /* 0x000fe200000010ff */
[----:B------:R-:W-:Y:S01]  /*4040*/  @!P0 IMAD.MOV.U32 R8, RZ, RZ, R18 ;  /* 0x000000ffff088224 */ /* 0x000fe200078e0012 */
[----:B------:R-:W-:Y:S02]  /*4050*/  @!P0 MOV R9, R4 ;  /* 0x0000000400098202 */ /* 0x000fe40000000f00 */
[----:B------:R-:W-:Y:S01]  /*4060*/  @!P0 F2FP.BF16.PACK_AB R3, R6, R58 ;  /* 0x0000003a0603823e */ /* 0x000fe200000010ff */
[----:B------:R-:W-:Y:S03]  /*4070*/  @!P0 IMAD.MOV.U32 R10, RZ, RZ, R5 ;  /* 0x000000ffff0a8224 */ /* 0x000fe600078e0005 */
[----:B------:R-:W-:Y:S05]  /*4080*/  @!P0 MOV R11, R3 ;  /* 0x00000003000b8202 */ /* 0x000fea0000000f00 */
[----:B------:R1:W-:Y:S02]  /*4090*/  ST.E.128 [R56.64], R8 ;  /* 0x0000000838007985 */ /* 0x0003e4000c101d08 */
.L_x_220:
[----:B------:R-:W-:Y:S05]  /*40a0*/  BSYNC B0 ;  /* 0x0000000000007941 */ /* 0x000fea0003800000 */
.L_x_219:
[----:B------:R-:W-:Y:S01]  /*40b0*/  ISETP.GE.AND P0, PT, R29, c[0x0][0x1d4], PT ;  /* 0x000075001d007a0c */ /* 0x000fe20003f06270 */
[----:B------:R-:W-:Y:S01]  /*40c0*/  @!UPT UIADD3 URZ, URZ, URZ, URZ ;  /* 0x0000003f3f3ff290 */ /* 0x000fe2000fffe03f */
[----:B------:R-:W-:Y:S11]  /*40d0*/  BSSY B0, `(.L_x_221) ;  /* 0x000003a000007945 */ /* 0x000ff60003800000 */
[----:B------:R-:W-:-:S05]  /*40e0*/  @P0 BRA `(.L_x_222) ;  /* 0x0000038000000947 */ /* 0x000fca0003800000 */
[----:B------:R-:W5:Y:S04]  /*40f0*/  LDL R3, [R1+0x8] ;  /* 0x0000080001037983 */ /* 0x000f680000100800 */
[----:B-1----:R-:W1:Y:S01]  /*4100*/  LDS.128 R8, [R245+0x2400] ;  /* 0x00240000f5087984 */ /* 0x002e620000000c00 */
[----:B-----5:R-:W-:Y:S05]  /*4110*/  IMAD.SHL.U32 R3, R3, 0x8, RZ ;  /* 0x0000000803037824 */ /* 0x020fea00078e00ff */
[C---:B----4-:R-:W-:Y:S04]  /*4120*/  LEA R36, P0, R3.reuse, R54, 0x1 ;  /* 0x0000003603247211 */ /* 0x050fe800078008ff */
[----:B---3--:R-:W-:Y:S02]  /*4130*/  LEA.HI.X.SX32 R37, R3, R55, 0x1, P0 ;  /* 0x0000003703257211 */ /* 0x008fe400000f0eff */
[----:B------:R-:W-:Y:S11]  /*4140*/  ISETP.GE.AND P0, PT, R167, c[0x0][0x27c], PT ;  /* 0x00009f00a7007a0c */ /* 0x000ff60003f06270 */
[----:B------:R-:W-:Y:S02]  /*4150*/  @!UPT UIADD3 URZ, URZ, URZ, URZ ;  /* 0x0000003f3f3ff290 */ /* 0x000fe4000fffe03f */
[----:B------:R-:W-:Y:S01]  /*4160*/  @!P0 SHF.R.U64 R6, R38, 0x10, R39 ;  /* 0x0000001026068819 */ /* 0x000fe20000001227 */
[----:B-1----:R-:W-:Y:S01]  /*4170*/  @!P0 IMAD.U32 R31, R9, 0x10000, RZ ;  /* 0x00010000091f8824 */ /* 0x002fe200078e00ff */
[--C-:B------:R-:W-:Y:S02]  /*4180*/  @!P0 SHF.R.U64 R3, R12, 0x10, R13.reuse ;  /* 0x000000100c038819 */ /* 0x100fe4000000120d */
[----:B------:R-:W-:Y:S02]  /*4190*/  @!P0 SHF.R.U32.HI R4, RZ, 0x10, R13 ;  /* 0x00000010ff048819 */ /* 0x000fe4000001160d */
[----:B------:R-:W-:Y:S02]  /*41a0*/  @!P0 PRMT R6, R48, 0x5410, R6 ;  /* 0x0000541030068816 */ /* 0x000fe40000000006 */
[----:B------:R-:W-:Y:S02]  /*41b0*/  @!P0 PRMT R3, R24, 0x5432, R3 ;  /* 0x0000543218038816 */ /* 0x000fe40000000003 */
[----:B------:R-:W-:Y:S01]  /*41c0*/  @!P0 SHF.R.U32.HI R5, RZ, 0x10, R39 ;  /* 0x00000010ff058819 */ /* 0x000fe20000011627 */
[----:B------:R-:W-:Y:S01]  /*41d0*/  @!P0 IMAD.U32 R18, R6, 0x10000, RZ ;  /* 0x0001000006128824 */ /* 0x000fe200078e00ff */
[----:B------:R-:W-:Y:S01]  /*41e0*/  @!P0 PRMT R12, R24, 0x5410, R4 ;  /* 0x00005410180c8816 */ /* 0x000fe20000000004 */
[----:B------:R-:W-:Y:S01]  /*41f0*/  @!P0 IMAD.U32 R13, R3, 0x10000, RZ ;  /* 0x00010000030d8824 */ /* 0x000fe200078e00ff */
[----:B------:R-:W-:Y:S02]  /*4200*/  @!P0 LOP3.LUT R4, R8, 0xffff0000, RZ, 0xc0, !PT ;  /* 0xffff000008048812 */ /* 0x000fe400078ec0ff */
[----:B--2---:R-:W-:Y:S02]  /*4210*/  @!P0 PRMT R32, R48, 0x5432, R5 ;  /* 0x0000543230208816 */ /* 0x004fe40000000005 */
[----:B------:R-:W-:Y:S01]  /*4220*/  @!P0 LOP3.LUT R5, R9, 0xffff0000, RZ, 0xc0, !PT ;  /* 0xffff000009058812 */ /* 0x000fe200078ec0ff */
[----:B------:R-:W-:Y:S01]  /*4230*/  @!P0 FMUL.FTZ R34, R4, R18 ;  /* 0x0000001204228220 */ /* 0x000fe20000410000 */
[----:B------:R-:W-:Y:S02]  /*4240*/  @!P0 LOP3.LUT R24, R6, 0xffff0000, RZ, 0xc0, !PT ;  /* 0xffff000006188812 */ /* 0x000fe400078ec0ff */
[----:B------:R-:W-:Y:S01]  /*4250*/  @!P0 LOP3.LUT R6, R3, 0xffff0000, RZ, 0xc0, !PT ;  /* 0xffff000003068812 */ /* 0x000fe200078ec0ff */
[-C--:B------:R-:W-:Y:S01]  /*4260*/  @!P0 FMUL.FTZ R3, R4, R13.reuse ;  /* 0x0000000d04038220 */ /* 0x080fe20000410000 */
[----:B------:R-:W-:Y:S01]  /*4270*/  @!P0 SHF.L.U32 R19, R8, 0x10, RZ ;  /* 0x0000001008138819 */ /* 0x000fe200000006ff */
[C---:B------:R-:W-:Y:S02]  /*4280*/  @!P0 FMUL.FTZ R35, R5.reuse, R24 ;  /* 0x0000001805238220 */ /* 0x040fe40000410000 */
[-C--:B------:R-:W-:Y:S01]  /*4290*/  @!P0 FMUL.FTZ R4, R5, R6.reuse ;  /* 0x0000000605048220 */ /* 0x080fe20000410000 */
[----:B------:R-:W-:Y:S01]  /*42a0*/  @!P0 LOP3.LUT R5, R10, 0xffff0000, RZ, 0xc0, !PT ;  /* 0xffff00000a058812 */ /* 0x000fe200078ec0ff */
[----:B------:R-:W-:Y:S02]  /*42b0*/  @!P0 FFMA.FTZ R48, R19, R13, -R34 ;  /* 0x0000000d13308223 */ /* 0x000fe40000010822 */
[----:B------:R-:W-:Y:S01]  /*42c0*/  @!P0 FFMA.FTZ R3, R18, R19, R3 ;  /* 0x0000001312038223 */ /* 0x000fe20000010003 */
[----:B------:R-:W-:Y:S01]  /*42d0*/  @!P0 SHF.L.U32 R19, R10, 0x10, RZ ;  /* 0x000000100a138819 */ /* 0x000fe200000006ff */
[C---:B------:R-:W-:Y:S01]  /*42e0*/  @!P0 IMAD.U32 R18, R32.reuse, 0x10000, RZ ;  /* 0x0001000020128824 */ /* 0x040fe200078e00ff */
[----:B------:R-:W-:Y:S01]  /*42f0*/  @!P0 LOP3.LUT R32, R32, 0xffff0000, RZ, 0xc0, !PT ;  /* 0xffff000020208812 */ /* 0x000fe200078ec0ff */
[C---:B------:R-:W-:Y:S01]  /*4300*/  @!P0 IMAD.U32 R13, R12.reuse, 0x10000, RZ ;  /* 0x000100000c0d8824 */ /* 0x040fe200078e00ff */
[----:B------:R-:W-:Y:S01]  /*4310*/  @!P0 LOP3.LUT R12, R12, 0xffff0000, RZ, 0xc0, !PT ;  /* 0xffff00000c0c8812 */ /* 0x000fe200078ec0ff */
[----:B------:R-:W-:Y:S01]  /*4320*/  @!P0 FFMA.FTZ R39, R31, R6, -R35 ;  /* 0x000000061f278223 */ /* 0x000fe20000010823 */
[----:B------:R-:W-:Y:S01]  /*4330*/  @!P0 LOP3.LUT R6, R11, 0xffff0000, RZ, 0xc0, !PT ;  /* 0xffff00000b068812 */ /* 0x000fe200078ec0ff */
[C---:B------:R-:W-:Y:S02]  /*4340*/  @!P0 FMUL.FTZ R35, R5.reuse, R18 ;  /* 0x0000001205238220 */ /* 0x040fe40000410000 */
[----:B------:R-:W-:Y:S02]  /*4350*/  @!P0 FMUL.FTZ R5, R5, R13 ;  /* 0x0000000d05058220 */ /* 0x000fe40000410000 */
[----:B------:R-:W-:Y:S02]  /*4360*/  @!P0 IMAD.U32 R34, R11, 0x10000, RZ ;  /* 0x000100000b228824 */ /* 0x000fe400078e00ff */
[C---:B------:R-:W-:Y:S02]  /*4370*/  @!P0 FMUL.FTZ R38, R6.reuse, R32 ;  /* 0x0000002006268220 */ /* 0x040fe40000410000 */
[-C--:B------:R-:W-:Y:S02]  /*4380*/  @!P0 FMUL.FTZ R6, R6, R12.reuse ;  /* 0x0000000c06068220 */ /* 0x080fe40000410000 */
        /* <DEDUP_REMOVED lines=14> */
.L_x_222:
[----:B------:R-:W-:Y:S05]  /*4470*/  BSYNC B0 ;  /* 0x0000000000007941 */ /* 0x000fea0003800000 */
.L_x_221:
[----:B------:R-:W-:Y:S01]  /*4480*/  ISETP.GE.AND P0, PT, R28, c[0x0][0x1d4], PT ;  /* 0x000075001c007a0c */ /* 0x000fe20003f06270 */
[----:B------:R-:W-:Y:S01]  /*4490*/  @!UPT UIADD3 URZ, URZ, URZ, URZ ;  /* 0x0000003f3f3ff290 */ /* 0x000fe2000fffe03f */
[----:B------:R-:W-:Y:S11]  /*44a0*/  BSSY B0, `(.L_x_223) ;  /* 0x000003c000007945 */ /* 0x000ff60003800000 */
[----:B------:R-:W-:-:S05]  /*44b0*/  @P0 BRA `(.L_x_224) ;  /* 0x000003a000000947 */ /* 0x000fca0003800000 */
[----:B------:R-:W5:Y:S01]  /*44c0*/  LDL R3, [R1+0x4] ;  /* 0x0000040001037983 */ /* 0x000f620000100800 */
[----:B----4-:R-:W-:Y:S02]  /*44d0*/  IMAD.MOV.U32 R4, RZ, RZ, R54 ;  /* 0x000000ffff047224 */ /* 0x010fe400078e0036 */
[----:B---3--:R-:W-:Y:S01]  /*44e0*/  IMAD.MOV.U32 R5, RZ, RZ, R55 ;  /* 0x000000ffff057224 */ /* 0x008fe200078e0037 */
[----:B-1----:R-:W1:Y:S01]  /*44f0*/  LDS.128 R8, [R244+0x3000] ;  /* 0x00300000f4087984 */ /* 0x002e620000000c00 */
[----:B-----5:R-:W-:Y:S05]  /*4500*/  IMAD.SHL.U32 R3, R3, 0x8, RZ ;  /* 0x0000000803037824 */ /* 0x020fea00078e00ff */
[C---:B------:R-:W-:Y:S04]  /*4510*/  LEA R34, P0, R3.reuse, R4, 0x1 ;  /* 0x0000000403227211 */ /* 0x040fe800078008ff */
[----:B------:R-:W-:Y:S02]  /*4520*/  LEA.HI.X.SX32 R35, R3, R5, 0x1, P0 ;  /* 0x0000000503237211 */ /* 0x000fe400000f0eff */
[----:B------:R-:W-:Y:S11]  /*4530*/  ISETP.GE.AND P0, PT, R164, c[0x0][0x27c], PT ;  /* 0x00009f00a4007a0c */ /* 0x000ff60003f06270 */
[----:B------:R-:W-:Y:S02]  /*4540*/  @!UPT UIADD3 URZ, URZ, URZ, URZ ;  /* 0x0000003f3f3ff290 */ /* 0x000fe4000fffe03f */
[----:B------:R-:W-:Y:S02]  /*4550*/  @!P0 SHF.R.U64 R6, R40, 0x10, R41 ;  /* 0x0000001028068819 */ /* 0x000fe40000001229 */
[--C-:B------:R-:W-:Y:S02]  /*4560*/  @!P0 SHF.R.U64 R3, R14, 0x10, R15.reuse ;  /* 0x000000100e038819 */ /* 0x100fe4000000120f */
[----:B------:R-:W-:Y:S01]  /*4570*/  @!P0 SHF.R.U32.HI R4, RZ, 0x10, R15 ;  /* 0x00000010ff048819 */ /* 0x000fe2000001160f */
[C---:B-1----:R-:W-:Y:S01]  /*4580*/  @!P0 IMAD.U32 R15, R8.reuse, 0x10000, RZ ;  /* 0x00010000080f8824 */ /* 0x042fe200078e00ff */
[----:B------:R-:W-:Y:S02]  /*4590*/  @!P0 PRMT R6, R49, 0x5410, R6 ;  /* 0x0000541031068816 */ /* 0x000fe40000000006 */
[C---:B------:R-:W-:Y:S02]  /*45a0*/  @!P0 PRMT R3, R25.reuse, 0x5432, R3 ;  /* 0x0000543219038816 */ /* 0x040fe40000000003 */
[----:B------:R-:W-:Y:S02]  /*45b0*/  @!P0 SHF.R.U32.HI R5, RZ, 0x10, R41 ;  /* 0x00000010ff058819 */ /* 0x000fe40000011629 */
[----:B------:R-:W-:Y:S01]  /*45c0*/  @!P0 PRMT R12, R25, 0x5410, R4 ;  /* 0x00005410190c8816 */ /* 0x000fe20000000004 */
[----:B------:R-:W-:Y:S01]  /*45d0*/  @!P0 IMAD.U32 R13, R3, 0x10000, RZ ;  /* 0x00010000030d8824 */ /* 0x000fe200078e00ff */
[----:B------:R-:W-:Y:S02]  /*45e0*/  @!P0 LOP3.LUT R4, R8, 0xffff0000, RZ, 0xc0, !PT ;  /* 0xffff000008048812 */ /* 0x000fe400078ec0ff */
[----:B------:R-:W-:Y:S02]  /*45f0*/  @!P0 SHF.L.U32 R14, R6, 0x10, RZ ;  /* 0x00000010060e8819 */ /* 0x000fe400000006ff */
[----:B------:R-:W-:Y:S02]  /*4600*/  @!P0 PRMT R24, R49, 0x5432, R5 ;  /* 0x0000543231188816 */ /* 0x000fe40000000005 */
[----:B------:R-:W-:Y:S01]  /*4610*/  @!P0 LOP3.LUT R5, R9, 0xffff0000, RZ, 0xc0, !PT ;  /* 0xffff000009058812 */ /* 0x000fe200078ec0ff */
[----:B------:R-:W-:Y:S01]  /*4620*/  @!P0 FMUL.FTZ R25, R4, R14 ;  /* 0x0000000e04198220 */ /* 0x000fe20000410000 */
[----:B------:R-:W-:Y:S02]  /*4630*/  @!P0 LOP3.LUT R18, R6, 0xffff0000, RZ, 0xc0, !PT ;  /* 0xffff000006128812 */ /* 0x000fe400078ec0ff */
[----:B------:R-:W-:Y:S01]  /*4640*/  @!P0 LOP3.LUT R6, R3, 0xffff0000, RZ, 0xc0, !PT ;  /* 0xffff000003068812 */ /* 0x000fe200078ec0ff */
[-C--:B------:R-:W-:Y:S01]  /*4650*/  @!P0 FMUL.FTZ R3, R4, R13.reuse ;  /* 0x0000000d04038220 */ /* 0x080fe20000410000 */
[----:B------:R-:W-:Y:S01]  /*4660*/  @!P0 SHF.L.U32 R19, R9, 0x10, RZ ;  /* 0x0000001009138819 */ /* 0x000fe200000006ff */
[----:B------:R-:W-:Y:S02]  /*4670*/  @!P0 FMUL.FTZ R31, R5, R18 ;  /* 0x00000012051f8220 */ /* 0x000fe40000410000 */
[----:B------:R-:W-:Y:S01]  /*4680*/  @!P0 FFMA.FTZ R37, R15, R13, -R25 ;  /* 0x0000000d0f258223 */ /* 0x000fe20000010819 */
[----:B------:R-:W-:Y:S01]  /*4690*/  @!P0 SHF.L.U32 R13, R12, 0x10, RZ ;  /* 0x000000100c0d8819 */ /* 0x000fe200000006ff */
[-C--:B------:R-:W-:Y:S01]  /*46a0*/  @!P0 FMUL.FTZ R4, R5, R6.reuse ;  /* 0x0000000605048220 */ /* 0x080fe20000410000 */
[----:B------:R-:W-:Y:S01]  /*46b0*/  @!P0 LOP3.LUT R5, R10, 0xffff0000, RZ, 0xc0, !PT ;  /* 0xffff00000a058812 */ /* 0x000fe200078ec0ff */
[----:B------:R-:W-:Y:S01]  /*46c0*/  @!P0 FFMA.FTZ R3, R14, R15, R3 ;  /* 0x0000000f0e038223 */ /* 0x000fe20000010003 */
[----:B------:R-:W-:Y:S01]  /*46d0*/  @!P0 LOP3.LUT R12, R12, 0xffff0000, RZ, 0xc0, !PT ;  /* 0xffff00000c0c8812 */ /* 0x000fe200078ec0ff */
[C---:B------:R-:W-:Y:S01]  /*46e0*/  @!P0 IMAD.U32 R14, R24.reuse, 0x10000, RZ ;  /* 0x00010000180e8824 */ /* 0x040fe200078e00ff */
[----:B------:R-:W-:Y:S01]  /*46f0*/  @!P0 LOP3.LUT R24, R24, 0xffff0000, RZ, 0xc0, !PT ;  /* 0xffff000018188812 */ /* 0x000fe200078ec0ff */
[----:B------:R-:W-:Y:S01]  /*4700*/  @!P0 FFMA.FTZ R36, R19, R6, -R31 ;  /* 0x0000000613248223 */ /* 0x000fe2000001081f */
[----:B------:R-:W-:Y:S01]  /*4710*/  @!P0 LOP3.LUT R6, R11, 0xffff0000, RZ, 0xc0, !PT ;  /* 0xffff00000b068812 */ /* 0x000fe200078ec0ff */
[----:B------:R-:W-:Y:S02]  /*4720*/  @!P0 IMAD.U32 R15, R10, 0x10000, RZ ;  /* 0x000100000a0f8824 */ /* 0x000fe400078e00ff */
[C---:B------:R-:W-:Y:S02]  /*4730*/  @!P0 FMUL.FTZ R31, R5.reuse, R14 ;  /* 0x0000000e051f8220 */ /* 0x040fe40000410000 */
[----:B------:R-:W-:Y:S02]  /*4740*/  @!P0 FMUL.FTZ R5, R5, R13 ;  /* 0x0000000d05058220 */ /* 0x000fe40000410000 */
[----:B------:R-:W-:Y:S02]  /*4750*/  @!P0 IMAD.U32 R25, R11, 0x10000, RZ ;  /* 0x000100000b198824 */ /* 0x000fe400078e00ff */
[C---:B--2---:R-:W-:Y:S02]  /*4760*/  @!P0 FMUL.FTZ R32, R6.reuse, R24 ;  /* 0x0000001806208220 */ /* 0x044fe40000410000 */
        /* <DEDUP_REMOVED lines=8> */
[----:B------:R-:W-:Y:S02]  /*47f0*/  @!P0 F2FP.BF16.PACK_AB R5, R5, R31 ;  /* 0x0000001f0505823e */ /* 0x000fe400000010ff */
[----:B------:R-:W-:Y:S01]  /*4800*/  @!P0 MOV R9, R4 ;  /* 0x0000000400098202 */ /* 0x000fe20000000f00 */
[----:B------:R-:W-:Y:S01]  /*4810*/  @!P0 IMAD.MOV.U32 R8, RZ, RZ, R12 ;  /* 0x000000ffff088224 */ /* 0x000fe200078e000c */
[----:B------:R-:W-:Y:S01]  /*4820*/  @!P0 F2FP.BF16.PACK_AB R3, R6, R32 ;  /* 0x000000200603823e */ /* 0x000fe200000010ff */
[----:B------:R-:W-:Y:S03]  /*4830*/  @!P0 IMAD.MOV.U32 R10, RZ, RZ, R5 ;  /* 0x000000ffff0a8224 */ /* 0x000fe600078e0005 */
[----:B------:R-:W-:Y:S05]  /*4840*/  @!P0 MOV R11, R3 ;  /* 0x00000003000b8202 */ /* 0x000fea0000000f00 */
[----:B------:R1:W-:Y:S02]  /*4850*/  ST.E.128 [R34.64], R8 ;  /* 0x0000000822007985 */ /* 0x0003e4000c101d08 */
.L_x_224:
[----:B------:R-:W-:Y:S05]  /*4860*/  BSYNC B0 ;  /* 0x0000000000007941 */ /* 0x000fea0003800000 */
.L_x_223:
[----:B------:R-:W-:Y:S01]  /*4870*/  ISETP.GE.AND P0, PT, R248, c[0x0][0x1d4], PT ;  /* 0x00007500f8007a0c */ /* 0x000fe20003f06270 */
[----:B------:R-:W-:Y:S01]  /*4880*/  @!UPT UIADD3 URZ, URZ, URZ, URZ ;  /* 0x0000003f3f3ff290 */ /* 0x000fe2000fffe03f */
[----:B------:R-:W-:Y:S11]  /*4890*/  BSSY B0, `(.L_x_225) ;  /* 0x0000039000007945 */ /* 0x000ff60003800000 */
[----:B------:R-:W-:-:S05]  /*48a0*/  @P0 BRA `(.L_x_226) ;  /* 0x0000037000000947 */ /* 0x000fca0003800000 */
[C---:B----4-:R-:W-:Y:S01]  /*48b0*/  LEA R24, P0, R248.reuse, R54, 0x1 ;  /* 0x00000036f8187211 */ /* 0x050fe200078008ff */
[----:B------:R-:W4:Y:S04]  /*48c0*/  LDL R3, [R1+0x24] ;  /* 0x0000240001037983 */ /* 0x000f280000100800 */
[----:B-1----:R-:W1:Y:S01]  /*48d0*/  LDS.128 R8, [R245+0x3000] ;  /* 0x00300000f5087984 */ /* 0x002e620000000c00 */
[----:B---34-:R-:W-:Y:S02]  /*48e0*/  LEA.HI.X R25, R248, R55, R3, 0x1, P0 ;  /* 0x00000037f8197211 */ /* 0x018fe400000f0c03 */
        /* <DEDUP_REMOVED lines=29> */
[----:B--2---:R-:W-:Y:S01]  /*4ac0*/  @!P0 FFMA.FTZ R32, R17, R6, -R26 ;  /* 0x0000000611208223 */ /* 0x004fe2000001081a */
[----:B------:R-:W-:Y:S01]  /*4ad0*/  @!P0 LOP3.LUT R6, R11, 0xffff0000, RZ, 0xc0, !PT ;  /* 0xffff00000b068812 */ /* 0x000fe200078ec0ff */
[----:B------:R-:W-:Y:S02]  /*4ae0*/  @!P0 IMAD.U32 R15, R10, 0x10000, RZ ;  /* 0x000100000a0f8824 */ /* 0x000fe400078e00ff */
[C---:B------:R-:W-:Y:S02]  /*4af0*/  @!P0 FMUL.FTZ R26, R5.reuse, R14 ;  /* 0x0000000e051a8220 */ /* 0x040fe40000410000 */
[----:B------:R-:W-:Y:S02]  /*4b00*/  @!P0 FMUL.FTZ R5, R5, R13 ;  /* 0x0000000d05058220 */ /* 0x000fe40000410000 */
[----:B------:R-:W-:Y:S02]  /*4b10*/  @!P0 IMAD.U32 R19, R11, 0x10000, RZ ;  /* 0x000100000b138824 */ /* 0x000fe400078e00ff */
        /* <DEDUP_REMOVED lines=16> */
.L_x_226:
[----:B------:R-:W-:Y:S05]  /*4c20*/  BSYNC B0 ;  /* 0x0000000000007941 */ /* 0x000fea0003800000 */
.L_x_225:
[----:B------:R-:W-:Y:S01]  /*4c30*/  ISETP.GE.AND P0, PT, R247, c[0x0][0x1d4], PT ;  /* 0x00007500f7007a0c */ /* 0x000fe20003f06270 */
[----:B------:R-:W-:Y:S01]  /*4c40*/  @!UPT UIADD3 URZ, URZ, URZ, URZ ;  /* 0x0000003f3f3ff290 */ /* 0x000fe2000fffe03f */
[----:B------:R-:W-:Y:S11]  /*4c50*/  BSSY B0, `(.L_x_227) ;  /* 0x0000039000007945 */ /* 0x000ff60003800000 */
[----:B------:R-:W-:-:S05]  /*4c60*/  @P0 BRA `(.L_x_228) ;  /* 0x0000037000000947 */ /* 0x000fca0003800000 */
[C---:B-1--4-:R-:W-:Y:S01]  /*4c70*/  LEA R24, P0, R247.reuse, R54, 0x1 ;  /* 0x00000036f7187211 */ /* 0x052fe200078008ff */
[----:B------:R-:W4:Y:S04]  /*4c80*/  LDL R3, [R1+0x20] ;  /* 0x0000200001037983 */ /* 0x000f280000100800 */
[----:B------:R-:W1:Y:S01]  /*4c90*/  LDS.128 R8, [R244+0x3c00] ;  /* 0x003c0000f4087984 */ /* 0x000e620000000c00 */
        /* <DEDUP_REMOVED lines=8> */
[C---:B------:R-:W-:Y:S02]  /*4d20*/  @!P0 PRMT R3, R27.reuse, 0x5432, R3 ;  /* 0x000054321b038816 */ /* 0x040fe40000000003 */
        /* <DEDUP_REMOVED lines=43> */
.L_x_228:
[----:B------:R-:W-:Y:S05]  /*4fe0*/  BSYNC B0 ;  /* 0x0000000000007941 */ /* 0x000fea0003800000 */
.L_x_227:
[----:B------:R-:W-:Y:S11]  /*4ff0*/  ISETP.GE.AND P0, PT, R246, c[0x0][0x1d4], PT ;  /* 0x00007500f6007a0c */ /* 0x000ff60003f06270 */
[----:B------:R-:W-:Y:S02]  /*5000*/  @!UPT UIADD3 URZ, URZ, URZ, URZ ;  /* 0x0000003f3f3ff290 */ /* 0x000fe4000fffe03f */
        /* <DEDUP_REMOVED lines=55> */
[----:B------:R1:W-:Y:S01]  /*5380*/  ST.E.128 [R20.64], R8 ;  /* 0x0000000814007985 */ /* 0x0003e2000c101d08 */
[----:B------:R-:W-:-:S05]  /*5390*/  BRA `(.L_x_218) ;  /* 0x00001f5000007947 */ /* 0x000fca0003800000 */
.L_x_215:
        /* <DEDUP_REMOVED lines=31> */
[----:B------:R-:W-:Y:S01]  /*5590*/  LEA.HI.X R13, R3, c[0x0][0x274], R4, 0x1, P0 ;  /* 0x00009d00030d7a11 */ /* 0x000fe200000f0c04 */
[----:B------:R-:W-:Y:S01]  /*55a0*/  CS2R R52, SRZ ;  /* 0x0000000000347805 */ /* 0x000fe2000001ff00 */
[C---:B------:R-:W-:Y:S04]  /*55b0*/  LEA R4, P0, R5.reuse, c[0x0][0x288], 0x1 ;  /* 0x0000a20005047a11 */ /* 0x040fe800078008ff */
[----:B------:R-:W-:Y:S02]  /*55c0*/  LEA.HI.X R5, R5, c[0x0][0x28c], R6, 0x1, P0 ;  /* 0x0000a30005057a11 */ /* 0x000fe400000f0c06 */
[----:B------:R-:W-:Y:S11]  /*55d0*/  ISETP.GE.AND P0, PT, R104, c[0x0][0x27c], PT ;  /* 0x00009f0068007a0c */ /* 0x000ff60003f06270 */
[----:B------:R-:W-:Y:S02]  /*55e0*/  @!UPT UIADD3 URZ, URZ, URZ, URZ ;  /* 0x0000003f3f3ff290 */ /* 0x000fe4000fffe03f */
[----:B------:R1:W5:Y:S04]  /*55f0*/  @!P0 LDG.E.128 R8, [R12.64] ;  /* 0x000000080c088981 */ /* 0x000368000c1e1d00 */
[----:B------:R1:W5:Y:S01]  /*5600*/  @!P0 LDG.E.128 R36, [R4.64] ;  /* 0x0000000804248981 */ /* 0x000362000c1e1d00 */
[----:B------:R-:W-:Y:S11]  /*5610*/  ISETP.GE.AND P0, PT, R29, c[0x0][0x27c], PT ;  /* 0x00009f001d007a0c */ /* 0x000ff60003f06270 */
[----:B------:R-:W-:Y:S02]  /*5620*/  @!UPT UIADD3 URZ, URZ, URZ, URZ ;  /* 0x0000003f3f3ff290 */ /* 0x000fe4000fffe03f */
[----:B------:R1:W5:Y:S04]  /*5630*/  @!P0 LDG.E.128 R16, [R12.64+0x20] ;  /* 0x000020080c108981 */ /* 0x000368000c1e1d00 */
[----:B------:R1:W5:Y:S01]  /*5640*/  @!P0 LDG.E.128 R48, [R4.64+0x20] ;  /* 0x0000200804308981 */ /* 0x000362000c1e1d00 */
[----:B------:R-:W-:Y:S11]  /*5650*/  ISETP.GE.AND P0, PT, R28, c[0x0][0x27c], PT ;  /* 0x00009f001c007a0c */ /* 0x000ff60003f06270 */
[----:B------:R-:W-:Y:S02]  /*5660*/  @!UPT UIADD3 URZ, URZ, URZ, URZ ;  /* 0x0000003f3f3ff290 */ /* 0x000fe4000fffe03f */
[----:B------:R1:W5:Y:S04]  /*5670*/  @!P0 LDG.E.128 R24, [R12.64+0x40] ;  /* 0x000040080c188981 */ /* 0x000368000c1e1d00 */
[----:B------:R1:W5:Y:S02]  /*5680*/  @!P0 LDG.E.128 R52, [R4.64+0x40] ;  /* 0x0000400804348981 */ /* 0x000364000c1e1d00 */
.L_x_230:
[----:B------:R-:W-:Y:S05]  /*5690*/  BSYNC B0 ;  /* 0x0000000000007941 */ /* 0x000fea0003800000 */
.L_x_229:
[----:B------:R2:W3:Y:S04]  /*56a0*/  SHFL.IDX PT, R67, R32, RZ, 0x1e1f ;  /* 0x001e1fff20437589 */ /* 0x0004e800000e0000 */
[----:B------:R2:W4:Y:S01]  /*56b0*/  SHFL.IDX PT, R66, R56, RZ, 0x1e1f ;  /* 0x001e1fff38427589 */ /* 0x00052200000e0000 */
[----:B------:R-:W-:-:S05]  /*56c0*/  @P4 BRA `(.L_x_218) ;  /* 0x00001c2000004947 */ /* 0x000fca0003800000 */
[----:B------:R-:W-:Y:S01]  /*56d0*/  ISETP.GE.AND P0, PT, R104, c[0x0][0x1d4], PT ;  /* 0x0000750068007a0c */ /* 0x000fe20003f06270 */
[----:B------:R1:W5:Y:S01]  /*56e0*/  LDL R148, [R1+0xc] ;  /* 0x00000c0001947983 */ /* 0x0003620000100800 */
[----:B------:R-:W-:Y:S01]  /*56f0*/  IADD3 R63, -R64, c[0x0][0x1d4], RZ ;  /* 0x00007500403f7a10 */ /* 0x000fe20007ffe1ff */
[----:B-----5:R-:W-:Y:S01]  /*5700*/  IMAD.MOV.U32 R6, RZ, RZ, R26 ;  /* 0x000000ffff067224 */ /* 0x020fe200078e001a */
[----:B------:R-:W-:Y:S01]  /*5710*/  BSSY B0, `(.L_x_231) ;  /* 0x0000098000007945 */ /* 0x000fe20003800000 */
[----:B------:R1:W5:Y:S02]  /*5720*/  LDL R147, [R1+0x10] ;  /* 0x0000100001937983 */ /* 0x0003640000100800 */
[----:B-1----:R-:W-:Y:S02]  /*5730*/  IMAD.MOV.U32 R5, RZ, RZ, R27 ;  /* 0x000000ffff057224 */ /* 0x002fe400078e001b */
[----:B------:R-:W-:Y:S02]  /*5740*/  IMAD.MOV.U32 R4, RZ, RZ, R24 ;  /* 0x000000ffff047224 */ /* 0x000fe400078e0018 */
[----:B------:R-:W-:Y:S01]  /*5750*/  IMAD.MOV.U32 R3, RZ, RZ, R25 ;  /* 0x000000ffff037224 */ /* 0x000fe200078e0019 */
[----:B--2---:R-:W-:Y:S01]  /*5760*/  PRMT R32, R5, 0x5410, R6 ;  /* 0x0000541005207816 */ /* 0x004fe20000000006 */
[----:B------:R-:W-:Y:S01]  /*5770*/  IMAD.MOV.U32 R5, RZ, RZ, R19 ;  /* 0x000000ffff057224 */ /* 0x000fe200078e0013 */
[----:B------:R-:W-:Y:S02]  /*5780*/  MOV R6, R18 ;  /* 0x0000001200067202 */ /* 0x000fe40000000f00 */
        /* <DEDUP_REMOVED lines=18> */
[----:B------:R-:W-:Y:S01]  /*58b0*/  SEL R3, R64, R63, !P1 ;  /* 0x0000003f40037207 */ /* 0x000fe20004800000 */
[----:B------:R-:W1:Y:S01]  /*58c0*/  LDS.128 R44, [R116+0x3c80] ;  /* 0x003c8000742c7984 */ /* 0x000e620000000c00 */
[----:B------:R-:W-:Y:S01]  /*58d0*/  ISETP.GE.AND P0, PT, R104, c[0x0][0x27c], PT ;  /* 0x00009f0068007a0c */ /* 0x000fe20003f06270 */
[----:B------:R-:W-:Y:S01]  /*58e0*/  IMAD.MOV.U32 R21, RZ, RZ, R8 ;  /* 0x000000ffff157224 */ /* 0x000fe200078e0008 */
[----:B------:R-:W-:Y:S01]  /*58f0*/  SHF.R.S32.HI R4, RZ, 0x1f, R3 ;  /* 0x0000001fff047819 */ /* 0x000fe20000011403 */
[----:B------:R-:W-:Y:S01]  /*5900*/  IMAD.MOV.U32 R20, RZ, RZ, R9 ;  /* 0x000000ffff147224 */ /* 0x000fe200078e0009 */
[----:B------:R-:W-:Y:S01]  /*5910*/  MOV R40, R36 ;  /* 0x0000002400287202 */ /* 0x000fe20000000f00 */
[----:B------:R-:W-:Y:S01]  /*5920*/  IMAD.MOV.U32 R42, RZ, RZ, R37 ;  /* 0x000000ffff2a7224 */ /* 0x000fe200078e0025 */
[----:B------:R-:W-:Y:S01]  /*5930*/  LEA.HI R3, R4, R3, RZ, 0x4 ;  /* 0x0000000304037211 */ /* 0x000fe200078f20ff */
[----:B------:R-:W-:Y:S01]  /*5940*/  IMAD.MOV.U32 R43, RZ, RZ, R39 ;  /* 0x000000ffff2b7224 */ /* 0x000fe200078e0027 */
[----:B------:R-:W-:Y:S02]  /*5950*/  MOV R34, R38 ;  /* 0x0000002600227202 */ /* 0x000fe40000000f00 */
[----:B------:R-:W-:Y:S03]  /*5960*/  LEA.HI.SX32 R3, R3, R62, 0x1c ;  /* 0x0000003e03037211 */ /* 0x000fe600078fe2ff */
[----:B------:R-:W-:Y:S02]  /*5970*/  @!P0 SHF.R.U64 R41, R36, 0x10, R37 ;  /* 0x0000001024298819 */ /* 0x000fe40000001225 */
[----:B------:R-:W-:Y:S01]  /*5980*/  IMAD.SHL.U32 R70, R3, 0x8, RZ ;  /* 0x0000000803467824 */ /* 0x000fe200078e00ff */
[----:B------:R-:W-:Y:S02]  /*5990*/  SHF.R.S32.HI R4, RZ, 0x1f, R3 ;  /* 0x0000001fff047819 */ /* 0x000fe40000011403 */
[----:B------:R-:W-:Y:S01]  /*59a0*/  @!P0 SHF.R.U64 R22, R8, 0x10, R9 ;  /* 0x0000001008168819 */ /* 0x000fe20000001209 */
[----:B------:R-:W-:Y:S01]  /*59b0*/  IMAD.MOV.U32 R8, RZ, RZ, R11 ;  /* 0x000000ffff087224 */ /* 0x000fe200078e000b */
[----:B------:R-:W-:Y:S02]  /*59c0*/  LEA.HI R4, R4, R3, RZ, 0x2 ;  /* 0x0000000304047211 */ /* 0x000fe400078f10ff */
[----:B------:R-:W-:Y:S02]  /*59d0*/  @!P0 SHF.R.U64 R35, R38, 0x10, R39 ;  /* 0x0000001026238819 */ /* 0x000fe40000001227 */
[----:B------:R-:W-:Y:S02]  /*59e0*/  SHF.R.S32.HI R3, RZ, 0x2, R4 ;  /* 0x00000002ff037819 */ /* 0x000fe40000011404 */
[----:B------:R-:W-:Y:S02]  /*59f0*/  LOP3.LUT R4, R148, 0x18, R70, 0xf8, !PT ;  /* 0x0000001894047812 */ /* 0x000fe400078ef846 */
[----:B------:R-:W-:Y:S01]  /*5a00*/  @!P0 PRMT R38, R40, 0x5410, R41 ;  /* 0x0000541028268816 */ /* 0x000fe20000000029 */
[----:B------:R-:W-:Y:S01]  /*5a10*/  IMAD R3, R3, 0x600, R7 ;  /* 0x0000060003037824 */ /* 0x000fe200078e0207 */
[----:B-----5:R-:W-:Y:S02]  /*5a20*/  LOP3.LUT R4, R4, R147, RZ, 0x3c, !PT ;  /* 0x0000009304047212 */ /* 0x020fe400078e3cff */
[----:B------:R-:W-:Y:S02]  /*5a30*/  @!P0 SHF.R.U64 R5, R10, 0x10, R11 ;  /* 0x000000100a058819 */ /* 0x000fe4000000120b */
[----:B------:R-:W-:Y:S01]  /*5a40*/  @!P0 SHF.R.U32.HI R36, RZ, 0x10, R37 ;  /* 0x00000010ff248819 */ /* 0x000fe20000011625 */
[----:B------:R-:W-:Y:S01]  /*5a50*/  IMAD.IADD R3, R3, 0x1, R4 ;  /* 0x0000000103037824 */ /* 0x000fe200078e0204 */
[----:B------:R-:W-:Y:S02]  /*5a60*/  @!P0 SHF.R.U32.HI R4, RZ, 0x10, R9 ;  /* 0x00000010ff048819 */ /* 0x000fe40000011609 */
[----:B------:R-:W-:Y:S01]  /*5a70*/  @!P0 PRMT R9, R21, 0x5410, R22 ;  /* 0x0000541015098816 */ /* 0x000fe20000000016 */
[----:B------:R-:W-:Y:S01]  /*5a80*/  IMAD.SHL.U32 R3, R3, 0x2, RZ ;  /* 0x0000000203037824 */ /* 0x000fe200078e00ff */
[----:B------:R-:W-:Y:S02]  /*5a90*/  @!P0 SHF.L.U32 R21, R38, 0x10, RZ ;  /* 0x0000001026158819 */ /* 0x000fe400000006ff */
[----:B------:R-:W-:Y:S02]  /*5aa0*/  @!P0 SHF.R.U32.HI R6, RZ, 0x10, R11 ;  /* 0x00000010ff068819 */ /* 0x000fe4000001160b */
[----:B------:R2:W4:Y:S01]  /*5ab0*/  LDS.128 R12, [R3+0x3c80] ;  /* 0x003c8000030c7984 */ /* 0x0005220000000c00 */
[----:B------:R-:W-:Y:S02]  /*5ac0*/  @!P0 PRMT R36, R42, 0x5410, R36 ;  /* 0x000054102a248816 */ /* 0x000fe40000000024 */
[----:B------:R-:W-:Y:S02]  /*5ad0*/  @!P0 LOP3.LUT R22, R38, 0xffff0000, RZ, 0xc0, !PT ;  /* 0xffff000026168812 */ /* 0x000fe400078ec0ff */
[----:B------:R-:W-:Y:S01]  /*5ae0*/  @!P0 PRMT R40, R34, 0x5410, R35 ;  /* 0x0000541022288816 */ /* 0x000fe20000000023 */
[----:B-1----:R-:W-:Y:S01]  /*5af0*/  @!P0 IMAD.U32 R35, R45, 0x10000, RZ ;  /* 0x000100002d238824 */ /* 0x002fe200078e00ff */
[----:B------:R-:W-:Y:S02]  /*5b00*/  @!P0 SHF.L.U32 R34, R36, 0x10, RZ ;  /* 0x0000001024228819 */ /* 0x000fe400000006ff */
[----:B------:R-:W-:Y:S01]  /*5b10*/  @!P0 SHF.R.U32.HI R37, RZ, 0x10, R39 ;  /* 0x00000010ff258819 */ /* 0x000fe20000011627 */
[----:B------:R-:W-:Y:S01]  /*5b20*/  @!P0 IMAD.U32 R39, R46, 0x10000, RZ ;  /* 0x000100002e278824 */ /* 0x000fe200078e00ff */
[----:B------:R-:W-:Y:S02]  /*5b30*/  @!P0 LOP3.LUT R36, R36, 0xffff0000, RZ, 0xc0, !PT ;  /* 0xffff000024248812 */ /* 0x000fe400078ec0ff */
[----:B------:R-:W-:Y:S02]  /*5b40*/  @!P0 PRMT R43, R43, 0x5410, R37 ;  /* 0x000054102b2b8816 */ /* 0x000fe40000000025 */
[----:B------:R-:W-:Y:S02]  /*5b50*/  @!P0 LOP3.LUT R37, R45, 0xffff0000, RZ, 0xc0, !PT ;  /* 0xffff00002d258812 */ /* 0x000fe400078ec0ff */
[C---:B------:R-:W-:Y:S02]  /*5b60*/  @!P0 SHF.L.U32 R38, R40.reuse, 0x10, RZ ;  /* 0x0000001028268819 */ /* 0x040fe400000006ff */
[----:B------:R-:W-:Y:S02]  /*5b70*/  @!P0 LOP3.LUT R40, R40, 0xffff0000, RZ, 0xc0, !PT ;  /* 0xffff000028288812 */ /* 0x000fe400078ec0ff */
[----:B------:R-:W-:Y:S01]  /*5b80*/  @!P0 SHF.L.U32 R42, R43, 0x10, RZ ;  /* 0x000000102b2a8819 */ /* 0x000fe200000006ff */
[----:B--2---:R-:W-:Y:S01]  /*5b90*/  IMAD.MOV.U32 R3, RZ, RZ, R10 ;  /* 0x000000ffff037224 */ /* 0x004fe200078e000a */
[----:B------:R-:W-:Y:S02]  /*5ba0*/  @!P0 PRMT R10, R20, 0x5410, R4 ;  /* 0x00005410140a8816 */ /* 0x000fe40000000004 */
[----:B------:R-:W-:Y:S01]  /*5bb0*/  @!P0 PRMT R20, R8, 0x5410, R6 ;  /* 0x0000541008148816 */ /* 0x000fe20000000006 */
[----:B------:R-:W-:Y:S01]  /*5bc0*/  @!P0 IMAD.U32 R6, R44, 0x10000, RZ ;  /* 0x000100002c068824 */ /* 0x000fe200078e00ff */
[----:B------:R-:W-:Y:S01]  /*5bd0*/  @!P0 PRMT R11, R3, 0x5410, R5 ;  /* 0x00005410030b8816 */ /* 0x000fe20000000005 */
[----:B------:R-:W-:Y:S02]  /*5be0*/  @!P0 IMAD.U32 R5, R9, 0x10000, RZ ;  /* 0x0001000009058824 */ /* 0x000fe400078e00ff */
[C---:B----4-:R-:W-:Y:S01]  /*5bf0*/  @!P0 IMAD.U32 R3, R12.reuse, 0x10000, RZ ;  /* 0x000100000c038824 */ /* 0x050fe200078e00ff */
[----:B------:R-:W-:Y:S03]  /*5c00*/  @!P0 LOP3.LUT R4, R12, 0xffff0000, RZ, 0xc0, !PT ;  /* 0xffff00000c048812 */ /* 0x000fe600078ec0ff */
[C---:B------:R-:W-:Y:S02]  /*5c10*/  @!P0 FMUL.FTZ R8, R3.reuse, R21 ;  /* 0x0000001503088220 */ /* 0x040fe40000410000 */
[-C--:B------:R-:W-:Y:S02]  /*5c20*/  @!P0 FMUL.FTZ R3, R3, R5.reuse ;  /* 0x0000000503038220 */ /* 0x080fe40000410000 */
[----:B------:R-:W-:Y:S02]  /*5c30*/  @!P0 FFMA.FTZ R71, R6, R5, -R8 ;  /* 0x0000000506478223 */ /* 0x000fe40000010808 */
[----:B------:R-:W-:Y:S01]  /*5c40*/  @!P0 FFMA.FTZ R3, R21, R6, R3 ;  /* 0x0000000615038223 */ /* 0x000fe20000010003 */
[----:B------:R-:W-:Y:S01]  /*5c50*/  @!P0 LOP3.LUT R6, R9, 0xffff0000, RZ, 0xc0, !PT ;  /* 0xffff000009068812 */ /* 0x000fe200078ec0ff */
[----:B------:R-:W-:Y:S01]  /*5c60*/  @!P0 FMUL.FTZ R8, R4, R22 ;  /* 0x0000001604088220 */ /* 0x000fe20000410000 */
[----:B------:R-:W-:Y:S01]  /*5c70*/  @!P0 LOP3.LUT R21, R44, 0xffff0000, RZ, 0xc0, !PT ;  /* 0xffff00002c158812 */ /* 0x000fe200078ec0ff */
[----:B------:R-:W-:Y:S02]  /*5c80*/  @!P0 IMAD.U32 R5, R13, 0x10000, RZ ;  /* 0x000100000d058824 */ /* 0x000fe400078e00ff */
[-C--:B------:R-:W-:Y:S02]  /*5c90*/  @!P0 FMUL.FTZ R4, R4, R6.reuse ;  /* 0x0000000604048220 */ /* 0x080fe40000410000 */
[----:B------:R-:W-:Y:S01]  /*5ca0*/  @!P0 FFMA.FTZ R69, R21, R6, -R8 ;  /* 0x0000000615458223 */ /* 0x000fe20000010808 */
[----:B------:R-:W-:Y:S01]  /*5cb0*/  @!P0 LOP3.LUT R6, R13, 0xffff0000, RZ, 0xc0, !PT ;  /* 0xffff00000d068812 */ /* 0x000fe200078ec0ff */
[C---:B------:R-:W-:Y:S02]  /*5cc0*/  @!P0 IMAD.U32 R8, R10.reuse, 0x10000, RZ ;  /* 0x000100000a088824 */ /* 0x040fe400078e00ff */
[----:B------:R-:W-:Y:S01]  /*5cd0*/  @!P0 FMUL.FTZ R9, R5, R34 ;  /* 0x0000002205098220 */ /* 0x000fe20000410000 */
[----:B------:R-:W-:Y:S01]  /*5ce0*/  @!P0 F2FP.BF16.PACK_AB R69, R69, R71 ;  /* 0x000000474545823e */ /* 0x000fe200000010ff */
[-C--:B------:R-:W-:Y:S02]  /*5cf0*/  @!P0 FMUL.FTZ R5, R5, R8.reuse ;  /* 0x0000000805058220 */ /* 0x080fe40000410000 */
[----:B------:R-:W-:Y:S01]  /*5d00*/  @!P0 FFMA.FTZ R75, R35, R8, -R9 ;  /* 0x00000008234b8223 */ /* 0x000fe20000010809 */
[----:B------:R-:W-:Y:S01]  /*5d10*/  @!P0 LOP3.LUT R9, R10, 0xffff0000, RZ, 0xc0, !PT ;  /* 0xffff00000a098812 */ /* 0x000fe200078ec0ff */
[----:B------:R-:W-:Y:S01]  /*5d20*/  @!P0 FMUL.FTZ R10, R6, R36 ;  /* 0x00000024060a8220 */ /* 0x000fe20000410000 */
[----:B------:R-:W-:Y:S01]  /*5d30*/  @!P0 MOV R44, R69 ;  /* 0x00000045002c8202 */ /* 0x000fe20000000f00 */
[----:B------:R-:W-:Y:S02]  /*5d40*/  @!P0 IMAD.U32 R8, R14, 0x10000, RZ ;  /* 0x000100000e088824 */ /* 0x000fe400078e00ff */
[-C--:B------:R-:W-:Y:S02]  /*5d50*/  @!P0 FMUL.FTZ R6, R6, R9.reuse ;  /* 0x0000000906068220 */ /* 0x080fe40000410000 */
[----:B------:R-:W-:Y:S01]  /*5d60*/  @!P0 FFMA.FTZ R68, R37, R9, -R10 ;  /* 0x0000000925448223 */ /* 0x000fe2000001080a */
[----:B------:R-:W-:Y:S01]  /*5d70*/  @!P0 LOP3.LUT R9, R14, 0xffff0000, RZ, 0xc0, !PT ;  /* 0xffff00000e098812 */ /* 0x000fe200078ec0ff */
[C---:B------:R-:W-:Y:S01]  /*5d80*/  @!P0 IMAD.U32 R10, R11.reuse, 0x10000, RZ ;  /* 0x000100000b0a8824 */ /* 0x040fe200078e00ff */
[----:B------:R-:W-:Y:S01]  /*5d90*/  @!P0 LOP3.LUT R11, R11, 0xffff0000, RZ, 0xc0, !PT ;  /* 0xffff00000b0b8812 */ /* 0x000fe200078ec0ff */
[----:B------:R-:W-:Y:S01]  /*5da0*/  @!P0 FMUL.FTZ R41, R8, R38 ;  /* 0x0000002608298220 */ /* 0x000fe20000410000 */
[----:B------:R-:W-:Y:S01]  /*5db0*/  @!P0 F2FP.BF16.PACK_AB R68, R68, R75 ;  /* 0x0000004b4444823e */ /* 0x000fe200000010ff */
[-C--:B------:R-:W-:Y:S02]  /*5dc0*/  @!P0 FMUL.FTZ R8, R8, R10.reuse ;  /* 0x0000000a08088220 */ /* 0x080fe40000410000 */
[----:B------:R-:W-:Y:S01]  /*5dd0*/  @!P0 FFMA.FTZ R74, R39, R10, -R41 ;  /* 0x0000000a274a8223 */ /* 0x000fe20000010829 */
[----:B------:R-:W-:Y:S01]  /*5de0*/  @!P0 LOP3.LUT R41, R46, 0xffff0000, RZ, 0xc0, !PT ;  /* 0xffff00002e298812 */ /* 0x000fe200078ec0ff */
[----:B------:R-:W-:Y:S02]  /*5df0*/  @!P0 FMUL.FTZ R65, R9, R40 ;  /* 0x0000002809418220 */ /* 0x000fe40000410000 */
[----:B------:R-:W-:Y:S02]  /*5e00*/  @!P0 IMAD.U32 R10, R15, 0x10000, RZ ;  /* 0x000100000f0a8824 */ /* 0x000fe400078e00ff */
[-C--:B------:R-:W-:Y:S02]  /*5e10*/  @!P0 FMUL.FTZ R9, R9, R11.reuse ;  /* 0x0000000b09098220 */ /* 0x080fe40000410000 */
[----:B------:R-:W-:Y:S02]  /*5e20*/  @!P0 FFMA.FTZ R72, R41, R11, -R65 ;  /* 0x0000000b29488223 */ /* 0x000fe40000010841 */
[----:B------:R-:W-:Y:S02]  /*5e30*/  @!P0 FFMA.FTZ R4, R22, R21, R4 ;  /* 0x0000001516048223 */ /* 0x000fe40000010004 */
[C---:B------:R-:W-:Y:S01]  /*5e40*/  @!P0 IMAD.U32 R11, R20.reuse, 0x10000, RZ ;  /* 0x00010000140b8824 */ /* 0x040fe200078e00ff */
[----:B------:R-:W-:Y:S01]  /*5e50*/  @!P0 LOP3.LUT R20, R20, 0xffff0000, RZ, 0xc0, !PT ;  /* 0xffff000014148812 */ /* 0x000fe200078ec0ff */
[----:B------:R-:W-:Y:S02]  /*5e60*/  @!P0 IMAD.U32 R21, R47, 0x10000, RZ ;  /* 0x000100002f158824 */ /* 0x000fe400078e00ff */
[----:B------:R-:W-:Y:S02]  /*5e70*/  @!P0 FMUL.FTZ R22, R10, R42 ;  /* 0x0000002a0a168220 */ /* 0x000fe40000410000 */
[----:B------:R-:W-:Y:S02]  /*5e80*/  @!P0 FFMA.FTZ R5, R34, R35, R5 ;  /* 0x0000002322058223 */ /* 0x000fe40000010005 */
[-C--:B------:R-:W-:Y:S02]  /*5e90*/  @!P0 FMUL.FTZ R10, R10, R11.reuse ;  /* 0x0000000b0a0a8220 */ /* 0x080fe40000410000 */
[----:B------:R-:W-:Y:S01]  /*5ea0*/  @!P0 FFMA.FTZ R73, R21, R11, -R22 ;  /* 0x0000000b15498223 */ /* 0x000fe20000010816 */
[----:B------:R-:W-:Y:S01]  /*5eb0*/  @!P0 LOP3.LUT R22, R43, 0xffff0000, RZ, 0xc0, !PT ;  /* 0xffff00002b168812 */ /* 0x000fe200078ec0ff */
[----:B------:R-:W-:Y:S01]  /*5ec0*/  @!P0 FFMA.FTZ R6, R36, R37, R6 ;  /* 0x0000002524068223 */ /* 0x000fe20000010006 */
[----:B------:R-:W-:Y:S01]  /*5ed0*/  @!P0 LOP3.LUT R11, R15, 0xffff0000, RZ, 0xc0, !PT ;  /* 0xffff00000f0b8812 */ /* 0x000fe200078ec0ff */
[----:B------:R-:W-:Y:S01]  /*5ee0*/  @!P0 FFMA.FTZ R8, R38, R39, R8 ;  /* 0x0000002726088223 */ /* 0x000fe20000010008 */
[----:B------:R-:W-:Y:S01]  /*5ef0*/  @!P0 LOP3.LUT R43, R47, 0xffff0000, RZ, 0xc0, !PT ;  /* 0xffff00002f2b8812 */ /* 0x000fe200078ec0ff */
[----:B------:R-:W-:Y:S01]  /*5f00*/  @!P0 FFMA.FTZ R9, R40, R41, R9 ;  /* 0x0000002928098223 */ /* 0x000fe20000010009 */
[----:B------:R-:W-:Y:S01]  /*5f10*/  @!P0 F2FP.BF16.PACK_AB R5, R6, R5 ;  /* 0x000000050605823e */ /* 0x000fe200000010ff */
[C---:B------:R-:W-:Y:S02]  /*5f20*/  @!P0 FMUL.FTZ R65, R11.reuse, R22 ;  /* 0x000000160b418220 */ /* 0x040fe40000410000 */
[-C--:B------:R-:W-:Y:S02]  /*5f30*/  @!P0 FMUL.FTZ R11, R11, R20.reuse ;  /* 0x000000140b0b8220 */ /* 0x080fe40000410000 */
[----:B------:R-:W-:Y:S02]  /*5f40*/  @!P0 FFMA.FTZ R10, R42, R21, R10 ;  /* 0x000000152a0a8223 */ /* 0x000fe4000001000a */
[----:B------:R-:W-:Y:S02]  /*5f50*/  @!P0 FFMA.FTZ R11, R22, R43, R11 ;  /* 0x0000002b160b8223 */ /* 0x000fe4000001000b */
[----:B------:R-:W-:Y:S01]  /*5f60*/  @!P0 FFMA.FTZ R71, R43, R20, -R65 ;  /* 0x000000142b478223 */ /* 0x000fe20000010841 */
[----:B------:R-:W-:Y:S01]  /*5f70*/  @!P0 F2FP.BF16.PACK_AB R65, R72, R74 ;  /* 0x0000004a4841823e */ /* 0x000fe200000010ff */
[----:B------:R-:W-:Y:S01]  /*5f80*/  @!P0 IMAD.MOV.U32 R45, RZ, RZ, R68 ;  /* 0x000000ffff2d8224 */ /* 0x000fe200078e0044 */
        /* <DEDUP_REMOVED lines=8> */
[----:B------:R-:W-:Y:S02]  /*6010*/  @!P0 MOV R47, R21 ;  /* 0x00000015002f8202 */ /* 0x000fe40000000f00 */
[----:B------:R-:W-:Y:S02]  /*6020*/  @!P0 MOV R14, R4 ;  /* 0x00000004000e8202 */ /* 0x000fe40000000f00 */
[C---:B------:R-:W-:Y:S04]  /*6030*/  LEA R4, P0, R86.reuse, R66, 0x1 ;  /* 0x0000004256047211 */ /* 0x040fe800078008ff */
[----:B---3--:R-:W-:Y:S02]  /*6040*/  LEA.HI.X R5, R86, R67, R120, 0x1, P0 ;  /* 0x0000004356057211 */ /* 0x008fe400000f0c78 */
[C---:B------:R-:W-:Y:S03]  /*6050*/  ISETP.GE.AND P0, PT, R70.reuse, c[0x0][0x1d4], PT ;  /* 0x0000750046007a0c */ /* 0x040fe60003f06270 */
[----:B------:R1:W-:Y:S10]  /*6060*/  ST.E.128 [R4.64], R44 ;  /* 0x0000002c04007985 */ /* 0x0003f4000c101d08 */
[----:B------:R-:W-:Y:S05]  /*6070*/  @!P0 IMAD.WIDE R8, R70, 0x2, R66 ;  /* 0x0000000246088825 */ /* 0x000fea00078e0242 */
[----:B------:R1:W-:Y:S02]  /*6080*/  @!P0 ST.E.128 [R8.64], R12 ;  /* 0x0000000c08008985 */ /* 0x0003e4000c101d08 */
.L_x_232:
[----:B------:R-:W-:Y:S05]  /*6090*/  BSYNC B0 ;  /* 0x0000000000007941 */ /* 0x000fea0003800000 */
.L_x_231:
[----:B------:R-:W-:Y:S01]  /*60a0*/  ISETP.GE.AND P0, PT, R29, c[0x0][0x1d4], PT ;  /* 0x000075001d007a0c */ /* 0x000fe20003f06270 */
[----:B------:R-:W-:Y:S01]  /*60b0*/  @!UPT UIADD3 URZ, URZ, URZ, URZ ;  /* 0x0000003f3f3ff290 */ /* 0x000fe2000fffe03f */
[----:B------:R-:W-:Y:S11]  /*60c0*/  BSSY B0, `(.L_x_233) ;  /* 0x0000078000007945 */ /* 0x000ff60003800000 */
[----:B------:R-:W-:-:S05]  /*60d0*/  @P0 BRA `(.L_x_234) ;  /* 0x0000076000000947 */ /* 0x000fca0003800000 */
[----:B------:R-:W-:Y:S01]  /*60e0*/  SEL R3, R64, R63, !P2 ;  /* 0x0000003f40037207 */ /* 0x000fe20005000000 */
[----:B-1----:R-:W1:Y:S01]  /*60f0*/  LDS.128 R44, [R111+0x3c80] ;  /* 0x003c80006f2c7984 */ /* 0x002e620000000c00 */
[----:B------:R-:W-:Y:S02]  /*6100*/  ISETP.GE.AND P0, PT, R29, c[0x0][0x27c], PT ;  /* 0x00009f001d007a0c */ /* 0x000fe40003f06270 */
[----:B------:R-:W-:Y:S04]  /*6110*/  SHF.R.S32.HI R4, RZ, 0x1f, R3 ;  /* 0x0000001fff047819 */ /* 0x000fe80000011403 */
[----:B------:R-:W-:Y:S04]  /*6120*/  LEA.HI R3, R4, R3, RZ, 0x4 ;  /* 0x0000000304037211 */ /* 0x000fe800078f20ff */
[----:B------:R-:W-:Y:S03]  /*6130*/  LEA.HI.SX32 R3, R3, R61, 0x1c ;  /* 0x0000003d03037211 */ /* 0x000fe600078fe2ff */
[----:B------:R-:W-:Y:S02]  /*6140*/  @!P0 SHF.R.U64 R8, R48, 0x10, R49 ;  /* 0x0000001030088819 */ /* 0x000fe40000001231 */
[----:B------:R-:W-:Y:S01]  /*6150*/  IMAD.SHL.U32 R42, R3, 0x8, RZ ;  /* 0x00000008032a7824 */ /* 0x000fe200078e00ff */
[----:B------:R-:W-:Y:S02]  /*6160*/  SHF.R.S32.HI R4, RZ, 0x1f, R3 ;  /* 0x0000001fff047819 */ /* 0x000fe40000011403 */
[----:B------:R-:W-:Y:S02]  /*6170*/  @!P0 SHF.R.U32.HI R10, RZ, 0x10, R49 ;  /* 0x00000010ff0a8819 */ /* 0x000fe40000011631 */
[----:B------:R-:W-:Y:S02]  /*6180*/  LEA.HI R4, R4, R3, RZ, 0x2 ;  /* 0x0000000304047211 */ /* 0x000fe400078f10ff */
[----:B------:R-:W-:Y:S02]  /*6190*/  @!P0 SHF.R.U64 R5, R16, 0x10, R17 ;  /* 0x0000001010058819 */ /* 0x000fe40000001211 */
[----:B------:R-:W-:Y:S02]  /*61a0*/  SHF.R.S32.HI R3, RZ, 0x2, R4 ;  /* 0x00000002ff037819 */ /* 0x000fe40000011404 */
[----:B------:R-:W-:Y:S02]  /*61b0*/  LOP3.LUT R4, R148, 0x18, R42, 0xf8, !PT ;  /* 0x0000001894047812 */ /* 0x000fe400078ef82a */
[----:B------:R-:W-:Y:S01]  /*61c0*/  @!P0 SHF.R.U32.HI R6, RZ, 0x10, R19 ;  /* 0x00000010ff068819 */ /* 0x000fe20000011613 */
[----:B------:R-:W-:Y:S01]  /*61d0*/  IMAD R3, R3, 0x600, R7 ;  /* 0x0000060003037824 */ /* 0x000fe200078e0207 */
[----:B-----5:R-:W-:Y:S02]  /*61e0*/  LOP3.LUT R4, R4, R147, RZ, 0x3c, !PT ;  /* 0x0000009304047212 */ /* 0x020fe400078e3cff */
[----:B------:R-:W-:Y:S02]  /*61f0*/  @!P0 PRMT R9, R23, 0x5432, R5 ;  /* 0x0000543217098816 */ /* 0x000fe40000000005 */
[----:B------:R-:W-:Y:S01]  /*6200*/  @!P0 SHF.R.U64 R11, R50, 0x10, R51 ;  /* 0x00000010320b8819 */ /* 0x000fe20000001233 */
[----:B------:R-:W-:Y:S01]  /*6210*/  IMAD.IADD R3, R3, 0x1, R4 ;  /* 0x0000000103037824 */ /* 0x000fe200078e0204 */
[----:B------:R-:W-:Y:S02]  /*6220*/  @!P0 SHF.R.U32.HI R4, RZ, 0x10, R17 ;  /* 0x00000010ff048819 */ /* 0x000fe40000011611 */
[----:B------:R-:W-:Y:S01]  /*6230*/  @!P0 SHF.R.U32.HI R16, RZ, 0x10, R51 ;  /* 0x00000010ff108819 */ /* 0x000fe20000011633 */
[----:B------:R-:W-:Y:S01]  /*6240*/  IMAD.SHL.U32 R3, R3, 0x2, RZ ;  /* 0x0000000203037824 */ /* 0x000fe200078e00ff */
[----:B------:R-:W-:Y:S01]  /*6250*/  @!P0 PRMT R35, R57, 0x5432, R11 ;  /* 0x0000543239238816 */ /* 0x000fe2000000000b */
[----:B-1----:R-:W-:Y:S01]  /*6260*/  @!P0 IMAD.U32 R11, R44, 0x10000, RZ ;  /* 0x000100002c0b8824 */ /* 0x002fe200078e00ff */
[----:B------:R-:W-:Y:S01]  /*6270*/  @!P0 SHF.L.U32 R21, R45, 0x10, RZ ;  /* 0x000000102d158819 */ /* 0x000fe200000006ff */
[----:B------:R-:W-:Y:S01]  /*6280*/  @!P0 IMAD.U32 R38, R47, 0x10000, RZ ;  /* 0x000100002f268824 */ /* 0x000fe200078e00ff */
[----:B------:R1:W2:Y:S01]  /*6290*/  LDS.128 R12, [R3+0x3c80] ;  /* 0x003c8000030c7984 */ /* 0x0002a20000000c00 */
[----:B------:R-:W-:Y:S02]  /*62a0*/  @!P0 PRMT R34, R57, 0x5410, R16 ;  /* 0x0000541039228816 */ /* 0x000fe40000000010 */
[----:B------:R-:W-:Y:S02]  /*62b0*/  @!P0 PRMT R16, R30, 0x5410, R6 ;  /* 0x000054101e108816 */ /* 0x000fe40000000006 */
[C---:B------:R-:W-:Y:S01]  /*62c0*/  @!P0 LOP3.LUT R39, R34.reuse, 0xffff0000, RZ, 0xc0, !PT ;  /* 0xffff000022278812 */ /* 0x040fe200078ec0ff */
[----:B------:R-:W-:Y:S01]  /*62d0*/  @!P0 IMAD.U32 R37, R34, 0x10000, RZ ;  /* 0x0001000022258824 */ /* 0x000fe200078e00ff */
[----:B------:R-:W-:Y:S02]  /*62e0*/  @!P0 LOP3.LUT R40, R47, 0xffff0000, RZ, 0xc0, !PT ;  /* 0xffff00002f288812 */ /* 0x000fe400078ec0ff */
[C---:B------:R-:W-:Y:S02]  /*62f0*/  @!P0 SHF.L.U32 R34, R46.reuse, 0x10, RZ ;  /* 0x000000102e228819 */ /* 0x040fe400000006ff */
[----:B------:R-:W-:Y:S02]  /*6300*/  @!P0 LOP3.LUT R36, R46, 0xffff0000, RZ, 0xc0, !PT ;  /* 0xffff00002e248812 */ /* 0x000fe400078ec0ff */
[----:B-1----:R-:W-:Y:S02]  /*6310*/  @!P0 SHF.R.U64 R3, R18, 0x10, R19 ;  /* 0x0000001012038819 */ /* 0x002fe40000001213 */
[C---:B------:R-:W-:Y:S02]  /*6320*/  @!P0 PRMT R19, R56.reuse, 0x5410, R8 ;  /* 0x0000541038138816 */ /* 0x040fe40000000008 */
[----:B------:R-:W-:Y:S02]  /*6330*/  @!P0 PRMT R18, R56, 0x5432, R10 ;  /* 0x0000543238128816 */ /* 0x000fe4000000000a */
[----:B------:R-:W-:Y:S01]  /*6340*/  @!P0 PRMT R17, R30, 0x5432, R3 ;  /* 0x000054321e118816 */ /* 0x000fe20000000003 */
[----:B------:R-:W-:Y:S01]  /*6350*/  @!P0 IMAD.U32 R10, R19, 0x10000, RZ ;  /* 0x00010000130a8824 */ /* 0x000fe200078e00ff */
[----:B------:R-:W-:Y:S01]  /*6360*/  @!P0 PRMT R8, R23, 0x5410, R4 ;  /* 0x0000541017088816 */ /* 0x000fe20000000004 */
[----:B------:R-:W-:Y:S02]  /*6370*/  @!P0 IMAD.U32 R20, R18, 0x10000, RZ ;  /* 0x0001000012148824 */ /* 0x000fe400078e00ff */
[C---:B------:R-:W-:Y:S01]  /*6380*/  @!P0 IMAD.U32 R4, R9.reuse, 0x10000, RZ ;  /* 0x0001000009048824 */ /* 0x040fe200078e00ff */
[----:B------:R-:W-:Y:S01]  /*6390*/  @!P0 LOP3.LUT R9, R9, 0xffff0000, RZ, 0xc0, !PT ;  /* 0xffff000009098812 */ /* 0x000fe200078ec0ff */
[C---:B------:R-:W-:Y:S01]  /*63a0*/  @!P0 IMAD.U32 R6, R8.reuse, 0x10000, RZ ;  /* 0x0001000008068824 */ /* 0x040fe200078e00ff */
[----:B------:R-:W-:Y:S01]  /*63b0*/  @!P0 LOP3.LUT R8, R8, 0xffff0000, RZ, 0xc0, !PT ;  /* 0xffff000008088812 */ /* 0x000fe200078ec0ff */
[----:B--2---:R-:W-:Y:S01]  /*63c0*/  @!P0 IMAD.U32 R5, R13, 0x10000, RZ ;  /* 0x000100000d058824 */ /* 0x004fe200078e00ff */
[----:B------:R-:W-:Y:S03]  /*63d0*/  @!P0 SHF.L.U32 R3, R12, 0x10, RZ ;  /* 0x000000100c038819 */ /* 0x000fe600000006ff */
[----:B------:R-:W-:Y:S02]  /*63e0*/  @!P0 FMUL.FTZ R23, R5, R20 ;  /* 0x0000001405178220 */ /* 0x000fe40000410000 */
[C---:B------:R-:W-:Y:S02]  /*63f0*/  @!P0 FMUL.FTZ R22, R3.reuse, R10 ;  /* 0x0000000a03168220 */ /* 0x040fe40000410000 */
[-C--:B------:R-:W-:Y:S02]  /*6400*/  @!P0 FMUL.FTZ R3, R3, R4.reuse ;  /* 0x0000000403038220 */ /* 0x080fe40000410000 */
[----:B------:R-:W-:Y:S01]  /*6410*/  @!P0 FFMA.FTZ R57, R11, R4, -R22 ;  /* 0x000000040b398223 */ /* 0x000fe20000010816 */
[----:B------:R-:W-:Y:S01]  /*6420*/  @!P0 LOP3.LUT R22, R18, 0xffff0000, RZ, 0xc0, !PT ;  /* 0xffff000012168812 */ /* 0x000fe200078ec0ff */
[-C--:B------:R-:W-:Y:S01]  /*6430*/  @!P0 FMUL.FTZ R5, R5, R6.reuse ;  /* 0x0000000605058220 */ /* 0x080fe20000410000 */
[----:B------:R-:W-:Y:S01]  /*6440*/  @!P0 LOP3.LUT R18, R19, 0xffff0000, RZ, 0xc0, !PT ;  /* 0xffff000013128812 */ /* 0x000fe200078ec0ff */
[----:B------:R-:W-:Y:S01]  /*6450*/  @!P0 FFMA.FTZ R56, R21, R6, -R23 ;  /* 0x0000000615388223 */ /* 0x000fe20000010817 */
[----:B------:R-:W-:Y:S01]  /*6460*/  @!P0 LOP3.LUT R4, R12, 0xffff0000, RZ, 0xc0, !PT ;  /* 0xffff00000c048812 */ /* 0x000fe200078ec0ff */
[----:B------:R-:W-:Y:S01]  /*6470*/  @!P0 FFMA.FTZ R3, R10, R11, R3 ;  /* 0x0000000b0a038223 */ /* 0x000fe20000010003 */
[----:B------:R-:W-:Y:S02]  /*6480*/  @!P0 LOP3.LUT R6, R13, 0xffff0000, RZ, 0xc0, !PT ;  /* 0xffff00000d068812 */ /* 0x000fe400078ec0ff */
[----:B------:R-:W-:Y:S01]  /*6490*/  @!P0 LOP3.LUT R19, R44, 0xffff0000, RZ, 0xc0, !PT ;  /* 0xffff00002c138812 */ /* 0x000fe200078ec0ff */
[----:B------:R-:W-:Y:S01]  /*64a0*/  @!P0 FMUL.FTZ R11, R4, R18 ;  /* 0x00000012040b8220 */ /* 0x000fe20000410000 */
[----:B------:R-:W-:Y:S01]  /*64b0*/  @!P0 LOP3.LUT R23, R45, 0xffff0000, RZ, 0xc0, !PT ;  /* 0xffff00002d178812 */ /* 0x000fe200078ec0ff */
[C---:B------:R-:W-:Y:S02]  /*64c0*/  @!P0 FMUL.FTZ R10, R6.reuse, R22 ;  /* 0x00000016060a8220 */ /* 0x040fe40000410000 */
[-C--:B------:R-:W-:Y:S01]  /*64d0*/  @!P0 FFMA.FTZ R50, R19, R9.reuse, -R11 ;  /* 0x0000000913328223 */ /* 0x080fe2000001080b */
[----:B------:R-:W-:Y:S01]  /*64e0*/  @!P0 LOP3.LUT R11, R15, 0xffff0000, RZ, 0xc0, !PT ;  /* 0xffff00000f0b8812 */ /* 0x000fe200078ec0ff */
[-C--:B------:R-:W-:Y:S02]  /*64f0*/  @!P0 FFMA.FTZ R51, R23, R8.reuse, -R10 ;  /* 0x0000000817338223 */ /* 0x080fe4000001080a */
[----:B------:R-:W-:Y:S02]  /*6500*/  @!P0 IMAD.U32 R10, R15, 0x10000, RZ ;  /* 0x000100000f0a8824 */ /* 0x000fe400078e00ff */
[----:B------:R-:W-:Y:S01]  /*6510*/  @!P0 FMUL.FTZ R6, R6, R8 ;  /* 0x0000000806068220 */ /* 0x000fe20000410000 */
[----:B------:R-:W-:Y:S01]  /*6520*/  @!P0 LOP3.LUT R8, R16, 0xffff0000, RZ, 0xc0, !PT ;  /* 0xffff000010088812 */ /* 0x000fe200078ec0ff */
[----:B------:R-:W-:Y:S02]  /*6530*/  @!P0 FMUL.FTZ R4, R4, R9 ;  /* 0x0000000904048220 */ /* 0x000fe40000410000 */
[----:B------:R-:W-:Y:S02]  /*6540*/  @!P0 IMAD.U32 R9, R16, 0x10000, RZ ;  /* 0x0001000010098824 */ /* 0x000fe400078e00ff */
[----:B------:R-:W-:Y:S02]  /*6550*/  @!P0 FMUL.FTZ R16, R10, R37 ;  /* 0x000000250a108220 */ /* 0x000fe40000410000 */
[C---:B------:R-:W-:Y:S02]  /*6560*/  @!P0 FMUL.FTZ R30, R11.reuse, R39 ;  /* 0x000000270b1e8220 */ /* 0x040fe40000410000 */
[-C--:B------:R-:W-:Y:S02]  /*6570*/  @!P0 FFMA.FTZ R49, R38, R9.reuse, -R16 ;  /* 0x0000000926318223 */ /* 0x080fe40000010810 */
[-C--:B------:R-:W-:Y:S02]  /*6580*/  @!P0 FMUL.FTZ R11, R11, R8.reuse ;  /* 0x000000080b0b8220 */ /* 0x080fe40000410000 */
[----:B------:R-:W-:Y:S02]  /*6590*/  @!P0 FFMA.FTZ R48, R40, R8, -R30 ;  /* 0x0000000828308223 */ /* 0x000fe4000001081e */
[C---:B------:R-:W-:Y:S01]  /*65a0*/  @!P0 IMAD.U32 R30, R35.reuse, 0x10000, RZ ;  /* 0x00010000231e8824 */ /* 0x040fe200078e00ff */
[----:B------:R-:W-:Y:S01]  /*65b0*/  @!P0 LOP3.LUT R35, R35, 0xffff0000, RZ, 0xc0, !PT ;  /* 0xffff000023238812 */ /* 0x000fe200078ec0ff */
[----:B------:R-:W-:Y:S02]  /*65c0*/  @!P0 IMAD.U32 R8, R14, 0x10000, RZ ;  /* 0x000100000e088824 */ /* 0x000fe400078e00ff */
[C---:B------:R-:W-:Y:S01]  /*65d0*/  @!P0 IMAD.U32 R16, R17.reuse, 0x10000, RZ ;  /* 0x0001000011108824 */ /* 0x040fe200078e00ff */
[----:B------:R-:W-:Y:S01]  /*65e0*/  @!P0 LOP3.LUT R17, R17, 0xffff0000, RZ, 0xc0, !PT ;  /* 0xffff000011118812 */ /* 0x000fe200078ec0ff */
[----:B------:R-:W-:Y:S01]  /*65f0*/  @!P0 FMUL.FTZ R10, R10, R9 ;  /* 0x000000090a0a8220 */ /* 0x000fe20000410000 */
[----:B------:R-:W-:Y:S01]  /*6600*/  @!P0 LOP3.LUT R9, R14, 0xffff0000, RZ, 0xc0, !PT ;  /* 0xffff00000e098812 */ /* 0x000fe200078ec0ff */
[----:B------:R-:W-:Y:S01]  /*6610*/  @!P0 FFMA.FTZ R4, R18, R19, R4 ;  /* 0x0000001312048223 */ /* 0x000fe20000010004 */
[----:B------:R-:W-:Y:S01]  /*6620*/  @!P0 F2FP.BF16.PACK_AB R19, R50, R57 ;  /* 0x000000393213823e */ /* 0x000fe200000010ff */
[----:B------:R-:W-:Y:S01]  /*6630*/  @!P0 FMUL.FTZ R41, R8, R30 ;  /* 0x0000001e08298220 */ /* 0x000fe20000410000 */
[----:B------:R-:W-:Y:S01]  /*6640*/  @!P0 F2FP.BF16.PACK_AB R18, R48, R49 ;  /* 0x000000313012823e */ /* 0x000fe200000010ff */
[----:B------:R-:W-:Y:S02]  /*6650*/  @!P0 FMUL.FTZ R8, R8, R16 ;  /* 0x0000001008088220 */ /* 0x000fe40000410000 */
[----:B------:R-:W-:Y:S02]  /*6660*/  @!P0 FFMA.FTZ R5, R20, R21, R5 ;  /* 0x0000001514058223 */ /* 0x000fe40000010005 */
[C---:B------:R-:W-:Y:S02]  /*6670*/  @!P0 FMUL.FTZ R43, R9.reuse, R35 ;  /* 0x00000023092b8220 */ /* 0x040fe40000410000 */
[----:B------:R-:W-:Y:S02]  /*6680*/  @!P0 FMUL.FTZ R9, R9, R17 ;  /* 0x0000001109098220 */ /* 0x000fe40000410000 */
[----:B------:R-:W-:Y:S02]  /*6690*/  @!P0 FFMA.FTZ R6, R22, R23, R6 ;  /* 0x0000001716068223 */ /* 0x000fe40000010006 */
[----:B------:R-:W-:Y:S02]  /*66a0*/  @!P0 FFMA.FTZ R8, R30, R34, R8 ;  /* 0x000000221e088223 */ /* 0x000fe40000010008 */
[----:B------:R-:W-:Y:S01]  /*66b0*/  @!P0 FFMA.FTZ R9, R35, R36, R9 ;  /* 0x0000002423098223 */ /* 0x000fe20000010009 */
[----:B------:R-:W-:Y:S01]  /*66c0*/  @!P0 F2FP.BF16.PACK_AB R5, R6, R5 ;  /* 0x000000050605823e */ /* 0x000fe200000010ff */
[----:B------:R-:W-:Y:S02]  /*66d0*/  @!P0 FFMA.FTZ R10, R37, R38, R10 ;  /* 0x00000026250a8223 */ /* 0x000fe4000001000a */
[----:B------:R-:W-:Y:S01]  /*66e0*/  @!P0 FFMA.FTZ R16, R34, R16, -R41 ;  /* 0x0000001022108223 */ /* 0x000fe20000010829 */
[----:B------:R-:W-:Y:S01]  /*66f0*/  @!P0 F2FP.BF16.PACK_AB R41, R51, R56 ;  /* 0x000000383329823e */ /* 0x000fe200000010ff */
[----:B------:R-:W-:Y:S01]  /*6700*/  @!P0 FFMA.FTZ R43, R36, R17, -R43 ;  /* 0x00000011242b8223 */ /* 0x000fe2000001082b */
[----:B------:R-:W-:Y:S01]  /*6710*/  @!P0 MOV R13, R5 ;  /* 0x00000005000d8202 */ /* 0x000fe20000000f00 */
[----:B------:R-:W-:Y:S01]  /*6720*/  @!P0 FFMA.FTZ R11, R39, R40, R11 ;  /* 0x00000028270b8223 */ /* 0x000fe2000001000b */
[----:B------:R-:W-:Y:S01]  /*6730*/  @!P0 MOV R45, R41 ;  /* 0x00000029002d8202 */ /* 0x000fe20000000f00 */
[----:B------:R-:W-:Y:S01]  /*6740*/  @!P0 IMAD.MOV.U32 R44, RZ, RZ, R19 ;  /* 0x000000ffff2c8224 */ /* 0x000fe200078e0013 */
[----:B------:R-:W-:Y:S01]  /*6750*/  @!P0 F2FP.BF16.PACK_AB R17, R43, R16 ;  /* 0x000000102b11823e */ /* 0x000fe200000010ff */
[----:B------:R-:W-:Y:S01]  /*6760*/  @!P0 IMAD.MOV.U32 R47, RZ, RZ, R18 ;  /* 0x000000ffff2f8224 */ /* 0x000fe200078e0012 */
[----:B------:R-:W-:Y:S02]  /*6770*/  @!P0 F2FP.BF16.PACK_AB R16, R4, R3 ;  /* 0x000000030410823e */ /* 0x000fe400000010ff */
[----:B------:R-:W-:Y:S01]  /*6780*/  @!P0 F2FP.BF16.PACK_AB R4, R9, R8 ;  /* 0x000000080904823e */ /* 0x000fe200000010ff */
[----:B------:R-:W-:Y:S01]  /*6790*/  @!P0 IMAD.MOV.U32 R46, RZ, RZ, R17 ;  /* 0x000000ffff2e8224 */ /* 0x000fe200078e0011 */
[----:B------:R-:W-:Y:S01]  /*67a0*/  @!P0 F2FP.BF16.PACK_AB R3, R11, R10 ;  /* 0x0000000a0b03823e */ /* 0x000fe200000010ff */
[----:B------:R-:W-:Y:S02]  /*67b0*/  @!P0 IMAD.MOV.U32 R12, RZ, RZ, R16 ;  /* 0x000000ffff0c8224 */ /* 0x000fe400078e0010 */
[----:B------:R-:W-:Y:S02]  /*67c0*/  @!P0 IMAD.MOV.U32 R14, RZ, RZ, R4 ;  /* 0x000000ffff0e8224 */ /* 0x000fe400078e0004 */
[----:B------:R-:W-:Y:S01]  /*67d0*/  @!P0 IMAD.MOV.U32 R15, RZ, RZ, R3 ;  /* 0x000000ffff0f8224 */ /* 0x000fe200078e0003 */
[C---:B----4-:R-:W-:Y:S04]  /*67e0*/  LEA R4, P0, R85.reuse, R66, 0x1 ;  /* 0x0000004255047211 */ /* 0x050fe800078008ff */
[----:B---3--:R-:W-:Y:S02]  /*67f0*/  LEA.HI.X R5, R85, R67, R119, 0x1, P0 ;  /* 0x0000004355057211 */ /* 0x008fe400000f0c77 */
[C---:B------:R-:W-:Y:S03]  /*6800*/  ISETP.GE.AND P0, PT, R42.reuse, c[0x0][0x1d4], PT ;  /* 0x000075002a007a0c */ /* 0x040fe60003f06270 */
[----:B------:R1:W-:Y:S10]  /*6810*/  ST.E.128 [R4.64], R44 ;  /* 0x0000002c04007985 */ /* 0x0003f4000c101d08 */
[----:B------:R-:W-:Y:S05]  /*6820*/  @!P0 IMAD.WIDE R8, R42, 0x2, R66 ;  /* 0x000000022a088825 */ /* 0x000fea00078e0242 */
[----:B------:R1:W-:Y:S02]  /*6830*/  @!P0 ST.E.128 [R8.64], R12 ;  /* 0x0000000c08008985 */ /* 0x0003e4000c101d08 */
.L_x_234:
[----:B------:R-:W-:Y:S05]  /*6840*/  BSYNC B0 ;  /* 0x0000000000007941 */ /* 0x000fea0003800000 */
.L_x_233:
[----:B------:R-:W-:Y:S11]  /*6850*/  ISETP.GE.AND P0, PT, R28, c[0x0][0x1d4], PT ;  /* 0x000075001c007a0c */ /* 0x000ff60003f06270 */
[----:B------:R-:W-:Y:S02]  /*6860*/  @!UPT UIADD3 URZ, URZ, URZ, URZ ;  /* 0x0000003f3f3ff290 */ /* 0x000fe4000fffe03f */
[----:B------:R-:W-:-:S05]  /*6870*/  @P0 BRA `(.L_x_218) ;  /* 0x00000a7000000947 */ /* 0x000fca0003800000 */
[----:B------:R-:W-:Y:S01]  /*6880*/  SEL R3, R64, R63, !P3 ;  /* 0x0000003f40037207 */ /* 0x000fe20005800000 */
[----:B------:R-:W2:Y:S01]  /*6890*/  LDS.128 R36, [R110+0x3c80] ;  /* 0x003c80006e247984 */ /* 0x000ea20000000c00 */
[C---:B-1--4-:R-:W-:Y:S02]  /*68a0*/  LEA R46, P0, R84.reuse, R66, 0x1 ;  /* 0x00000042542e7211 */ /* 0x052fe400078008ff */
[----:B------:R-:W-:Y:S02]  /*68b0*/  SHF.R.S32.HI R4, RZ, 0x1f, R3 ;  /* 0x0000001fff047819 */ /* 0x000fe40000011403 */
[----:B---3--:R-:W-:Y:S02]  /*68c0*/  LEA.HI.X R47, R84, R67, R118, 0x1, P0 ;  /* 0x00000043542f7211 */ /* 0x008fe400000f0c76 */
[----:B------:R-:W-:Y:S02]  /*68d0*/  LEA.HI R3, R4, R3, RZ, 0x4 ;  /* 0x0000000304037211 */ /* 0x000fe400078f20ff */
[----:B------:R-:W-:Y:S02]  /*68e0*/  ISETP.GE.AND P0, PT, R28, c[0x0][0x27c], PT ;  /* 0x00009f001c007a0c */ /* 0x000fe40003f06270 */
[----:B------:R-:W-:Y:S04]  /*68f0*/  LEA.HI.SX32 R3, R3, R60, 0x1c ;  /* 0x0000003c03037211 */ /* 0x000fe800078fe2ff */
[----:B------:R-:W-:Y:S01]  /*6900*/  SHF.R.S32.HI R4, RZ, 0x1f, R3 ;  /* 0x0000001fff047819 */ /* 0x000fe20000011403 */
[----:B------:R-:W-:Y:S03]  /*6910*/  IMAD.SHL.U32 R40, R3, 0x8, RZ ;  /* 0x0000000803287824 */ /* 0x000fe600078e00ff */
[----:B------:R-:W-:Y:S03]  /*6920*/  LEA.HI R4, R4, R3, RZ, 0x2 ;  /* 0x0000000304047211 */ /* 0x000fe600078f10ff */
[----:B------:R-:W-:Y:S02]  /*6930*/  @!P0 SHF.R.U64 R5, R26, 0x10, R27 ;  /* 0x000000101a058819 */ /* 0x000fe4000000121b */
[----:B------:R-:W-:Y:S02]  /*6940*/  SHF.R.S32.HI R3, RZ, 0x2, R4 ;  /* 0x00000002ff037819 */ /* 0x000fe40000011404 */
[----:B------:R-:W-:Y:S02]  /*6950*/  LOP3.LUT R4, R148, 0x18, R40, 0xf8, !PT ;  /* 0x0000001894047812 */ /* 0x000fe400078ef828 */
[----:B------:R-:W-:Y:S01]  /*6960*/  @!P0 SHF.R.U32.HI R11, RZ, 0x10, R55 ;  /* 0x00000010ff0b8819 */ /* 0x000fe20000011637 */
[----:B------:R-:W-:Y:S01]  /*6970*/  IMAD R3, R3, 0x600, R7 ;  /* 0x0000060003037824 */ /* 0x000fe200078e0207 */
[----:B-----5:R-:W-:Y:S02]  /*6980*/  LOP3.LUT R4, R4, R147, RZ, 0x3c, !PT ;  /* 0x0000009304047212 */ /* 0x020fe400078e3cff */
[----:B------:R-:W-:Y:S02]  /*6990*/  @!P0 SHF.R.U32.HI R6, RZ, 0x10, R27 ;  /* 0x00000010ff068819 */ /* 0x000fe4000001161b */
[----:B------:R-:W-:Y:S01]  /*69a0*/  @!P0 SHF.R.U64 R8, R52, 0x10, R53 ;  /* 0x0000001034088819 */ /* 0x000fe20000001235 */
[----:B------:R-:W-:Y:S01]  /*69b0*/  IMAD.IADD R3, R3, 0x1, R4 ;  /* 0x0000000103037824 */ /* 0x000fe200078e0204 */
[----:B------:R-:W-:Y:S02]  /*69c0*/  @!P0 SHF.R.U32.HI R4, RZ, 0x10, R25 ;  /* 0x00000010ff048819 */ /* 0x000fe40000011619 */
[----:B------:R-:W-:Y:S01]  /*69d0*/  @!P0 PRMT R19, R58, 0x5410, R8 ;  /* 0x000054103a138816 */ /* 0x000fe20000000008 */
[----:B------:R-:W-:Y:S01]  /*69e0*/  IMAD.SHL.U32 R3, R3, 0x2, RZ ;  /* 0x0000000203037824 */ /* 0x000fe200078e00ff */
[----:B--2---:R-:W-:Y:S02]  /*69f0*/  @!P0 SHF.L.U32 R21, R37, 0x10, RZ ;  /* 0x0000001025158819 */ /* 0x004fe400000006ff */
[----:B------:R-:W-:Y:S02]  /*6a00*/  @!P0 LOP3.LUT R34, R39, 0xffff0000, RZ, 0xc0, !PT ;  /* 0xffff000027228812 */ /* 0x000fe400078ec0ff */
[----:B------:R1:W2:Y:S01]  /*6a10*/  LDS.128 R12, [R3+0x3c80] ;  /* 0x003c8000030c7984 */ /* 0x0002a20000000c00 */
[----:B------:R-:W-:Y:S02]  /*6a20*/  @!P0 LOP3.LUT R27, R38, 0xffff0000, RZ, 0xc0, !PT ;  /* 0xffff0000261b8812 */ /* 0x000fe400078ec0ff */
[----:B------:R-:W-:Y:S02]  /*6a30*/  @!P0 PRMT R8, R31, 0x5410, R4 ;  /* 0x000054101f088816 */ /* 0x000fe40000000004 */
[----:B------:R-:W-:Y:S02]  /*6a40*/  @!P0 SHF.R.U32.HI R10, RZ, 0x10, R53 ;  /* 0x00000010ff0a8819 */ /* 0x000fe40000011635 */
[----:B------:R-:W-:Y:S02]  /*6a50*/  @!P0 SHF.R.U64 R17, R54, 0x10, R55 ;  /* 0x0000001036118819 */ /* 0x000fe40000001237 */
[----:B------:R-:W-:Y:S01]  /*6a60*/  @!P0 PRMT R18, R58, 0x5432, R10 ;  /* 0x000054323a128816 */ /* 0x000fe2000000000a */
[----:B------:R-:W-:Y:S01]  /*6a70*/  @!P0 IMAD.U32 R10, R19, 0x10000, RZ ;  /* 0x00010000130a8824 */ /* 0x000fe200078e00ff */
[----:B------:R-:W-:Y:S02]  /*6a80*/  @!P0 PRMT R26, R59, 0x5432, R17 ;  /* 0x000054323b1a8816 */ /* 0x000fe40000000011 */
[----:B------:R-:W-:Y:S01]  /*6a90*/  @!P0 PRMT R17, R32, 0x5432, R5 ;  /* 0x0000543220118816 */ /* 0x000fe20000000005 */
[----:B------:R-:W-:Y:S01]  /*6aa0*/  @!P0 IMAD.U32 R20, R18, 0x10000, RZ ;  /* 0x0001000012148824 */ /* 0x000fe200078e00ff */
[----:B------:R-:W-:Y:S01]  /*6ab0*/  @!P0 PRMT R16, R32, 0x5410, R6 ;  /* 0x0000541020108816 */ /* 0x000fe20000000006 */
[C---:B------:R-:W-:Y:S01]  /*6ac0*/  @!P0 IMAD.U32 R6, R8.reuse, 0x10000, RZ ;  /* 0x0001000008068824 */ /* 0x040fe200078e00ff */
[----:B------:R-:W-:Y:S02]  /*6ad0*/  @!P0 LOP3.LUT R8, R8, 0xffff0000, RZ, 0xc0, !PT ;  /* 0xffff000008088812 */ /* 0x000fe400078ec0ff */
[----:B-1----:R-:W-:Y:S02]  /*6ae0*/  @!P0 SHF.R.U64 R3, R24, 0x10, R25 ;  /* 0x0000001018038819 */ /* 0x002fe40000001219 */
[----:B------:R-:W-:Y:S02]  /*6af0*/  @!P0 SHF.L.U32 R25, R38, 0x10, RZ ;  /* 0x0000001026198819 */ /* 0x000fe400000006ff */
        /* <DEDUP_REMOVED lines=21> */
[----:B------:R-:W-:Y:S02]  /*6c50*/  @!P0 LOP3.LUT R4, R12, 0xffff0000, RZ, 0xc0, !PT ;  /* 0xffff00000c048812 */ /* 0x000fe400078ec0ff */
[----:B------:R-:W-:Y:S03]  /*6c60*/  @!P0 LOP3.LUT R6, R13, 0xffff0000, RZ, 0xc0, !PT ;  /* 0xffff00000d068812 */ /* 0x000fe600078ec0ff */
[----:B------:R-:W-:Y:S02]  /*6c70*/  @!P0 FMUL.FTZ R11, R4, R18 ;  /* 0x00000012040b8220 */ /* 0x000fe40000410000 */
        /* <DEDUP_REMOVED lines=9> */
[C---:B------:R-:W-:Y:S02]  /*6d10*/  @!P0 FMUL.FTZ R16, R10.reuse, R30 ;  /* 0x0000001e0a108220 */ /* 0x040fe40000410000 */
[----:B------:R-:W-:Y:S02]  /*6d20*/  @!P0 FMUL.FTZ R24, R11, R32 ;  /* 0x000000200b188220 */ /* 0x000fe40000410000 */
[-C--:B------:R-:W-:Y:S02]  /*6d30*/  @!P0 FMUL.FTZ R10, R10, R9.reuse ;  /* 0x000000090a0a8220 */ /* 0x080fe40000410000 */
[----:B------:R-:W-:Y:S01]  /*6d40*/  @!P0 FFMA.FTZ R43, R31, R9, -R16 ;  /* 0x000000091f2b8223 */ /* 0x000fe20000010810 */
[----:B------:R-:W-:Y:S01]  /*6d50*/  @!P0 LOP3.LUT R9, R14, 0xffff0000, RZ, 0xc0, !PT ;  /* 0xffff00000e098812 */ /* 0x000fe200078ec0ff */
[-C--:B------:R-:W-:Y:S02]  /*6d60*/  @!P0 FFMA.FTZ R42, R34, R8.reuse, -R24 ;  /* 0x00000008222a8223 */ /* 0x080fe40000010818 */
[C---:B------:R-:W-:Y:S01]  /*6d70*/  @!P0 IMAD.U32 R24, R26.reuse, 0x10000, RZ ;  /* 0x000100001a188824 */ /* 0x040fe200078e00ff */
[----:B------:R-:W-:Y:S01]  /*6d80*/  @!P0 LOP3.LUT R26, R26, 0xffff0000, RZ, 0xc0, !PT ;  /* 0xffff00001a1a8812 */ /* 0x000fe200078ec0ff */
[----:B------:R-:W-:Y:S02]  /*6d90*/  @!P0 FMUL.FTZ R11, R11, R8 ;  /* 0x000000080b0b8220 */ /* 0x000fe40000410000 */
[----:B------:R-:W-:Y:S02]  /*6da0*/  @!P0 IMAD.U32 R8, R14, 0x10000, RZ ;  /* 0x000100000e088824 */ /* 0x000fe400078e00ff */
[C---:B------:R-:W-:Y:S01]  /*6db0*/  @!P0 IMAD.U32 R16, R17.reuse, 0x10000, RZ ;  /* 0x0001000011108824 */ /* 0x040fe200078e00ff */
[----:B------:R-:W-:Y:S01]  /*6dc0*/  @!P0 LOP3.LUT R17, R17, 0xffff0000, RZ, 0xc0, !PT ;  /* 0xffff000011118812 */ /* 0x000fe200078ec0ff */
[----:B------:R-:W-:Y:S02]  /*6dd0*/  @!P0 FMUL.FTZ R35, R8, R24 ;  /* 0x0000001808238220 */ /* 0x000fe40000410000 */
[----:B------:R-:W-:Y:S02]  /*6de0*/  @!P0 FMUL.FTZ R41, R9, R26 ;  /* 0x0000001a09298220 */ /* 0x000fe40000410000 */
[----:B------:R-:W-:Y:S01]  /*6df0*/  @!P0 FFMA.FTZ R4, R18, R19, R4 ;  /* 0x0000001312048223 */ /* 0x000fe20000010004 */
[----:B------:R-:W-:Y:S01]  /*6e00*/  @!P0 F2FP.BF16.PACK_AB R19, R44, R49 ;  /* 0x000000312c13823e */ /* 0x000fe200000010ff */
[-C--:B------:R-:W-:Y:S01]  /*6e10*/  @!P0 FMUL.FTZ R8, R8, R16.reuse ;  /* 0x0000001008088220 */ /* 0x080fe20000410000 */
[----:B------:R-:W-:Y:S01]  /*6e20*/  @!P0 F2FP.BF16.PACK_AB R18, R42, R43 ;  /* 0x0000002b2a12823e */ /* 0x000fe200000010ff */
[----:B------:R-:W-:Y:S01]  /*6e30*/  @!P0 FFMA.FTZ R16, R25, R16, -R35 ;  /* 0x0000001019108223 */ /* 0x000fe20000010823 */
[----:B------:R-:W-:Y:S01]  /*6e40*/  @!P0 F2FP.BF16.PACK_AB R35, R45, R48 ;  /* 0x000000302d23823e */ /* 0x000fe200000010ff */
[----:B------:R-:W-:Y:S02]  /*6e50*/  @!P0 FFMA.FTZ R41, R27, R17, -R41 ;  /* 0x000000111b298223 */ /* 0x000fe40000010829 */
[----:B------:R-:W-:Y:S01]  /*6e60*/  @!P0 FFMA.FTZ R5, R20, R21, R5 ;  /* 0x0000001514058223 */ /* 0x000fe20000010005 */
[----:B------:R-:W-:Y:S01]  /*6e70*/  @!P0 MOV R37, R35 ;  /* 0x0000002300258202 */ /* 0x000fe20000000f00 */
[----:B------:R-:W-:Y:S01]  /*6e80*/  @!P0 FMUL.FTZ R9, R9, R17 ;  /* 0x0000001109098220 */ /* 0x000fe20000410000 */
[----:B------:R-:W-:Y:S01]  /*6e90*/  @!P0 F2FP.BF16.PACK_AB R17, R41, R16 ;  /* 0x000000102911823e */ /* 0x000fe200000010ff */
[----:B------:R-:W-:Y:S01]  /*6ea0*/  @!P0 FFMA.FTZ R6, R22, R23, R6 ;  /* 0x0000001716068223 */ /* 0x000fe20000010006 */
[----:B------:R-:W-:Y:S01]  /*6eb0*/  @!P0 F2FP.BF16.PACK_AB R16, R4, R3 ;  /* 0x000000030410823e */ /* 0x000fe200000010ff */
[----:B------:R-:W-:Y:S02]  /*6ec0*/  @!P0 FFMA.FTZ R8, R24, R25, R8 ;  /* 0x0000001918088223 */ /* 0x000fe40000010008 */
[----:B------:R-:W-:Y:S01]  /*6ed0*/  @!P0 FFMA.FTZ R9, R26, R27, R9 ;  /* 0x0000001b1a098223 */ /* 0x000fe20000010009 */
[----:B------:R-:W-:Y:S01]  /*6ee0*/  @!P0 F2FP.BF16.PACK_AB R5, R6, R5 ;  /* 0x000000050605823e */ /* 0x000fe200000010ff */
[----:B------:R-:W-:Y:S02]  /*6ef0*/  @!P0 FFMA.FTZ R10, R30, R31, R10 ;  /* 0x0000001f1e0a8223 */ /* 0x000fe4000001000a */
[----:B------:R-:W-:Y:S01]  /*6f00*/  @!P0 FFMA.FTZ R11, R32, R34, R11 ;  /* 0x00000022200b8223 */ /* 0x000fe2000001000b */
[----:B------:R-:W-:Y:S01]  /*6f10*/  @!P0 F2FP.BF16.PACK_AB R4, R9, R8 ;  /* 0x000000080904823e */ /* 0x000fe200000010ff */
[----:B------:R-:W-:Y:S01]  /*6f20*/  @!P0 IMAD.MOV.U32 R36, RZ, RZ, R19 ;  /* 0x000000ffff248224 */ /* 0x000fe200078e0013 */
[----:B------:R-:W-:Y:S01]  /*6f30*/  @!P0 MOV R13, R5 ;  /* 0x00000005000d8202 */ /* 0x000fe20000000f00 */
[----:B------:R-:W-:Y:S01]  /*6f40*/  @!P0 IMAD.MOV.U32 R38, RZ, RZ, R17 ;  /* 0x000000ffff268224 */ /* 0x000fe200078e0011 */
[----:B------:R-:W-:Y:S01]  /*6f50*/  @!P0 F2FP.BF16.PACK_AB R3, R11, R10 ;  /* 0x0000000a0b03823e */ /* 0x000fe200000010ff */
[----:B------:R-:W-:Y:S02]  /*6f60*/  @!P0 IMAD.MOV.U32 R39, RZ, RZ, R18 ;  /* 0x000000ffff278224 */ /* 0x000fe400078e0012 */
[----:B------:R-:W-:Y:S02]  /*6f70*/  @!P0 IMAD.MOV.U32 R12, RZ, RZ, R16 ;  /* 0x000000ffff0c8224 */ /* 0x000fe400078e0010 */
[----:B------:R-:W-:Y:S01]  /*6f80*/  @!P0 IMAD.MOV.U32 R14, RZ, RZ, R4 ;  /* 0x000000ffff0e8224 */ /* 0x000fe200078e0004 */
[----:B------:R1:W-:Y:S01]  /*6f90*/  ST.E.128 [R46.64], R36 ;  /* 0x000000242e007985 */ /* 0x0003e2000c101d08 */
[----:B------:R-:W-:Y:S01]  /*6fa0*/  @!P0 IMAD.MOV.U32 R15, RZ, RZ, R3 ;  /* 0x000000ffff0f8224 */ /* 0x000fe200078e0003 */
[----:B------:R-:W-:Y:S11]  /*6fb0*/  ISETP.GE.AND P0, PT, R40, c[0x0][0x1d4], PT ;  /* 0x0000750028007a0c */ /* 0x000ff60003f06270 */
[----:B------:R-:W-:Y:S02]  /*6fc0*/  @!UPT UIADD3 URZ, URZ, URZ, URZ ;  /* 0x0000003f3f3ff290 */ /* 0x000fe4000fffe03f */
[----:B------:R-:W-:-:S05]  /*6fd0*/  @P0 BRA `(.L_x_218) ;  /* 0x0000031000000947 */ /* 0x000fca0003800000 */
[C---:B------:R-:W-:Y:S04]  /*6fe0*/  LEA R4, P0, R40.reuse, R66, 0x1 ;  /* 0x0000004228047211 */ /* 0x040fe800078008ff */
[----:B------:R-:W-:Y:S05]  /*6ff0*/  LEA.HI.X.SX32 R5, R40, R67, 0x1, P0 ;  /* 0x0000004328057211 */ /* 0x000fea00000f0eff */
[----:B------:R2:W-:Y:S01]  /*7000*/  ST.E.128 [R4.64], R12 ;  /* 0x0000000c04007985 */ /* 0x0005e2000c101d08 */
[----:B------:R-:W-:-:S05]  /*7010*/  BRA `(.L_x_218) ;  /* 0x000002d000007947 */ /* 0x000fca0003800000 */
.L_x_214:
[----:B------:R1:W2:Y:S01]  /*7020*/  SHFL.IDX PT, R5, R32, RZ, 0x1e1f ;  /* 0x001e1fff20057589 */ /* 0x0002a200000e0000 */
[----:B------:R-:W-:Y:S03]  /*7030*/  IMAD R3, R33, -0x30, R2 ;  /* 0xffffffd021037824 */ /* 0x000fe600078e0202 */
[----:B------:R1:W3:Y:S02]  /*7040*/  SHFL.IDX PT, R4, R56, RZ, 0x1e1f ;  /* 0x001e1fff38047589 */ /* 0x0002e400000e0000 */
[----:B------:R-:W-:Y:S04]  /*7050*/  IMNMX R76, R3, 0x30, PT ;  /* 0x00000030034c7817 */ /* 0x000fe80003800200 */
[----:B------:R-:W-:Y:S11]  /*7060*/  ISETP.GT.AND P0, PT, R76, R112, PT ;  /* 0x000000704c00720c */ /* 0x000ff60003f04270 */
[----:B------:R-:W-:Y:S02]  /*7070*/  @!UPT UIADD3 URZ, URZ, URZ, URZ ;  /* 0x0000003f3f3ff290 */ /* 0x000fe4000fffe03f */
[----:B------:R-:W-:-:S05]  /*7080*/  @!P0 BRA `(.L_x_218) ;  /* 0x0000026000008947 */ /* 0x000fca0003800000 */
[----:B------:R-:W4:Y:S01]  /*7090*/  LDL R10, [R1+0x24] ;  /* 0x00002400010a7983 */ /* 0x000f220000100800 */
[----:B------:R-:W-:Y:S02]  /*70a0*/  ISETP.GE.AND P0, PT, R104, c[0x0][0x1d4], PT ;  /* 0x0000750068007a0c */ /* 0x000fe40003f06270 */
[----:B------:R-:W-:Y:S01]  /*70b0*/  ISETP.GE.AND P5, PT, R248, c[0x0][0x1d4], PT ;  /* 0x00007500f8007a0c */ /* 0x000fe20003fa6270 */
[----:B------:R-:W5:Y:S04]  /*70c0*/  LDL R6, [R1+0x14] ;  /* 0x0000140001067983 */ /* 0x000f680000100800 */
[----:B---3--:R-:W3:Y:S04]  /*70d0*/  LDL R16, [R1+0x20] ;  /* 0x0000200001107983 */ /* 0x008ee80000100800 */
[----:B--2---:R-:W2:Y:S02]  /*70e0*/  LDL R15, [R1+0x8] ;  /* 0x00000800010f7983 */ /* 0x004ea40000100800 */
[CC--:B------:R-:W-:Y:S02]  /*70f0*/  @!P0 LEA R8, P4, R104.reuse, R4.reuse, 0x1 ;  /* 0x0000000468088211 */ /* 0x0c0fe400078808ff */
[----:B------:R-:W2:Y:S02]  /*7100*/  LDL R14, [R1+0x4] ;  /* 0x00000400010e7983 */ /* 0x000ea40000100800 */
[-C--:B------:R-:W-:Y:S02]  /*7110*/  @!P0 LEA.HI.X R9, R104, R5.reuse, R105, 0x1, P4 ;  /* 0x0000000568098211 */ /* 0x080fe400020f0c69 */
[CC--:B------:R-:W-:Y:S04]  /*7120*/  @!P5 LEA R12, P4, R248.reuse, R4.reuse, 0x1 ;  /* 0x00000004f80cd211 */ /* 0x0c0fe800078808ff */
[-C--:B----4-:R-:W-:Y:S02]  /*7130*/  @!P5 LEA.HI.X R13, R248, R5.reuse, R10, 0x1, P4 ;  /* 0x00000005f80dd211 */ /* 0x090fe400020f0c0a */
[C---:B------:R-:W-:Y:S11]  /*7140*/  ISETP.GE.AND P4, PT, R247.reuse, c[0x0][0x1d4], PT ;  /* 0x00007500f7007a0c */ /* 0x040ff60003f86270 */
[----:B------:R-:W-:Y:S02]  /*7150*/  @!UPT UIADD3 URZ, URZ, URZ, URZ ;  /* 0x0000003f3f3ff290 */ /* 0x000fe4000fffe03f */
[CC--:B------:R-:W-:Y:S04]  /*7160*/  @!P4 LEA R10, P6, R247.reuse, R4.reuse, 0x1 ;  /* 0x00000004f70ac211 */ /* 0x0c0fe800078c08ff */
[-C--:B---3--:R-:W-:Y:S02]  /*7170*/  @!P4 LEA.HI.X R11, R247, R5.reuse, R16, 0x1, P6 ;  /* 0x00000005f70bc211 */ /* 0x088fe400030f0c10 */
[----:B------:R-:W3:Y:S04]  /*7180*/  @!P0 LDS.128 R16, [R244+0x2400] ;  /* 0x00240000f4108984 */ /* 0x000ee80000000c00 */
[----:B---3--:R3:W-:Y:S01]  /*7190*/  @!P0 ST.E.128 [R8.64], R16 ;  /* 0x0000001008008985 */ /* 0x0087e2000c101d08 */
[----:B------:R-:W-:Y:S11]  /*71a0*/  ISETP.GE.AND P0, PT, R29, c[0x0][0x1d4], PT ;  /* 0x000075001d007a0c */ /* 0x000ff60003f06270 */
[----:B------:R-:W-:Y:S02]  /*71b0*/  @!UPT UIADD3 URZ, URZ, URZ, URZ ;  /* 0x0000003f3f3ff290 */ /* 0x000fe4000fffe03f */
[----:B------:R-:W4:Y:S01]  /*71c0*/  @!P0 LDS.128 R16, [R245+0x2400] ;  /* 0x00240000f5108984 */ /* 0x000f220000000c00 */
[----:B--2---:R-:W-:Y:S04]  /*71d0*/  @!P0 IMAD.SHL.U32 R3, R15, 0x8, RZ ;  /* 0x000000080f038824 */ /* 0x004fe800078e00ff */
[--C-:B---3--:R-:W-:Y:S05]  /*71e0*/  @!P0 IMAD.WIDE R8, R3, 0x2, R4.reuse ;  /* 0x0000000203088825 */ /* 0x108fea00078e0204 */
[----:B----4-:R2:W-:Y:S01]  /*71f0*/  @!P0 ST.E.128 [R8.64], R16 ;  /* 0x0000001008008985 */ /* 0x0105e2000c101d08 */
[----:B------:R-:W-:Y:S11]  /*7200*/  ISETP.GE.AND P0, PT, R28, c[0x0][0x1d4], PT ;  /* 0x000075001c007a0c */ /* 0x000ff60003f06270 */
[----:B------:R-:W-:Y:S02]  /*7210*/  @!UPT UIADD3 URZ, URZ, URZ, URZ ;  /* 0x0000003f3f3ff290 */ /* 0x000fe4000fffe03f */
[----:B------:R-:W3:Y:S01]  /*7220*/  @!P0 LDS.128 R20, [R244+0x3000] ;  /* 0x00300000f4148984 */ /* 0x000ee20000000c00 */
[----:B------:R-:W-:Y:S04]  /*7230*/  @!P0 IMAD.SHL.U32 R3, R14, 0x8, RZ ;  /* 0x000000080e038824 */ /* 0x000fe800078e00ff */
[----:B--2---:R-:W-:Y:S05]  /*7240*/  @!P0 IMAD.WIDE R8, R3, 0x2, R4 ;  /* 0x0000000203088825 */ /* 0x004fea00078e0204 */
[----:B---3--:R-:W-:Y:S01]  /*7250*/  @!P0 ST.E.128 [R8.64], R20 ;  /* 0x0000001408008985 */ /* 0x008fe2000c101d08 */
[C---:B------:R-:W-:Y:S03]  /*7260*/  ISETP.GE.AND P0, PT, R246.reuse, c[0x0][0x1d4], PT ;  /* 0x00007500f6007a0c */ /* 0x040fe60003f06270 */
[----:B------:R-:W2:Y:S10]  /*7270*/  @!P5 LDS.128 R16, [R245+0x3000] ;  /* 0x00300000f510d984 */ /* 0x000eb40000000c00 */
[C---:B------:R-:W-:Y:S04]  /*7280*/  @!P0 LEA R4, P6, R246.reuse, R4, 0x1 ;  /* 0x00000004f6048211 */ /* 0x040fe800078c08ff */
[----:B-----5:R-:W-:Y:S01]  /*7290*/  @!P0 LEA.HI.X R5, R246, R5, R6, 0x1, P6 ;  /* 0x00000005f6058211 */ /* 0x020fe200030f0c06 */
[----:B--2---:R-:W-:Y:S04]  /*72a0*/  @!P5 ST.E.128 [R12.64], R16 ;  /* 0x000000100c00d985 */ /* 0x004fe8000c101d08 */
[----:B------:R-:W2:Y:S04]  /*72b0*/  @!P4 LDS.128 R12, [R244+0x3c00] ;  /* 0x003c0000f40cc984 */ /* 0x000ea80000000c00 */
[----:B--2---:R-:W-:Y:S04]  /*72c0*/  @!P4 ST.E.128 [R10.64], R12 ;  /* 0x0000000c0a00c985 */ /* 0x004fe8000c101d08 */
[----:B------:R-:W2:Y:S04]  /*72d0*/  @!P0 LDS.128 R8, [R245+0x3c00] ;  /* 0x003c0000f5088984 */ /* 0x000ea80000000c00 */
[----:B--2---:R2:W-:Y:S02]  /*72e0*/  @!P0 ST.E.128 [R4.64], R8 ;  /* 0x0000000804008985 */ /* 0x0045e4000c101d08 */
.L_x_218:
[----:B------:R-:W-:Y:S05]  /*72f0*/  BSYNC B1 ;  /* 0x0000000000017941 */ /* 0x000fea0003800000 */
.L_x_213:
[----:B------:R-:W-:Y:S01]  /*7300*/  IMAD.IADD R3, R76, 0x1, -R249 ;  /* 0x000000014c037824 */ /* 0x000fe200078e0af9 */
[----:B------:R-:W-:Y:S01]  /*7310*/  LOP3.LUT P6, RZ, R243, 0x1, RZ, 0xc0, !PT ;  /* 0x00000001f3ff7812 */ /* 0x000fe200078cc0ff */
[----:B-12--5:R-:W-:Y:S01]  /*7320*/  IMAD.WIDE R8, R33, 0x30, R88 ;  /* 0x0000003021087825 */ /* 0x026fe200078e0258 */
[----:B------:R-:W-:Y:S01]  /*7330*/  P2R R13, PR, RZ, 0x2 ;  /* 0x00000002ff0d7803 */ /* 0x000fe20000000000 */
[----:B------:R-:W-:Y:S01]  /*7340*/  BSSY B0, `(.L_x_235) ;  /* 0x000005d000007945 */ /* 0x000fe20003800000 */
[----:B------:R-:W-:Y:S01]  /*7350*/  ISETP.GE.AND P0, PT, R3, 0x21, PT ;  /* 0x000000210300780c */ /* 0x000fe20003f06270 */
[----:B------:R-:W-:Y:S01]  /*7360*/  IMAD R10, R80, c[0x0][0x218], RZ ;  /* 0x00008600500a7a24 */ /* 0x000fe200078e02ff */
[----:B------:R-:W-:Y:S03]  /*7370*/  LOP3.LUT P1, RZ, R243, 0x4, RZ, 0xc0, !PT ;  /* 0x00000004f3ff7812 */ /* 0x000fe6000782c0ff */
[----:B------:R-:W-:Y:S08]  /*7380*/  IMAD R10, R77, c[0x0][0x21c], R10 ;  /* 0x000087004d0a7a24 */ /* 0x000ff000078e020a */
[C---:B------:R-:W-:Y:S05]  /*7390*/  @P0 IADD3 R6, P4, R8.reuse, 0x20, RZ ;  /* 0x0000002008060810 */ /* 0x040fea0007f9e0ff */
[----:B------:R-:W-:Y:S01]  /*73a0*/  @P0 IMAD.X R11, RZ, RZ, R9, P4 ;  /* 0x000000ffff0b0224 */ /* 0x000fe200020e0609 */
[----:B------:R-:W-:Y:S11]  /*73b0*/  ISETP.GE.AND P4, PT, R3, 0x1, PT ;  /* 0x000000010300780c */ /* 0x000ff60003f86270 */
[----:B------:R-:W-:Y:S02]  /*73c0*/  @!UPT UIADD3 URZ, URZ, URZ, URZ ;  /* 0x0000003f3f3ff290 */ /* 0x000fe4000fffe03f */
[----:B---3--:R-:W-:Y:S01]  /*73d0*/  @P4 MOV R4, R82 ;  /* 0x0000005200044202 */ /* 0x008fe20000000f00 */
[----:B------:R-:W-:Y:S02]  /*73e0*/  @P4 IMAD R3, R9, c[0x0][0x258], RZ ;  /* 0x0000960009034a24 */ /* 0x000fe400078e02ff */
[----:B------:R-:W-:Y:S02]  /*73f0*/  @P4 IMAD.MOV.U32 R5, RZ, RZ, R81 ;  /* 0x000000ffff054224 */ /* 0x000fe400078e0051 */
[C---:B------:R-:W-:Y:S02]  /*7400*/  @P4 IMAD R3, R8.reuse, c[0x0][0x25c], R3 ;  /* 0x0000970008034a24 */ /* 0x040fe400078e0203 */
[----:B------:R-:W-:Y:S04]  /*7410*/  @P4 IMAD.WIDE.U32 R4, R8, c[0x0][0x258], R4 ;  /* 0x0000960008044a25 */ /* 0x000fe800078e0004 */
[----:B------:R-:W-:Y:S01]  /*7420*/  @P4 IMAD.IADD R3, R5, 0x1, R3 ;  /* 0x0000000105034824 */ /* 0x000fe200078e0203 */
[C---:B------:R-:W-:Y:S04]  /*7430*/  @P4 LEA R8, P5, R4.reuse, c[0x0][0x250], 0x1 ;  /* 0x0000940004084a11 */ /* 0x040fe800078a08ff */
[----:B------:R-:W-:Y:S01]  /*7440*/  @P4 LEA.HI.X R9, R4, c[0x0][0x254], R3, 0x1, P5 ;  /* 0x0000950004094a11 */ /* 0x000fe200028f0c03 */
[----:B------:R-:W-:Y:S02]  /*7450*/  IMAD R3, R79, c[0x0][0x208], RZ ;  /* 0x000082004f037a24 */ /* 0x000fe400078e02ff */
[C---:B------:R-:W-:Y:S04]  /*7460*/  IMAD.WIDE.U32 R4, R78.reuse, c[0x0][0x208], RZ ;  /* 0x000082004e047a25 */ /* 0x040fe800078e00ff */
[----:B------:R-:W-:Y:S05]  /*7470*/  IMAD R3, R78, c[0x0][0x20c], R3 ;  /* 0x000083004e037a24 */ /* 0x000fea00078e0203 */
[----:B------:R-:W-:Y:S05]  /*7480*/  IADD3 R5, R5, R3, RZ ;  /* 0x0000000305057210 */ /* 0x000fea0007ffe0ff */
[----:B------:R-:W-:Y:S05]  /*7490*/  IMAD.WIDE.U32 R4, R77, c[0x0][0x218], R4 ;  /* 0x000086004d047a25 */ /* 0x000fea00078e0004 */
[----:B------:R-:W-:Y:S01]  /*74a0*/  IADD3 R3, P5, R102, R4, RZ ;  /* 0x0000000466037210 */ /* 0x000fe20007fbe0ff */
[----:B------:R-:W-:Y:S02]  /*74b0*/  @P0 IMAD R4, R11, c[0x0][0x258], RZ ;  /* 0x000096000b040a24 */ /* 0x000fe400078e02ff */
[----:B------:R-:W-:Y:S01]  /*74c0*/  @P0 IMAD.MOV.U32 R11, RZ, RZ, R81 ;  /* 0x000000ffff0b0224 */ /* 0x000fe200078e0051 */
[----:B------:R-:W-:Y:S01]  /*74d0*/  IADD3.X R12, R125, R5, R10, P5, !PT ;  /* 0x000000057d0c7210 */ /* 0x000fe20002ffe40a */
[----:B------:R-:W-:Y:S04]  /*74e0*/  @P0 IMAD.MOV.U32 R10, RZ, RZ, R82 ;  /* 0x000000ffff0a0224 */ /* 0x000fe800078e0052 */
[C---:B------:R-:W-:Y:S04]  /*74f0*/  @P0 IMAD.WIDE.U32 R10, R6.reuse, c[0x0][0x258], R10 ;  /* 0x00009600060a0a25 */ /* 0x040fe800078e000a */
[----:B------:R-:W-:Y:S01]  /*7500*/  @P0 IMAD R6, R6, c[0x0][0x25c], R4 ;  /* 0x0000970006060a24 */ /* 0x000fe200078e0204 */
[C---:B------:R-:W-:Y:S04]  /*7510*/  @P0 LEA R4, P5, R10.reuse, c[0x0][0x250], 0x1 ;  /* 0x000094000a040a11 */ /* 0x040fe800078a08ff */
[----:B------:R-:W-:Y:S04]  /*7520*/  @P0 IADD3 R6, R11, R6, RZ ;  /* 0x000000060b060210 */ /* 0x000fe80007ffe0ff */
[----:B------:R-:W-:Y:S02]  /*7530*/  @P0 LEA.HI.X R5, R10, c[0x0][0x254], R6, 0x1, P5 ;  /* 0x000095000a050a11 */ /* 0x000fe400028f0c06 */
[C---:B------:R-:W-:Y:S04]  /*7540*/  LEA R6, P5, R3.reuse, c[0x0][0x1f8], 0x1 ;  /* 0x00007e0003067a11 */ /* 0x040fe800078a08ff */
[----:B------:R-:W-:Y:S01]  /*7550*/  LEA.HI.X R10, R3, c[0x0][0x1fc], R12, 0x1, P5 ;  /* 0x00007f00030a7a11 */ /* 0x000fe200028f0c0c */
[C---:B------:R-:W-:Y:S01]  /*7560*/  @P4 IMAD.SHL.U32 R3, R250.reuse, 0x2, RZ ;  /* 0x00000002fa034824 */ /* 0x040fe200078e00ff */
[----:B------:R-:W-:Y:S04]  /*7570*/  LOP3.LUT P5, RZ, R243, 0x2, RZ, 0xc0, !PT ;  /* 0x00000002f3ff7812 */ /* 0x000fe800078ac0ff */
[----:B------:R-:W-:Y:S01]  /*7580*/  @!PT LDS RZ, [RZ] ;  /* 0x00000000fffff984 */ /* 0x000fe20000000800 */
[----:B------:R-:W-:Y:S01]  /*7590*/  @!PT LDS RZ, [RZ] ;  /* 0x00000000fffff984 */ /* 0x000fe20000000800 */
[----:B------:R-:W-:Y:S01]  /*75a0*/  @!PT LDS RZ, [RZ] ;  /* 0x00000000fffff984 */ /* 0x000fe20000000800 */
[----:B------:R1:W-:Y:S01]  /*75b0*/  @P4 LDGSTS.E.BYPASS.LTC128B.128 [R3+0x1880], [R8.64], !P1 ;  /* 0x0188000008034fae */ /* 0x0003e2000c901d48 */
[----:B------:R-:W-:Y:S08]  /*75c0*/  ISETP.NE.AND P1, PT, R13, RZ, PT ;  /* 0x000000ff0d00720c */ /* 0x000ff00003f25270 */
[----:B------:R1:W-:Y:S04]  /*75d0*/  @P4 LDGSTS.E.BYPASS.LTC128B.128 [R3+0x2480], [R8.64+0x40], !P5 ;  /* 0x0248004008034fae */ /* 0x0003e8000e901d48 */
[----:B------:R1:W-:Y:S01]  /*75e0*/  @P4 LDGSTS.E.BYPASS.LTC128B.128 [R3+0x3080], [R8.64+0x80], !P6 ;  /* 0x0308008008034fae */ /* 0x0003e2000f101d48 */
[----:B------:R-:W-:Y:S02]  /*75f0*/  LOP3.LUT P4, RZ, R243, 0x4, RZ, 0xc0, !PT ;  /* 0x00000004f3ff7812 */ /* 0x000fe4000788c0ff */
[----:B-1----:R-:W-:Y:S11]  /*7600*/  @P0 SHF.L.U32 R3, R250, 0x1, RZ ;  /* 0x00000001fa030819 */ /* 0x002ff600000006ff */
[----:B------:R1:W-:Y:S04]  /*7610*/  @P0 LDGSTS.E.BYPASS.LTC128B.128 [R3+0x2080], [R4.64], !P4 ;  /* 0x0208000004030fae */ /* 0x0003e8000e101d48 */
[----:B------:R1:W-:Y:S04]  /*7620*/  @P0 LDGSTS.E.BYPASS.LTC128B.128 [R3+0x2c80], [R4.64+0x40], !P5 ;  /* 0x02c8004004030fae */ /* 0x0003e8000e901d48 */
[----:B------:R1:W-:Y:S01]  /*7630*/  @P0 LDGSTS.E.BYPASS.LTC128B.128 [R3+0x3880], [R4.64+0x80], !P6 ;  /* 0x0388008004030fae */ /* 0x0003e2000f101d48 */
[----:B------:R-:W-:Y:S03]  /*7640*/  ISETP.GT.AND P0, PT, R76, R112, PT ;  /* 0x000000704c00720c */ /* 0x000fe60003f04270 */
[----:B------:R-:W0:Y:S04]  /*7650*/  LDGDEPBAR ;  /* 0x00000000000079af */ /* 0x000e280000000000 */
[----:B-1----:R1:W2:Y:S01]  /*7660*/  SHFL.IDX PT, R4, R6, RZ, 0x1e1f ;  /* 0x001e1fff06047589 */ /* 0x0022a200000e0000 */
[----:B------:R-:W-:Y:S04]  /*7670*/  DEPBAR.LE SB0, 0x0 ;  /* 0x000080000000791a */ /* 0x000fe80000000000 */
[----:B------:R1:W3:Y:S04]  /*7680*/  SHFL.IDX PT, R5, R10, RZ, 0x1e1f ;  /* 0x001e1fff0a057589 */ /* 0x0002e800000e0000 */
[----:B------:R-:W-:Y:S06]  /*7690*/  BAR.SYNC.DEFER_BLOCKING 0x0 ;  /* 0x0000000000007b1d */ /* 0x000fec0000010000 */
[----:B------:R-:W-:-:S05]  /*76a0*/  @!P0 BRA `(.L_x_236) ;  /* 0x0000026000008947 */ /* 0x000fca0003800000 */
[----:B------:R-:W5:Y:S01]  /*76b0*/  LDL R17, [R1+0x24] ;  /* 0x0000240001117983 */ /* 0x000f620000100800 */
[----:B------:R-:W-:Y:S02]  /*76c0*/  ISETP.GE.AND P0, PT, R104, c[0x0][0x1d4], PT ;  /* 0x0000750068007a0c */ /* 0x000fe40003f06270 */
[----:B------:R-:W-:Y:S01]  /*76d0*/  ISETP.GE.AND P5, PT, R248, c[0x0][0x1d4], PT ;  /* 0x00007500f8007a0c */ /* 0x000fe20003fa6270 */
[----:B----4-:R-:W4:Y:S04]  /*76e0*/  LDL R16, [R1+0x20] ;  /* 0x0000200001107983 */ /* 0x010f280000100800 */
[----:B---3--:R-:W3:Y:S04]  /*76f0*/  LDL R20, [R1+0x8] ;  /* 0x0000080001147983 */ /* 0x008ee80000100800 */
[----:B--2---:R-:W2:Y:S02]  /*7700*/  LDL R15, [R1+0x4] ;  /* 0x00000400010f7983 */ /* 0x004ea40000100800 */
[CC--:B------:R-:W-:Y:S02]  /*7710*/  @!P0 LEA R8, P4, R104.reuse, R4.reuse, 0x1 ;  /* 0x0000000468088211 */ /* 0x0c0fe400078808ff */
[----:B------:R-:W2:Y:S02]  /*7720*/  LDL R14, [R1+0x14] ;  /* 0x00001400010e7983 */ /* 0x000ea40000100800 */
[-C--:B------:R-:W-:Y:S02]  /*7730*/  @!P0 LEA.HI.X R9, R104, R5.reuse, R105, 0x1, P4 ;  /* 0x0000000568098211 */ /* 0x080fe400020f0c69 */
[CC--:B------:R-:W-:Y:S04]  /*7740*/  @!P5 LEA R12, P4, R248.reuse, R4.reuse, 0x1 ;  /* 0x00000004f80cd211 */ /* 0x0c0fe800078808ff */
[-C--:B-----5:R-:W-:Y:S02]  /*7750*/  @!P5 LEA.HI.X R13, R248, R5.reuse, R17, 0x1, P4 ;  /* 0x00000005f80dd211 */ /* 0x0a0fe400020f0c11 */
[C---:B------:R-:W-:Y:S11]  /*7760*/  ISETP.GE.AND P4, PT, R247.reuse, c[0x0][0x1d4], PT ;  /* 0x00007500f7007a0c */ /* 0x040ff60003f86270 */
[----:B------:R-:W-:Y:S02]  /*7770*/  @!UPT UIADD3 URZ, URZ, URZ, URZ ;  /* 0x0000003f3f3ff290 */ /* 0x000fe4000fffe03f */
[CC--:B-1----:R-:W-:Y:S04]  /*7780*/  @!P4 LEA R10, P6, R247.reuse, R4.reuse, 0x1 ;  /* 0x00000004f70ac211 */ /* 0x0c2fe800078c08ff */
[-C--:B----4-:R-:W-:Y:S02]  /*7790*/  @!P4 LEA.HI.X R11, R247, R5.reuse, R16, 0x1, P6 ;  /* 0x00000005f70bc211 */ /* 0x090fe400030f0c10 */
[----:B------:R-:W1:Y:S04]  /*77a0*/  @!P0 LDS.128 R16, [R244] ;  /* 0x00000000f4108984 */ /* 0x000e680000000c00 */
[----:B-1----:R1:W-:Y:S01]  /*77b0*/  @!P0 ST.E.128 [R8.64], R16 ;  /* 0x0000001008008985 */ /* 0x0023e2000c101d08 */
[----:B------:R-:W-:Y:S11]  /*77c0*/  ISETP.GE.AND P0, PT, R29, c[0x0][0x1d4], PT ;  /* 0x000075001d007a0c */ /* 0x000ff60003f06270 */
[----:B------:R-:W-:Y:S02]  /*77d0*/  @!UPT UIADD3 URZ, URZ, URZ, URZ ;  /* 0x0000003f3f3ff290 */ /* 0x000fe4000fffe03f */
[----:B------:R-:W4:Y:S01]  /*77e0*/  @!P0 LDS.128 R16, [R245] ;  /* 0x00000000f5108984 */ /* 0x000f220000000c00 */
[----:B---3--:R-:W-:Y:S04]  /*77f0*/  @!P0 IMAD.SHL.U32 R3, R20, 0x8, RZ ;  /* 0x0000000814038824 */ /* 0x008fe800078e00ff */
[--C-:B-1----:R-:W-:Y:S05]  /*7800*/  @!P0 IMAD.WIDE R8, R3, 0x2, R4.reuse ;  /* 0x0000000203088825 */ /* 0x102fea00078e0204 */
[----:B----4-:R1:W-:Y:S01]  /*7810*/  @!P0 ST.E.128 [R8.64], R16 ;  /* 0x0000001008008985 */ /* 0x0103e2000c101d08 */
[----:B------:R-:W-:Y:S11]  /*7820*/  ISETP.GE.AND P0, PT, R28, c[0x0][0x1d4], PT ;  /* 0x000075001c007a0c */ /* 0x000ff60003f06270 */
[----:B------:R-:W-:Y:S02]  /*7830*/  @!UPT UIADD3 URZ, URZ, URZ, URZ ;  /* 0x0000003f3f3ff290 */ /* 0x000fe4000fffe03f */
[----:B------:R-:W3:Y:S01]  /*7840*/  @!P0 LDS.128 R20, [R244+0xc00] ;  /* 0x000c0000f4148984 */ /* 0x000ee20000000c00 */
[----:B--2---:R-:W-:Y:S04]  /*7850*/  @!P0 IMAD.SHL.U32 R3, R15, 0x8, RZ ;  /* 0x000000080f038824 */ /* 0x004fe800078e00ff */
[----:B-1----:R-:W-:Y:S05]  /*7860*/  @!P0 IMAD.WIDE R8, R3, 0x2, R4 ;  /* 0x0000000203088825 */ /* 0x002fea00078e0204 */
[----:B---3--:R-:W-:Y:S01]  /*7870*/  @!P0 ST.E.128 [R8.64], R20 ;  /* 0x0000001408008985 */ /* 0x008fe2000c101d08 */
[C---:B------:R-:W-:Y:S03]  /*7880*/  ISETP.GE.AND P0, PT, R246.reuse, c[0x0][0x1d4], PT ;  /* 0x00007500f6007a0c */ /* 0x040fe60003f06270 */
[----:B------:R-:W1:Y:S10]  /*7890*/  @!P5 LDS.128 R16, [R245+0xc00] ;  /* 0x000c0000f510d984 */ /* 0x000e740000000c00 */
[C---:B------:R-:W-:Y:S04]  /*78a0*/  @!P0 LEA R4, P6, R246.reuse, R4, 0x1 ;  /* 0x00000004f6048211 */ /* 0x040fe800078c08ff */
[----:B------:R-:W-:Y:S01]  /*78b0*/  @!P0 LEA.HI.X R5, R246, R5, R14, 0x1, P6 ;  /* 0x00000005f6058211 */ /* 0x000fe200030f0c0e */
[----:B-1----:R-:W-:Y:S04]  /*78c0*/  @!P5 ST.E.128 [R12.64], R16 ;  /* 0x000000100c00d985 */ /* 0x002fe8000c101d08 */
[----:B------:R-:W1:Y:S04]  /*78d0*/  @!P4 LDS.128 R12, [R244+0x1800] ;  /* 0x00180000f40cc984 */ /* 0x000e680000000c00 */
[----:B-1----:R-:W-:Y:S04]  /*78e0*/  @!P4 ST.E.128 [R10.64], R12 ;  /* 0x0000000c0a00c985 */ /* 0x002fe8000c101d08 */
[----:B------:R-:W1:Y:S04]  /*78f0*/  @!P0 LDS.128 R8, [R245+0x1800] ;  /* 0x00180000f5088984 */ /* 0x000e680000000c00 */
[----:B-1----:R1:W-:Y:S02]  /*7900*/  @!P0 ST.E.128 [R4.64], R8 ;  /* 0x0000000804008985 */ /* 0x0023e4000c101d08 */
.L_x_236:
[----:B------:R-:W-:Y:S05]  /*7910*/  BSYNC B0 ;  /* 0x0000000000007941 */ /* 0x000fea0003800000 */
.L_x_235:
[----:B------:R-:W-:Y:S01]  /*7920*/  ISETP.GT.AND P5, PT, R33, R87, PT ;  /* 0x000000572100720c */ /* 0x000fe20003fa4270 */
[----:B------:R-:W-:Y:S01]  /*7930*/  @!UPT UIADD3 URZ, URZ, URZ, URZ ;  /* 0x0000003f3f3ff290 */ /* 0x000fe2000fffe03f */
[----:B------:R-:W-:Y:S11]  /*7940*/  BSSY B0, `(.L_x_237) ;  /* 0x0000029000007945 */ /* 0x000ff60003800000 */
[----:B------:R-:W-:-:S05]  /*7950*/  @!P5 BRA `(.L_x_238) ;  /* 0x000002700000d947 */ /* 0x000fca0003800000 */
[----:B------:R-:W-:Y:S01]  /*7960*/  IADD3 R3, R33, -0x1, RZ ;  /* 0xffffffff21037810 */ /* 0x000fe20007ffe0ff */
[----:B-12---:R-:W-:Y:S01]  /*7970*/  IMAD.MOV.U32 R4, RZ, RZ, R92 ;  /* 0x000000ffff047224 */ /* 0x006fe200078e005c */
[----:B------:R-:W-:Y:S01]  /*7980*/  P2R R10, PR, RZ, 0x4 ;  /* 0x00000004ff0a7803 */ /* 0x000fe20000000000 */
[----:B---3--:R-:W-:Y:S01]  /*7990*/  IMAD.MOV.U32 R5, RZ, RZ, R91 ;  /* 0x000000ffff057224 */ /* 0x008fe200078e005b */
[----:B------:R-:W-:Y:S01]  /*79a0*/  SHF.R.S32.HI R8, RZ, 0x1f, R3 ;  /* 0x0000001fff087819 */ /* 0x000fe20000011403 */
[----:B------:R-:W-:Y:S01]  /*79b0*/  IMAD R6, R143, R3, RZ ;  /* 0x000000038f067224 */ /* 0x000fe200078e02ff */
[----:B------:R-:W-:Y:S01]  /*79c0*/  LOP3.LUT P2, RZ, R243, 0x4, RZ, 0xc0, !PT ;  /* 0x00000004f3ff7812 */ /* 0x000fe2000784c0ff */
[-C--:B------:R-:W-:Y:S01]  /*79d0*/  IMAD.WIDE.U32 R4, R3, R134.reuse, R4 ;  /* 0x0000008603047225 */ /* 0x080fe200078e0004 */
[----:B------:R-:W-:Y:S02]  /*79e0*/  P2R R11, PR, RZ, 0x2 ;  /* 0x00000002ff0b7803 */ /* 0x000fe40000000000 */
[----:B------:R-:W-:Y:S01]  /*79f0*/  LOP3.LUT P1, RZ, R243, 0x2, RZ, 0xc0, !PT ;  /* 0x00000002f3ff7812 */ /* 0x000fe2000782c0ff */
[----:B------:R-:W-:Y:S01]  /*7a00*/  IMAD R3, R8, R134, R6 ;  /* 0x0000008608037224 */ /* 0x000fe200078e0206 */
[----:B------:R-:W-:Y:S03]  /*7a10*/  IADD3 R6, -R249, 0x30, RZ ;  /* 0x00000030f9067810 */ /* 0x000fe60007ffe1ff */
[----:B------:R-:W-:Y:S01]  /*7a20*/  IMAD.IADD R3, R5, 0x1, R3 ;  /* 0x0000000105037824 */ /* 0x000fe200078e0203 */
[----:B------:R-:W-:Y:S11]  /*7a30*/  ISETP.GE.AND P4, PT, R6, 0x1, PT ;  /* 0x000000010600780c */ /* 0x000ff60003f86270 */
[----:B------:R-:W-:Y:S02]  /*7a40*/  @!UPT UIADD3 URZ, URZ, URZ, URZ ;  /* 0x0000003f3f3ff290 */ /* 0x000fe4000fffe03f */
[C---:B------:R-:W-:Y:S04]  /*7a50*/  @P4 LEA R8, P0, R4.reuse, c[0x0][0x220], 0x1 ;  /* 0x0000880004084a11 */ /* 0x040fe800078008ff */
[----:B------:R-:W-:Y:S02]  /*7a60*/  @P4 LEA.HI.X R9, R4, c[0x0][0x224], R3, 0x1, P0 ;  /* 0x0000890004094a11 */ /* 0x000fe400000f0c03 */
[----:B------:R-:W-:Y:S11]  /*7a70*/  ISETP.GE.AND P0, PT, R6, 0x21, PT ;  /* 0x000000210600780c */ /* 0x000ff60003f06270 */
[----:B------:R-:W-:Y:S02]  /*7a80*/  @!UPT UIADD3 URZ, URZ, URZ, URZ ;  /* 0x0000003f3f3ff290 */ /* 0x000fe4000fffe03f */
[----:B------:R-:W-:Y:S05]  /*7a90*/  @P0 IADD3 R5, P6, R144, R4, RZ ;  /* 0x0000000490050210 */ /* 0x000fea0007fde0ff */
[----:B------:R-:W-:Y:S01]  /*7aa0*/  @P0 IMAD.X R3, R3, 0x1, R142, P6 ;  /* 0x0000000103030824 */ /* 0x000fe200030e068e */
[C---:B------:R-:W-:Y:S04]  /*7ab0*/  @P0 LEA R4, P6, R5.reuse, c[0x0][0x220], 0x1 ;  /* 0x0000880005040a11 */ /* 0x040fe800078c08ff */
[----:B------:R-:W-:Y:S01]  /*7ac0*/  @P0 LEA.HI.X R5, R5, c[0x0][0x224], R3, 0x1, P6 ;  /* 0x0000890005050a11 */ /* 0x000fe200030f0c03 */
[----:B------:R-:W-:Y:S01]  /*7ad0*/  @P4 IMAD.SHL.U32 R3, R250, 0x2, RZ ;  /* 0x00000002fa034824 */ /* 0x000fe200078e00ff */
[C---:B------:R-:W-:Y:S04]  /*7ae0*/  LOP3.LUT P6, RZ, R243.reuse, 0x1, RZ, 0xc0, !PT ;  /* 0x00000001f3ff7812 */ /* 0x040fe800078cc0ff */
[----:B------:R-:W-:Y:S01]  /*7af0*/  @!PT LDS RZ, [RZ] ;  /* 0x00000000fffff984 */ /* 0x000fe20000000800 */
[----:B------:R-:W-:Y:S01]  /*7b00*/  @!PT LDS RZ, [RZ] ;  /* 0x00000000fffff984 */ /* 0x000fe20000000800 */
[----:B------:R-:W-:Y:S01]  /*7b10*/  @!PT LDS RZ, [RZ] ;  /* 0x00000000fffff984 */ /* 0x000fe20000000800 */
[----:B------:R1:W-:Y:S01]  /*7b20*/  @P4 LDGSTS.E.BYPASS.LTC128B.128 [R3+0x3c80], [R8.64], !P2 ;  /* 0x03c8000008034fae */ /* 0x0003e2000d101d48 */
[----:B------:R-:W-:Y:S03]  /*7b30*/  ISETP.NE.AND P2, PT, R10, RZ, PT ;  /* 0x000000ff0a00720c */ /* 0x000fe60003f45270 */
[----:B------:R1:W-:Y:S05]  /*7b40*/  @P4 LDGSTS.E.BYPASS.LTC128B.128 [R3+0x4880], [R8.64+0x40], !P1 ;  /* 0x0488004008034fae */ /* 0x0003ea000c901d48 */
[----:B------:R1:W-:Y:S01]  /*7b50*/  @P4 LDGSTS.E.BYPASS.LTC128B.128 [R3+0x5480], [R8.64+0x80], !P6 ;  /* 0x0548008008034fae */ /* 0x0003e2000f101d48 */
[----:B------:R-:W-:Y:S01]  /*7b60*/  LOP3.LUT P4, RZ, R243, 0x4, RZ, 0xc0, !PT ;  /* 0x00000004f3ff7812 */ /* 0x000fe2000788c0ff */
[----:B-1----:R-:W-:Y:S11]  /*7b70*/  @P0 IMAD.SHL.U32 R3, R250, 0x2, RZ ;  /* 0x00000002fa030824 */ /* 0x002ff600078e00ff */
[----:B------:R-:W-:Y:S01]  /*7b80*/  @!UPT UIADD3 URZ, URZ, URZ, URZ ;  /* 0x0000003f3f3ff290 */ /* 0x000fe2000fffe03f */
[----:B------:R1:W-:Y:S04]  /*7b90*/  @P0 LDGSTS.E.BYPASS.LTC128B.128 [R3+0x4480], [R4.64], !P4 ;  /* 0x0448000004030fae */ /* 0x0003e8000e101d48 */
[----:B------:R1:W-:Y:S01]  /*7ba0*/  @P0 LDGSTS.E.BYPASS.LTC128B.128 [R3+0x5080], [R4.64+0x40], !P1 ;  /* 0x0508004004030fae */ /* 0x0003e2000c901d48 */
[----:B------:R-:W-:Y:S03]  /*7bb0*/  ISETP.NE.AND P1, PT, R11, RZ, PT ;  /* 0x000000ff0b00720c */ /* 0x000fe60003f25270 */
[----:B------:R1:W-:Y:S05]  /*7bc0*/  @P0 LDGSTS.E.BYPASS.LTC128B.128 [R3+0x5c80], [R4.64+0x80], !P6 ;  /* 0x05c8008004030fae */ /* 0x0003ea000f101d48 */
.L_x_238:
[----:B------:R-:W-:Y:S05]  /*7bd0*/  BSYNC B0 ;  /* 0x0000000000007941 */ /* 0x000fea0003800000 */
.L_x_237:
[----:B------:R-:W0:Y:S01]  /*7be0*/  LDGDEPBAR ;  /* 0x00000000000079af */ /* 0x000e220000000000 */
[----:B------:R-:W-:Y:S01]  /*7bf0*/  IADD3 R33, R33, -0x1, RZ ;  /* 0xffffffff21217810 */ /* 0x000fe20007ffe0ff */
[----:B------:R-:W-:-:S05]  /*7c00*/  @P5 BRA `(.L_x_239) ;  /* 0xffffb7f000005947 */ /* 0x000fca000383ffff */
[----:B------:R-:W-:Y:S01]  /*7c10*/  WARPSYNC 0xffffffff ;  /* 0xffffffff00007948 */ /* 0x000fe20003800000 */
[----:B------:R-:W-:Y:S06]  /*7c20*/  BAR.SYNC.DEFER_BLOCKING 0x0 ;  /* 0x0000000000007b1d */ /* 0x000fec0000010000 */
.L_x_212:
[----:B------:R-:W-:Y:S01]  /*7c30*/  ISETP.GE.AND P0, PT, R136, 0x1, PT ;  /* 0x000000018800780c */ /* 0x000fe20003f06270 */
[----:B------:R-:W-:Y:S01]  /*7c40*/  BSSY B0, `(.L_x_240) ;  /* 0x000001f000007945 */ /* 0x000fe20003800000 */
[----:B------:R-:W-:-:S11]  /*7c50*/  MOV R0, RZ ;  /* 0x000000ff00007202 */ /* 0x000fd60000000f00 */
[----:B------:R-:W-:Y:S05]  /*7c60*/  @!P0 BRA `(.L_x_241) ;  /* 0x000001c000008947 */ /* 0x000fea0003800000 */
[----:B------:R-:W-:Y:S01]  /*7c70*/  IABS R2, R128 ;  /* 0x0000008000027213 */ /* 0x000fe20000000000 */
[----:B-12---:R-:W-:Y:S01]  /*7c80*/  IMAD.MOV.U32 R4, RZ, RZ, RZ ;  /* 0x000000ffff047224 */ /* 0x006fe200078e00ff */
[----:B------:R-:W-:Y:S02]  /*7c90*/  IADD3 R6, R137, -0x1, R128 ;  /* 0xffffffff89067810 */ /* 0x000fe40007ffe080 */
[----:B------:R-:W1:Y:S02]  /*7ca0*/  I2F.RP R0, R2 ;  /* 0x0000000200007306 */ /* 0x000e640000209400 */
[----:B------:R-:W-:-:S06]  /*7cb0*/  IABS R9, R6 ;  /* 0x0000000600097213 */ /* 0x000fcc0000000000 */
[----:B-1----:R-:W1:Y:S02]  /*7cc0*/  MUFU.RCP R0, R0 ;  /* 0x0000000000007308 */ /* 0x002e640000001000 */
[----:B-1----:R-:W-:-:S06]  /*7cd0*/  IADD3 R0, R0, 0xffffffe, RZ ;  /* 0x0ffffffe00007810 */ /* 0x002fcc0007ffe0ff */
[----:B---3--:R-:W1:Y:S02]  /*7ce0*/  F2I.FTZ.U32.TRUNC.NTZ R5, R0 ;  /* 0x0000000000057305 */ /* 0x008e64000021f000 */
        /* <DEDUP_REMOVED lines=20> */
.L_x_241:
[----:B------:R-:W-:Y:S05]  /*7e30*/  BSYNC B0 ;  /* 0x0000000000007941 */ /* 0x000fea0003800000 */
.L_x_240:
[----:B----4-:R-:W4:Y:S01]  /*7e40*/  LDL R2, [R1+0xb0] ;  /* 0x0000b00001027983 */ /* 0x010f220000100800 */
        /* <DEDUP_REMOVED lines=50> */
[----:B-1--4-:R-:W-:-:S04]  /*8170*/  IMAD R3, R2, R0, RZ ;  /* 0x0000000002037224 */ /* 0x012fc800078e02ff */
[--C-:B------:R-:W-:Y:S01]  /*8180*/  IMAD.IADD R2, R3, 0x1, R0.reuse ;  /* 0x0000000103027824 */ /* 0x100fe200078e0200 */
[----:B------:R1:W-:Y:S01]  /*8190*/  STL [R1], R3 ;  /* 0x0000000301007387 */ /* 0x0003e20000100800 */
[----:B------:R-:W-:-:S03]  /*81a0*/  PRMT R0, RZ, 0x7610, R0 ;  /* 0x00007610ff007816 */ /* 0x000fc60000000000 */
[----:B------:R-:W-:-:S04]  /*81b0*/  IMNMX R209, R137, R2, PT ;  /* 0x0000000289d17217 */ /* 0x000fc80003800200 */
[----:B------:R-:W-:-:S13]  /*81c0*/  ISETP.GT.AND P0, PT, R209, R3, PT ;  /* 0x00000003d100720c */ /* 0x000fda0003f04270 */
[----:B------:R-:W-:Y:S05]  /*81d0*/  @!P0 BRA `(.L_x_242) ;  /* 0x0000c25000008947 */ /* 0x000fea0003800000 */
[----:B-1----:R-:W4:Y:S04]  /*81e0*/  LDL R3, [R1+0x4c] ;  /* 0x00004c0001037983 */ /* 0x002f280000100800 */
[----:B--2---:R-:W2:Y:S04]  /*81f0*/  LDL R4, [R1+0x60] ;  /* 0x0000600001047983 */ /* 0x004ea80000100800 */
[----:B---3--:R-:W3:Y:S04]  /*8200*/  LDL R6, [R1+0x58] ;  /* 0x0000580001067983 */ /* 0x008ee80000100800 */
[----:B------:R-:W3:Y:S04]  /*8210*/  LDL R10, [R1+0x54] ;  /* 0x00005400010a7983 */ /* 0x000ee80000100800 */
[----:B------:R-:W3:Y:S04]  /*8220*/  LDL R5, [R1+0xa8] ;  /* 0x0000a80001057983 */ /* 0x000ee80000100800 */
[----:B------:R-:W3:Y:S01]  /*8230*/  LDL R9, [R1+0x64] ;  /* 0x0000640001097983 */ /* 0x000ee20000100800 */
[----:B------:R-:W-:-:S04]  /*8240*/  ISETP.NE.U32.AND P0, PT, RZ, c[0x0][0x340], PT ;  /* 0x0000d000ff007a0c */ /* 0x000fc80003f05070 */
[----:B------:R-:W-:Y:S01]  /*8250*/  ISETP.NE.AND.EX P2, PT, RZ, c[0x0][0x344], PT, P0 ;  /* 0x0000d100ff007a0c */ /* 0x000fe20003f45300 */
[----:B------:R-:W1:Y:S01]  /*8260*/  S2R R11, SR_TID.X ;  /* 0x00000000000b7919 */ /* 0x000e620000002100 */
[----:B------:R-:W-:-:S05]  /*8270*/  SHF.R.S32.HI R0, RZ, 0x1f, R138 ;  /* 0x0000001fff007819 */ /* 0x000fca000001148a */
[----:B------:R-:W-:Y:S01]  /*8280*/  IMAD R0, R0, c[0x0][0x178], RZ ;  /* 0x00005e0000007a24 */ /* 0x000fe200078e02ff */
[----:B-1----:R-:W-:-:S05]  /*8290*/  SHF.R.S32.HI R8, RZ, 0x1f, R11 ;  /* 0x0000001fff087819 */ /* 0x002fca000001140b */
[----:B----4-:R-:W-:-:S04]  /*82a0*/  @P2 IADD3 R2, P0, R3, c[0x0][0x340], RZ ;  /* 0x0000d00003022a10 */ /* 0x010fc80007f1e0ff */
[----:B--2---:R-:W-:-:S05]  /*82b0*/  @P2 IADD3.X R3, R4, c[0x0][0x344], RZ, P0, !PT ;  /* 0x0000d10004032a10 */ /* 0x004fca00007fe4ff */
[----:B------:R1:W5:Y:S01]  /*82c0*/  @P2 LDG.E R13, [R2.64] ;  /* 0x00000008020d2981 */ /* 0x000362000c1e1900 */
[----:B------:R-:W-:Y:S01]  /*82d0*/  LEA.HI R8, R8, R11, RZ, 0x2 ;  /* 0x0000000b08087211 */ /* 0x000fe200078f10ff */
[----:B------:R-:W-:-:S03]  /*82e0*/  IMAD.MOV.U32 R4, RZ, RZ, c[0x0][0x2c4] ;  /* 0x0000b100ff047624 */ /* 0x000fc600078e00ff */
[----:B------:R-:W-:Y:S02]  /*82f0*/  LOP3.LUT R8, R8, 0xfffffffc, RZ, 0xc0, !PT ;  /* 0xfffffffc08087812 */ /* 0x000fe400078ec0ff */
[----:B------:R-:W-:Y:S01]  /*8300*/  ISETP.NE.AND P1, PT, R4, 0x1, PT ;  /* 0x000000010400780c */ /* 0x000fe20003f25270 */
[----:B------:R-:W-:Y:S02]  /*8310*/  IMAD R0, R138, c[0x0][0x17c], R0 ;  /* 0x00005f008a007a24 */ /* 0x000fe400078e0200 */
[----:B------:R-:W-:Y:S01]  /*8320*/  IMAD.IADD R8, R11, 0x1, -R8 ;  /* 0x000000010b087824 */ /* 0x000fe200078e0a08 */
[----:B------:R-:W-:-:S03]  /*8330*/  ISETP.NE.U32.AND P0, PT, RZ, c[0x0][0x348], PT ;  /* 0x0000d200ff007a0c */ /* 0x000fc60003f05070 */
[----:B------:R-:W-:Y:S01]  /*8340*/  IMAD R4, R8, 0x20, R249 ;  /* 0x0000002008047824 */ /* 0x000fe200078e02f9 */
[----:B---3--:R-:W-:Y:S02]  /*8350*/  LOP3.LUT R56, R6, 0xffff, RZ, 0xc0, !PT ;  /* 0x0000ffff06387812 */ /* 0x008fe400078ec0ff */
[----:B------:R-:W-:Y:S01]  /*8360*/  ISETP.NE.AND.EX P0, PT, RZ, c[0x0][0x34c], PT, P0 ;  /* 0x0000d300ff007a0c */ /* 0x000fe20003f05300 */
[----:B------:R-:W-:Y:S02]  /*8370*/  IMAD R4, R10, 0x80, R4 ;  /* 0x000000800a047824 */ /* 0x000fe400078e0204 */
[----:B-1----:R-:W-:Y:S01]  /*8380*/  IMAD.WIDE.U32 R2, R138, c[0x0][0x178], RZ ;  /* 0x00005e008a027a25 */ /* 0x002fe200078e00ff */
[----:B------:R-:W-:-:S04]  /*8390*/  SEL R6, R5, RZ, !P0 ;  /* 0x000000ff05067207 */ /* 0x000fc80004000000 */
[----:B------:R-:W-:Y:S01]  /*83a0*/  IADD3 R3, R3, R0, RZ ;  /* 0x0000000003037210 */ /* 0x000fe20007ffe0ff */
[----:B------:R-:W-:Y:S01]  /*83b0*/  @P1 IMAD.HI.U32 R8, R4, c[0x0][0x2c8], RZ ;  /* 0x0000b20004081a27 */ /* 0x000fe200078e00ff */
[----:B------:R-:W-:-:S03]  /*83c0*/  SEL R5, R9, RZ, !P0 ;  /* 0x000000ff09057207 */ /* 0x000fc60004000000 */
[----:B------:R-:W-:-:S04]  /*83d0*/  IMAD.WIDE.U32 R2, R56, c[0x0][0x1b8], R2 ;  /* 0x00006e0038027a25 */ /* 0x000fc800078e0002 */
[----:B------:R-:W-:Y:S01]  /*83e0*/  IMAD.MOV.U32 R0, RZ, RZ, R4 ;  /* 0x000000ffff007224 */ /* 0x000fe200078e0004 */
[----:B------:R-:W-:Y:S01]  /*83f0*/  @P1 SHF.R.U32.HI R0, RZ, c[0x0][0x2cc], R8 ;  /* 0x0000b300ff001a19 */ /* 0x000fe20000011608 */
[----:B------:R-:W-:Y:S02]  /*8400*/  IMAD R3, R56, c[0x0][0x1bc], R3 ;  /* 0x00006f0038037a24 */ /* 0x000fe400078e0203 */
[----:B------:R-:W-:Y:S02]  /*8410*/  IMAD R6, R6, c[0x0][0x1c0], RZ ;  /* 0x0000700006067a24 */ /* 0x000fe400078e02ff */
[----:B------:R-:W-:Y:S01]  /*8420*/  IMAD.WIDE.U32 R2, R5, c[0x0][0x1c0], R2 ;  /* 0x0000700005027a25 */ /* 0x000fe200078e0002 */
[----:B------:R-:W-:-:S03]  /*8430*/  SHF.R.S32.HI R8, RZ, 0x1f, R0 ;  /* 0x0000001fff087819 */ /* 0x000fc60000011400 */
[----:B------:R-:W-:Y:S01]  /*8440*/  IMAD R6, R5, c[0x0][0x1c4], R6 ;  /* 0x0000710005067a24 */ /* 0x000fe200078e0206 */
[----:B------:R-:W-:-:S05]  /*8450*/  IADD3 R5, -R0, RZ, RZ ;  /* 0x000000ff00057210 */ /* 0x000fca0007ffe1ff */
[----:B------:R-:W-:Y:S02]  /*8460*/  IMAD R4, R5, c[0x0][0x2c4], R4 ;  /* 0x0000b10005047a24 */ /* 0x000fe400078e0204 */
[----:B------:R-:W-:Y:S02]  /*8470*/  IMAD R5, R8, c[0x0][0x1b0], RZ ;  /* 0x00006c0008057a24 */ /* 0x000fe400078e02ff */
[----:B------:R-:W-:Y:S02]  /*8480*/  IMAD.IADD R3, R3, 0x1, R6 ;  /* 0x0000000103037824 */ /* 0x000fe400078e0206 */
[C---:B------:R-:W-:Y:S01]  /*8490*/  IMAD R6, R0.reuse, c[0x0][0x1b4], R5 ;  /* 0x00006d0000067a24 */ /* 0x040fe200078e0205 */
[----:B------:R-:W-:Y:S01]  /*84a0*/  SHF.R.S32.HI R5, RZ, 0x1f, R4 ;  /* 0x0000001fff057819 */ /* 0x000fe20000011404 */
[----:B------:R-:W-:-:S04]  /*84b0*/  IMAD.WIDE.U32 R2, R0, c[0x0][0x1b0], R2 ;  /* 0x00006c0000027a25 */ /* 0x000fc800078e0002 */
[----:B------:R-:W-:Y:S02]  /*84c0*/  IMAD R0, R5, c[0x0][0x1a8], RZ ;  /* 0x00006a0005007a24 */ /* 0x000fe400078e02ff */
[----:B------:R-:W-:Y:S02]  /*84d0*/  IMAD.IADD R3, R3, 0x1, R6 ;  /* 0x0000000103037824 */ /* 0x000fe400078e0206 */
[C---:B------:R-:W-:Y:S02]  /*84e0*/  IMAD R0, R4.reuse, c[0x0][0x1ac], R0 ;  /* 0x00006b0004007a24 */ /* 0x040fe400078e0200 */
[----:B------:R-:W-:Y:S01]  /*84f0*/  IMAD.WIDE.U32 R2, R4, c[0x0][0x1a8], R2 ;  /* 0x00006a0004027a25 */ /* 0x000fe200078e0002 */
[----:B------:R-:W-:-:S04]  /*8500*/  ISETP.GE.AND P4, PT, R228, c[0x0][0x198], PT ;  /* 0x00006600e4007a0c */ /* 0x000fc80003f86270 */
[----:B------:R-:W-:Y:S02]  /*8510*/  IADD3 R0, R3, R0, RZ ;  /* 0x0000000003007210 */ /* 0x000fe40007ffe0ff */
[----:B------:R-:W-:Y:S01]  /*8520*/  LEA R12, P0, R2, c[0x0][0x160], 0x1 ;  /* 0x00005800020c7a11 */ /* 0x000fe200078008ff */
[----:B------:R-:W-:Y:S01]  /*8530*/  IMAD R5, R10, 0x80, R249 ;  /* 0x000000800a057824 */ /* 0x000fe200078e02f9 */
[----:B------:R-:W-:Y:S02]  /*8540*/  ISETP.GE.AND P6, PT, R238, c[0x0][0x198], PT ;  /* 0x00006600ee007a0c */ /* 0x000fe40003fc6270 */
[----:B------:R-:W-:Y:S02]  /*8550*/  ISETP.GE.AND P5, PT, R227, c[0x0][0x198], PT ;  /* 0x00006600e3007a0c */ /* 0x000fe40003fa6270 */
[----:B------:R-:W-:Y:S02]  /*8560*/  LEA.HI.X R6, R2, c[0x0][0x164], R0, 0x1, P0 ;  /* 0x0000590002067a11 */ /* 0x000fe400000f0c00 */
[----:B------:R-:W-:-:S02]  /*8570*/  IADD3 R128, R209, -0x1, RZ ;  /* 0xffffffffd1807810 */ /* 0x000fc40007ffe0ff */
[----:B------:R-:W-:Y:S01]  /*8580*/  @!P2 MOV R13, R9 ;  /* 0x00000009000da202 */ /* 0x000fe20000000f00 */
[----:B------:R-:W-:Y:S05]  /*8590*/  BRA.DIV ~URZ, `(.L_x_243) ;  /* 0x000108b27f007947 */ /* 0x000fea000b800000 */
[----:B------:R1:W2:Y:S02]  /*85a0*/  SHFL.IDX PT, R4, R6, RZ, 0x1c1f ;  /* 0x001c1fff06047589 */ /* 0x0002a400000e0000 */
.L_x_390:
[----:B------:R-:W-:Y:S05]  /*85b0*/  BRA.DIV ~URZ, `(.L_x_244) ;  /* 0x000109027f007947 */ /* 0x000fea000b800000 */
[----:B------:R3:W4:Y:S02]  /*85c0*/  SHFL.IDX PT, R0, R12, RZ, 0x1c1f ;  /* 0x001c1fff0c007589 */ /* 0x00072400000e0000 */
.L_x_391:
[----:B------:R-:W-:Y:S01]  /*85d0*/  IMAD R36, R139, c[0x0][0x2c4], RZ ;  /* 0x0000b1008b247a24 */ /* 0x000fe200078e02ff */
[----:B------:R-:W-:Y:S04]  /*85e0*/  BSSY B0, `(.L_x_245) ;  /* 0x0000010000007945 */ /* 0x000fe80003800000 */
[----:B------:R-:W-:-:S13]  /*85f0*/  ISETP.GE.AND P0, PT, R5, R36, PT ;  /* 0x000000240500720c */ /* 0x000fda0003f06270 */
[----:B------:R-:W-:Y:S05]  /*8600*/  @P0 BRA `(.L_x_246) ;  /* 0x000000d000000947 */ /* 0x000fea0003800000 */
[-C--:B----4-:R-:W-:Y:S02]  /*8610*/  LEA R10, P2, R228, R0.reuse, 0x1 ;  /* 0x00000000e40a7211 */ /* 0x090fe400078408ff */
[-C--:B------:R-:W-:Y:S02]  /*8620*/  LEA R8, P1, R238, R0.reuse, 0x1 ;  /* 0x00000000ee087211 */ /* 0x080fe400078208ff */
[C---:B------:R-:W-:Y:S01]  /*8630*/  LEA R2, P0, R227.reuse, R0, 0x1 ;  /* 0x00000000e3027211 */ /* 0x040fe200078008ff */
[----:B------:R-:W-:Y:S01]  /*8640*/  IMAD.SHL.U32 R0, R250, 0x2, RZ ;  /* 0x00000002fa007824 */ /* 0x000fe200078e00ff */
        /* <DEDUP_REMOVED lines=9> */
.L_x_246:
[----:B------:R-:W-:Y:S05]  /*86e0*/  BSYNC B0 ;  /* 0x0000000000007941 */ /* 0x000fea0003800000 */
.L_x_245:
[----:B------:R-:W-:Y:S05]  /*86f0*/  BRA.DIV ~URZ, `(.L_x_247) ;  /* 0x000108327f007947 */ /* 0x000fea000b800000 */
[----:B--2---:R2:W1:Y:S04]  /*8700*/  SHFL.IDX PT, R4, R6, 0x1, 0x1c1f ;  /* 0x003c1f0006047f89 */ /* 0x00446800000e0000 */
[----:B----4-:R2:W4:Y:S02]  /*8710*/  SHFL.IDX PT, R0, R12, 0x1, 0x1c1f ;  /* 0x003c1f000c007f89 */ /* 0x01052400000e0000 */
.L_x_392:
[----:B------:R-:W-:Y:S01]  /*8720*/  IADD3 R2, R5, 0x20, RZ ;  /* 0x0000002005027810 */ /* 0x000fe20007ffe0ff */
[----:B------:R-:W-:Y:S03]  /*8730*/  BSSY B0, `(.L_x_248) ;  /* 0x0000010000007945 */ /* 0x000fe60003800000 */
[----:B------:R-:W-:-:S13]  /*8740*/  ISETP.GE.AND P0, PT, R2, R36, PT ;  /* 0x000000240200720c */ /* 0x000fda0003f06270 */
[----:B------:R-:W-:Y:S05]  /*8750*/  @P0 BRA `(.L_x_249) ;  /* 0x000000d000000947 */ /* 0x000fea0003800000 */
[-C--:B----4-:R-:W-:Y:S02]  /*8760*/  LEA R10, P2, R228, R0.reuse, 0x1 ;  /* 0x00000000e40a7211 */ /* 0x090fe400078408ff */
[-C--:B------:R-:W-:Y:S02]  /*8770*/  LEA R8, P1, R238, R0.reuse, 0x1 ;  /* 0x00000000ee087211 */ /* 0x080fe400078208ff */
[C---:B------:R-:W-:Y:S01]  /*8780*/  LEA R2, P0, R227.reuse, R0, 0x1 ;  /* 0x00000000e3027211 */ /* 0x040fe200078008ff */
[----:B------:R-:W-:Y:S01]  /*8790*/  IMAD.SHL.U32 R0, R250, 0x2, RZ ;  /* 0x00000002fa007824 */ /* 0x000fe200078e00ff */
[-C--:B-1----:R-:W-:Y:S02]  /*87a0*/  LEA.HI.X R11, R228, R4.reuse, R229, 0x1, P2 ;  /* 0x00000004e40b7211 */ /* 0x082fe400010f0ce5 */
        /* <DEDUP_REMOVED lines=8> */
.L_x_249:
[----:B------:R-:W-:Y:S05]  /*8830*/  BSYNC B0 ;  /* 0x0000000000007941 */ /* 0x000fea0003800000 */
.L_x_248:
[----:B------:R-:W-:Y:S05]  /*8840*/  BRA.DIV ~URZ, `(.L_x_250) ;  /* 0x000107b27f007947 */ /* 0x000fea000b800000 */
[----:B-1----:R1:W2:Y:S02]  /*8850*/  SHFL.IDX PT, R4, R6, 0x2, 0x1c1f ;  /* 0x005c1f0006047f89 */ /* 0x0022a400000e0000 */
.L_x_393:
[----:B------:R-:W-:Y:S05]  /*8860*/  BRA.DIV ~URZ, `(.L_x_251) ;  /* 0x000108027f007947 */ /* 0x000fea000b800000 */
[----:B----4-:R4:W1:Y:S02]  /*8870*/  SHFL.IDX PT, R0, R12, 0x2, 0x1c1f ;  /* 0x005c1f000c007f89 */ /* 0x01086400000e0000 */
.L_x_394:
[----:B------:R-:W-:Y:S01]  /*8880*/  IADD3 R2, R5, 0x40, RZ ;  /* 0x0000004005027810 */ /* 0x000fe20007ffe0ff */
[----:B------:R-:W-:Y:S03]  /*8890*/  BSSY B0, `(.L_x_252) ;  /* 0x0000010000007945 */ /* 0x000fe60003800000 */
[----:B------:R-:W-:-:S13]  /*88a0*/  ISETP.GE.AND P0, PT, R2, R36, PT ;  /* 0x000000240200720c */ /* 0x000fda0003f06270 */
[----:B------:R-:W-:Y:S05]  /*88b0*/  @P0 BRA `(.L_x_253) ;  /* 0x000000d000000947 */ /* 0x000fea0003800000 */
[-C--:B-1----:R-:W-:Y:S02]  /*88c0*/  LEA R10, P2, R228, R0.reuse, 0x1 ;  /* 0x00000000e40a7211 */ /* 0x082fe400078408ff */
        /* <DEDUP_REMOVED lines=12> */
.L_x_253:
[----:B------:R-:W-:Y:S05]  /*8990*/  BSYNC B0 ;  /* 0x0000000000007941 */ /* 0x000fea0003800000 */
.L_x_252:
[----:B------:R-:W-:Y:S05]  /*89a0*/  BRA.DIV ~URZ, `(.L_x_254) ;  /* 0x000107327f007947 */ /* 0x000fea000b800000 */
[----:B-12---:R-:W1:Y:S04]  /*89b0*/  SHFL.IDX PT, R6, R6, 0x3, 0x1c1f ;  /* 0x007c1f0006067f89 */ /* 0x006e6800000e0000 */
[----:B------:R2:W3:Y:S02]  /*89c0*/  SHFL.IDX PT, R2, R12, 0x3, 0x1c1f ;  /* 0x007c1f000c027f89 */ /* 0x0004e400000e0000 */
.L_x_395:
[----:B--2---:R-:W2:Y:S04]  /*89d0*/  LDL R8, [R1+0x48] ;  /* 0x0000480001087983 */ /* 0x004ea80000100800 */
[----:B------:R-:W4:Y:S01]  /*89e0*/  S2R R4, SR_TID.X ;  /* 0x0000000000047919 */ /* 0x000f220000002100 */
[----:B------:R-:W-:Y:S01]  /*89f0*/  IADD3 R0, R5, 0x60, RZ ;  /* 0x0000006005007810 */ /* 0x000fe20007ffe0ff */
[----:B------:R-:W-:-:S03]  /*8a00*/  IMAD.MOV.U32 R107, RZ, RZ, 0x30 ;  /* 0x00000030ff6b7424 */ /* 0x000fc600078e00ff */
[----:B------:R-:W-:Y:S01]  /*8a10*/  ISETP.GE.AND P0, PT, R0, R36, PT ;  /* 0x000000240000720c */ /* 0x000fe20003f06270 */
[----:B------:R-:W-:Y:S01]  /*8a20*/  IMAD.MOV.U32 R0, RZ, RZ, c[0x0][0x2b8] ;  /* 0x0000ae00ff007624 */ /* 0x000fe200078e00ff */
[----:B----4-:R-:W-:-:S04]  /*8a30*/  SHF.R.S32.HI R3, RZ, 0x1f, R4 ;  /* 0x0000001fff037819 */ /* 0x010fc80000011404 */
[----:B------:R-:W-:-:S04]  /*8a40*/  LEA.HI R3, R3, R4, RZ, 0x2 ;  /* 0x0000000403037211 */ /* 0x000fc800078f10ff */
[----:B------:R-:W-:Y:S01]  /*8a50*/  LOP3.LUT R3, R3, 0xfffffffc, RZ, 0xc0, !PT ;  /* 0xfffffffc03037812 */ /* 0x000fe200078ec0ff */
[----:B------:R-:W-:-:S04]  /*8a60*/  IMAD R107, R209, R107, -0x30 ;  /* 0xffffffd0d16b7424 */ /* 0x000fc800078e026b */
[----:B------:R-:W-:Y:S01]  /*8a70*/  IMAD.IADD R3, R4, 0x1, -R3 ;  /* 0x0000000104037824 */ /* 0x000fe200078e0a03 */
[----:B------:R-:W-:-:S03]  /*8a80*/  ISETP.NE.AND P3, PT, R0, 0x1, PT ;  /* 0x000000010000780c */ /* 0x000fc60003f65270 */
[----:B------:R-:W-:Y:S01]  /*8a90*/  IMAD R16, R3, 0x20, R249 ;  /* 0x0000002003107824 */ /* 0x000fe200078e02f9 */
[----:B-----5:R-:W-:-:S03]  /*8aa0*/  SHF.R.S32.HI R0, RZ, 0x1f, R13 ;  /* 0x0000001fff007819 */ /* 0x020fc6000001140d */
[----:B------:R-:W-:Y:S01]  /*8ab0*/  IMAD.IADD R3, R16, 0x1, R107 ;  /* 0x0000000110037824 */ /* 0x000fe200078e026b */
[----:B---3--:R-:W-:-:S04]  /*8ac0*/  @!P0 LEA R4, P2, R228, R2, 0x1 ;  /* 0x00000002e4048211 */ /* 0x008fc800078408ff */
[----:B------:R-:W-:Y:S01]  /*8ad0*/  ISETP.GE.AND P1, PT, R3, R136, PT ;  /* 0x000000880300720c */ /* 0x000fe20003f26270 */
[----:B------:R-:W-:Y:S01]  /*8ae0*/  @!P0 IMAD.SHL.U32 R12, R250, 0x2, RZ ;  /* 0x00000002fa0c8824 */ /* 0x000fe200078e00ff */
[----:B-1----:R-:W-:Y:S01]  /*8af0*/  @!P0 LEA.HI.X R5, R228, R6, R229, 0x1, P2 ;  /* 0x00000006e4058211 */ /* 0x002fe200010f0ce5 */
[----:B------:R-:W-:-:S04]  /*8b00*/  IMAD.WIDE.U32 R18, R13, c[0x0][0x2b0], RZ ;  /* 0x0000ac000d127a25 */ /* 0x000fc800078e00ff */
[----:B------:R-:W-:Y:S01]  /*8b10*/  @!PT LDS RZ, [RZ] ;  /* 0x00000000fffff984 */ /* 0x000fe20000000800 */
[----:B------:R-:W-:Y:S01]  /*8b20*/  @!PT LDS RZ, [RZ] ;  /* 0x00000000fffff984 */ /* 0x000fe20000000800 */
[----:B------:R-:W-:Y:S01]  /*8b30*/  @!PT LDS RZ, [RZ] ;  /* 0x00000000fffff984 */ /* 0x000fe20000000800 */
[----:B------:R1:W-:Y:S01]  /*8b40*/  @!P0 LDGSTS.E.BYPASS.LTC128B.128 [R12+0x7880], [R4.64], !P4 ;  /* 0x07880000040c8fae */ /* 0x0003e2000e101d48 */
[----:B------:R-:W-:Y:S01]  /*8b50*/  ISETP.GT.OR P1, PT, R16, 0x2f, P1 ;  /* 0x0000002f1000780c */ /* 0x000fe20000f24670 */
[----:B------:R-:W-:Y:S02]  /*8b60*/  IMAD.MOV.U32 R208, RZ, RZ, RZ ;  /* 0x000000ffffd07224 */ /* 0x000fe400078e00ff */
[----:B--2---:R-:W-:Y:S02]  /*8b70*/  IMAD.IADD R3, R3, 0x1, R8 ;  /* 0x0000000103037824 */ /* 0x004fe400078e0208 */
[----:B------:R-:W-:Y:S02]  /*8b80*/  IMAD R8, R0, c[0x0][0x2b0], RZ ;  /* 0x0000ac0000087a24 */ /* 0x000fe400078e02ff */
[----:B------:R-:W-:-:S04]  /*8b90*/  @P3 IMAD.HI.U32 R9, R3, c[0x0][0x2bc], RZ ;  /* 0x0000af0003093a27 */ /* 0x000fc800078e00ff */
[----:B------:R-:W-:Y:S02]  /*8ba0*/  IMAD R8, R13, c[0x0][0x2b4], R8 ;  /* 0x0000ad000d087a24 */ /* 0x000fe400078e0208 */
[----:B------:R-:W-:Y:S01]  /*8bb0*/  IMAD.MOV.U32 R0, RZ, RZ, R3 ;  /* 0x000000ffff007224 */ /* 0x000fe200078e0003 */
[----:B------:R-:W-:Y:S01]  /*8bc0*/  @P3 SHF.R.U32.HI R0, RZ, c[0x0][0x2c0], R9 ;  /* 0x0000b000ff003a19 */ /* 0x000fe20000011609 */
[----:B------:R-:W-:Y:S01]  /*8bd0*/  IMAD.IADD R14, R19, 0x1, R8 ;  /* 0x00000001130e7824 */ /* 0x000fe200078e0208 */
[CC--:B------:R-:W-:Y:S02]  /*8be0*/  @!P0 LEA R10, P3, R238.reuse, R2.reuse, 0x1 ;  /* 0x00000002ee0a8211 */ /* 0x0c0fe400078608ff */
[C---:B------:R-:W-:Y:S02]  /*8bf0*/  @!P0 LEA R8, P4, R227.reuse, R2, 0x1 ;  /* 0x00000002e3088211 */ /* 0x040fe400078808ff */
        /* <DEDUP_REMOVED lines=12> */
[----:B------:R-:W-:-:S04]  /*8cc0*/  IMAD.MOV R0, RZ, RZ, -R0 ;  /* 0x000000ffff007224 */ /* 0x000fc800078e0a00 */
[----:B------:R-:W-:-:S05]  /*8cd0*/  IMAD R210, R0, c[0x0][0x2b8], R3 ;  /* 0x0000ae0000d27a24 */ /* 0x000fca00078e0203 */
[----:B------:R-:W-:Y:S01]  /*8ce0*/  SHF.R.S32.HI R57, RZ, 0x1f, R210 ;  /* 0x0000001fff397819 */ /* 0x000fe200000114d2 */
[----:B------:R-:W-:-:S04]  /*8cf0*/  IMAD.WIDE.U32 R2, R210, c[0x0][0x1e0], RZ ;  /* 0x00007800d2027a25 */ /* 0x000fc800078e00ff */
[----:B------:R-:W-:-:S04]  /*8d00*/  IMAD R0, R57, c[0x0][0x1e0], RZ ;  /* 0x0000780039007a24 */ /* 0x000fc800078e02ff */
[----:B------:R-:W-:Y:S01]  /*8d10*/  IMAD R0, R210, c[0x0][0x1e4], R0 ;  /* 0x00007900d2007a24 */ /* 0x000fe200078e0200 */
[----:B------:R-:W-:Y:S03]  /*8d20*/  STL.64 [R1+0x38], R18 ;  /* 0x0000381201007387 */ /* 0x000fe60000100a00 */
[----:B------:R-:W-:Y:S01]  /*8d30*/  IMAD.IADD R3, R3, 0x1, R0 ;  /* 0x0000000103037824 */ /* 0x000fe200078e0200 */
[----:B------:R2:W-:Y:S01]  /*8d40*/  STL [R1+0x44], R14 ;  /* 0x0000440e01007387 */ /* 0x0005e20000100800 */
[----:B------:R-:W-:-:S05]  /*8d50*/  IMAD R136, R128, -0x30, R136 ;  /* 0xffffffd080887824 */ /* 0x000fca00078e0288 */
[----:B-1----:R-:W-:Y:S01]  /*8d60*/  IMNMX R4, R136, 0x30, PT ;  /* 0x0000003088047817 */ /* 0x002fe20003800200 */
[----:B--2---:R-:W-:-:S04]  /*8d70*/  IMAD.WIDE.U32 R14, R56, c[0x0][0x1e8], RZ ;  /* 0x00007a00380e7a25 */ /* 0x004fc800078e00ff */
[----:B------:R-:W-:Y:S02]  /*8d80*/  IMAD R13, R56, c[0x0][0x1ec], R15 ;  /* 0x00007b00380d7a24 */ /* 0x000fe400078e020f */
[----:B------:R-:W-:-:S05]  /*8d90*/  IMAD.IADD R4, R4, 0x1, -R249 ;  /* 0x0000000104047824 */ /* 0x000fca00078e0af9 */
[----:B------:R-:W-:Y:S02]  /*8da0*/  ISETP.GE.AND P1, PT, R4, 0x1, PT ;  /* 0x000000010400780c */ /* 0x000fe40003f26270 */
[----:B------:R-:W-:Y:S02]  /*8db0*/  ISETP.GE.AND P6, PT, R227, c[0x0][0x1d4], PT ;  /* 0x00007500e3007a0c */ /* 0x000fe40003fc6270 */
[----:B------:R-:W-:Y:S02]  /*8dc0*/  ISETP.GE.AND P5, PT, R228, c[0x0][0x1d4], PT ;  /* 0x00007500e4007a0c */ /* 0x000fe40003fa6270 */
[----:B------:R-:W-:Y:S01]  /*8dd0*/  P2R R106, PR, RZ, 0x40 ;  /* 0x00000040ff6a7803 */ /* 0x000fe20000000000 */
[----:B------:R-:W-:Y:S01]  /*8de0*/  STL.64 [R1+0x30], R14 ;  /* 0x0000300e01007387 */ /* 0x000fe20000100a00 */
[----:B------:R-:W-:-:S03]  /*8df0*/  ISETP.GE.AND P4, PT, R238, c[0x0][0x1d4], PT ;  /* 0x00007500ee007a0c */ /* 0x000fc60003f86270 */
[----:B------:R-:W-:Y:S01]  /*8e00*/  STL [R1+0x40], R13 ;  /* 0x0000400d01007387 */ /* 0x000fe20000100800 */
[----:B----4-:R-:W-:Y:S01]  /*8e10*/  SHF.R.S32.HI R58, RZ, 0x1f, R208 ;  /* 0x0000001fff3a7819 */ /* 0x010fe200000114d0 */
[----:B------:R-:W-:-:S04]  /*8e20*/  IMAD.WIDE.U32 R2, R208, c[0x0][0x1f0], R2 ;  /* 0x00007c00d0027a25 */ /* 0x000fc800078e0002 */
[----:B------:R-:W-:Y:S01]  /*8e30*/  IMAD R0, R58, c[0x0][0x1f0], RZ ;  /* 0x00007c003a007a24 */ /* 0x000fe200078e02ff */
[----:B------:R-:W-:-:S03]  /*8e40*/  IADD3 R2, P0, R2, R14, RZ ;  /* 0x0000000e02027210 */ /* 0x000fc60007f1e0ff */
[----:B------:R-:W-:-:S05]  /*8e50*/  IMAD R0, R208, c[0x0][0x1f4], R0 ;  /* 0x00007d00d0007a24 */ /* 0x000fca00078e0200 */
[----:B------:R-:W-:Y:S02]  /*8e60*/  IADD3.X R3, R13, R3, R0, P0, !PT ;  /* 0x000000030d037210 */ /* 0x000fe400007fe400 */
[----:B------:R-:W-:-:S04]  /*8e70*/  LEA R0, P0, R2, c[0x0][0x1c8], 0x1 ;  /* 0x0000720002007a11 */ /* 0x000fc800078008ff */
[----:B------:R-:W-:Y:S02]  /*8e80*/  LEA.HI.X R5, R2, c[0x0][0x1cc], R3, 0x1, P0 ;  /* 0x0000730002057a11 */ /* 0x000fe400000f0c03 */
[----:B------:R-:W3:Y:S04]  /*8e90*/  SHFL.IDX PT, R2, R0, RZ, 0x1c1f ;  /* 0x001c1fff00027589 */ /* 0x000ee800000e0000 */
[----:B------:R-:W1:Y:S04]  /*8ea0*/  SHFL.IDX PT, R0, R0, 0x1, 0x1c1f ;  /* 0x003c1f0000007f89 */ /* 0x000e6800000e0000 */
[----:B------:R-:W2:Y:S04]  /*8eb0*/  SHFL.IDX PT, R3, R5, RZ, 0x1c1f ;  /* 0x001c1fff05037589 */ /* 0x000ea800000e0000 */
[----:B------:R-:W4:Y:S01]  /*8ec0*/  SHFL.IDX PT, R5, R5, 0x1, 0x1c1f ;  /* 0x003c1f0005057f89 */ /* 0x000f2200000e0000 */
[----:B------:R-:W-:Y:S01]  /*8ed0*/  ISETP.GE.AND P0, PT, R4, 0x21, PT ;  /* 0x000000210400780c */ /* 0x000fe20003f06270 */
[----:B------:R-:W-:Y:S01]  /*8ee0*/  @P1 IMAD.SHL.U32 R4, R250, 0x2, RZ ;  /* 0x00000002fa041824 */ /* 0x000fe200078e00ff */
[----:B---3--:R-:W-:-:S11]  /*8ef0*/  @P1 LEA R8, P2, R228, R2, 0x1 ;  /* 0x00000002e4081211 */ /* 0x008fd600078408ff */
[----:B-1----:R-:W-:Y:S02]  /*8f00*/  @P0 LEA R10, P6, R228, R0, 0x1 ;  /* 0x00000000e40a0211 */ /* 0x002fe400078c08ff */
[----:B------:R-:W-:Y:S02]  /*8f10*/  @P1 LEA R14, P3, R238, R2, 0x1 ;  /* 0x00000002ee0e1211 */ /* 0x000fe400078608ff */
[C-C-:B--2---:R-:W-:Y:S02]  /*8f20*/  @P1 LEA.HI.X R9, R228.reuse, R3, R229.reuse, 0x1, P2 ;  /* 0x00000003e4091211 */ /* 0x144fe400010f0ce5 */
[----:B----4-:R-:W-:-:S03]  /*8f30*/  @P0 LEA.HI.X R11, R228, R5, R229, 0x1, P6 ;  /* 0x00000005e40b0211 */ /* 0x010fc600030f0ce5 */
[----:B------:R1:W-:Y:S01]  /*8f40*/  @P1 LDGSTS.E.BYPASS.LTC128B.128 [R4+0x3c80], [R8.64], !P5 ;  /* 0x03c8000008041fae */ /* 0x0003e2000e901d48 */
[----:B------:R-:W-:Y:S02]  /*8f50*/  ISETP.NE.AND P6, PT, R106, RZ, PT ;  /* 0x000000ff6a00720c */ /* 0x000fe40003fc5270 */
[C---:B------:R-:W-:Y:S02]  /*8f60*/  @P1 LEA R12, P2, R227.reuse, R2, 0x1 ;  /* 0x00000002e30c1211 */ /* 0x040fe400078408ff */
[CC--:B------:R-:W-:Y:S02]  /*8f70*/  @P1 LEA.HI.X R15, R238.reuse, R3.reuse, R252, 0x1, P3 ;  /* 0x00000003ee0f1211 */ /* 0x0c0fe400018f0cfc */
[C-C-:B------:R-:W-:Y:S02]  /*8f80*/  @P1 LEA.HI.X R13, R227.reuse, R3, R251.reuse, 0x1, P2 ;  /* 0x00000003e30d1211 */ /* 0x140fe400010f0cfb */
[CC--:B------:R-:W-:Y:S01]  /*8f90*/  @P0 LEA R2, P2, R227.reuse, R0.reuse, 0x1 ;  /* 0x00000000e3020211 */ /* 0x0c0fe200078408ff */
[----:B------:R2:W-:Y:S03]  /*8fa0*/  @P1 LDGSTS.E.BYPASS.LTC128B.128 [R4+0x4880], [R14.64], !P4 ;  /* 0x048800000e041fae */ /* 0x0005e6000e101d48 */
[----:B------:R-:W-:Y:S01]  /*8fb0*/  @P0 LEA.HI.X R3, R227, R5, R251, 0x1, P2 ;  /* 0x00000005e3030211 */ /* 0x000fe200010f0cfb */
[----:B------:R2:W-:Y:S01]  /*8fc0*/  @P1 LDGSTS.E.BYPASS.LTC128B.128 [R4+0x5480], [R12.64], !P6 ;  /* 0x054800000c041fae */ /* 0x0005e2000f101d48 */
[----:B-1----:R-:W-:Y:S01]  /*8fd0*/  @P0 LEA R8, P3, R238, R0, 0x1 ;  /* 0x00000000ee080211 */ /* 0x002fe200078608ff */
[----:B------:R-:W-:-:S03]  /*8fe0*/  @P0 IMAD.SHL.U32 R0, R250, 0x2, RZ ;  /* 0x00000002fa000824 */ /* 0x000fc600078e00ff */
[----:B------:R-:W-:Y:S02]  /*8ff0*/  @P0 LEA.HI.X R9, R238, R5, R252, 0x1, P3 ;  /* 0x00000005ee090211 */ /* 0x000fe400018f0cfc */
[----:B------:R2:W-:Y:S04]  /*9000*/  @P0 LDGSTS.E.BYPASS.LTC128B.128 [R0+0x4480], [R10.64], !P5 ;  /* 0x044800000a000fae */ /* 0x0005e8000e901d48 */
[----:B------:R2:W-:Y:S04]  /*9010*/  @P0 LDGSTS.E.BYPASS.LTC128B.128 [R0+0x5080], [R8.64], !P4 ;  /* 0x0508000008000fae */ /* 0x0005e8000e101d48 */
[----:B------:R2:W-:Y:S01]  /*9020*/  @P0 LDGSTS.E.BYPASS.LTC128B.128 [R0+0x5c80], [R2.64], !P6 ;  /* 0x05c8000002000fae */ /* 0x0005e2000f101d48 */
[----:B------:R-:W-:-:S03]  /*9030*/  ISETP.LT.AND P0, PT, RZ, c[0x0][0x27c], PT ;  /* 0x00009f00ff007a0c */ /* 0x000fc60003f01270 */
[----:B------:R-:W0:Y:S01]  /*9040*/  LDGDEPBAR ;  /* 0x00000000000079af */ /* 0x000e220000000000 */
[----:B------:R-:W-:-:S09]  /*9050*/  ISETP.GT.AND P3, PT, R16, 0x2f, PT ;  /* 0x0000002f1000780c */ /* 0x000fd20003f64270 */
[----:B------:R-:W-:Y:S05]  /*9060*/  @P0 BRA `(.L_x_255) ;  /* 0x0000002000000947 */ /* 0x000fea0003800000 */
[----:B------:R-:W-:-:S04]  /*9070*/  DEPBAR.LE SB0, 0x1 ;  /* 0x000080400000791a */ /* 0x000fc80000000000 */
[----:B------:R-:W-:Y:S05]  /*9080*/  BRA `(.L_x_256) ;  /* 0x000056b000007947 */ /* 0x000fea0003800000 */
.L_x_255:
[----:B------:R-:W3:Y:S01]  /*9090*/  LDL R59, [R1+0x54] ;  /* 0x00005400013b7983 */ /* 0x000ee20000100800 */
[----:B--2---:R-:W-:Y:S01]  /*90a0*/  SHF.R.S32.HI R0, RZ, 0x1f, R129 ;  /* 0x0000001fff007819 */ /* 0x004fe20000011481 */
[----:B------:R-:W-:Y:S01]  /*90b0*/  ULDC.U8 UR4, c[0x0][0x298] ;  /* 0x0000a60000047ab9 */ /* 0x000fe20000000000 */
[C---:B------:R-:W-:Y:S01]  /*90c0*/  IMAD.WIDE.U32 R2, R129.reuse, c[0x0][0x280], RZ ;  /* 0x0000a00081027a25 */ /* 0x040fe200078e00ff */
[----:B------:R-:W-:Y:S01]  /*90d0*/  ISETP.NE.AND P2, PT, RZ, UR4, PT ;  /* 0x00000004ff007c0c */ /* 0x000fe2000bf45270 */
[----:B------:R-:W-:Y:S02]  /*90e0*/  BSSY B2, `(.L_x_256) ;  /* 0x0000565000027945 */ /* 0x000fe40003800000 */
[----:B------:R-:W-:Y:S01]  /*90f0*/  IMAD R6, R0, c[0x0][0x280], RZ ;  /* 0x0000a00000067a24 */ /* 0x000fe200078e02ff */
[----:B------:R-:W-:Y:S01]  /*9100*/  LEA R8, P1, R2, c[0x0][0x270], 0x1 ;  /* 0x00009c0002087a11 */ /* 0x000fe200078208ff */
[----:B------:R-:W-:Y:S02]  /*9110*/  IMAD R0, R0, c[0x0][0x290], RZ ;  /* 0x0000a40000007a24 */ /* 0x000fe400078e02ff */
[----:B------:R-:W-:-:S02]  /*9120*/  IMAD R6, R129, c[0x0][0x284], R6 ;  /* 0x0000a10081067a24 */ /* 0x000fc400078e0206 */
[----:B------:R-:W-:-:S03]  /*9130*/  IMAD.WIDE.U32 R4, R129, c[0x0][0x290], RZ ;  /* 0x0000a40081047a25 */ /* 0x000fc600078e00ff */
[----:B------:R-:W-:Y:S01]  /*9140*/  IADD3 R3, R6, R3, RZ ;  /* 0x0000000306037210 */ /* 0x000fe20007ffe0ff */
[----:B------:R-:W-:Y:S01]  /*9150*/  IMAD R0, R129, c[0x0][0x294], R0 ;  /* 0x0000a50081007a24 */ /* 0x000fe200078e0200 */
[----:B------:R-:W-:-:S04]  /*9160*/  LEA R9, P0, R4, c[0x0][0x288], 0x1 ;  /* 0x0000a20004097a11 */ /* 0x000fc800078008ff */
[----:B------:R-:W-:Y:S02]  /*9170*/  IADD3 R5, R0, R5, RZ ;  /* 0x0000000500057210 */ /* 0x000fe40007ffe0ff */
[----:B------:R-:W-:Y:S02]  /*9180*/  LEA.HI.X R0, R2, c[0x0][0x274], R3, 0x1, P1 ;  /* 0x00009d0002007a11 */ /* 0x000fe400008f0c03 */
[----:B------:R-:W-:Y:S02]  /*9190*/  LEA.HI.X R2, R4, c[0x0][0x28c], R5, 0x1, P0 ;  /* 0x0000a30004027a11 */ /* 0x000fe400000f0c05 */
[----:B---3--:R-:W-:Y:S01]  /*91a0*/  LEA R6, R59, R112, 0x7 ;  /* 0x000000703b067211 */ /* 0x008fe200078e38ff */
[----:B------:R-:W-:Y:S05]  /*91b0*/  @!P2 BRA `(.L_x_257) ;  /* 0x000029a00000a947 */ /* 0x000fea0003800000 */
[----:B------:R-:W-:Y:S01]  /*91c0*/  ISETP.GE.AND P0, PT, R6, R36, PT ;  /* 0x000000240600720c */ /* 0x000fe20003f06270 */
[----:B------:R-:W1:Y:S01]  /*91d0*/  SHFL.IDX PT, R3, R2, RZ, 0x1e1f ;  /* 0x001e1fff02037589 */ /* 0x000e6200000e0000 */
[----:B------:R-:W-:Y:S01]  /*91e0*/  BSSY B0, `(.L_x_258) ;  /* 0x000004f000007945 */ /* 0x000fe20003800000 */
[----:B------:R-:W-:Y:S01]  /*91f0*/  CS2R R30, SRZ ;  /* 0x00000000001e7805 */ /* 0x000fe2000001ff00 */
[----:B------:R-:W-:Y:S01]  /*9200*/  CS2R R28, SRZ ;  /* 0x00000000001c7805 */ /* 0x000fe2000001ff00 */
[----:B------:R-:W2:Y:S01]  /*9210*/  SHFL.IDX PT, R5, R0, RZ, 0x1e1f ;  /* 0x001e1fff00057589 */ /* 0x000ea200000e0000 */
[----:B------:R-:W-:Y:S01]  /*9220*/  CS2R R26, SRZ ;  /* 0x00000000001a7805 */ /* 0x000fe2000001ff00 */
[----:B------:R-:W-:Y:S01]  /*9230*/  CS2R R24, SRZ ;  /* 0x0000000000187805 */ /* 0x000fe2000001ff00 */
[----:B------:R-:W-:Y:S01]  /*9240*/  CS2R R22, SRZ ;  /* 0x0000000000167805 */ /* 0x000fe2000001ff00 */
[----:B------:R-:W3:Y:S01]  /*9250*/  SHFL.IDX PT, R4, R8, RZ, 0x1e1f ;  /* 0x001e1fff08047589 */ /* 0x000ee200000e0000 */
[----:B------:R-:W-:Y:S01]  /*9260*/  CS2R R20, SRZ ;  /* 0x0000000000147805 */ /* 0x000fe2000001ff00 */
[----:B------:R-:W-:Y:S01]  /*9270*/  CS2R R18, SRZ ;  /* 0x0000000000127805 */ /* 0x000fe2000001ff00 */
[----:B------:R-:W-:Y:S01]  /*9280*/  CS2R R16, SRZ ;  /* 0x0000000000107805 */ /* 0x000fe2000001ff00 */
[----:B------:R4:W1:Y:S01]  /*9290*/  SHFL.IDX PT, R2, R9, RZ, 0x1e1f ;  /* 0x001e1fff09027589 */ /* 0x00086200000e0000 */
[----:B------:R-:W-:Y:S01]  /*92a0*/  CS2R R14, SRZ ;  /* 0x00000000000e7805 */ /* 0x000fe2000001ff00 */
[----:B------:R-:W-:Y:S01]  /*92b0*/  CS2R R12, SRZ ;  /* 0x00000000000c7805 */ /* 0x000fe2000001ff00 */
[----:B------:R-:W-:Y:S01]  /*92c0*/  CS2R R10, SRZ ;  /* 0x00000000000a7805 */ /* 0x000fe2000001ff00 */
[----:B----4-:R-:W-:Y:S01]  /*92d0*/  CS2R R8, SRZ ;  /* 0x0000000000087805 */ /* 0x010fe2000001ff00 */
[----:B------:R-:W-:Y:S05]  /*92e0*/  @P0 BRA `(.L_x_259) ;  /* 0x000003e000000947 */ /* 0x000fea0003800000 */
[----:B-123--:R-:W2:Y:S04]  /*92f0*/  LDL R40, [R1+0x118] ;  /* 0x0001180001287983 */ /* 0x00eea80000100800 */
[----:B------:R-:W3:Y:S04]  /*9300*/  LDL R39, [R1+0x114] ;  /* 0x0001140001277983 */ /* 0x000ee80000100800 */
[----:B------:R-:W4:Y:S04]  /*9310*/  LDL R38, [R1+0x11c] ;  /* 0x00011c0001267983 */ /* 0x000f280000100800 */
[----:B------:R-:W4:Y:S04]  /*9320*/  LDL R37, [R1+0x110] ;  /* 0x0001100001257983 */ /* 0x000f280000100800 */
[----:B------:R-:W4:Y:S04]  /*9330*/  LDL R35, [R1+0x120] ;  /* 0x0001200001237983 */ /* 0x000f280000100800 */
[----:B------:R-:W4:Y:S04]  /*9340*/  LDL R33, [R1+0x10c] ;  /* 0x00010c0001217983 */ /* 0x000f280000100800 */
[----:B------:R-:W4:Y:S04]  /*9350*/  LDL R32, [R1+0x124] ;  /* 0x0001240001207983 */ /* 0x000f280000100800 */
[----:B------:R-:W4:Y:S01]  /*9360*/  LDL R34, [R1+0x108] ;  /* 0x0001080001227983 */ /* 0x000f220000100800 */
[----:B------:R-:W-:Y:S01]  /*9370*/  ISETP.GE.AND P0, PT, R114, c[0x0][0x27c], PT ;  /* 0x00009f0072007a0c */ /* 0x000fe20003f06270 */
[----:B------:R-:W-:Y:S01]  /*9380*/  CS2R R20, SRZ ;  /* 0x0000000000147805 */ /* 0x000fe2000001ff00 */
[----:B------:R-:W-:Y:S01]  /*9390*/  ISETP.GE.AND P1, PT, R167, c[0x0][0x27c], PT ;  /* 0x00009f00a7007a0c */ /* 0x000fe20003f26270 */
[----:B------:R-:W4:Y:S01]  /*93a0*/  LDL R6, [R1+0x128] ;  /* 0x0001280001067983 */ /* 0x000f220000100800 */
[----:B------:R-:W-:-:S03]  /*93b0*/  CS2R R8, SRZ ;  /* 0x0000000000087805 */ /* 0x000fc6000001ff00 */
[----:B------:R-:W4:Y:S06]  /*93c0*/  LDL R0, [R1+0x104] ;  /* 0x0001040001007983 */ /* 0x000f2c0000100800 */
[----:B------:R-:W-:-:S04]  /*93d0*/  @!P0 IMAD.WIDE R12, R114, 0x2, R4 ;  /* 0x00000002720c8825 */ /* 0x000fc800078e0204 */
[----:B------:R-:W-:Y:S01]  /*93e0*/  @!P0 IMAD.WIDE R10, R114, 0x2, R2 ;  /* 0x00000002720a8825 */ /* 0x000fe200078e0202 */
[----:B------:R1:W5:Y:S04]  /*93f0*/  @!P0 LD.E.64 R20, [R12.64] ;  /* 0x000000080c148980 */ /* 0x000368000c101b00 */
[----:B------:R1:W5:Y:S01]  /*9400*/  @!P0 LD.E.64 R8, [R10.64] ;  /* 0x000000080a088980 */ /* 0x000362000c101b00 */
[----:B------:R-:W-:Y:S01]  /*9410*/  ISETP.GE.AND P0, PT, R164, c[0x0][0x27c], PT ;  /* 0x00009f00a4007a0c */ /* 0x000fe20003f06270 */
[----:B------:R-:W-:Y:S01]  /*9420*/  CS2R R22, SRZ ;  /* 0x0000000000167805 */ /* 0x000fe2000001ff00 */
[----:B------:R-:W-:Y:S01]  /*9430*/  CS2R R24, SRZ ;  /* 0x0000000000187805 */ /* 0x000fe2000001ff00 */
[----:B-1----:R-:W-:Y:S01]  /*9440*/  CS2R R10, SRZ ;  /* 0x00000000000a7805 */ /* 0x002fe2000001ff00 */
[----:B------:R-:W-:Y:S01]  /*9450*/  CS2R R26, SRZ ;  /* 0x00000000001a7805 */ /* 0x000fe2000001ff00 */
[----:B------:R-:W-:Y:S01]  /*9460*/  CS2R R28, SRZ ;  /* 0x00000000001c7805 */ /* 0x000fe2000001ff00 */
[----:B------:R-:W-:Y:S01]  /*9470*/  CS2R R30, SRZ ;  /* 0x00000000001e7805 */ /* 0x000fe2000001ff00 */
[----:B--2---:R-:W-:-:S05]  /*9480*/  @!P1 IADD3 R14, P2, R4, R40, RZ ;  /* 0x00000028040e9210 */ /* 0x004fca0007f5e0ff */
[----:B---3--:R-:W-:Y:S01]  /*9490*/  @!P1 IMAD.X R15, R5, 0x1, R39, P2 ;  /* 0x00000001050f9824 */ /* 0x008fe200010e0627 */
[----:B------:R-:W-:-:S04]  /*94a0*/  @!P1 IADD3 R12, P2, R2, R40, RZ ;  /* 0x00000028020c9210 */ /* 0x000fc80007f5e0ff */
[----:B------:R1:W5:Y:S01]  /*94b0*/  @!P1 LD.E.64 R22, [R14.64] ;  /* 0x000000080e169980 */ /* 0x000362000c101b00 */
[----:B------:R-:W-:-:S05]  /*94c0*/  @!P1 IMAD.X R13, R3, 0x1, R39, P2 ;  /* 0x00000001030d9824 */ /* 0x000fca00010e0627 */
[----:B------:R2:W5:Y:S01]  /*94d0*/  @!P1 LD.E.64 R10, [R12.64] ;  /* 0x000000080c0a9980 */ /* 0x000562000c101b00 */
[----:B----4-:R-:W-:Y:S02]  /*94e0*/  @!P0 IADD3 R16, P1, R4, R38, RZ ;  /* 0x0000002604108210 */ /* 0x010fe40007f3e0ff */
[----:B------:R-:W-:-:S03]  /*94f0*/  ISETP.GE.AND P2, PT, R166, c[0x0][0x27c], PT ;  /* 0x00009f00a6007a0c */ /* 0x000fc60003f46270 */
[----:B------:R-:W-:-:S05]  /*9500*/  @!P0 IMAD.X R17, R5, 0x1, R37, P1 ;  /* 0x0000000105118824 */ /* 0x000fca00008e0625 */
[----:B------:R3:W5:Y:S01]  /*9510*/  @!P0 LD.E.64 R24, [R16.64] ;  /* 0x0000000810188980 */ /* 0x000762000c101b00 */
[----:B-1----:R-:W-:-:S05]  /*9520*/  @!P0 IADD3 R14, P1, R2, R38, RZ ;  /* 0x00000026020e8210 */ /* 0x002fca0007f3e0ff */
[----:B------:R-:W-:Y:S01]  /*9530*/  @!P0 IMAD.X R15, R3, 0x1, R37, P1 ;  /* 0x00000001030f8824 */ /* 0x000fe200008e0625 */
[----:B--2---:R-:W-:Y:S01]  /*9540*/  CS2R R12, SRZ ;  /* 0x00000000000c7805 */ /* 0x004fe2000001ff00 */
[----:B------:R-:W-:Y:S02]  /*9550*/  ISETP.GE.AND P1, PT, R113, c[0x0][0x27c], PT ;  /* 0x00009f0071007a0c */ /* 0x000fe40003f26270 */
[----:B------:R-:W-:-:S03]  /*9560*/  @!P2 IADD3 R18, P6, R4, R35, RZ ;  /* 0x000000230412a210 */ /* 0x000fc60007fde0ff */
[----:B------:R1:W5:Y:S01]  /*9570*/  @!P0 LD.E.64 R12, [R14.64] ;  /* 0x000000080e0c8980 */ /* 0x000362000c101b00 */
[----:B---3--:R-:W-:Y:S01]  /*9580*/  @!P2 IADD3 R16, P0, R2, R35, RZ ;  /* 0x000000230210a210 */ /* 0x008fe20007f1e0ff */
[----:B------:R-:W-:-:S04]  /*9590*/  @!P2 IMAD.X R19, R5, 0x1, R33, P6 ;  /* 0x000000010513a824 */ /* 0x000fc800030e0621 */
[----:B------:R-:W-:Y:S01]  /*95a0*/  @!P2 IMAD.X R17, R3, 0x1, R33, P0 ;  /* 0x000000010311a824 */ /* 0x000fe200000e0621 */
[----:B------:R2:W5:Y:S01]  /*95b0*/  @!P2 LD.E.64 R26, [R18.64] ;  /* 0x00000008121aa980 */ /* 0x000562000c101b00 */
[----:B------:R-:W-:Y:S01]  /*95c0*/  ISETP.GE.AND P0, PT, R165, c[0x0][0x27c], PT ;  /* 0x00009f00a5007a0c */ /* 0x000fe20003f06270 */
[----:B-1----:R-:W-:-:S06]  /*95d0*/  CS2R R14, SRZ ;  /* 0x00000000000e7805 */ /* 0x002fcc000001ff00 */
[----:B------:R1:W5:Y:S02]  /*95e0*/  @!P2 LD.E.64 R14, [R16.64] ;  /* 0x00000008100ea980 */ /* 0x000364000c101b00 */
[----:B-1----:R-:W-:-:S05]  /*95f0*/  @!P1 IADD3 R16, P2, R4, R32, RZ ;  /* 0x0000002004109210 */ /* 0x002fca0007f5e0ff */
[----:B------:R-:W-:Y:S01]  /*9600*/  @!P1 IMAD.X R17, R5, 0x1, R34, P2 ;  /* 0x0000000105119824 */ /* 0x000fe200010e0622 */
[----:B------:R-:W-:Y:S01]  /*9610*/  @!P1 IADD3 R32, P2, R2, R32, RZ ;  /* 0x0000002002209210 */ /* 0x000fe20007f5e0ff */
[----:B--2---:R-:W-:-:S03]  /*9620*/  CS2R R18, SRZ ;  /* 0x0000000000127805 */ /* 0x004fc6000001ff00 */
[----:B------:R1:W5:Y:S01]  /*9630*/  @!P1 LD.E.64 R28, [R16.64] ;  /* 0x00000008101c9980 */ /* 0x000362000c101b00 */
[----:B------:R-:W-:Y:S01]  /*9640*/  @!P1 IMAD.X R33, R3, 0x1, R34, P2 ;  /* 0x0000000103219824 */ /* 0x000fe200010e0622 */
[----:B------:R-:W-:-:S05]  /*9650*/  @!P0 IADD3 R4, P2, R4, R6, RZ ;  /* 0x0000000604048210 */ /* 0x000fca0007f5e0ff */
[----:B------:R-:W-:Y:S01]  /*9660*/  @!P0 IMAD.X R5, R5, 0x1, R0, P2 ;  /* 0x0000000105058824 */ /* 0x000fe200010e0600 */
[----:B------:R-:W-:-:S04]  /*9670*/  @!P0 IADD3 R2, P2, R2, R6, RZ ;  /* 0x0000000602028210 */ /* 0x000fc80007f5e0ff */
[----:B------:R2:W5:Y:S01]  /*9680*/  @!P0 LD.E.64 R30, [R4.64] ;  /* 0x00000008041e8980 */ /* 0x000562000c101b00 */
[----:B------:R-:W-:-:S05]  /*9690*/  @!P0 IMAD.X R3, R3, 0x1, R0, P2 ;  /* 0x0000000103038824 */ /* 0x000fca00010e0600 */
[----:B------:R2:W5:Y:S01]  /*96a0*/  @!P0 LD.E.64 R18, [R2.64] ;  /* 0x0000000802128980 */ /* 0x000562000c101b00 */
[----:B-1----:R-:W-:-:S06]  /*96b0*/  CS2R R16, SRZ ;  /* 0x0000000000107805 */ /* 0x002fcc000001ff00 */
[----:B------:R2:W5:Y:S02]  /*96c0*/  @!P1 LD.E.64 R16, [R32.64] ;  /* 0x0000000820109980 */ /* 0x000564000c101b00 */
.L_x_259:
[----:B-123--:R-:W-:Y:S05]  /*96d0*/  BSYNC B0 ;  /* 0x0000000000007941 */ /* 0x00efea0003800000 */
.L_x_258:
[--C-:B-----5:R-:W-:Y:S01]  /*96e0*/  IMAD.MOV.U32 R43, RZ, RZ, R27.reuse ;  /* 0x000000ffff2b7224 */ /* 0x120fe200078e001b */
[----:B------:R-:W-:Y:S01]  /*96f0*/  SHF.R.U32.HI R2, RZ, 0x10, R27 ;  /* 0x00000010ff027819 */ /* 0x000fe2000001161b */
[----:B------:R-:W-:Y:S01]  /*9700*/  IMAD.MOV.U32 R37, RZ, RZ, R30 ;  /* 0x000000ffff257224 */ /* 0x000fe200078e001e */
[----:B------:R-:W-:Y:S01]  /*9710*/  SHF.R.U64 R34, R30, 0x10, R31 ;  /* 0x000000101e227819 */ /* 0x000fe2000000121f */
[----:B------:R-:W-:Y:S01]  /*9720*/  IMAD.MOV.U32 R32, RZ, RZ, R8 ;  /* 0x000000ffff207224 */ /* 0x000fe200078e0008 */
[----:B------:R-:W-:Y:S01]  /*9730*/  PRMT R43, R43, 0x5410, R2 ;  /* 0x000054102b2b7816 */ /* 0x000fe20000000002 */
[--C-:B------:R-:W-:Y:S01]  /*9740*/  IMAD.MOV.U32 R40, RZ, RZ, R29.reuse ;  /* 0x000000ffff287224 */ /* 0x100fe200078e001d */
[--C-:B------:R-:W-:Y:S01]  /*9750*/  SHF.R.U64 R38, R28, 0x10, R29.reuse ;  /* 0x000000101c267819 */ /* 0x100fe2000000121d */
[----:B------:R-:W-:Y:S01]  /*9760*/  IMAD R2, R59, -0x80, R36 ;  /* 0xffffff803b027824 */ /* 0x000fe200078e0224 */
[----:B------:R-:W-:Y:S01]  /*9770*/  SHF.R.U32.HI R33, RZ, 0x10, R29 ;  /* 0x00000010ff217819 */ /* 0x000fe2000001161d */
[----:B------:R-:W-:Y:S01]  /*9780*/  IMAD.MOV.U32 R47, RZ, RZ, R25 ;  /* 0x000000ffff2f7224 */ /* 0x000fe200078e0019 */
[----:B------:R-:W-:Y:S01]  /*9790*/  SHF.R.U64 R30, R8, 0x10, R9 ;  /* 0x00000010081e7819 */ /* 0x000fe20000001209 */
[----:B------:R-:W-:Y:S01]  /*97a0*/  IMAD.MOV.U32 R44, RZ, RZ, R26 ;  /* 0x000000ffff2c7224 */ /* 0x000fe200078e001a */
[--C-:B------:R-:W-:Y:S01]  /*97b0*/  SHF.R.U64 R46, R24, 0x10, R25.reuse ;  /* 0x00000010182e7819 */ /* 0x100fe20000001219 */
[----:B------:R-:W-:Y:S01]  /*97c0*/  IMAD.MOV.U32 R39, RZ, RZ, R28 ;  /* 0x000000ffff277224 */ /* 0x000fe200078e001c */
[----:B------:R-:W-:Y:S01]  /*97d0*/  SHF.R.U32.HI R41, RZ, 0x10, R25 ;  /* 0x00000010ff297819 */ /* 0x000fe20000011619 */
[----:B------:R-:W-:Y:S01]  /*97e0*/  IMAD.MOV.U32 R35, RZ, RZ, R31 ;  /* 0x000000ffff237224 */ /* 0x000fe200078e001f */
[----:B------:R-:W-:Y:S01]  /*97f0*/  SHF.R.U64 R42, R26, 0x10, R27 ;  /* 0x000000101a2a7819 */ /* 0x000fe2000000121b */
[----:B------:R-:W-:Y:S01]  /*9800*/  IMAD.MOV.U32 R28, RZ, RZ, R10 ;  /* 0x000000ffff1c7224 */ /* 0x000fe200078e000a */
[----:B------:R-:W-:Y:S01]  /*9810*/  SHF.R.U32.HI R29, RZ, 0x10, R31 ;  /* 0x00000010ff1d7819 */ /* 0x000fe2000001161f */
[--C-:B------:R-:W-:Y:S01]  /*9820*/  IMAD.MOV.U32 R31, RZ, RZ, R9.reuse ;  /* 0x000000ffff1f7224 */ /* 0x100fe200078e0009 */
[----:B------:R-:W-:Y:S01]  /*9830*/  SHF.R.U32.HI R25, RZ, 0x10, R9 ;  /* 0x00000010ff197819 */ /* 0x000fe20000011609 */
[----:B------:R-:W-:Y:S01]  /*9840*/  IMAD.MOV.U32 R52, RZ, RZ, R22 ;  /* 0x000000ffff347224 */ /* 0x000fe200078e0016 */
[----:B------:R-:W-:Y:S01]  /*9850*/  SHF.R.U64 R26, R10, 0x10, R11 ;  /* 0x000000100a1a7819 */ /* 0x000fe2000000120b */
[--C-:B------:R-:W-:Y:S01]  /*9860*/  IMAD.MOV.U32 R10, RZ, RZ, R17.reuse ;  /* 0x000000ffff0a7224 */ /* 0x100fe200078e0011 */
[--C-:B------:R-:W-:Y:S01]  /*9870*/  SHF.R.U64 R9, R16, 0x10, R17.reuse ;  /* 0x0000001010097819 */ /* 0x100fe20000001211 */
[----:B------:R-:W-:Y:S01]  /*9880*/  IMAD.MOV.U32 R48, RZ, RZ, R24 ;  /* 0x000000ffff307224 */ /* 0x000fe200078e0018 */
[----:B------:R-:W-:Y:S01]  /*9890*/  SHF.R.U32.HI R3, RZ, 0x10, R17 ;  /* 0x00000010ff037819 */ /* 0x000fe20000011611 */
[--C-:B------:R-:W-:Y:S01]  /*98a0*/  IMAD.MOV.U32 R51, RZ, RZ, R23.reuse ;  /* 0x000000ffff337224 */ /* 0x100fe200078e0017 */
[----:B------:R-:W-:Y:S01]  /*98b0*/  PRMT R17, R32, 0x5410, R30 ;  /* 0x0000541020117816 */ /* 0x000fe2000000001e */
[----:B------:R-:W-:Y:S01]  /*98c0*/  IMAD.MOV.U32 R24, RZ, RZ, R12 ;  /* 0x000000ffff187224 */ /* 0x000fe200078e000c */
[----:B------:R-:W-:Y:S01]  /*98d0*/  IMNMX R30, R2, 0x80, PT ;  /* 0x00000080021e7817 */ /* 0x000fe20003800200 */
[----:B------:R-:W-:Y:S01]  /*98e0*/  IMAD.MOV.U32 R55, RZ, RZ, R20 ;  /* 0x000000ffff377224 */ /* 0x000fe200078e0014 */
[----:B------:R-:W-:Y:S01]  /*98f0*/  SHF.R.U64 R50, R22, 0x10, R23 ;  /* 0x0000001016327819 */ /* 0x000fe20000001217 */
[----:B------:R-:W-:Y:S01]  /*9900*/  IMAD.MOV.U32 R54, RZ, RZ, R21 ;  /* 0x000000ffff367224 */ /* 0x000fe200078e0015 */
[----:B------:R-:W-:Y:S01]  /*9910*/  ISETP.GE.AND P0, PT, R112, R30, PT ;  /* 0x0000001e7000720c */ /* 0x000fe20003f06270 */
[----:B------:R-:W-:Y:S01]  /*9920*/  IMAD.MOV.U32 R27, RZ, RZ, R11 ;  /* 0x000000ffff1b7224 */ /* 0x000fe200078e000b */
[----:B------:R-:W-:Y:S01]  /*9930*/  SHF.R.U32.HI R45, RZ, 0x10, R23 ;  /* 0x00000010ff2d7819 */ /* 0x000fe20000011617 */
[--C-:B------:R-:W-:Y:S01]  /*9940*/  IMAD.MOV.U32 R23, RZ, RZ, R13.reuse ;  /* 0x000000ffff177224 */ /* 0x100fe200078e000d */
[----:B------:R-:W-:Y:S01]  /*9950*/  SHF.R.U64 R22, R12, 0x10, R13 ;  /* 0x000000100c167819 */ /* 0x000fe2000000120d */
[----:B------:R-:W-:Y:S01]  /*9960*/  IMAD.MOV.U32 R6, RZ, RZ, R18 ;  /* 0x000000ffff067224 */ /* 0x000fe200078e0012 */
[--C-:B------:R-:W-:Y:S01]  /*9970*/  SHF.R.U64 R53, R20, 0x10, R21.reuse ;  /* 0x0000001014357819 */ /* 0x100fe20000001215 */
[----:B------:R-:W-:Y:S01]  /*9980*/  IMAD.MOV.U32 R20, RZ, RZ, R14 ;  /* 0x000000ffff147224 */ /* 0x000fe200078e000e */
[----:B------:R-:W-:Y:S01]  /*9990*/  SHF.R.U32.HI R49, RZ, 0x10, R21 ;  /* 0x00000010ff317819 */ /* 0x000fe20000011615 */
[----:B------:R-:W-:Y:S01]  /*99a0*/  IMAD.MOV.U32 R5, RZ, RZ, R19 ;  /* 0x000000ffff057224 */ /* 0x000fe200078e0013 */
[----:B------:R-:W-:Y:S01]  /*99b0*/  SHF.R.U32.HI R12, RZ, 0x10, R13 ;  /* 0x00000010ff0c7819 */ /* 0x000fe2000001160d */
[----:B------:R-:W-:-:S04]  /*99c0*/  DEPBAR.LE SB0, 0x1 ;  /* 0x000080400000791a */ /* 0x000fc80000000000 */
[----:B------:R-:W-:Y:S01]  /*99d0*/  SHF.R.U32.HI R21, RZ, 0x10, R11 ;  /* 0x00000010ff157819 */ /* 0x000fe2000001160b */
[----:B------:R-:W-:Y:S01]  /*99e0*/  IMAD.MOV.U32 R11, RZ, RZ, R16 ;  /* 0x000000ffff0b7224 */ /* 0x000fe200078e0010 */
[--C-:B------:R-:W-:Y:S01]  /*99f0*/  SHF.R.U64 R13, R14, 0x10, R15.reuse ;  /* 0x000000100e0d7819 */ /* 0x100fe2000000120f */
[--C-:B------:R-:W-:Y:S01]  /*9a00*/  IMAD.MOV.U32 R14, RZ, RZ, R15.reuse ;  /* 0x000000ffff0e7224 */ /* 0x100fe200078e000f */
[----:B------:R-:W-:Y:S01]  /*9a10*/  SHF.R.U32.HI R8, RZ, 0x10, R15 ;  /* 0x00000010ff087819 */ /* 0x000fe2000001160f */
[----:B------:R-:W-:Y:S01]  /*9a20*/  BSSY B1, `(.L_x_260) ;  /* 0x0000115000017945 */ /* 0x000fe20003800000 */
[--C-:B------:R-:W-:Y:S02]  /*9a30*/  SHF.R.U64 R4, R18, 0x10, R19.reuse ;  /* 0x0000001012047819 */ /* 0x100fe40000001213 */
[----:B------:R-:W-:Y:S02]  /*9a40*/  SHF.R.U32.HI R0, RZ, 0x10, R19 ;  /* 0x00000010ff007819 */ /* 0x000fe40000011613 */
[----:B------:R-:W-:-:S02]  /*9a50*/  PRMT R35, R35, 0x5410, R29 ;  /* 0x0000541023237816 */ /* 0x000fc4000000001d */
[----:B------:R-:W-:Y:S02]  /*9a60*/  PRMT R18, R31, 0x5410, R25 ;  /* 0x000054101f127816 */ /* 0x000fe40000000019 */
[----:B------:R-:W-:Y:S02]  /*9a70*/  PRMT R26, R28, 0x5410, R26 ;  /* 0x000054101c1a7816 */ /* 0x000fe4000000001a */
[----:B------:R-:W-:Y:S02]  /*9a80*/  PRMT R21, R27, 0x5410, R21 ;  /* 0x000054101b157816 */ /* 0x000fe40000000015 */
[----:B------:R-:W-:Y:S02]  /*9a90*/  PRMT R22, R24, 0x5410, R22 ;  /* 0x0000541018167816 */ /* 0x000fe40000000016 */
[----:B------:R-:W-:Y:S02]  /*9aa0*/  PRMT R19, R55, 0x5410, R53 ;  /* 0x0000541037137816 */ /* 0x000fe40000000035 */
        /* <DEDUP_REMOVED lines=15> */
[----:B------:R-:W-:Y:S01]  /*9ba0*/  PRMT R29, R5, 0x5410, R0 ;  /* 0x00005410051d7816 */ /* 0x000fe20000000000 */
[----:B------:R-:W-:Y:S06]  /*9bb0*/  BAR.SYNC.DEFER_BLOCKING 0x0 ;  /* 0x0000000000007b1d */ /* 0x000fec0000010000 */
[----:B------:R-:W-:Y:S05]  /*9bc0*/  @P0 BRA `(.L_x_261) ;  /* 0x00000fa000000947 */ /* 0x000fea0003800000 */
[----:B------:R-:W-:Y:S01]  /*9bd0*/  ISETP.GE.AND P0, PT, R114, c[0x0][0x27c], PT ;  /* 0x00009f0072007a0c */ /* 0x000fe20003f06270 */
[----:B------:R-:W-:-:S12]  /*9be0*/  BSSY B0, `(.L_x_262) ;  /* 0x0000028000007945 */ /* 0x000fd80003800000 */
[----:B------:R-:W-:Y:S05]  /*9bf0*/  @P0 BRA `(.L_x_263) ;  /* 0x0000026000000947 */ /* 0x000fea0003800000 */
[----:B------:R-:W1:Y:S01]  /*9c00*/  LDS.128 R8, [R244+0x4800] ;  /* 0x00480000f4087984 */ /* 0x000e620000000c00 */
[----:B------:R-:W-:Y:S01]  /*9c10*/  SHF.L.U32 R3, R19, 0x10, RZ ;  /* 0x0000001013037819 */ /* 0x000fe200000006ff */
[----:B------:R-:W-:Y:S01]  /*9c20*/  IMAD.U32 R0, R17, 0x10000, RZ ;  /* 0x0001000011007824 */ /* 0x000fe200078e00ff */
[----:B------:R-:W-:Y:S02]  /*9c30*/  LOP3.LUT R2, R19, 0xffff0000, RZ, 0xc0, !PT ;  /* 0xffff000013027812 */ /* 0x000fe400078ec0ff */
[C---:B-1----:R-:W-:Y:S02]  /*9c40*/  LOP3.LUT R5, R8.reuse, 0xffff0000, RZ, 0xc0, !PT ;  /* 0xffff000008057812 */ /* 0x042fe400078ec0ff */
[----:B------:R-:W-:Y:S02]  /*9c50*/  SHF.L.U32 R6, R8, 0x10, RZ ;  /* 0x0000001008067819 */ /* 0x000fe400000006ff */
[----:B------:R-:W-:Y:S01]  /*9c60*/  LOP3.LUT R4, R9, 0xffff0000, RZ, 0xc0, !PT ;  /* 0xffff000009047812 */ /* 0x000fe200078ec0ff */
[----:B------:R-:W-:Y:S01]  /*9c70*/  FMUL.FTZ R15, R5, R0 ;  /* 0x00000000050f7220 */ /* 0x000fe20000410000 */
[----:B------:R-:W-:Y:S01]  /*9c80*/  LOP3.LUT R8, R17, 0xffff0000, RZ, 0xc0, !PT ;  /* 0xffff000011087812 */ /* 0x000fe200078ec0ff */
[-C--:B------:R-:W-:Y:S01]  /*9c90*/  FMUL.FTZ R14, R5, R3.reuse ;  /* 0x00000003050e7220 */ /* 0x080fe20000410000 */
[----:B------:R-:W-:Y:S01]  /*9ca0*/  SHF.L.U32 R13, R9, 0x10, RZ ;  /* 0x00000010090d7819 */ /* 0x000fe200000006ff */
[C---:B------:R-:W-:Y:S01]  /*9cb0*/  IMAD.U32 R9, R11.reuse, 0x10000, RZ ;  /* 0x000100000b097824 */ /* 0x040fe200078e00ff */
[----:B------:R-:W-:Y:S01]  /*9cc0*/  LOP3.LUT R5, R11, 0xffff0000, RZ, 0xc0, !PT ;  /* 0xffff00000b057812 */ /* 0x000fe200078ec0ff */
[----:B------:R-:W-:Y:S01]  /*9cd0*/  FMUL.FTZ R11, R4, R8 ;  /* 0x00000008040b7220 */ /* 0x000fe20000410000 */
[----:B------:R-:W-:Y:S01]  /*9ce0*/  SHF.L.U32 R12, R10, 0x10, RZ ;  /* 0x000000100a0c7819 */ /* 0x000fe200000006ff */
[----:B------:R-:W-:Y:S01]  /*9cf0*/  FFMA.FTZ R16, R6, R3, -R15 ;  /* 0x0000000306107223 */ /* 0x000fe2000001080f */
[----:B------:R-:W-:Y:S01]  /*9d00*/  LOP3.LUT R10, R10, 0xffff0000, RZ, 0xc0, !PT ;  /* 0xffff00000a0a7812 */ /* 0x000fe200078ec0ff */
[----:B------:R-:W-:Y:S01]  /*9d10*/  FFMA.FTZ R15, R6, R0, R14 ;  /* 0x00000000060f7223 */ /* 0x000fe2000001000e */
[----:B------:R-:W-:Y:S01]  /*9d20*/  LOP3.LUT R0, R18, 0xffff0000, RZ, 0xc0, !PT ;  /* 0xffff000012007812 */ /* 0x000fe200078ec0ff */
[-C--:B------:R-:W-:Y:S01]  /*9d30*/  FMUL.FTZ R6, R4, R2.reuse ;  /* 0x0000000204067220 */ /* 0x080fe20000410000 */
[----:B------:R-:W-:Y:S01]  /*9d40*/  SHF.L.U32 R4, R49, 0x10, RZ ;  /* 0x0000001031047819 */ /* 0x000fe200000006ff */
[C---:B------:R-:W-:Y:S01]  /*9d50*/  FFMA.FTZ R14, R13.reuse, R2, -R11 ;  /* 0x000000020d0e7223 */ /* 0x040fe2000001080b */
[----:B------:R-:W-:Y:S01]  /*9d60*/  SHF.L.U32 R2, R18, 0x10, RZ ;  /* 0x0000001012027819 */ /* 0x000fe200000006ff */
[----:B------:R-:W-:Y:S01]  /*9d70*/  FFMA.FTZ R13, R13, R8, R6 ;  /* 0x000000080d0d7223 */ /* 0x000fe20000010006 */
[----:B------:R-:W-:Y:S01]  /*9d80*/  LOP3.LUT R3, R49, 0xffff0000, RZ, 0xc0, !PT ;  /* 0xffff000031037812 */ /* 0x000fe200078ec0ff */
[----:B------:R-:W-:-:S02]  /*9d90*/  FMUL.FTZ R8, R5, R0 ;  /* 0x0000000005087220 */ /* 0x000fc40000410000 */
[C---:B------:R-:W-:Y:S02]  /*9da0*/  FMUL.FTZ R11, R10.reuse, R2 ;  /* 0x000000020a0b7220 */ /* 0x040fe40000410000 */
[-C--:B------:R-:W-:Y:S02]  /*9db0*/  FMUL.FTZ R6, R10, R4.reuse ;  /* 0x000000040a067220 */ /* 0x080fe40000410000 */
[-C--:B------:R-:W-:Y:S02]  /*9dc0*/  FMUL.FTZ R5, R5, R3.reuse ;  /* 0x0000000305057220 */ /* 0x080fe40000410000 */
[C---:B------:R-:W-:Y:S02]  /*9dd0*/  FFMA.FTZ R4, R12.reuse, R4, -R11 ;  /* 0x000000040c047223 */ /* 0x040fe4000001080b */
[----:B------:R-:W-:Y:S02]  /*9de0*/  FFMA.FTZ R2, R12, R2, R6 ;  /* 0x000000020c027223 */ /* 0x000fe40000010006 */
[----:B------:R-:W-:Y:S01]  /*9df0*/  FFMA.FTZ R3, R9, R3, -R8 ;  /* 0x0000000309037223 */ /* 0x000fe20000010808 */
[----:B------:R-:W-:Y:S01]  /*9e00*/  F2FP.BF16.PACK_AB R8, R15, R16 ;  /* 0x000000100f08723e */ /* 0x000fe200000010ff */
[----:B------:R-:W-:Y:S01]  /*9e10*/  FFMA.FTZ R0, R9, R0, R5 ;  /* 0x0000000009007223 */ /* 0x000fe20000010005 */
[----:B------:R-:W-:-:S02]  /*9e20*/  F2FP.BF16.PACK_AB R9, R13, R14 ;  /* 0x0000000e0d09723e */ /* 0x000fc400000010ff */
[----:B------:R-:W-:Y:S02]  /*9e30*/  F2FP.BF16.PACK_AB R10, R2, R4 ;  /* 0x00000004020a723e */ /* 0x000fe400000010ff */
[----:B------:R-:W-:-:S05]  /*9e40*/  F2FP.BF16.PACK_AB R11, R0, R3 ;  /* 0x00000003000b723e */ /* 0x000fca00000010ff */
[----:B------:R1:W-:Y:S02]  /*9e50*/  STS.128 [R244+0x4800], R8 ;  /* 0x00480008f4007388 */ /* 0x0003e40000000c00 */
.L_x_263:
[----:B------:R-:W-:Y:S05]  /*9e60*/  BSYNC B0 ;  /* 0x0000000000007941 */ /* 0x000fea0003800000 */
.L_x_262:
[----:B------:R-:W-:Y:S01]  /*9e70*/  ISETP.GE.AND P0, PT, R167, c[0x0][0x27c], PT ;  /* 0x00009f00a7007a0c */ /* 0x000fe20003f06270 */
[----:B------:R-:W-:-:S12]  /*9e80*/  BSSY B0, `(.L_x_264) ;  /* 0x0000028000007945 */ /* 0x000fd80003800000 */
[----:B------:R-:W-:Y:S05]  /*9e90*/  @P0 BRA `(.L_x_265) ;  /* 0x0000026000000947 */ /* 0x000fea0003800000 */
[----:B-1----:R-:W1:Y:S01]  /*9ea0*/  LDS.128 R8, [R245+0x4800] ;  /* 0x00480000f5087984 */ /* 0x002e620000000c00 */
[----:B------:R-:W-:Y:S01]  /*9eb0*/  SHF.L.U32 R3, R50, 0x10, RZ ;  /* 0x0000001032037819 */ /* 0x000fe200000006ff */
[----:B------:R-:W-:Y:S01]  /*9ec0*/  IMAD.U32 R0, R26, 0x10000, RZ ;  /* 0x000100001a007824 */ /* 0x000fe200078e00ff */
[----:B------:R-:W-:Y:S02]  /*9ed0*/  LOP3.LUT R2, R50, 0xffff0000, RZ, 0xc0, !PT ;  /* 0xffff000032027812 */ /* 0x000fe400078ec0ff */
[C---:B-1----:R-:W-:Y:S02]  /*9ee0*/  LOP3.LUT R5, R8.reuse, 0xffff0000, RZ, 0xc0, !PT ;  /* 0xffff000008057812 */ /* 0x042fe400078ec0ff */
[----:B------:R-:W-:Y:S02]  /*9ef0*/  SHF.L.U32 R6, R8, 0x10, RZ ;  /* 0x0000001008067819 */ /* 0x000fe400000006ff */
[----:B------:R-:W-:Y:S01]  /*9f00*/  LOP3.LUT R4, R9, 0xffff0000, RZ, 0xc0, !PT ;  /* 0xffff000009047812 */ /* 0x000fe200078ec0ff */
[C---:B------:R-:W-:Y:S01]  /*9f10*/  FMUL.FTZ R15, R5.reuse, R0 ;  /* 0x00000000050f7220 */ /* 0x040fe20000410000 */
        /* <DEDUP_REMOVED lines=13> */
[----:B------:R-:W-:Y:S01]  /*9ff0*/  FFMA.FTZ R14, R13, R2, -R11 ;  /* 0x000000020d0e7223 */ /* 0x000fe2000001080b */
        /* <DEDUP_REMOVED lines=16> */
.L_x_265:
[----:B------:R-:W-:Y:S05]  /*a100*/  BSYNC B0 ;  /* 0x0000000000007941 */ /* 0x000fea0003800000 */
.L_x_264:
        /* <DEDUP_REMOVED lines=41> */
.L_x_267:
[----:B------:R-:W-:Y:S05]  /*a3a0*/  BSYNC B0 ;  /* 0x0000000000007941 */ /* 0x000fea0003800000 */
.L_x_266:
        /* <DEDUP_REMOVED lines=41> */
.L_x_269:
[----:B------:R-:W-:Y:S05]  /*a640*/  BSYNC B0 ;  /* 0x0000000000007941 */ /* 0x000fea0003800000 */
.L_x_268:
[----:B------:R-:W-:Y:S01]  /*a650*/  ISETP.GE.AND P0, PT, R113, c[0x0][0x27c], PT ;  /* 0x00009f0071007a0c */ /* 0x000fe20003f06270 */
[----:B------:R-:W-:-:S12]  /*a660*/  BSSY B0, `(.L_x_270) ;  /* 0x0000028000007945 */ /* 0x000fd80003800000 */
[----:B------:R-:W-:Y:S05]  /*a670*/  @P0 BRA `(.L_x_271) ;  /* 0x0000026000000947 */ /* 0x000fea0003800000 */
[----:B-1----:R-:W1:Y:S01]  /*a680*/  LDS.128 R8, [R244+0x8800] ;  /* 0x00880000f4087984 */ /* 0x002e620000000c00 */
[C---:B------:R-:W-:Y:S01]  /*a690*/  SHF.L.U32 R3, R38.reuse, 0x10, RZ ;  /* 0x0000001026037819 */ /* 0x040fe200000006ff */
        /* <DEDUP_REMOVED lines=36> */
.L_x_271:
[----:B------:R-:W-:Y:S05]  /*a8e0*/  BSYNC B0 ;  /* 0x0000000000007941 */ /* 0x000fea0003800000 */
.L_x_270:
[----:B------:R-:W-:-:S13]  /*a8f0*/  ISETP.GE.AND P0, PT, R165, c[0x0][0x27c], PT ;  /* 0x00009f00a5007a0c */ /* 0x000fda0003f06270 */
        /* <DEDUP_REMOVED lines=39> */
.L_x_261:
[----:B------:R-:W-:Y:S05]  /*ab70*/  BSYNC B1 ;  /* 0x0000000000017941 */ /* 0x000fea0003800000 */
.L_x_260:
[----:B------:R-:W-:-:S04]  /*ab80*/  IADD3 R0, R112, 0x40, RZ ;  /* 0x0000004070007810 */ /* 0x000fc80007ffe0ff */
[----:B------:R-:W-:-:S13]  /*ab90*/  ISETP.GE.AND P0, PT, R0, R30, PT ;  /* 0x0000001e0000720c */ /* 0x000fda0003f06270 */
[----:B------:R-:W-:Y:S05]  /*aba0*/  @P0 BRA `(.L_x_272) ;  /* 0x00003b8000000947 */ /* 0x000fea0003800000 */
        /* <DEDUP_REMOVED lines=10> */
[-C--:B------:R-:W-:Y:S01]  /*ac50*/  FMUL.FTZ R15, R0, R5.reuse ;  /* 0x00000005000f7220 */ /* 0x080fe20000410000 */
[----:B------:R-:W-:Y:S01]  /*ac60*/  LOP3.LUT R8, R17, 0xffff0000, RZ, 0xc0, !PT ;  /* 0xffff000011087812 */ /* 0x000fe200078ec0ff */
[----:B------:R-:W-:Y:S01]  /*ac70*/  FMUL.FTZ R14, R3, R5 ;  /* 0x00000005030e7220 */ /* 0x000fe20000410000 */
[----:B------:R-:W-:Y:S01]  /*ac80*/  SHF.L.U32 R13, R9, 0x10, RZ ;  /* 0x00000010090d7819 */ /* 0x000fe200000006ff */
[C---:B------:R-:W-:Y:S01]  /*ac90*/  IMAD.U32 R9, R11.reuse, 0x10000, RZ ;  /* 0x000100000b097824 */ /* 0x040fe200078e00ff */
[----:B------:R-:W-:Y:S01]  /*aca0*/  LOP3.LUT R5, R11, 0xffff0000, RZ, 0xc0, !PT ;  /* 0xffff00000b057812 */ /* 0x000fe200078ec0ff */
[----:B------:R-:W-:Y:S01]  /*acb0*/  FMUL.FTZ R11, R8, R4 ;  /* 0x00000004080b7220 */ /* 0x000fe20000410000 */
[C---:B------:R-:W-:Y:S01]  /*acc0*/  SHF.L.U32 R12, R10.reuse, 0x10, RZ ;  /* 0x000000100a0c7819 */ /* 0x040fe200000006ff */
[-C--:B------:R-:W-:Y:S01]  /*acd0*/  FFMA.FTZ R16, R3, R6.reuse, -R15 ;  /* 0x0000000603107223 */ /* 0x080fe2000001080f */
[----:B------:R-:W-:Y:S01]  /*ace0*/  LOP3.LUT R10, R10, 0xffff0000, RZ, 0xc0, !PT ;  /* 0xffff00000a0a7812 */ /* 0x000fe200078ec0ff */
[----:B------:R-:W-:Y:S01]  /*acf0*/  FFMA.FTZ R15, R0, R6, R14 ;  /* 0x00000006000f7223 */ /* 0x000fe2000001000e */
[----:B------:R-:W-:Y:S01]  /*ad00*/  LOP3.LUT R0, R18, 0xffff0000, RZ, 0xc0, !PT ;  /* 0xffff000012007812 */ /* 0x000fe200078ec0ff */
[C---:B------:R-:W-:Y:S01]  /*ad10*/  FMUL.FTZ R6, R2.reuse, R4 ;  /* 0x0000000402067220 */ /* 0x040fe20000410000 */
[C---:B------:R-:W-:Y:S01]  /*ad20*/  SHF.L.U32 R4, R49.reuse, 0x10, RZ ;  /* 0x0000001031047819 */ /* 0x040fe200000006ff */
[-C--:B------:R-:W-:Y:S01]  /*ad30*/  FFMA.FTZ R14, R2, R13.reuse, -R11 ;  /* 0x0000000d020e7223 */ /* 0x080fe2000001080b */
[----:B------:R-:W-:Y:S01]  /*ad40*/  SHF.L.U32 R2, R18, 0x10, RZ ;  /* 0x0000001012027819 */ /* 0x000fe200000006ff */
[----:B------:R-:W-:Y:S01]  /*ad50*/  FFMA.FTZ R13, R8, R13, R6 ;  /* 0x0000000d080d7223 */ /* 0x000fe20000010006 */
[----:B------:R-:W-:Y:S01]  /*ad60*/  LOP3.LUT R3, R49, 0xffff0000, RZ, 0xc0, !PT ;  /* 0xffff000031037812 */ /* 0x000fe200078ec0ff */
[----:B------:R-:W-:-:S02]  /*ad70*/  FMUL.FTZ R8, R0, R5 ;  /* 0x0000000500087220 */ /* 0x000fc40000410000 */
[-C--:B------:R-:W-:Y:S02]  /*ad80*/  FMUL.FTZ R11, R2, R10.reuse ;  /* 0x0000000a020b7220 */ /* 0x080fe40000410000 */
[C---:B------:R-:W-:Y:S02]  /*ad90*/  FMUL.FTZ R6, R4.reuse, R10 ;  /* 0x0000000a04067220 */ /* 0x040fe40000410000 */
[C---:B------:R-:W-:Y:S02]  /*ada0*/  FMUL.FTZ R5, R3.reuse, R5 ;  /* 0x0000000503057220 */ /* 0x040fe40000410000 */
[-C--:B------:R-:W-:Y:S02]  /*adb0*/  FFMA.FTZ R4, R4, R12.reuse, -R11 ;  /* 0x0000000c04047223 */ /* 0x080fe4000001080b */
[----:B------:R-:W-:Y:S02]  /*adc0*/  FFMA.FTZ R2, R2, R12, R6 ;  /* 0x0000000c02027223 */ /* 0x000fe40000010006 */
[-C--:B------:R-:W-:Y:S01]  /*add0*/  FFMA.FTZ R3, R3, R9.reuse, -R8 ;  /* 0x0000000903037223 */ /* 0x080fe20000010808 */
[----:B------:R-:W-:Y:S01]  /*ade0*/  F2FP.BF16.PACK_AB R8, R15, R16 ;  /* 0x000000100f08723e */ /* 0x000fe200000010ff */
[----:B------:R-:W-:Y:S01]  /*adf0*/  FFMA.FTZ R0, R0, R9, R5 ;  /* 0x0000000900007223 */ /* 0x000fe20000010005 */
[----:B------:R-:W-:-:S02]  /*ae00*/  F2FP.BF16.PACK_AB R9, R13, R14 ;  /* 0x0000000e0d09723e */ /* 0x000fc400000010ff */
[----:B------:R-:W-:Y:S02]  /*ae10*/  F2FP.BF16.PACK_AB R10, R2, R4 ;  /* 0x00000004020a723e */ /* 0x000fe400000010ff */
[----:B------:R-:W-:-:S05]  /*ae20*/  F2FP.BF16.PACK_AB R11, R0, R3 ;  /* 0x00000003000b723e */ /* 0x000fca00000010ff */
[----:B------:R1:W-:Y:S02]  /*ae30*/  STS.128 [R244+0x5800], R8 ;  /* 0x00580008f4007388 */ /* 0x0003e40000000c00 */
.L_x_274:
[----:B------:R-:W-:Y:S05]  /*ae40*/  BSYNC B0 ;  /* 0x0000000000007941 */ /* 0x000fea0003800000 */
.L_x_273:
        /* <DEDUP_REMOVED lines=23> */
[----:B------:R-:W-:Y:S01]  /*afc0*/  SHF.L.U32 R4, R45, 0x10, RZ ;  /* 0x000000102d047819 */ /* 0x000fe200000006ff */
        /* <DEDUP_REMOVED lines=17> */
.L_x_276:
[----:B------:R-:W-:Y:S05]  /*b0e0*/  BSYNC B0 ;  /* 0x0000000000007941 */ /* 0x000fea0003800000 */
.L_x_275:
        /* <DEDUP_REMOVED lines=41> */
.L_x_278:
[----:B------:R-:W-:Y:S05]  /*b380*/  BSYNC B0 ;  /* 0x0000000000007941 */ /* 0x000fea0003800000 */
.L_x_277:
        /* <DEDUP_REMOVED lines=41> */
.L_x_280:
[----:B------:R-:W-:Y:S05]  /*b620*/  BSYNC B0 ;  /* 0x0000000000007941 */ /* 0x000fea0003800000 */
.L_x_279:
        /* <DEDUP_REMOVED lines=41> */
.L_x_282:
[----:B------:R-:W-:Y:S05]  /*b8c0*/  BSYNC B0 ;  /* 0x0000000000007941 */ /* 0x000fea0003800000 */
.L_x_281:
        /* <DEDUP_REMOVED lines=39> */
[----:B------:R1:W-:Y:S01]  /*bb40*/  STS.128 [R245+0x9800], R8 ;  /* 0x00980008f5007388 */ /* 0x0003e20000000c00 */
[----:B------:R-:W-:Y:S05]  /*bb50*/  BRA `(.L_x_272) ;  /* 0x00002bd000007947 */ /* 0x000fea0003800000 */
.L_x_257:
        /* <DEDUP_REMOVED lines=20> */
[----:B------:R-:W3:Y:S01]  /*bca0*/  LDL R37, [R1+0x4] ;  /* 0x0000040001257983 */ /* 0x000ee20000100800 */
[C---:B------:R-:W-:Y:S01]  /*bcb0*/  ISETP.GE.AND P0, PT, R104.reuse, c[0x0][0x27c], PT ;  /* 0x00009f0068007a0c */ /* 0x040fe20003f06270 */
[----:B------:R-:W-:Y:S01]  /*bcc0*/  CS2R R26, SRZ ;  /* 0x00000000001a7805 */ /* 0x000fe2000001ff00 */
[----:B------:R-:W-:Y:S01]  /*bcd0*/  IADD3 R8, R104, 0x10, RZ ;  /* 0x0000001068087810 */ /* 0x000fe20007ffe0ff */
[----:B------:R-:W-:Y:S01]  /*bce0*/  CS2R R24, SRZ ;  /* 0x0000000000187805 */ /* 0x000fe2000001ff00 */
[----:B------:R-:W-:Y:S01]  /*bcf0*/  CS2R R14, SRZ ;  /* 0x00000000000e7805 */ /* 0x000fe2000001ff00 */
[----:B------:R-:W-:Y:S01]  /*bd00*/  CS2R R12, SRZ ;  /* 0x00000000000c7805 */ /* 0x000fe2000001ff00 */
[----:B------:R-:W-:Y:S01]  /*bd10*/  ISETP.GE.AND P2, PT, R8, c[0x0][0x27c], PT ;  /* 0x00009f0008007a0c */ /* 0x000fe20003f46270 */
[----:B------:R-:W-:Y:S01]  /*bd20*/  CS2R R30, SRZ ;  /* 0x00000000001e7805 */ /* 0x000fe2000001ff00 */
[----:B------:R-:W-:-:S05]  /*bd30*/  CS2R R28, SRZ ;  /* 0x00000000001c7805 */ /* 0x000fca000001ff00 */
[C---:B------:R-:W-:Y:S01]  /*bd40*/  @!P0 IMAD.SHL.U32 R6, R104.reuse, 0x2, RZ ;  /* 0x0000000268068824 */ /* 0x040fe200078e00ff */
[----:B------:R-:W-:-:S04]  /*bd50*/  @!P0 SHF.L.U64.HI R0, R104, 0x1, R105 ;  /* 0x0000000168008819 */ /* 0x000fc80000010269 */
[-C--:B------:R-:W-:Y:S02]  /*bd60*/  @!P0 IADD3 R34, P1, R4, R6.reuse, RZ ;  /* 0x0000000604228210 */ /* 0x080fe40007f3e0ff */
[----:B------:R-:W-:Y:S02]  /*bd70*/  @!P0 IADD3 R32, P6, R2, R6, RZ ;  /* 0x0000000602208210 */ /* 0x000fe40007fde0ff */
[----:B------:R-:W-:Y:S01]  /*bd80*/  IADD3 R6, R104, 0x20, RZ ;  /* 0x0000002068067810 */ /* 0x000fe20007ffe0ff */
[----:B------:R-:W-:Y:S01]  /*bd90*/  @!P0 IMAD.X R35, R5, 0x1, R0, P1 ;  /* 0x0000000105238824 */ /* 0x000fe200008e0600 */
[----:B------:R-:W-:Y:S02]  /*bda0*/  @!P0 IADD3.X R33, R3, R0, RZ, P6, !PT ;  /* 0x0000000003218210 */ /* 0x000fe400037fe4ff */
[----:B------:R-:W-:Y:S01]  /*bdb0*/  ISETP.GE.AND P1, PT, R6, c[0x0][0x27c], PT ;  /* 0x00009f0006007a0c */ /* 0x000fe20003f26270 */
[----:B------:R-:W-:Y:S01]  /*bdc0*/  CS2R R18, SRZ ;  /* 0x0000000000127805 */ /* 0x000fe2000001ff00 */
[----:B------:R-:W-:Y:S01]  /*bdd0*/  CS2R R16, SRZ ;  /* 0x0000000000107805 */ /* 0x000fe2000001ff00 */
[----:B------:R-:W-:Y:S01]  /*bde0*/  CS2R R22, SRZ ;  /* 0x0000000000167805 */ /* 0x000fe2000001ff00 */
[----:B------:R-:W-:-:S06]  /*bdf0*/  CS2R R20, SRZ ;  /* 0x0000000000147805 */ /* 0x000fcc000001ff00 */
[----:B------:R1:W5:Y:S01]  /*be00*/  @!P0 LD.E.128 R20, [R34.64] ;  /* 0x0000000822148980 */ /* 0x000362000c101d00 */
[----:B--2---:R-:W-:-:S04]  /*be10*/  @!P2 IMAD.SHL.U32 R6, R38, 0x8, RZ ;  /* 0x000000082606a824 */ /* 0x004fc800078e00ff */
[----:B------:R-:W-:Y:S01]  /*be20*/  @!P2 IMAD.WIDE R10, R6, 0x2, R4 ;  /* 0x00000002060aa825 */ /* 0x000fe200078e0204 */
[----:B---3--:R-:W-:-:S03]  /*be30*/  @!P1 SHF.L.U32 R0, R37, 0x3, RZ ;  /* 0x0000000325009819 */ /* 0x008fc600000006ff */
[----:B------:R-:W-:Y:S01]  /*be40*/  @!P2 IMAD.WIDE R8, R6, 0x2, R2 ;  /* 0x000000020608a825 */ /* 0x000fe200078e0202 */
[----:B------:R2:W5:Y:S03]  /*be50*/  @!P2 LD.E.128 R24, [R10.64] ;  /* 0x000000080a18a980 */ /* 0x000566000c101d00 */
[C---:B------:R-:W-:Y:S01]  /*be60*/  @!P1 IMAD.WIDE R4, R0.reuse, 0x2, R4 ;  /* 0x0000000200049825 */ /* 0x040fe200078e0204 */
[----:B------:R3:W5:Y:S03]  /*be70*/  @!P2 LD.E.128 R12, [R8.64] ;  /* 0x00000008080ca980 */ /* 0x000766000c101d00 */
[----:B------:R-:W-:Y:S01]  /*be80*/  @!P1 IMAD.WIDE R2, R0, 0x2, R2 ;  /* 0x0000000200029825 */ /* 0x000fe200078e0202 */
[----:B------:R1:W5:Y:S04]  /*be90*/  @!P1 LD.E.128 R28, [R4.64] ;  /* 0x00000008041c9980 */ /* 0x000368000c101d00 */
[----:B------:R1:W5:Y:S01]  /*bea0*/  @!P1 LD.E.128 R16, [R2.64] ;  /* 0x0000000802109980 */ /* 0x000362000c101d00 */
[----:B--2---:R-:W-:Y:S01]  /*beb0*/  CS2R R10, SRZ ;  /* 0x00000000000a7805 */ /* 0x004fe2000001ff00 */
[----:B---3--:R-:W-:-:S06]  /*bec0*/  CS2R R8, SRZ ;  /* 0x0000000000087805 */ /* 0x008fcc000001ff00 */
[----:B------:R1:W5:Y:S02]  /*bed0*/  @!P0 LD.E.128 R8, [R32.64] ;  /* 0x0000000820088980 */ /* 0x000364000c101d00 */
.L_x_284:
[----:B-123--:R-:W-:Y:S05]  /*bee0*/  BSYNC B0 ;  /* 0x0000000000007941 */ /* 0x00efea0003800000 */
.L_x_283:
[--C-:B-----5:R-:W-:Y:S01]  /*bef0*/  IMAD.MOV.U32 R43, RZ, RZ, R27.reuse ;  /* 0x000000ffff2b7224 */ /* 0x120fe200078e001b */
[----:B------:R-:W-:Y:S01]  /*bf00*/  SHF.R.U32.HI R0, RZ, 0x10, R27 ;  /* 0x00000010ff007819 */ /* 0x000fe2000001161b */
[--C-:B------:R-:W-:Y:S01]  /*bf10*/  IMAD.MOV.U32 R54, RZ, RZ, R21.reuse ;  /* 0x000000ffff367224 */ /* 0x100fe200078e0015 */
[----:B------:R-:W-:Y:S01]  /*bf20*/  SHF.R.U32.HI R49, RZ, 0x10, R21 ;  /* 0x00000010ff317819 */ /* 0x000fe20000011615 */
[----:B------:R-:W-:Y:S01]  /*bf30*/  IMAD.MOV.U32 R52, RZ, RZ, R22 ;  /* 0x000000ffff347224 */ /* 0x000fe200078e0016 */
[----:B------:R-:W-:Y:S01]  /*bf40*/  PRMT R43, R43, 0x5410, R0 ;  /* 0x000054102b2b7816 */ /* 0x000fe20000000000 */
[----:B------:R-:W-:Y:S01]  /*bf50*/  IMAD R0, R59, -0x80, R36 ;  /* 0xffffff803b007824 */ /* 0x000fe200078e0224 */
[----:B------:R-:W-:Y:S01]  /*bf60*/  PRMT R49, R54, 0x5410, R49 ;  /* 0x0000541036317816 */ /* 0x000fe20000000031 */
[----:B------:R-:W-:Y:S01]  /*bf70*/  IMAD.MOV.U32 R48, RZ, RZ, R24 ;  /* 0x000000ffff307224 */ /* 0x000fe200078e0018 */
[--C-:B------:R-:W-:Y:S01]  /*bf80*/  SHF.R.U64 R50, R22, 0x10, R23.reuse ;  /* 0x0000001016327819 */ /* 0x100fe20000001217 */
        /* <DEDUP_REMOVED lines=8> */
[----:B------:R-:W-:Y:S01]  /*c010*/  IMAD.MOV.U32 R44, RZ, RZ, R26 ;  /* 0x000000ffff2c7224 */ /* 0x000fe200078e001a */
[--C-:B------:R-:W-:Y:S01]  /*c020*/  SHF.R.U64 R38, R28, 0x10, R29.reuse ;  /* 0x000000101c267819 */ /* 0x100fe2000000121d */
[----:B------:R-:W-:Y:S01]  /*c030*/  IMAD.MOV.U32 R39, RZ, RZ, R28 ;  /* 0x000000ffff277224 */ /* 0x000fe200078e001c */
[----:B------:R-:W-:Y:S01]  /*c040*/  SHF.R.U32.HI R33, RZ, 0x10, R29 ;  /* 0x00000010ff217819 */ /* 0x000fe2000001161d */
[----:B------:R-:W-:Y:S01]  /*c050*/  IMAD.MOV.U32 R37, RZ, RZ, R30 ;  /* 0x000000ffff257224 */ /* 0x000fe200078e001e */
[----:B------:R-:W-:Y:S01]  /*c060*/  SHF.R.U64 R22, R12, 0x10, R13 ;  /* 0x000000100c167819 */ /* 0x000fe2000000120d */
[----:B------:R-:W-:Y:S01]  /*c070*/  IMAD.MOV.U32 R35, RZ, RZ, R31 ;  /* 0x000000ffff237224 */ /* 0x000fe200078e001f */
[----:B------:R-:W-:Y:S01]  /*c080*/  SHF.R.U64 R53, R20, 0x10, R21 ;  /* 0x0000001014357819 */ /* 0x000fe20000001215 */
[----:B------:R-:W-:Y:S01]  /*c090*/  IMAD.MOV.U32 R32, RZ, RZ, R8 ;  /* 0x000000ffff207224 */ /* 0x000fe200078e0008 */
[----:B------:R-:W-:Y:S01]  /*c0a0*/  SHF.R.U64 R42, R26, 0x10, R27 ;  /* 0x000000101a2a7819 */ /* 0x000fe2000000121b */
[----:B------:R-:W-:Y:S01]  /*c0b0*/  IMAD.MOV.U32 R23, RZ, RZ, R13 ;  /* 0x000000ffff177224 */ /* 0x000fe200078e000d */
[----:B------:R-:W-:Y:S01]  /*c0c0*/  SHF.R.U64 R34, R30, 0x10, R31 ;  /* 0x000000101e227819 */ /* 0x000fe2000000121f */
[----:B------:R-:W-:Y:S01]  /*c0d0*/  IMAD.MOV.U32 R47, RZ, RZ, R25 ;  /* 0x000000ffff2f7224 */ /* 0x000fe200078e0019 */
[----:B------:R-:W-:Y:S01]  /*c0e0*/  SHF.R.U32.HI R29, RZ, 0x10, R31 ;  /* 0x00000010ff1d7819 */ /* 0x000fe2000001161f */
[----:B------:R-:W-:Y:S01]  /*c0f0*/  IMAD.MOV.U32 R31, RZ, RZ, R9 ;  /* 0x000000ffff1f7224 */ /* 0x000fe200078e0009 */
[----:B------:R-:W-:Y:S01]  /*c100*/  SHF.R.U32.HI R12, RZ, 0x10, R13 ;  /* 0x00000010ff0c7819 */ /* 0x000fe2000001160d */
[----:B------:R-:W-:Y:S01]  /*c110*/  IMAD.MOV.U32 R28, RZ, RZ, R10 ;  /* 0x000000ffff1c7224 */ /* 0x000fe200078e000a */
[----:B------:R-:W-:Y:S01]  /*c120*/  SHF.R.U32.HI R41, RZ, 0x10, R25 ;  /* 0x00000010ff297819 */ /* 0x000fe20000011619 */
[----:B------:R-:W-:Y:S01]  /*c130*/  IMAD.MOV.U32 R27, RZ, RZ, R11 ;  /* 0x000000ffff1b7224 */ /* 0x000fe200078e000b */
[----:B------:R-:W-:Y:S01]  /*c140*/  SHF.R.U64 R30, R8, 0x10, R9 ;  /* 0x00000010081e7819 */ /* 0x000fe20000001209 */
[----:B------:R-:W-:Y:S01]  /*c150*/  IMAD.MOV.U32 R20, RZ, RZ, R14 ;  /* 0x000000ffff147224 */ /* 0x000fe200078e000e */
[----:B------:R-:W-:Y:S01]  /*c160*/  SHF.R.U64 R26, R10, 0x10, R11 ;  /* 0x000000100a1a7819 */ /* 0x000fe2000000120b */
[----:B------:R-:W-:Y:S01]  /*c170*/  IMAD.MOV.U32 R10, RZ, RZ, R17 ;  /* 0x000000ffff0a7224 */ /* 0x000fe200078e0011 */
[----:B------:R-:W-:Y:S01]  /*c180*/  SHF.R.U32.HI R21, RZ, 0x10, R11 ;  /* 0x00000010ff157819 */ /* 0x000fe2000001160b */
[----:B------:R-:W-:Y:S01]  /*c190*/  IMAD.MOV.U32 R11, RZ, RZ, R16 ;  /* 0x000000ffff0b7224 */ /* 0x000fe200078e0010 */
[--C-:B------:R-:W-:Y:S01]  /*c1a0*/  SHF.R.U64 R13, R14, 0x10, R15.reuse ;  /* 0x000000100e0d7819 */ /* 0x100fe2000000120f */
[----:B------:R-:W-:Y:S01]  /*c1b0*/  IMAD.MOV.U32 R14, RZ, RZ, R15 ;  /* 0x000000ffff0e7224 */ /* 0x000fe200078e000f */
[----:B------:R-:W-:Y:S01]  /*c1c0*/  SHF.R.U32.HI R25, RZ, 0x10, R9 ;  /* 0x00000010ff197819 */ /* 0x000fe20000011609 */
[----:B------:R-:W-:Y:S01]  /*c1d0*/  IMAD.MOV.U32 R6, RZ, RZ, R18 ;  /* 0x000000ffff067224 */ /* 0x000fe200078e0012 */
[----:B------:R-:W-:Y:S01]  /*c1e0*/  SHF.R.U32.HI R8, RZ, 0x10, R15 ;  /* 0x00000010ff087819 */ /* 0x000fe2000001160f */
[----:B------:R-:W-:Y:S01]  /*c1f0*/  IMAD.MOV.U32 R5, RZ, RZ, R19 ;  /* 0x000000ffff057224 */ /* 0x000fe200078e0013 */
[----:B------:R-:W-:Y:S01]  /*c200*/  SHF.R.U64 R9, R16, 0x10, R17 ;  /* 0x0000001010097819 */ /* 0x000fe20000001211 */
[----:B------:R-:W-:-:S04]  /*c210*/  DEPBAR.LE SB0, 0x1 ;  /* 0x000080400000791a */ /* 0x000fc80000000000 */
[----:B------:R-:W-:Y:S01]  /*c220*/  SHF.R.U32.HI R3, RZ, 0x10, R17 ;  /* 0x00000010ff037819 */ /* 0x000fe20000011611 */
[----:B------:R-:W-:Y:S01]  /*c230*/  BSSY B1, `(.L_x_285) ;  /* 0x0000133000017945 */ /* 0x000fe20003800000 */
[--C-:B------:R-:W-:Y:S02]  /*c240*/  SHF.R.U64 R4, R18, 0x10, R19.reuse ;  /* 0x0000001012047819 */ /* 0x100fe40000001213 */
[----:B------:R-:W-:Y:S02]  /*c250*/  SHF.R.U32.HI R2, RZ, 0x10, R19 ;  /* 0x00000010ff027819 */ /* 0x000fe40000011613 */
        /* <DEDUP_REMOVED lines=21> */
[----:B------:R-:W-:Y:S01]  /*c3b0*/  PRMT R47, R5, 0x5410, R2 ;  /* 0x00005410052f7816 */ /* 0x000fe20000000002 */
[----:B------:R-:W-:Y:S06]  /*c3c0*/  BAR.SYNC.DEFER_BLOCKING 0x0 ;  /* 0x0000000000007b1d */ /* 0x000fec0000010000 */
[----:B------:R-:W-:Y:S05]  /*c3d0*/  @P0 BRA `(.L_x_286) ;  /* 0x0000118000000947 */ /* 0x000fea0003800000 */
[----:B------:R1:W5:Y:S04]  /*c3e0*/  LDL R60, [R1+0xc] ;  /* 0x00000c00013c7983 */ /* 0x0003680000100800 */
[----:B------:R1:W5:Y:S01]  /*c3f0*/  LDL R59, [R1+0x10] ;  /* 0x00001000013b7983 */ /* 0x0003620000100800 */
[----:B------:R-:W-:Y:S01]  /*c400*/  ISETP.GE.AND P0, PT, R104, c[0x0][0x27c], PT ;  /* 0x00009f0068007a0c */ /* 0x000fe20003f06270 */
[----:B------:R-:W-:-:S12]  /*c410*/  BSSY B0, `(.L_x_287) ;  /* 0x000005a000007945 */ /* 0x000fd80003800000 */
[----:B------:R-:W-:Y:S05]  /*c420*/  @P0 BRA `(.L_x_288) ;  /* 0x0000058000000947 */ /* 0x000fea0003800000 */
[----:B------:R-:W2:Y:S01]  /*c430*/  LDL R55, [R1+0xec] ;  /* 0x0000ec0001377983 */ /* 0x000ea20000100800 */
[----:B------:R-:W-:Y:S02]  /*c440*/  MOV R0, c[0x0][0x27c] ;  /* 0x00009f0000007a02 */ /* 0x000fe40000000f00 */
[----:B------:R-:W-:Y:S02]  /*c450*/  LOP3.LUT R4, R30, 0xffff0000, RZ, 0xc0, !PT ;  /* 0xffff00001e047812 */ /* 0x000fe400078ec0ff */
[----:B------:R-:W-:-:S04]  /*c460*/  LEA.HI R0, R0, R168, RZ, 0x1d ;  /* 0x000000a800007211 */ /* 0x000fc800078fe8ff */
[----:B------:R-:W-:Y:S01]  /*c470*/  SHF.R.S32.HI R3, RZ, 0x1f, R0 ;  /* 0x0000001fff037819 */ /* 0x000fe20000011400 */
[----:B------:R-:W-:-:S03]  /*c480*/  IMAD.SHL.U32 R2, R0, 0x8, RZ ;  /* 0x0000000800027824 */ /* 0x000fc600078e00ff */
[----:B------:R-:W-:Y:S02]  /*c490*/  LEA.HI R0, R3, R0, RZ, 0x2 ;  /* 0x0000000003007211 */ /* 0x000fe400078f10ff */
[----:B-----5:R-:W-:Y:S02]  /*c4a0*/  LOP3.LUT R2, R60, 0x18, R2, 0xf8, !PT ;  /* 0x000000183c027812 */ /* 0x020fe400078ef802 */
[----:B------:R-:W-:Y:S02]  /*c4b0*/  SHF.L.U32 R0, R0, 0xa, RZ ;  /* 0x0000000a00007819 */ /* 0x000fe400000006ff */
[----:B------:R-:W-:Y:S02]  /*c4c0*/  LOP3.LUT R2, R2, R59, RZ, 0x3c, !PT ;  /* 0x0000003b02027212 */ /* 0x000fe400078e3cff */
[----:B------:R-:W-:-:S04]  /*c4d0*/  LOP3.LUT R0, R0, 0x7ffff000, RZ, 0xc0, !PT ;  /* 0x7ffff00000007812 */ /* 0x000fc800078ec0ff */
[----:B------:R-:W-:Y:S02]  /*c4e0*/  IADD3 R0, R2, R0, R7 ;  /* 0x0000000002007210 */ /* 0x000fe40007ffe007 */
[----:B------:R-:W-:-:S03]  /*c4f0*/  SHF.L.U32 R2, R30, 0x10, RZ ;  /* 0x000000101e027819 */ /* 0x000fc600000006ff */
[----:B------:R-:W-:Y:S02]  /*c500*/  IMAD.SHL.U32 R23, R0, 0x2, RZ ;  /* 0x0000000200177824 */ /* 0x000fe400078e00ff */
[----:B------:R-:W-:-:S03]  /*c510*/  IMAD.U32 R0, R53, 0x10000, RZ ;  /* 0x0001000035007824 */ /* 0x000fc600078e00ff */
[----:B------:R-:W3:Y:S02]  /*c520*/  LDS.128 R8, [R23+0x6080] ;  /* 0x0060800017087984 */ /* 0x000ee40000000c00 */
[C---:B---3--:R-:W-:Y:S02]  /*c530*/  SHF.L.U32 R3, R8.reuse, 0x10, RZ ;  /* 0x0000001008037819 */ /* 0x048fe400000006ff */
[----:B------:R-:W-:Y:S01]  /*c540*/  LOP3.LUT R5, R8, 0xffff0000, RZ, 0xc0, !PT ;  /* 0xffff000008057812 */ /* 0x000fe200078ec0ff */
[----:B------:R-:W-:Y:S02]  /*c550*/  IMAD.U32 R8, R9, 0x10000, RZ ;  /* 0x0001000009087824 */ /* 0x000fe400078e00ff */
[C---:B------:R-:W-:Y:S02]  /*c560*/  FMUL.FTZ R19, R3.reuse, R2 ;  /* 0x0000000203137220 */ /* 0x040fe40000410000 */
[-C--:B------:R-:W-:Y:S01]  /*c570*/  FMUL.FTZ R18, R3, R0.reuse ;  /* 0x0000000003127220 */ /* 0x080fe20000410000 */
[----:B------:R-:W-:Y:S01]  /*c580*/  LOP3.LUT R3, R53, 0xffff0000, RZ, 0xc0, !PT ;  /* 0xffff000035037812 */ /* 0x000fe200078ec0ff */
[----:B--2---:R-:W2:Y:S02]  /*c590*/  LDS.128 R12, [R55] ;  /* 0x00000000370c7984 */ /* 0x004ea40000000c00 */
[C---:B--2---:R-:W-:Y:S01]  /*c5a0*/  SHF.L.U32 R6, R12.reuse, 0x10, RZ ;  /* 0x000000100c067819 */ /* 0x044fe200000006ff */
[----:B------:R-:W-:Y:S01]  /*c5b0*/  IMAD.U32 R20, R15, 0x10000, RZ ;  /* 0x000100000f147824 */ /* 0x000fe200078e00ff */
[----:B------:R-:W-:Y:S01]  /*c5c0*/  LOP3.LUT R12, R12, 0xffff0000, RZ, 0xc0, !PT ;  /* 0xffff00000c0c7812 */ /* 0x000fe200078ec0ff */
[----:B------:R-:W-:Y:S01]  /*c5d0*/  IMAD.U32 R16, R13, 0x10000, RZ ;  /* 0x000100000d107824 */ /* 0x000fe200078e00ff */
[----:B------:R-:W-:Y:S01]  /*c5e0*/  LOP3.LUT R21, R15, 0xffff0000, RZ, 0xc0, !PT ;  /* 0xffff00000f157812 */ /* 0x000fe200078ec0ff */
[----:B------:R-:W-:Y:S01]  /*c5f0*/  FFMA.FTZ R29, R6, R0, -R19 ;  /* 0x00000000061d7223 */ /* 0x000fe20000010813 */
[----:B------:R-:W-:Y:S01]  /*c600*/  SHF.L.U32 R0, R32, 0x10, RZ ;  /* 0x0000001020007819 */ /* 0x000fe200000006ff */
[----:B------:R-:W-:Y:S01]  /*c610*/  FMUL.FTZ R19, R5, R4 ;  /* 0x0000000405137220 */ /* 0x000fe20000410000 */
[----:B------:R-:W-:Y:S01]  /*c620*/  LOP3.LUT R15, R9, 0xffff0000, RZ, 0xc0, !PT ;  /* 0xffff0000090f7812 */ /* 0x000fe200078ec0ff */
[----:B------:R-:W-:Y:S01]  /*c630*/  FFMA.FTZ R28, R6, R2, R18 ;  /* 0x00000002061c7223 */ /* 0x000fe20000010012 */
[----:B------:R-:W-:Y:S01]  /*c640*/  SHF.L.U32 R9, R10, 0x10, RZ ;  /* 0x000000100a097819 */ /* 0x000fe200000006ff */
[----:B------:R-:W-:Y:S01]  /*c650*/  IMAD.U32 R2, R49, 0x10000, RZ ;  /* 0x0001000031027824 */ /* 0x000fe200078e00ff */
[----:B------:R-:W-:Y:S01]  /*c660*/  SHF.L.U32 R6, R31, 0x10, RZ ;  /* 0x000000101f067819 */ /* 0x000fe200000006ff */
[-C--:B------:R-:W-:Y:S01]  /*c670*/  FMUL.FTZ R18, R5, R3.reuse ;  /* 0x0000000305127220 */ /* 0x080fe20000410000 */
[----:B------:R-:W-:Y:S01]  /*c680*/  SHF.L.U32 R17, R14, 0x10, RZ ;  /* 0x000000100e117819 */ /* 0x000fe200000006ff */
[----:B------:R-:W-:Y:S01]  /*c690*/  FFMA.FTZ R27, R12, R3, -R19 ;  /* 0x000000030c1b7223 */ /* 0x000fe20000010813 */
[----:B------:R-:W-:Y:S01]  /*c6a0*/  LOP3.LUT R10, R10, 0xffff0000, RZ, 0xc0, !PT ;  /* 0xffff00000a0a7812 */ /* 0x000fe200078ec0ff */
[C---:B------:R-:W-:Y:S01]  /*c6b0*/  FMUL.FTZ R5, R8.reuse, R0 ;  /* 0x0000000008057220 */ /* 0x040fe20000410000 */
[----:B------:R-:W-:Y:S01]  /*c6c0*/  LOP3.LUT R22, R13, 0xffff0000, RZ, 0xc0, !PT ;  /* 0xffff00000d167812 */ /* 0x000fe200078ec0ff */
[----:B------:R-:W-:Y:S01]  /*c6d0*/  FMUL.FTZ R3, R8, R2 ;  /* 0x0000000208037220 */ /* 0x000fe20000410000 */
[----:B------:R-:W-:Y:S01]  /*c6e0*/  LOP3.LUT R14, R14, 0xffff0000, RZ, 0xc0, !PT ;  /* 0xffff00000e0e7812 */ /* 0x000fe200078ec0ff */
[----:B------:R-:W-:-:S02]  /*c6f0*/  FFMA.FTZ R26, R12, R4, R18 ;  /* 0x000000040c1a7223 */ /* 0x000fc40000010012 */
[C---:B------:R-:W-:Y:S01]  /*c700*/  FFMA.FTZ R25, R16.reuse, R2, -R5 ;  /* 0x0000000210197223 */ /* 0x040fe20000010805 */
[----:B------:R-:W-:Y:S01]  /*c710*/  SHF.L.U32 R5, R33, 0x10, RZ ;  /* 0x0000001021057819 */ /* 0x000fe200000006ff */
[----:B------:R-:W-:Y:S01]  /*c720*/  FFMA.FTZ R24, R16, R0, R3 ;  /* 0x0000000010187223 */ /* 0x000fe20000010003 */
[----:B------:R-:W-:Y:S01]  /*c730*/  LOP3.LUT R0, R31, 0xffff0000, RZ, 0xc0, !PT ;  /* 0xffff00001f007812 */ /* 0x000fe200078ec0ff */
[C---:B------:R-:W-:Y:S01]  /*c740*/  IMAD.U32 R2, R50.reuse, 0x10000, RZ ;  /* 0x0001000032027824 */ /* 0x040fe200078e00ff */
[----:B------:R-:W-:Y:S01]  /*c750*/  LOP3.LUT R3, R50, 0xffff0000, RZ, 0xc0, !PT ;  /* 0xffff000032037812 */ /* 0x000fe200078ec0ff */
[----:B------:R-:W-:Y:S02]  /*c760*/  FMUL.FTZ R4, R9, R6 ;  /* 0x0000000609047220 */ /* 0x000fe40000410000 */
[C---:B------:R-:W-:Y:S01]  /*c770*/  IMAD.U32 R13, R11.reuse, 0x10000, RZ ;  /* 0x000100000b0d7824 */ /* 0x040fe200078e00ff */
[----:B------:R-:W-:Y:S01]  /*c780*/  LOP3.LUT R11, R11, 0xffff0000, RZ, 0xc0, !PT ;  /* 0xffff00000b0b7812 */ /* 0x000fe200078ec0ff */
[----:B------:R-:W-:-:S02]  /*c790*/  FMUL.FTZ R9, R9, R2 ;  /* 0x0000000209097220 */ /* 0x000fc40000410000 */
[----:B------:R-:W-:Y:S01]  /*c7a0*/  FFMA.FTZ R19, R17, R2, -R4 ;  /* 0x0000000211137223 */ /* 0x000fe20000010804 */
[----:B------:R-:W-:Y:S01]  /*c7b0*/  SHF.L.U32 R2, R45, 0x10, RZ ;  /* 0x000000102d027819 */ /* 0x000fe200000006ff */
[C---:B------:R-:W-:Y:S02]  /*c7c0*/  FMUL.FTZ R8, R10.reuse, R0 ;  /* 0x000000000a087220 */ /* 0x040fe40000410000 */
[----:B------:R-:W-:Y:S02]  /*c7d0*/  FMUL.FTZ R10, R10, R3 ;  /* 0x000000030a0a7220 */ /* 0x000fe40000410000 */
[----:B------:R-:W-:Y:S02]  /*c7e0*/  FMUL.FTZ R4, R13, R5 ;  /* 0x000000050d047220 */ /* 0x000fe40000410000 */
[----:B------:R-:W-:Y:S02]  /*c7f0*/  FFMA.FTZ R18, R17, R6, R9 ;  /* 0x0000000611127223 */ /* 0x000fe40000010009 */
[----:B------:R-:W-:Y:S01]  /*c800*/  FFMA.FTZ R10, R14, R0, R10 ;  /* 0x000000000e0a7223 */ /* 0x000fe2000001000a */
[----:B------:R-:W-:Y:S01]  /*c810*/  LOP3.LUT R0, R33, 0xffff0000, RZ, 0xc0, !PT ;  /* 0xffff000021007812 */ /* 0x000fe200078ec0ff */
[----:B------:R-:W-:-:S02]  /*c820*/  FMUL.FTZ R6, R13, R2 ;  /* 0x000000020d067220 */ /* 0x000fc40000410000 */
[----:B------:R-:W-:Y:S01]  /*c830*/  FFMA.FTZ R17, R20, R2, -R4 ;  /* 0x0000000214117223 */ /* 0x000fe20000010804 */
[----:B------:R-:W-:Y:S01]  /*c840*/  LOP3.LUT R2, R32, 0xffff0000, RZ, 0xc0, !PT ;  /* 0xffff000020027812 */ /* 0x000fe200078ec0ff */
[----:B------:R-:W-:Y:S01]  /*c850*/  FFMA.FTZ R12, R14, R3, -R8 ;  /* 0x000000030e0c7223 */ /* 0x000fe20000010808 */
[----:B------:R-:W-:Y:S01]  /*c860*/  LOP3.LUT R4, R49, 0xffff0000, RZ, 0xc0, !PT ;  /* 0xffff000031047812 */ /* 0x000fe200078ec0ff */
[----:B------:R-:W-:Y:S01]  /*c870*/  FFMA.FTZ R16, R20, R5, R6 ;  /* 0x0000000514107223 */ /* 0x000fe20000010006 */
[----:B------:R-:W-:Y:S01]  /*c880*/  LOP3.LUT R3, R45, 0xffff0000, RZ, 0xc0, !PT ;  /* 0xffff00002d037812 */ /* 0x000fe200078ec0ff */
[----:B------:R-:W-:Y:S01]  /*c890*/  FMUL.FTZ R9, R15, R2 ;  /* 0x000000020f097220 */ /* 0x000fe20000410000 */
[----:B------:R-:W-:Y:S01]  /*c8a0*/  F2FP.BF16.PACK_AB R14, R12, R19 ;  /* 0x000000130c0e723e */ /* 0x000fe200000010ff */
[----:B------:R-:W-:Y:S01]  /*c8b0*/  FMUL.FTZ R6, R11, R0 ;  /* 0x000000000b067220 */ /* 0x000fe20000410000 */
[----:B------:R-:W-:Y:S01]  /*c8c0*/  F2FP.BF16.PACK_AB R12, R27, R29 ;  /* 0x0000001d1b0c723e */ /* 0x000fe200000010ff */
[----:B------:R-:W-:Y:S01]  /*c8d0*/  FMUL.FTZ R8, R15, R4 ;  /* 0x000000040f087220 */ /* 0x000fe20000410000 */
[----:B------:R-:W-:Y:S01]  /*c8e0*/  F2FP.BF16.PACK_AB R10, R10, R18 ;  /* 0x000000120a0a723e */ /* 0x000fe200000010ff */
[----:B------:R-:W-:-:S02]  /*c8f0*/  FMUL.FTZ R5, R11, R3 ;  /* 0x000000030b057220 */ /* 0x000fc40000410000 */
[C---:B------:R-:W-:Y:S02]  /*c900*/  FFMA.FTZ R4, R22.reuse, R4, -R9 ;  /* 0x0000000416047223 */ /* 0x040fe40000010809 */
[C---:B------:R-:W-:Y:S02]  /*c910*/  FFMA.FTZ R3, R21.reuse, R3, -R6 ;  /* 0x0000000315037223 */ /* 0x040fe40000010806 */
[----:B------:R-:W-:Y:S01]  /*c920*/  FFMA.FTZ R2, R22, R2, R8 ;  /* 0x0000000216027223 */ /* 0x000fe20000010008 */
[----:B------:R-:W-:Y:S01]  /*c930*/  F2FP.BF16.PACK_AB R13, R4, R25 ;  /* 0x00000019040d723e */ /* 0x000fe200000010ff */
[----:B------:R-:W-:Y:S01]  /*c940*/  FFMA.FTZ R0, R21, R0, R5 ;  /* 0x0000000015007223 */ /* 0x000fe20000010005 */
[----:B------:R-:W-:Y:S02]  /*c950*/  F2FP.BF16.PACK_AB R15, R3, R17 ;  /* 0x00000011030f723e */ /* 0x000fe400000010ff */
[----:B------:R-:W-:Y:S02]  /*c960*/  F2FP.BF16.PACK_AB R8, R26, R28 ;  /* 0x0000001c1a08723e */ /* 0x000fe400000010ff */
[----:B------:R-:W-:Y:S01]  /*c970*/  F2FP.BF16.PACK_AB R9, R2, R24 ;  /* 0x000000180209723e */ /* 0x000fe200000010ff */
[----:B------:R2:W-:Y:S01]  /*c980*/  STS.128 [R55], R12 ;  /* 0x0000000c37007388 */ /* 0x0005e20000000c00 */
[----:B------:R-:W-:-:S05]  /*c990*/  F2FP.BF16.PACK_AB R11, R0, R16 ;  /* 0x00000010000b723e */ /* 0x000fca00000010ff */
[----:B------:R2:W-:Y:S02]  /*c9a0*/  STS.128 [R23+0x6080], R8 ;  /* 0x0060800817007388 */ /* 0x0005e40000000c00 */
.L_x_288:
[----:B------:R-:W-:Y:S05]  /*c9b0*/  BSYNC B0 ;  /* 0x0000000000007941 */ /* 0x000fea0003800000 */
.L_x_287:
[----:B------:R-:W-:Y:S01]  /*c9c0*/  IADD3 R0, R104, 0x10, RZ ;  /* 0x0000001068007810 */ /* 0x000fe20007ffe0ff */
[----:B------:R-:W-:Y:S03]  /*c9d0*/  BSSY B0, `(.L_x_289) ;  /* 0x000005c000007945 */ /* 0x000fe60003800000 */
[----:B------:R-:W-:-:S13]  /*c9e0*/  ISETP.GE.AND P0, PT, R0, c[0x0][0x27c], PT ;  /* 0x00009f0000007a0c */ /* 0x000fda0003f06270 */
[----:B------:R-:W-:Y:S05]  /*c9f0*/  @P0 BRA `(.L_x_290) ;  /* 0x0000059000000947 */ /* 0x000fea0003800000 */
[----:B------:R-:W3:Y:S04]  /*ca00*/  LDL R2, [R1+0x8] ;  /* 0x0000080001027983 */ /* 0x000ee80000100800 */
[----:B--2---:R-:W2:Y:S01]  /*ca10*/  LDL R55, [R1+0xfc] ;  /* 0x0000fc0001377983 */ /* 0x004ea20000100800 */
[----:B------:R-:W-:Y:S02]  /*ca20*/  MOV R0, c[0x0][0x27c] ;  /* 0x00009f0000007a02 */ /* 0x000fe40000000f00 */
[----:B------:R-:W-:Y:S02]  /*ca30*/  LOP3.LUT R4, R34, 0xffff0000, RZ, 0xc0, !PT ;  /* 0xffff000022047812 */ /* 0x000fe400078ec0ff */
[----:B---3--:R-:W-:-:S04]  /*ca40*/  LEA.HI R0, R0, R2, RZ, 0x1d ;  /* 0x0000000200007211 */ /* 0x008fc800078fe8ff */
[----:B------:R-:W-:Y:S01]  /*ca50*/  SHF.R.S32.HI R2, RZ, 0x1f, R0 ;  /* 0x0000001fff027819 */ /* 0x000fe20000011400 */
[----:B------:R-:W-:Y:S01]  /*ca60*/  IMAD.SHL.U32 R3, R0, 0x8, RZ ;  /* 0x0000000800037824 */ /* 0x000fe200078e00ff */
[----:B--2---:R-:W2:Y:S02]  /*ca70*/  LDS.128 R12, [R55] ;  /* 0x00000000370c7984 */ /* 0x004ea40000000c00 */
[----:B------:R-:W-:Y:S02]  /*ca80*/  LEA.HI R0, R2, R0, RZ, 0x2 ;  /* 0x0000000002007211 */ /* 0x000fe400078f10ff */
[----:B-----5:R-:W-:Y:S02]  /*ca90*/  LOP3.LUT R2, R60, 0x18, R3, 0xf8, !PT ;  /* 0x000000183c027812 */ /* 0x020fe400078ef803 */
[----:B------:R-:W-:Y:S02]  /*caa0*/  SHF.L.U32 R0, R0, 0xa, RZ ;  /* 0x0000000a00007819 */ /* 0x000fe400000006ff */
[----:B------:R-:W-:-:S02]  /*cab0*/  LOP3.LUT R2, R2, R59, RZ, 0x3c, !PT ;  /* 0x0000003b02027212 */ /* 0x000fc400078e3cff */
[----:B------:R-:W-:-:S04]  /*cac0*/  LOP3.LUT R0, R0, 0x7ffff000, RZ, 0xc0, !PT ;  /* 0x7ffff00000007812 */ /* 0x000fc800078ec0ff */
[----:B------:R-:W-:Y:S02]  /*cad0*/  IADD3 R0, R2, R0, R7 ;  /* 0x0000000002007210 */ /* 0x000fe40007ffe007 */
[----:B------:R-:W-:-:S03]  /*cae0*/  SHF.L.U32 R2, R34, 0x10, RZ ;  /* 0x0000001022027819 */ /* 0x000fc600000006ff */
[----:B------:R-:W-:Y:S02]  /*caf0*/  IMAD.SHL.U32 R23, R0, 0x2, RZ ;  /* 0x0000000200177824 */ /* 0x000fe400078e00ff */
[----:B------:R-:W-:-:S03]  /*cb00*/  IMAD.U32 R0, R46, 0x10000, RZ ;  /* 0x000100002e007824 */ /* 0x000fc600078e00ff */
[----:B------:R-:W3:Y:S01]  /*cb10*/  LDS.128 R8, [R23+0x6080] ;  /* 0x0060800017087984 */ /* 0x000ee20000000c00 */
[C---:B--2---:R-:W-:Y:S01]  /*cb20*/  SHF.L.U32 R6, R12.reuse, 0x10, RZ ;  /* 0x000000100c067819 */ /* 0x044fe200000006ff */
[----:B------:R-:W-:Y:S01]  /*cb30*/  IMAD.U32 R20, R15, 0x10000, RZ ;  /* 0x000100000f147824 */ /* 0x000fe200078e00ff */
[----:B------:R-:W-:Y:S01]  /*cb40*/  LOP3.LUT R12, R12, 0xffff0000, RZ, 0xc0, !PT ;  /* 0xffff00000c0c7812 */ /* 0x000fe200078ec0ff */
[----:B------:R-:W-:Y:S01]  /*cb50*/  IMAD.U32 R16, R13, 0x10000, RZ ;  /* 0x000100000d107824 */ /* 0x000fe200078e00ff */
[----:B------:R-:W-:Y:S02]  /*cb60*/  LOP3.LUT R21, R15, 0xffff0000, RZ, 0xc0, !PT ;  /* 0xffff00000f157812 */ /* 0x000fe400078ec0ff */
[C---:B------:R-:W-:Y:S02]  /*cb70*/  SHF.L.U32 R17, R14.reuse, 0x10, RZ ;  /* 0x000000100e117819 */ /* 0x040fe400000006ff */
[----:B------:R-:W-:Y:S02]  /*cb80*/  LOP3.LUT R22, R13, 0xffff0000, RZ, 0xc0, !PT ;  /* 0xffff00000d167812 */ /* 0x000fe400078ec0ff */
[----:B------:R-:W-:-:S02]  /*cb90*/  LOP3.LUT R14, R14, 0xffff0000, RZ, 0xc0, !PT ;  /* 0xffff00000e0e7812 */ /* 0x000fc400078ec0ff */
[C---:B---3--:R-:W-:Y:S01]  /*cba0*/  SHF.L.U32 R3, R8.reuse, 0x10, RZ ;  /* 0x0000001008037819 */ /* 0x048fe200000006ff */
[----:B------:R-:W-:Y:S01]  /*cbb0*/  IMAD.U32 R13, R11, 0x10000, RZ ;  /* 0x000100000b0d7824 */ /* 0x000fe200078e00ff */
[----:B------:R-:W-:Y:S01]  /*cbc0*/  LOP3.LUT R5, R8, 0xffff0000, RZ, 0xc0, !PT ;  /* 0xffff000008057812 */ /* 0x000fe200078ec0ff */
[C---:B------:R-:W-:Y:S01]  /*cbd0*/  IMAD.U32 R8, R9.reuse, 0x10000, RZ ;  /* 0x0001000009087824 */ /* 0x040fe200078e00ff */
[----:B------:R-:W-:Y:S01]  /*cbe0*/  LOP3.LUT R15, R9, 0xffff0000, RZ, 0xc0, !PT ;  /* 0xffff0000090f7812 */ /* 0x000fe200078ec0ff */
[C---:B------:R-:W-:Y:S01]  /*cbf0*/  FMUL.FTZ R19, R3.reuse, R2 ;  /* 0x0000000203137220 */ /* 0x040fe20000410000 */
[----:B------:R-:W-:Y:S01]  /*cc00*/  SHF.L.U32 R9, R10, 0x10, RZ ;  /* 0x000000100a097819 */ /* 0x000fe200000006ff */
[-C--:B------:R-:W-:Y:S01]  /*cc10*/  FMUL.FTZ R18, R3, R0.reuse ;  /* 0x0000000003127220 */ /* 0x080fe20000410000 */
        /* <DEDUP_REMOVED lines=8> */
[----:B------:R-:W-:Y:S01]  /*cca0*/  LOP3.LUT R11, R11, 0xffff0000, RZ, 0xc0, !PT ;  /* 0xffff00000b0b7812 */ /* 0x000fe200078ec0ff */
[----:B------:R-:W-:-:S02]  /*ccb0*/  FMUL.FTZ R18, R5, R3 ;  /* 0x0000000305127220 */ /* 0x000fc40000410000 */
[----:B------:R-:W-:Y:S02]  /*ccc0*/  FFMA.FTZ R27, R12, R3, -R19 ;  /* 0x000000030c1b7223 */ /* 0x000fe40000010813 */
[C---:B------:R-:W-:Y:S02]  /*ccd0*/  FMUL.FTZ R5, R8.reuse, R0 ;  /* 0x0000000008057220 */ /* 0x040fe40000410000 */
[----:B------:R-:W-:Y:S02]  /*cce0*/  FMUL.FTZ R3, R8, R2 ;  /* 0x0000000208037220 */ /* 0x000fe40000410000 */
[----:B------:R-:W-:Y:S02]  /*ccf0*/  FFMA.FTZ R26, R12, R4, R18 ;  /* 0x000000040c1a7223 */ /* 0x000fe40000010012 */
[C---:B------:R-:W-:Y:S01]  /*cd00*/  FFMA.FTZ R25, R16.reuse, R2, -R5 ;  /* 0x0000000210197223 */ /* 0x040fe20000010805 */
[----:B------:R-:W-:Y:S01]  /*cd10*/  SHF.L.U32 R5, R37, 0x10, RZ ;  /* 0x0000001025057819 */ /* 0x000fe200000006ff */
[----:B------:R-:W-:Y:S01]  /*cd20*/  FFMA.FTZ R24, R16, R0, R3 ;  /* 0x0000000010187223 */ /* 0x000fe20000010003 */
[----:B------:R-:W-:Y:S01]  /*cd30*/  LOP3.LUT R0, R35, 0xffff0000, RZ, 0xc0, !PT ;  /* 0xffff000023007812 */ /* 0x000fe200078ec0ff */
[C---:B------:R-:W-:Y:S01]  /*cd40*/  IMAD.U32 R2, R42.reuse, 0x10000, RZ ;  /* 0x000100002a027824 */ /* 0x040fe200078e00ff */
[----:B------:R-:W-:Y:S01]  /*cd50*/  LOP3.LUT R3, R42, 0xffff0000, RZ, 0xc0, !PT ;  /* 0xffff00002a037812 */ /* 0x000fe200078ec0ff */
[----:B------:R-:W-:-:S02]  /*cd60*/  FMUL.FTZ R4, R9, R6 ;  /* 0x0000000609047220 */ /* 0x000fc40000410000 */
[-C--:B------:R-:W-:Y:S02]  /*cd70*/  FMUL.FTZ R9, R9, R2.reuse ;  /* 0x0000000209097220 */ /* 0x080fe40000410000 */
[----:B------:R-:W-:Y:S01]  /*cd80*/  FFMA.FTZ R19, R17, R2, -R4 ;  /* 0x0000000211137223 */ /* 0x000fe20000010804 */
[----:B------:R-:W-:Y:S01]  /*cd90*/  SHF.L.U32 R2, R43, 0x10, RZ ;  /* 0x000000102b027819 */ /* 0x000fe200000006ff */
[C---:B------:R-:W-:Y:S02]  /*cda0*/  FMUL.FTZ R8, R10.reuse, R0 ;  /* 0x000000000a087220 */ /* 0x040fe40000410000 */
[----:B------:R-:W-:Y:S02]  /*cdb0*/  FMUL.FTZ R10, R10, R3 ;  /* 0x000000030a0a7220 */ /* 0x000fe40000410000 */
[----:B------:R-:W-:Y:S02]  /*cdc0*/  FMUL.FTZ R4, R13, R5 ;  /* 0x000000050d047220 */ /* 0x000fe40000410000 */
[----:B------:R-:W-:-:S02]  /*cdd0*/  FFMA.FTZ R18, R17, R6, R9 ;  /* 0x0000000611127223 */ /* 0x000fc40000010009 */
[----:B------:R-:W-:Y:S01]  /*cde0*/  FFMA.FTZ R10, R14, R0, R10 ;  /* 0x000000000e0a7223 */ /* 0x000fe2000001000a */
[----:B------:R-:W-:Y:S01]  /*cdf0*/  LOP3.LUT R0, R37, 0xffff0000, RZ, 0xc0, !PT ;  /* 0xffff000025007812 */ /* 0x000fe200078ec0ff */
[-C--:B------:R-:W-:Y:S02]  /*ce00*/  FMUL.FTZ R6, R13, R2.reuse ;  /* 0x000000020d067220 */ /* 0x080fe40000410000 */
        /* <DEDUP_REMOVED lines=24> */
.L_x_290:
[----:B------:R-:W-:Y:S05]  /*cf90*/  BSYNC B0 ;  /* 0x0000000000007941 */ /* 0x000fea0003800000 */
.L_x_289:
[----:B------:R-:W-:-:S04]  /*cfa0*/  IADD3 R0, R104, 0x20, RZ ;  /* 0x0000002068007810 */ /* 0x000fc80007ffe0ff */
        /* <DEDUP_REMOVED lines=91> */
.L_x_286:
[----:B------:R-:W-:Y:S05]  /*d560*/  BSYNC B1 ;  /* 0x0000000000017941 */ /* 0x000fea0003800000 */
.L_x_285:
[----:B------:R-:W-:-:S04]  /*d570*/  IADD3 R0, R112, 0x40, RZ ;  /* 0x0000004070007810 */ /* 0x000fc80007ffe0ff */
[----:B------:R-:W-:-:S13]  /*d580*/  ISETP.GE.AND P0, PT, R0, R54, PT ;  /* 0x000000360000720c */ /* 0x000fda0003f06270 */
[----:B------:R-:W-:Y:S05]  /*d590*/  @P0 BRA `(.L_x_272) ;  /* 0x0000119000000947 */ /* 0x000fea0003800000 */
[----:B-----5:R3:W5:Y:S04]  /*d5a0*/  LDL R60, [R1+0xe0] ;  /* 0x0000e000013c7983 */ /* 0x0207680000100800 */
[----:B------:R3:W5:Y:S04]  /*d5b0*/  LDL R59, [R1+0xe4] ;  /* 0x0000e400013b7983 */ /* 0x0007680000100800 */
[----:B--2---:R3:W5:Y:S01]  /*d5c0*/  LDL R55, [R1+0xe8] ;  /* 0x0000e80001377983 */ /* 0x0047620000100800 */
        /* <DEDUP_REMOVED lines=18> */
[----:B------:R-:W4:Y:S02]  /*d6f0*/  LDS.128 R8, [R23+0x6080] ;  /* 0x0060800017087984 */ /* 0x000f240000000c00 */
[C---:B----4-:R-:W-:Y:S02]  /*d700*/  SHF.L.U32 R3, R8.reuse, 0x10, RZ ;  /* 0x0000001008037819 */ /* 0x050fe400000006ff */
[----:B------:R-:W-:Y:S01]  /*d710*/  LOP3.LUT R5, R8, 0xffff0000, RZ, 0xc0, !PT ;  /* 0xffff000008057812 */ /* 0x000fe200078ec0ff */
[----:B------:R-:W-:Y:S02]  /*d720*/  IMAD.U32 R8, R9, 0x10000, RZ ;  /* 0x0001000009087824 */ /* 0x000fe400078e00ff */
[-C--:B------:R-:W-:Y:S02]  /*d730*/  FMUL.FTZ R19, R2, R3.reuse ;  /* 0x0000000302137220 */ /* 0x080fe40000410000 */
[----:B------:R-:W-:Y:S01]  /*d740*/  FMUL.FTZ R18, R0, R3 ;  /* 0x0000000300127220 */ /* 0x000fe20000410000 */
[----:B------:R-:W-:Y:S01]  /*d750*/  LOP3.LUT R3, R53, 0xffff0000, RZ, 0xc0, !PT ;  /* 0xffff000035037812 */ /* 0x000fe200078ec0ff */
[----:B--2---:R-:W2:Y:S02]  /*d760*/  LDS.128 R12, [R61] ;  /* 0x000000003d0c7984 */ /* 0x004ea40000000c00 */
[C---:B--2---:R-:W-:Y:S01]  /*d770*/  SHF.L.U32 R6, R12.reuse, 0x10, RZ ;  /* 0x000000100c067819 */ /* 0x044fe200000006ff */
[----:B------:R-:W-:Y:S01]  /*d780*/  IMAD.U32 R20, R15, 0x10000, RZ ;  /* 0x000100000f147824 */ /* 0x000fe200078e00ff */
[----:B------:R-:W-:Y:S01]  /*d790*/  LOP3.LUT R12, R12, 0xffff0000, RZ, 0xc0, !PT ;  /* 0xffff00000c0c7812 */ /* 0x000fe200078ec0ff */
[----:B------:R-:W-:Y:S01]  /*d7a0*/  IMAD.U32 R16, R13, 0x10000, RZ ;  /* 0x000100000d107824 */ /* 0x000fe200078e00ff */
[----:B------:R-:W-:Y:S01]  /*d7b0*/  LOP3.LUT R21, R15, 0xffff0000, RZ, 0xc0, !PT ;  /* 0xffff00000f157812 */ /* 0x000fe200078ec0ff */
[-C--:B------:R-:W-:Y:S01]  /*d7c0*/  FFMA.FTZ R29, R0, R6.reuse, -R19 ;  /* 0x00000006001d7223 */ /* 0x080fe20000010813 */
[----:B------:R-:W-:Y:S01]  /*d7d0*/  SHF.L.U32 R0, R32, 0x10, RZ ;  /* 0x0000001020007819 */ /* 0x000fe200000006ff */
[-C--:B------:R-:W-:Y:S01]  /*d7e0*/  FMUL.FTZ R19, R4, R5.reuse ;  /* 0x0000000504137220 */ /* 0x080fe20000410000 */
[----:B------:R-:W-:Y:S01]  /*d7f0*/  LOP3.LUT R15, R9, 0xffff0000, RZ, 0xc0, !PT ;  /* 0xffff0000090f7812 */ /* 0x000fe200078ec0ff */
[----:B------:R-:W-:Y:S01]  /*d800*/  FFMA.FTZ R28, R2, R6, R18 ;  /* 0x00000006021c7223 */ /* 0x000fe20000010012 */
[----:B------:R-:W-:Y:S01]  /*d810*/  SHF.L.U32 R9, R10, 0x10, RZ ;  /* 0x000000100a097819 */ /* 0x000fe200000006ff */
[----:B------:R-:W-:Y:S01]  /*d820*/  IMAD.U32 R2, R49, 0x10000, RZ ;  /* 0x0001000031027824 */ /* 0x000fe200078e00ff */
[----:B------:R-:W-:Y:S01]  /*d830*/  SHF.L.U32 R6, R31, 0x10, RZ ;  /* 0x000000101f067819 */ /* 0x000fe200000006ff */
[C---:B------:R-:W-:Y:S01]  /*d840*/  FMUL.FTZ R18, R3.reuse, R5 ;  /* 0x0000000503127220 */ /* 0x040fe20000410000 */
[----:B------:R-:W-:Y:S01]  /*d850*/  SHF.L.U32 R17, R14, 0x10, RZ ;  /* 0x000000100e117819 */ /* 0x000fe200000006ff */
[----:B------:R-:W-:Y:S01]  /*d860*/  FFMA.FTZ R27, R3, R12, -R19 ;  /* 0x0000000c031b7223 */ /* 0x000fe20000010813 */
[----:B------:R-:W-:Y:S01]  /*d870*/  LOP3.LUT R10, R10, 0xffff0000, RZ, 0xc0, !PT ;  /* 0xffff00000a0a7812 */ /* 0x000fe200078ec0ff */
[-C--:B------:R-:W-:Y:S01]  /*d880*/  FMUL.FTZ R5, R0, R8.reuse ;  /* 0x0000000800057220 */ /* 0x080fe20000410000 */
[----:B------:R-:W-:Y:S01]  /*d890*/  LOP3.LUT R22, R13, 0xffff0000, RZ, 0xc0, !PT ;  /* 0xffff00000d167812 */ /* 0x000fe200078ec0ff */
[----:B------:R-:W-:Y:S01]  /*d8a0*/  FMUL.FTZ R3, R2, R8 ;  /* 0x0000000802037220 */ /* 0x000fe20000410000 */
[----:B------:R-:W-:Y:S01]  /*d8b0*/  LOP3.LUT R14, R14, 0xffff0000, RZ, 0xc0, !PT ;  /* 0xffff00000e0e7812 */ /* 0x000fe200078ec0ff */
[----:B------:R-:W-:-:S02]  /*d8c0*/  FFMA.FTZ R26, R4, R12, R18 ;  /* 0x0000000c041a7223 */ /* 0x000fc40000010012 */
[-C--:B------:R-:W-:Y:S01]  /*d8d0*/  FFMA.FTZ R25, R2, R16.reuse, -R5 ;  /* 0x0000001002197223 */ /* 0x080fe20000010805 */
[----:B------:R-:W-:Y:S01]  /*d8e0*/  SHF.L.U32 R5, R33, 0x10, RZ ;  /* 0x0000001021057819 */ /* 0x000fe200000006ff */
[----:B------:R-:W-:Y:S01]  /*d8f0*/  FFMA.FTZ R24, R0, R16, R3 ;  /* 0x0000001000187223 */ /* 0x000fe20000010003 */
[----:B------:R-:W-:Y:S01]  /*d900*/  LOP3.LUT R0, R31, 0xffff0000, RZ, 0xc0, !PT ;  /* 0xffff00001f007812 */ /* 0x000fe200078ec0ff */
[C---:B------:R-:W-:Y:S01]  /*d910*/  IMAD.U32 R2, R50.reuse, 0x10000, RZ ;  /* 0x0001000032027824 */ /* 0x040fe200078e00ff */
[----:B------:R-:W-:Y:S01]  /*d920*/  LOP3.LUT R3, R50, 0xffff0000, RZ, 0xc0, !PT ;  /* 0xffff000032037812 */ /* 0x000fe200078ec0ff */
[-C--:B------:R-:W-:Y:S02]  /*d930*/  FMUL.FTZ R4, R6, R9.reuse ;  /* 0x0000000906047220 */ /* 0x080fe40000410000 */
[C---:B------:R-:W-:Y:S01]  /*d940*/  IMAD.U32 R13, R11.reuse, 0x10000, RZ ;  /* 0x000100000b0d7824 */ /* 0x040fe200078e00ff */
[----:B------:R-:W-:Y:S01]  /*d950*/  LOP3.LUT R11, R11, 0xffff0000, RZ, 0xc0, !PT ;  /* 0xffff00000b0b7812 */ /* 0x000fe200078ec0ff */
[----:B------:R-:W-:-:S02]  /*d960*/  FMUL.FTZ R9, R2, R9 ;  /* 0x0000000902097220 */ /* 0x000fc40000410000 */
[----:B------:R-:W-:Y:S01]  /*d970*/  FFMA.FTZ R19, R2, R17, -R4 ;  /* 0x0000001102137223 */ /* 0x000fe20000010804 */
[----:B------:R-:W-:Y:S01]  /*d980*/  SHF.L.U32 R2, R45, 0x10, RZ ;  /* 0x000000102d027819 */ /* 0x000fe200000006ff */
[-C--:B------:R-:W-:Y:S02]  /*d990*/  FMUL.FTZ R8, R0, R10.reuse ;  /* 0x0000000a00087220 */ /* 0x080fe40000410000 */
        /* <DEDUP_REMOVED lines=19> */
[-C--:B------:R-:W-:Y:S02]  /*dad0*/  FFMA.FTZ R4, R4, R22.reuse, -R9 ;  /* 0x0000001604047223 */ /* 0x080fe40000010809 */
[----:B------:R-:W-:Y:S02]  /*dae0*/  FFMA.FTZ R3, R3, R21, -R6 ;  /* 0x0000001503037223 */ /* 0x000fe40000010806 */
        /* <DEDUP_REMOVED lines=9> */
.L_x_292:
[----:B------:R-:W-:Y:S05]  /*db80*/  BSYNC B0 ;  /* 0x0000000000007941 */ /* 0x000fea0003800000 */
.L_x_291:
[----:B------:R-:W-:Y:S01]  /*db90*/  IADD3 R0, R104, 0x10, RZ ;  /* 0x0000001068007810 */ /* 0x000fe20007ffe0ff */
[----:B------:R-:W-:Y:S03]  /*dba0*/  BSSY B0, `(.L_x_293) ;  /* 0x000005c000007945 */ /* 0x000fe60003800000 */
[----:B------:R-:W-:-:S13]  /*dbb0*/  ISETP.GE.AND P0, PT, R0, c[0x0][0x27c], PT ;  /* 0x00009f0000007a0c */ /* 0x000fda0003f06270 */
[----:B------:R-:W-:Y:S05]  /*dbc0*/  @P0 BRA `(.L_x_294) ;  /* 0x0000059000000947 */ /* 0x000fea0003800000 */
[----:B------:R-:W4:Y:S04]  /*dbd0*/  LDL R2, [R1+0x8] ;  /* 0x0000080001027983 */ /* 0x000f280000100800 */
[----:B--2---:R-:W2:Y:S01]  /*dbe0*/  LDL R30, [R1+0xf8] ;  /* 0x0000f800011e7983 */ /* 0x004ea20000100800 */
[----:B------:R-:W-:Y:S02]  /*dbf0*/  MOV R0, c[0x0][0x27c] ;  /* 0x00009f0000007a02 */ /* 0x000fe40000000f00 */
[----:B------:R-:W-:Y:S02]  /*dc00*/  LOP3.LUT R4, R34, 0xffff0000, RZ, 0xc0, !PT ;  /* 0xffff000022047812 */ /* 0x000fe400078ec0ff */
[----:B----4-:R-:W-:-:S04]  /*dc10*/  LEA.HI R0, R0, R2, RZ, 0x1d ;  /* 0x0000000200007211 */ /* 0x010fc800078fe8ff */
        /* <DEDUP_REMOVED lines=12> */
[----:B------:R-:W4:Y:S01]  /*dce0*/  LDS.128 R8, [R23+0x6080] ;  /* 0x0060800017087984 */ /* 0x000f220000000c00 */
        /* <DEDUP_REMOVED lines=8> */
[C---:B----4-:R-:W-:Y:S01]  /*dd70*/  SHF.L.U32 R3, R8.reuse, 0x10, RZ ;  /* 0x0000001008037819 */ /* 0x050fe200000006ff */
[----:B------:R-:W-:Y:S01]  /*dd80*/  IMAD.U32 R13, R11, 0x10000, RZ ;  /* 0x000100000b0d7824 */ /* 0x000fe200078e00ff */
[----:B------:R-:W-:Y:S01]  /*dd90*/  LOP3.LUT R5, R8, 0xffff0000, RZ, 0xc0, !PT ;  /* 0xffff000008057812 */ /* 0x000fe200078ec0ff */
[C---:B------:R-:W-:Y:S01]  /*dda0*/  IMAD.U32 R8, R9.reuse, 0x10000, RZ ;  /* 0x0001000009087824 */ /* 0x040fe200078e00ff */
[----:B------:R-:W-:Y:S01]  /*ddb0*/  LOP3.LUT R15, R9, 0xffff0000, RZ, 0xc0, !PT ;  /* 0xffff0000090f7812 */ /* 0x000fe200078ec0ff */
[-C--:B------:R-:W-:Y:S01]  /*ddc0*/  FMUL.FTZ R19, R2, R3.reuse ;  /* 0x0000000302137220 */ /* 0x080fe20000410000 */
[----:B------:R-:W-:Y:S01]  /*ddd0*/  SHF.L.U32 R9, R10, 0x10, RZ ;  /* 0x000000100a097819 */ /* 0x000fe200000006ff */
[----:B------:R-:W-:Y:S01]  /*dde0*/  FMUL.FTZ R18, R0, R3 ;  /* 0x0000000300127220 */ /* 0x000fe20000410000 */
        /* <DEDUP_REMOVED lines=8> */
[----:B------:R-:W-:Y:S01]  /*de70*/  LOP3.LUT R11, R11, 0xffff0000, RZ, 0xc0, !PT ;  /* 0xffff00000b0b7812 */ /* 0x000fe200078ec0ff */
[----:B------:R-:W-:-:S02]  /*de80*/  FMUL.FTZ R18, R3, R5 ;  /* 0x0000000503127220 */ /* 0x000fc40000410000 */
[----:B------:R-:W-:Y:S02]  /*de90*/  FFMA.FTZ R27, R3, R12, -R19 ;  /* 0x0000000c031b7223 */ /* 0x000fe40000010813 */
[-C--:B------:R-:W-:Y:S02]  /*dea0*/  FMUL.FTZ R5, R0, R8.reuse ;  /* 0x0000000800057220 */ /* 0x080fe40000410000 */
[----:B------:R-:W-:Y:S02]  /*deb0*/  FMUL.FTZ R3, R2, R8 ;  /* 0x0000000802037220 */ /* 0x000fe40000410000 */
[----:B------:R-:W-:Y:S02]  /*dec0*/  FFMA.FTZ R26, R4, R12, R18 ;  /* 0x0000000c041a7223 */ /* 0x000fe40000010012 */
[-C--:B------:R-:W-:Y:S01]  /*ded0*/  FFMA.FTZ R25, R2, R16.reuse, -R5 ;  /* 0x0000001002197223 */ /* 0x080fe20000010805 */
[----:B------:R-:W-:Y:S01]  /*dee0*/  SHF.L.U32 R5, R37, 0x10, RZ ;  /* 0x0000001025057819 */ /* 0x000fe200000006ff */
[----:B------:R-:W-:Y:S01]  /*def0*/  FFMA.FTZ R24, R0, R16, R3 ;  /* 0x0000001000187223 */ /* 0x000fe20000010003 */
[----:B------:R-:W-:Y:S01]  /*df00*/  LOP3.LUT R0, R35, 0xffff0000, RZ, 0xc0, !PT ;  /* 0xffff000023007812 */ /* 0x000fe200078ec0ff */
[C---:B------:R-:W-:Y:S01]  /*df10*/  IMAD.U32 R2, R42.reuse, 0x10000, RZ ;  /* 0x000100002a027824 */ /* 0x040fe200078e00ff */
[----:B------:R-:W-:Y:S01]  /*df20*/  LOP3.LUT R3, R42, 0xffff0000, RZ, 0xc0, !PT ;  /* 0xffff00002a037812 */ /* 0x000fe200078ec0ff */
[----:B------:R-:W-:-:S02]  /*df30*/  FMUL.FTZ R4, R6, R9 ;  /* 0x0000000906047220 */ /* 0x000fc40000410000 */
[C---:B------:R-:W-:Y:S02]  /*df40*/  FMUL.FTZ R9, R2.reuse, R9 ;  /* 0x0000000902097220 */ /* 0x040fe40000410000 */
[----:B------:R-:W-:Y:S01]  /*df50*/  FFMA.FTZ R19, R2, R17, -R4 ;  /* 0x0000001102137223 */ /* 0x000fe20000010804 */
[----:B------:R-:W-:Y:S01]  /*df60*/  SHF.L.U32 R2, R43, 0x10, RZ ;  /* 0x000000102b027819 */ /* 0x000fe200000006ff */
[-C--:B------:R-:W-:Y:S02]  /*df70*/  FMUL.FTZ R8, R0, R10.reuse ;  /* 0x0000000a00087220 */ /* 0x080fe40000410000 */
[----:B------:R-:W-:Y:S02]  /*df80*/  FMUL.FTZ R10, R3, R10 ;  /* 0x0000000a030a7220 */ /* 0x000fe40000410000 */
[----:B------:R-:W-:Y:S02]  /*df90*/  FMUL.FTZ R4, R5, R13 ;  /* 0x0000000d05047220 */ /* 0x000fe40000410000 */
[----:B------:R-:W-:-:S02]  /*dfa0*/  FFMA.FTZ R18, R6, R17, R9 ;  /* 0x0000001106127223 */ /* 0x000fc40000010009 */
[----:B------:R-:W-:Y:S01]  /*dfb0*/  FFMA.FTZ R10, R0, R14, R10 ;  /* 0x0000000e000a7223 */ /* 0x000fe2000001000a */
[----:B------:R-:W-:Y:S01]  /*dfc0*/  LOP3.LUT R0, R37, 0xffff0000, RZ, 0xc0, !PT ;  /* 0xffff000025007812 */ /* 0x000fe200078ec0ff */
[C---:B------:R-:W-:Y:S02]  /*dfd0*/  FMUL.FTZ R6, R2.reuse, R13 ;  /* 0x0000000d02067220 */ /* 0x040fe40000410000 */
        /* <DEDUP_REMOVED lines=24> */
.L_x_294:
[----:B------:R-:W-:Y:S05]  /*e160*/  BSYNC B0 ;  /* 0x0000000000007941 */ /* 0x000fea0003800000 */
.L_x_293:
[----:B------:R-:W-:-:S04]  /*e170*/  IADD3 R0, R104, 0x20, RZ ;  /* 0x0000002068007810 */ /* 0x000fc80007ffe0ff */
        /* <DEDUP_REMOVED lines=91> */
.L_x_272:
[----:B------:R-:W-:Y:S05]  /*e730*/  BSYNC B2 ;  /* 0x0000000000027941 */ /* 0x000fea0003800000 */
.L_x_256:
[----:B--2---:R-:W-:Y:S01]  /*e740*/  IMAD R0, R57, c[0x0][0x208], RZ ;  /* 0x0000820039007a24 */ /* 0x004fe200078e02ff */
[----:B------:R-:W-:-:S04]  /*e750*/  DEPBAR.LE SB0, 0x0 ;  /* 0x000080000000791a */ /* 0x000fc80000000000 */
[----:B------:R-:W-:Y:S01]  /*e760*/  IMAD.WIDE.U32 R2, R210, c[0x0][0x208], RZ ;  /* 0x00008200d2027a25 */ /* 0x000fe200078e00ff */
[----:B------:R-:W-:Y:S01]  /*e770*/  BAR.SYNC.DEFER_BLOCKING 0x0 ;  /* 0x0000000000007b1d */ /* 0x000fe20000010000 */
[----:B------:R-:W-:Y:S02]  /*e780*/  ISETP.GE.AND P6, PT, R228, c[0x0][0x1d4], PT ;  /* 0x00007500e4007a0c */ /* 0x000fe40003fc6270 */
[----:B------:R-:W-:Y:S01]  /*e790*/  IMAD R0, R210, c[0x0][0x20c], R0 ;  /* 0x00008300d2007a24 */ /* 0x000fe200078e0200 */
[----:B------:R-:W-:Y:S01]  /*e7a0*/  ISETP.GE.AND P2, PT, R238, c[0x0][0x1d4], PT ;  /* 0x00007500ee007a0c */ /* 0x000fe20003f46270 */
[----:B-1----:R-:W-:Y:S01]  /*e7b0*/  IMAD.WIDE.U32 R8, R56, c[0x0][0x210], RZ ;  /* 0x0000840038087a25 */ /* 0x002fe200078e00ff */
[----:B------:R-:W1:Y:S01]  /*e7c0*/  S2R R27, SR_TID.X ;  /* 0x00000000001b7919 */ /* 0x000e620000002100 */
[----:B------:R-:W-:Y:S02]  /*e7d0*/  BSSY B0, `(.L_x_295) ;  /* 0x000003e000007945 */ /* 0x000fe40003800000 */
[----:B------:R-:W-:Y:S01]  /*e7e0*/  IMAD.IADD R3, R3, 0x1, R0 ;  /* 0x0000000103037824 */ /* 0x000fe200078e0200 */
[----:B------:R-:W-:Y:S01]  /*e7f0*/  STL.64 [R1+0x18], R8 ;  /* 0x0000180801007387 */ /* 0x000fe20000100a00 */
[----:B------:R-:W-:-:S02]  /*e800*/  IMAD R0, R58, c[0x0][0x218], RZ ;  /* 0x000086003a007a24 */ /* 0x000fc400078e02ff */
[----:B------:R-:W-:-:S04]  /*e810*/  IMAD.WIDE.U32 R2, R208, c[0x0][0x218], R2 ;  /* 0x00008600d0027a25 */ /* 0x000fc800078e0002 */
[----:B------:R-:W-:Y:S01]  /*e820*/  IMAD R4, R208, c[0x0][0x21c], R0 ;  /* 0x00008700d0047a24 */ /* 0x000fe200078e0200 */
[----:B------:R-:W-:Y:S01]  /*e830*/  IADD3 R0, P0, R2, R8, RZ ;  /* 0x0000000802007210 */ /* 0x000fe20007f1e0ff */
[----:B------:R-:W-:Y:S02]  /*e840*/  IMAD R5, R56, c[0x0][0x214], R9 ;  /* 0x0000850038057a24 */ /* 0x000fe400078e0209 */
[----:B------:R-:W-:-:S03]  /*e850*/  IMAD.SHL.U32 R207, R250, 0x2, RZ ;  /* 0x00000002facf7824 */ /* 0x000fc600078e00ff */
[----:B------:R-:W-:Y:S01]  /*e860*/  IADD3.X R2, R5, R3, R4, P0, !PT ;  /* 0x0000000305027210 */ /* 0x000fe200007fe404 */
[----:B------:R-:W-:Y:S01]  /*e870*/  STL [R1+0x28], R5 ;  /* 0x0000280501007387 */ /* 0x000fe20000100800 */
[----:B------:R-:W-:-:S03]  /*e880*/  LEA R26, P0, R0, c[0x0][0x1f8], 0x1 ;  /* 0x00007e00001a7a11 */ /* 0x000fc600078008ff */
[----:B------:R-:W-:Y:S01]  /*e890*/  LDSM.16.M88.4 R16, [R196] ;  /* 0x00000000c410783b */ /* 0x000fe20000000200 */
[----:B------:R-:W-:Y:S01]  /*e8a0*/  LEA.HI.X R6, R0, c[0x0][0x1fc], R2, 0x1, P0 ;  /* 0x00007f0000067a11 */ /* 0x000fe200000f0c02 */
[----:B------:R-:W-:Y:S02]  /*e8b0*/  IMAD.IADD R0, R136, 0x1, -R249 ;  /* 0x0000000188007824 */ /* 0x000fe400078e0af9 */
[----:B------:R-:W2:Y:S03]  /*e8c0*/  SHFL.IDX PT, R2, R26, RZ, 0x1c1f ;  /* 0x001c1fff1a027589 */ /* 0x000ea600000e0000 */
[----:B------:R-:W-:Y:S01]  /*e8d0*/  ISETP.LT.OR P1, PT, R0, 0x1, P6 ;  /* 0x000000010000780c */ /* 0x000fe20003721670 */
[----:B------:R-:W4:Y:S04]  /*e8e0*/  SHFL.IDX PT, R3, R6, RZ, 0x1c1f ;  /* 0x001c1fff06037589 */ /* 0x000f2800000e0000 */
[----:B------:R3:W1:Y:S04]  /*e8f0*/  LDSM.16.M88.4 R12, [R196+0x1000] ;  /* 0x00100000c40c783b */ /* 0x0006680000000200 */
[----:B------:R3:W1:Y:S04]  /*e900*/  LDSM.16.M88.4 R36, [R169] ;  /* 0x00000000a924783b */ /* 0x0006680000000200 */
[----:B------:R3:W1:Y:S04]  /*e910*/  LDSM.16.M88.4 R32, [R169+0x400] ;  /* 0x00040000a920783b */ /* 0x0006680000000200 */
[----:B------:R3:W1:Y:S01]  /*e920*/  LDSM.16.M88.4 R28, [R169+0x800] ;  /* 0x00080000a91c783b */ /* 0x0006620000000200 */
[----:B--2---:R-:W-:-:S03]  /*e930*/  LEA R24, P0, R228, R2, 0x1 ;  /* 0x00000002e4187211 */ /* 0x004fc600078008ff */
[----:B------:R3:W2:Y:S01]  /*e940*/  LDSM.16.M88.4 R20, [R197] ;  /* 0x00000000c514783b */ /* 0x0006a20000000200 */
[----:B----4-:R-:W-:-:S03]  /*e950*/  LEA.HI.X R25, R228, R3, R229, 0x1, P0 ;  /* 0x00000003e4197211 */ /* 0x010fc600000f0ce5 */
[----:B------:R3:W4:Y:S01]  /*e960*/  LDSM.16.M88.4 R8, [R197+0x1000] ;  /* 0x00100000c508783b */ /* 0x0007220000000200 */
[----:B------:R-:W-:-:S03]  /*e970*/  LEA R4, P0, R238, R2, 0x1 ;  /* 0x00000002ee047211 */ /* 0x000fc600078008ff */
[----:B------:R3:W2:Y:S01]  /*e980*/  LDSM.16.M88.4 R44, [R198] ;  /* 0x00000000c62c783b */ /* 0x0006a20000000200 */
[----:B------:R-:W-:Y:S02]  /*e990*/  LEA.HI.X R5, R238, R3, R252, 0x1, P0 ;  /* 0x00000003ee057211 */ /* 0x000fe400000f0cfc */
[----:B------:R-:W-:Y:S01]  /*e9a0*/  ISETP.LT.OR P0, PT, R0, 0x1, P2 ;  /* 0x000000010000780c */ /* 0x000fe20001701670 */
[----:B-----5:R3:W2:Y:S04]  /*e9b0*/  LDSM.16.M88.4 R52, [R206] ;  /* 0x00000000ce34783b */ /* 0x0206a80000000200 */
[----:B------:R3:W2:Y:S04]  /*e9c0*/  LDSM.16.M88.4 R68, [R205] ;  /* 0x00000000cd44783b */ /* 0x0006a80000000200 */
[----:B------:R-:W-:Y:S01]  /*e9d0*/  @!PT LDS RZ, [RZ] ;  /* 0x00000000fffff984 */ /* 0x000fe20000000800 */
[----:B------:R-:W-:Y:S01]  /*e9e0*/  @!PT LDS RZ, [RZ] ;  /* 0x00000000fffff984 */ /* 0x000fe20000000800 */
[----:B------:R-:W-:Y:S01]  /*e9f0*/  @!PT LDS RZ, [RZ] ;  /* 0x00000000fffff984 */ /* 0x000fe20000000800 */
[----:B------:R3:W-:Y:S01]  /*ea00*/  LDGSTS.E.BYPASS.LTC128B.128 [R207+0x1880], [R24.64], !P1 ;  /* 0x0188000018cf7fae */ /* 0x0007e2000c901d48 */
[----:B------:R-:W-:-:S03]  /*ea10*/  ISETP.GE.AND P1, PT, R227, c[0x0][0x1d4], PT ;  /* 0x00007500e3007a0c */ /* 0x000fc60003f26270 */
[----:B------:R3:W-:Y:S01]  /*ea20*/  LDGSTS.E.BYPASS.LTC128B.128 [R207+0x2480], [R4.64], !P0 ;  /* 0x0248000004cf7fae */ /* 0x0007e2000c101d48 */
[----:B------:R-:W-:-:S04]  /*ea30*/  LEA R2, P0, R227, R2, 0x1 ;  /* 0x00000002e3027211 */ /* 0x000fc800078008ff */
[----:B------:R-:W-:Y:S02]  /*ea40*/  LEA.HI.X R3, R227, R3, R251, 0x1, P0 ;  /* 0x00000003e3037211 */ /* 0x000fe400000f0cfb */
[----:B------:R-:W-:-:S13]  /*ea50*/  ISETP.LT.OR P0, PT, R0, 0x1, P1 ;  /* 0x000000010000780c */ /* 0x000fda0000f01670 */
[----:B------:R3:W-:Y:S01]  /*ea60*/  LDGSTS.E.BYPASS.LTC128B.128 [R207+0x3080], [R2.64], !P0 ;  /* 0x0308000002cf7fae */ /* 0x0007e2000c101d48 */
[----:B-1----:R-:W-:-:S13]  /*ea70*/  ISETP.GT.AND P0, PT, R27, 0x3f, PT ;  /* 0x0000003f1b00780c */ /* 0x002fda0003f04270 */
[----:B------:R-:W-:Y:S05]  /*ea80*/  @P0 BRA `(.L_x_296) ;  /* 0x0000012000000947 */ /* 0x000fea0003800000 */
[----:B--2-4-:R-:W-:Y:S05]  /*ea90*/  BRA.DIV ~URZ, `(.L_x_297) ;  /* 0x0000a7127f007947 */ /* 0x014fea000b800000 */
[----:B---3--:R1:W2:Y:S04]  /*eaa0*/  SHFL.IDX PT, R4, R6, 0x1, 0x1c1f ;  /* 0x003c1f0006047f89 */ /* 0x0082a800000e0000 */
[----:B------:R1:W3:Y:S02]  /*eab0*/  SHFL.IDX PT, R2, R26, 0x1, 0x1c1f ;  /* 0x003c1f001a027f89 */ /* 0x0002e400000e0000 */
.L_x_396:
[----:B---3--:R-:W-:Y:S02]  /*eac0*/  LEA R24, P0, R228, R2, 0x1 ;  /* 0x00000002e4187211 */ /* 0x008fe400078008ff */
[----:B------:R-:W-:Y:S02]  /*ead0*/  ISETP.LT.OR P2, PT, R0, 0x21, P2 ;  /* 0x000000210000780c */ /* 0x000fe40001741670 */
[----:B--2---:R-:W-:Y:S02]  /*eae0*/  LEA.HI.X R25, R228, R4, R229, 0x1, P0 ;  /* 0x00000004e4197211 */ /* 0x004fe400000f0ce5 */
[----:B------:R-:W-:-:S02]  /*eaf0*/  ISETP.LT.OR P0, PT, R0, 0x21, P6 ;  /* 0x000000210000780c */ /* 0x000fc40003701670 */
[----:B------:R-:W-:-:S11]  /*eb00*/  ISETP.LT.OR P1, PT, R0, 0x21, P1 ;  /* 0x000000210000780c */ /* 0x000fd60000f21670 */
        /* <DEDUP_REMOVED lines=10> */
.L_x_296:
[----:B--2-4-:R-:W-:Y:S05]  /*ebb0*/  BSYNC B0 ;  /* 0x0000000000007941 */ /* 0x014fea0003800000 */
.L_x_295:
[----:B------:R-:W2:Y:S04]  /*ebc0*/  LDL R0, [R1] ;  /* 0x0000000001007983 */ /* 0x000ea80000100800 */
[----:B------:R-:W0:Y:S01]  /*ebd0*/  LDGDEPBAR ;  /* 0x00000000000079af */ /* 0x000e220000000000 */
[----:B------:R-:W-:Y:S01]  /*ebe0*/  WARPSYNC 0xffffffff ;  /* 0xffffffff00007948 */ /* 0x000fe20003800000 */
[C---:B------:R-:W-:Y:S01]  /*ebf0*/  HMMA.16816.F32.BF16 R60, R12.reuse, R36, RZ ;  /* 0x000000240c3c723c */ /* 0x040fe200000418ff */
[----:B------:R-:W-:Y:S07]  /*ec00*/  BSSY B1, `(.L_x_298) ;  /* 0x00000b0000017945 */ /* 0x000fee0003800000 */
[C---:B------:R-:W-:Y:S08]  /*ec10*/  HMMA.16816.F32.BF16 R48, R12.reuse, R32, RZ ;  /* 0x000000200c30723c */ /* 0x040ff000000418ff */
[C---:B-1-3--:R-:W-:Y:S08]  /*ec20*/  HMMA.16816.F32.BF16 R24, R12.reuse, R28, RZ ;  /* 0x0000001c0c18723c */ /* 0x04aff000000418ff */
[C---:B------:R-:W-:Y:S08]  /*ec30*/  HMMA.16816.F32.BF16 R56, R12.reuse, R38, RZ ;  /* 0x000000260c38723c */ /* 0x040ff000000418ff */
[C---:B------:R-:W-:Y:S08]  /*ec40*/  HMMA.16816.F32.BF16 R40, R12.reuse, R34, RZ ;  /* 0x000000220c28723c */ /* 0x040ff000000418ff */
[----:B------:R-:W-:Y:S08]  /*ec50*/  HMMA.16816.F32.BF16 R12, R12, R30, RZ ;  /* 0x0000001e0c0c723c */ /* 0x000ff000000418ff */
[C---:B------:R-:W-:Y:S08]  /*ec60*/  HMMA.16816.F32.BF16 R64, R16.reuse, R36, RZ ;  /* 0x000000241040723c */ /* 0x040ff000000418ff */
[C---:B------:R-:W-:Y:S01]  /*ec70*/  HMMA.16816.F32.BF16 R88, R16.reuse, R38, RZ ;  /* 0x000000261058723c */ /* 0x040fe200000418ff */
[----:B------:R-:W-:Y:S07]  /*ec80*/  LDSM.16.M88.4 R36, [R169+0xc00] ;  /* 0x000c0000a924783b */ /* 0x000fee0000000200 */
[C---:B------:R-:W-:Y:S08]  /*ec90*/  HMMA.16816.F32.BF16 R76, R16.reuse, R32, RZ ;  /* 0x00000020104c723c */ /* 0x040ff000000418ff */
[C---:B------:R-:W-:Y:S08]  /*eca0*/  HMMA.16816.F32.BF16 R84, R16.reuse, R28, RZ ;  /* 0x0000001c1054723c */ /* 0x040ff000000418ff */
[C---:B------:R-:W-:Y:S01]  /*ecb0*/  HMMA.16816.F32.BF16 R92, R16.reuse, R34, RZ ;  /* 0x00000022105c723c */ /* 0x040fe200000418ff */
[----:B------:R-:W-:Y:S07]  /*ecc0*/  LDSM.16.M88.4 R32, [R169+0x1000] ;  /* 0x00100000a920783b */ /* 0x000fee0000000200 */
[----:B------:R-:W-:Y:S01]  /*ecd0*/  HMMA.16816.F32.BF16 R28, R16, R30, RZ ;  /* 0x0000001e101c723c */ /* 0x000fe200000418ff */
[----:B------:R-:W-:Y:S07]  /*ece0*/  LDSM.16.M88.4 R16, [R169+0x1400] ;  /* 0x00140000a910783b */ /* 0x000fee0000000200 */
[C---:B------:R-:W-:Y:S01]  /*ecf0*/  HMMA.16816.F32.BF16 R80, R8.reuse, R70, R12 ;  /* 0x000000460850723c */ /* 0x040fe2000004180c */
[----:B------:R-:W1:Y:S07]  /*ed00*/  LDSM.16.M88.4 R12, [R196+0x2000] ;  /* 0x00200000c40c783b */ /* 0x000e6e0000000200 */
[C---:B------:R-:W-:Y:S01]  /*ed10*/  HMMA.16816.F32.BF16 R120, R8.reuse, R44, R60 ;  /* 0x0000002c0878723c */ /* 0x040fe2000004183c */
[----:B------:R-:W-:Y:S07]  /*ed20*/  LDSM.16.M88.4 R60, [R202] ;  /* 0x00000000ca3c783b */ /* 0x000fee0000000200 */
[C---:B------:R-:W-:Y:S08]  /*ed30*/  HMMA.16816.F32.BF16 R116, R8.reuse, R52, R48 ;  /* 0x000000340874723c */ /* 0x040ff00000041830 */
[C---:B------:R-:W-:Y:S01]  /*ed40*/  HMMA.16816.F32.BF16 R108, R8.reuse, R68, R24 ;  /* 0x00000044086c723c */ /* 0x040fe20000041818 */
[----:B------:R-:W-:Y:S07]  /*ed50*/  LDSM.16.M88.4 R24, [R197+0x3000] ;  /* 0x00300000c518783b */ /* 0x000fee0000000200 */
[C---:B------:R-:W-:Y:S01]  /*ed60*/  HMMA.16816.F32.BF16 R100, R8.reuse, R46, R56 ;  /* 0x0000002e0864723c */ /* 0x040fe20000041838 */
[----:B------:R-:W-:Y:S07]  /*ed70*/  LDSM.16.M88.4 R56, [R204] ;  /* 0x00000000cc38783b */ /* 0x000fee0000000200 */
[----:B------:R-:W-:Y:S01]  /*ed80*/  HMMA.16816.F32.BF16 R96, R8, R54, R40 ;  /* 0x000000360860723c */ /* 0x000fe20000041828 */
[----:B------:R-:W3:Y:S07]  /*ed90*/  LDSM.16.M88.4 R8, [R196+0x3000] ;  /* 0x00300000c408783b */ /* 0x000eee0000000200 */
[C---:B------:R-:W-:Y:S08]  /*eda0*/  HMMA.16816.F32.BF16 R72, R20.reuse, R44, R64 ;  /* 0x0000002c1448723c */ /* 0x040ff00000041840 */
[C---:B------:R-:W-:Y:S08]  /*edb0*/  HMMA.16816.F32.BF16 R44, R20.reuse, R46, R88 ;  /* 0x0000002e142c723c */ /* 0x040ff00000041858 */
[C---:B------:R-:W-:Y:S08]  /*edc0*/  HMMA.16816.F32.BF16 R48, R20.reuse, R52, R76 ;  /* 0x000000341430723c */ /* 0x040ff0000004184c */
[C---:B------:R-:W-:Y:S08]  /*edd0*/  HMMA.16816.F32.BF16 R64, R20.reuse, R68, R84 ;  /* 0x000000441440723c */ /* 0x040ff00000041854 */
[C---:B------:R-:W-:Y:S01]  /*ede0*/  HMMA.16816.F32.BF16 R40, R20.reuse, R54, R92 ;  /* 0x000000361428723c */ /* 0x040fe2000004185c */
[----:B------:R-:W4:Y:S07]  /*edf0*/  LDSM.16.M88.4 R52, [R203] ;  /* 0x00000000cb34783b */ /* 0x000f2e0000000200 */
[----:B------:R-:W-:Y:S01]  /*ee00*/  HMMA.16816.F32.BF16 R20, R20, R70, R28 ;  /* 0x000000461414723c */ /* 0x000fe2000004181c */
[----:B------:R-:W5:Y:S07]  /*ee10*/  LDSM.16.M88.4 R28, [R197+0x2000] ;  /* 0x00200000c51c783b */ /* 0x000f6e0000000200 */
[-C--:B-1----:R-:W-:Y:S08]  /*ee20*/  HMMA.16816.F32.BF16 R76, R12, R36.reuse, R72 ;  /* 0x000000240c4c723c */ /* 0x082ff00000041848 */
[C---:B---3--:R-:W-:Y:S08]  /*ee30*/  HMMA.16816.F32.BF16 R68, R8.reuse, R36, R120 ;  /* 0x000000240844723c */ /* 0x048ff00000041878 */
[C---:B------:R-:W-:Y:S08]  /*ee40*/  HMMA.16816.F32.BF16 R116, R8.reuse, R32, R116 ;  /* 0x000000200874723c */ /* 0x040ff00000041874 */
[C---:B------:R-:W-:Y:S08]  /*ee50*/  HMMA.16816.F32.BF16 R108, R8.reuse, R16, R108 ;  /* 0x00000010086c723c */ /* 0x040ff0000004186c */
[-C--:B------:R-:W-:Y:S08]  /*ee60*/  HMMA.16816.F32.BF16 R100, R8, R38.reuse, R100 ;  /* 0x000000260864723c */ /* 0x080ff00000041864 */
[----:B------:R-:W-:Y:S01]  /*ee70*/  HMMA.16816.F32.BF16 R72, R12, R38, R44 ;  /* 0x000000260c48723c */ /* 0x000fe2000004182c */
[----:B------:R-:W-:Y:S07]  /*ee80*/  LDSM.16.M88.4 R44, [R169+0x1c00] ;  /* 0x001c0000a92c783b */ /* 0x000fee0000000200 */
[C---:B------:R-:W-:Y:S08]  /*ee90*/  HMMA.16816.F32.BF16 R96, R8.reuse, R34, R96 ;  /* 0x000000220860723c */ /* 0x040ff00000041860 */
[----:B------:R-:W-:Y:S08]  /*eea0*/  HMMA.16816.F32.BF16 R80, R8, R18, R80 ;  /* 0x000000120850723c */ /* 0x000ff00000041850 */
[C---:B------:R-:W-:Y:S01]  /*eeb0*/  HMMA.16816.F32.BF16 R36, R12.reuse, R32, R48 ;  /* 0x000000200c24723c */ /* 0x040fe20000041830 */
[----:B------:R-:W-:Y:S07]  /*eec0*/  LDSM.16.M88.4 R48, [R169+0x1800] ;  /* 0x00180000a930783b */ /* 0x000fee0000000200 */
[C---:B------:R-:W-:Y:S01]  /*eed0*/  HMMA.16816.F32.BF16 R32, R12.reuse, R34, R40 ;  /* 0x000000220c20723c */ /* 0x040fe20000041828 */
[----:B------:R-:W-:Y:S07]  /*eee0*/  LDSM.16.M88.4 R40, [R169+0x2000] ;  /* 0x00200000a928783b */ /* 0x000fee0000000200 */
[C---:B------:R-:W-:Y:S08]  /*eef0*/  HMMA.16816.F32.BF16 R8, R12.reuse, R16, R64 ;  /* 0x000000100c08723c */ /* 0x040ff00000041840 */
[----:B------:R-:W-:Y:S01]  /*ef00*/  HMMA.16816.F32.BF16 R12, R12, R18, R20 ;  /* 0x000000120c0c723c */ /* 0x000fe20000041814 */
[----:B------:R-:W1:Y:S04]  /*ef10*/  LDSM.16.M88.4 R16, [R196+0x5000] ;  /* 0x00500000c410783b */ /* 0x000e680000000200 */
[----:B------:R-:W3:Y:S03]  /*ef20*/  LDSM.16.M88.4 R20, [R196+0x4000] ;  /* 0x00400000c414783b */ /* 0x000ee60000000200 */
[----:B------:R-:W-:Y:S01]  /*ef30*/  HMMA.16816.F32.BF16 R68, R24, R56, R68 ;  /* 0x000000381844723c */ /* 0x000fe20000041844 */
[----:B--2---:R-:W-:-:S07]  /*ef40*/  ISETP.GT.AND P0, PT, R128, R0, PT ;  /* 0x000000008000720c */ /* 0x004fce0003f04270 */
[C---:B------:R-:W-:Y:S08]  /*ef50*/  HMMA.16816.F32.BF16 R64, R24.reuse, R58, R100 ;  /* 0x0000003a1840723c */ /* 0x040ff00000041864 */
[C---:B----4-:R-:W-:Y:S08]  /*ef60*/  HMMA.16816.F32.BF16 R120, R24.reuse, R52, R116 ;  /* 0x000000341878723c */ /* 0x050ff00000041874 */
[C---:B------:R-:W-:Y:S08]  /*ef70*/  HMMA.16816.F32.BF16 R124, R24.reuse, R60, R108 ;  /* 0x0000003c187c723c */ /* 0x040ff0000004186c */
[C---:B------:R-:W-:Y:S08]  /*ef80*/  HMMA.16816.F32.BF16 R116, R24.reuse, R54, R96 ;  /* 0x000000361874723c */ /* 0x040ff00000041860 */
[----:B------:R-:W-:Y:S01]  /*ef90*/  HMMA.16816.F32.BF16 R108, R24, R62, R80 ;  /* 0x0000003e186c723c */ /* 0x000fe20000041850 */
[----:B------:R-:W-:Y:S07]  /*efa0*/  LDSM.16.M88.4 R24, [R199] ;  /* 0x00000000c718783b */ /* 0x000fee0000000200 */
[C---:B-----5:R-:W-:Y:S08]  /*efb0*/  HMMA.16816.F32.BF16 R100, R28.reuse, R56, R76 ;  /* 0x000000381c64723c */ /* 0x060ff0000004184c */
[C---:B------:R-:W-:Y:S01]  /*efc0*/  HMMA.16816.F32.BF16 R92, R28.reuse, R52, R36 ;  /* 0x000000341c5c723c */ /* 0x040fe20000041824 */
[----:B------:R-:W-:Y:S07]  /*efd0*/  LDSM.16.M88.4 R36, [R201] ;  /* 0x00000000c924783b */ /* 0x000fee0000000200 */
[C---:B------:R-:W-:Y:S08]  /*efe0*/  HMMA.16816.F32.BF16 R96, R28.reuse, R58, R72 ;  /* 0x0000003a1c60723c */ /* 0x040ff00000041848 */
[C---:B------:R-:W-:Y:S01]  /*eff0*/  HMMA.16816.F32.BF16 R88, R28.reuse, R54, R32 ;  /* 0x000000361c58723c */ /* 0x040fe20000041820 */
[----:B------:R-:W-:Y:S07]  /*f000*/  LDSM.16.M88.4 R32, [R200] ;  /* 0x00000000c820783b */ /* 0x000fee0000000200 */
[C---:B------:R-:W-:Y:S01]  /*f010*/  HMMA.16816.F32.BF16 R84, R28.reuse, R60, R8 ;  /* 0x0000003c1c54723c */ /* 0x040fe20000041808 */
[----:B------:R-:W2:Y:S07]  /*f020*/  LDSM.16.M88.4 R8, [R197+0x5000] ;  /* 0x00500000c508783b */ /* 0x000eae0000000200 */
        /* <DEDUP_REMOVED lines=15> */
[C---:B--2---:R-:W-:Y:S08]  /*f120*/  HMMA.16816.F32.BF16 R84, R8.reuse, R24, R60 ;  /* 0x000000180854723c */ /* 0x044ff0000004183c */
[----:B------:R-:W-:Y:S08]  /*f130*/  HMMA.16816.F32.BF16 R80, R8, R26, R56 ;  /* 0x0000001a0850723c */ /* 0x000ff00000041838 */
[----:B----4-:R-:W-:Y:S08]  /*f140*/  HMMA.16816.F32.BF16 R60, R12, R34, R44 ;  /* 0x000000220c3c723c */ /* 0x010ff0000004182c */
[C---:B------:R-:W-:Y:S08]  /*f150*/  HMMA.16816.F32.BF16 R76, R8.reuse, R36, R76 ;  /* 0x00000024084c723c */ /* 0x040ff0000004184c */
[C---:B------:R-:W-:Y:S08]  /*f160*/  HMMA.16816.F32.BF16 R72, R8.reuse, R38, R72 ;  /* 0x000000260848723c */ /* 0x040ff00000041848 */
[C---:B------:R-:W-:Y:S08]  /*f170*/  HMMA.16816.F32.BF16 R68, R8.reuse, R32, R68 ;  /* 0x000000200844723c */ /* 0x040ff00000041844 */
[----:B------:R-:W-:Y:S08]  /*f180*/  HMMA.16816.F32.BF16 R64, R8, R34, R64 ;  /* 0x000000220840723c */ /* 0x000ff00000041840 */
        /* <DEDUP_REMOVED lines=8> */
[----:B------:R-:W2:Y:S04]  /*f210*/  LDL R3, [R1+0x48] ;  /* 0x0000480001037983 */ /* 0x000ea80000100800 */
[----:B------:R-:W3:Y:S04]  /*f220*/  LDL.64 R132, [R1+0x38] ;  /* 0x0000380001847983 */ /* 0x000ee80000100a00 */
[----:B------:R-:W4:Y:S04]  /*f230*/  LDL R4, [R1+0x44] ;  /* 0x0000440001047983 */ /* 0x000f280000100800 */
[----:B------:R-:W1:Y:S04]  /*f240*/  S2R R0, SR_TID.X ;  /* 0x0000000000007919 */ /* 0x000e680000002100 */
[----:B------:R-:W5:Y:S04]  /*f250*/  LDL.64 R130, [R1+0x30] ;  /* 0x0000300001827983 */ /* 0x000f680000100a00 */
[----:B------:R-:W4:Y:S01]  /*f260*/  LDL R8, [R1+0x40] ;  /* 0x0000400001087983 */ /* 0x000f220000100800 */
[----:B-1----:R-:W-:-:S04]  /*f270*/  SHF.R.S32.HI R2, RZ, 0x1f, R0 ;  /* 0x0000001fff027819 */ /* 0x002fc80000011400 */
[----:B------:R-:W-:-:S04]  /*f280*/  LEA.HI R2, R2, R0, RZ, 0x2 ;  /* 0x0000000002027211 */ /* 0x000fc800078f10ff */
[----:B------:R-:W-:-:S05]  /*f290*/  LOP3.LUT R2, R2, 0xfffffffc, RZ, 0xc0, !PT ;  /* 0xfffffffc02027812 */ /* 0x000fca00078ec0ff */
[----:B------:R-:W-:Y:S02]  /*f2a0*/  IMAD.IADD R2, R0, 0x1, -R2 ;  /* 0x0000000100027824 */ /* 0x000fe400078e0a02 */
[----:B------:R-:W-:Y:S02]  /*f2b0*/  IMAD.MOV.U32 R0, RZ, RZ, 0x1 ;  /* 0x00000001ff007424 */ /* 0x000fe400078e00ff */
[----:B------:R-:W-:-:S03]  /*f2c0*/  IMAD R2, R2, 0x20, R249 ;  /* 0x0000002002027824 */ /* 0x000fc600078e02f9 */
[----:B------:R-:W-:Y:S01]  /*f2d0*/  ISETP.NE.AND P0, PT, R0, c[0x0][0x2b8], PT ;  /* 0x0000ae0000007a0c */ /* 0x000fe20003f05270 */
[----:B------:R-:W-:Y:S01]  /*f2e0*/  IMAD.MOV.U32 R208, RZ, RZ, RZ ;  /* 0x000000ffffd07224 */ /* 0x000fe200078e00ff */
[----:B--2---:R-:W-:-:S04]  /*f2f0*/  IADD3 R2, R2, R107, R3 ;  /* 0x0000006b02027210 */ /* 0x004fc80007ffe003 */
[----:B------:R-:W-:-:S07]  /*f300*/  IADD3 R2, R2, -0x30, RZ ;  /* 0xffffffd002027810 */ /* 0x000fce0007ffe0ff */
[----:B------:R-:W-:-:S04]  /*f310*/  @P0 IMAD.HI.U32 R3, R2, c[0x0][0x2bc], RZ ;  /* 0x0000af0002030a27 */ /* 0x000fc800078e00ff */
[----:B------:R-:W-:Y:S01]  /*f320*/  IMAD.MOV.U32 R0, RZ, RZ, R2 ;  /* 0x000000ffff007224 */ /* 0x000fe200078e0002 */
[----:B------:R-:W-:-:S04]  /*f330*/  @P0 SHF.R.U32.HI R0, RZ, c[0x0][0x2c0], R3 ;  /* 0x0000b000ff000a19 */ /* 0x000fc80000011603 */
[----:B---3--:R-:W-:-:S04]  /*f340*/  @!P3 IADD3 R3, P0, R0, R132, RZ ;  /* 0x000000840003b210 */ /* 0x008fc80007f1e0ff */
[----:B----4-:R-:W-:Y:S02]  /*f350*/  @!P3 LEA.HI.X.SX32 R5, R0, R4, 0x1, P0 ;  /* 0x000000040005b211 */ /* 0x010fe400000f0eff */
[----:B------:R-:W-:-:S04]  /*f360*/  @!P3 LEA R4, P0, R3, c[0x0][0x2a0], 0x2 ;  /* 0x0000a8000304ba11 */ /* 0x000fc800078010ff */
[----:B------:R-:W-:-:S05]  /*f370*/  @!P3 LEA.HI.X R5, R3, c[0x0][0x2a4], R5, 0x2, P0 ;  /* 0x0000a9000305ba11 */ /* 0x000fca00000f1405 */
[----:B------:R-:W2:Y:S01]  /*f380*/  @!P3 LDG.E R208, [R4.64] ;  /* 0x0000000804d0b981 */ /* 0x000ea2000c1e1900 */
[----:B------:R-:W-:-:S04]  /*f390*/  IMAD.MOV R0, RZ, RZ, -R0 ;  /* 0x000000ffff007224 */ /* 0x000fc800078e0a00 */
[----:B------:R-:W-:-:S05]  /*f3a0*/  IMAD R210, R0, c[0x0][0x2b8], R2 ;  /* 0x0000ae0000d27a24 */ /* 0x000fca00078e0202 */
[----:B------:R-:W-:Y:S01]  /*f3b0*/  SHF.R.S32.HI R0, RZ, 0x1f, R210 ;  /* 0x0000001fff007819 */ /* 0x000fe200000114d2 */
[----:B------:R-:W-:-:S04]  /*f3c0*/  IMAD.WIDE.U32 R2, R210, c[0x0][0x1e0], RZ ;  /* 0x00007800d2027a25 */ /* 0x000fc800078e00ff */
[----:B------:R-:W-:-:S04]  /*f3d0*/  IMAD R0, R0, c[0x0][0x1e0], RZ ;  /* 0x0000780000007a24 */ /* 0x000fc800078e02ff */
[----:B------:R-:W-:-:S04]  /*f3e0*/  IMAD R0, R210, c[0x0][0x1e4], R0 ;  /* 0x00007900d2007a24 */ /* 0x000fc800078e0200 */
[----:B------:R-:W-:Y:S01]  /*f3f0*/  IMAD.IADD R3, R3, 0x1, R0 ;  /* 0x0000000103037824 */ /* 0x000fe200078e0200 */
[----:B------:R-:W-:-:S04]  /*f400*/  IADD3 R12, -R249, 0x30, RZ ;  /* 0x00000030f90c7810 */ /* 0x000fc80007ffe1ff */
[----:B------:R-:W-:Y:S02]  /*f410*/  ISETP.GE.AND P0, PT, R12, 0x1, PT ;  /* 0x000000010c00780c */ /* 0x000fe40003f06270 */
[----:B--2---:R-:W-:Y:S01]  /*f420*/  SHF.R.S32.HI R0, RZ, 0x1f, R208 ;  /* 0x0000001fff007819 */ /* 0x004fe200000114d0 */
[----:B------:R-:W-:-:S04]  /*f430*/  IMAD.WIDE.U32 R2, R208, c[0x0][0x1f0], R2 ;  /* 0x00007c00d0027a25 */ /* 0x000fc800078e0002 */
[----:B------:R-:W-:Y:S01]  /*f440*/  IMAD R4, R0, c[0x0][0x1f0], RZ ;  /* 0x00007c0000047a24 */ /* 0x000fe200078e02ff */
[----:B-----5:R-:W-:-:S03]  /*f450*/  IADD3 R0, P2, R130, R2, RZ ;  /* 0x0000000282007210 */ /* 0x020fc60007f5e0ff */
[----:B------:R-:W-:Y:S01]  /*f460*/  IMAD R2, R208, c[0x0][0x1f4], R4 ;  /* 0x00007d00d0027a24 */ /* 0x000fe200078e0204 */
[----:B------:R-:W-:-:S04]  /*f470*/  LEA R6, P1, R0, c[0x0][0x1c8], 0x1 ;  /* 0x0000720000067a11 */ /* 0x000fc800078208ff */
[----:B------:R-:W-:-:S04]  /*f480*/  IADD3.X R2, R8, R3, R2, P2, !PT ;  /* 0x0000000308027210 */ /* 0x000fc800017fe402 */
[----:B------:R-:W-:Y:S01]  /*f490*/  LEA.HI.X R5, R0, c[0x0][0x1cc], R2, 0x1, P1 ;  /* 0x0000730000057a11 */ /* 0x000fe200008f0c02 */
[----:B------:R-:W-:Y:S05]  /*f4a0*/  BRA.DIV ~URZ, `(.L_x_300) ;  /* 0x00009dd27f007947 */ /* 0x000fea000b800000 */
[----:B------:R1:W2:Y:S02]  /*f4b0*/  SHFL.IDX PT, R4, R5, RZ, 0x1c1f ;  /* 0x001c1fff05047589 */ /* 0x0002a400000e0000 */
.L_x_397:
[----:B------:R-:W-:Y:S05]  /*f4c0*/  BRA.DIV ~URZ, `(.L_x_301) ;  /* 0x00009e227f007947 */ /* 0x000fea000b800000 */
[----:B------:R3:W4:Y:S02]  /*f4d0*/  SHFL.IDX PT, R0, R6, RZ, 0x1c1f ;  /* 0x001c1fff06007589 */ /* 0x00072400000e0000 */
.L_x_398:
[----:B------:R-:W-:Y:S01]  /*f4e0*/  BSSY B0, `(.L_x_302) ;  /* 0x000000f000007945 */ /* 0x000fe20003800000 */
[----:B------:R-:W-:Y:S05]  /*f4f0*/  @!P0 BRA `(.L_x_303) ;  /* 0x000000d000008947 */ /* 0x000fea0003800000 */
[----:B------:R-:W-:Y:S02]  /*f500*/  ISETP.NE.AND P6, PT, R106, RZ, PT ;  /* 0x000000ff6a00720c */ /* 0x000fe40003fc5270 */
[-C--:B----4-:R-:W-:Y:S02]  /*f510*/  LEA R10, P2, R228, R0.reuse, 0x1 ;  /* 0x00000000e40a7211 */ /* 0x090fe400078408ff */
[-C--:B------:R-:W-:Y:S02]  /*f520*/  LEA R8, P1, R238, R0.reuse, 0x1 ;  /* 0x00000000ee087211 */ /* 0x080fe400078208ff */
[----:B------:R-:W-:Y:S02]  /*f530*/  LEA R2, P0, R227, R0, 0x1 ;  /* 0x00000000e3027211 */ /* 0x000fe400078008ff */
[----:B--2---:R-:W-:-:S02]  /*f540*/  LEA.HI.X R11, R228, R4, R229, 0x1, P2 ;  /* 0x00000004e40b7211 */ /* 0x004fc400010f0ce5 */
        /* <DEDUP_REMOVED lines=8> */
.L_x_303:
[----:B------:R-:W-:Y:S05]  /*f5d0*/  BSYNC B0 ;  /* 0x0000000000007941 */ /* 0x000fea0003800000 */
.L_x_302:
[----:B------:R-:W-:Y:S01]  /*f5e0*/  ISETP.GE.AND P0, PT, R12, 0x21, PT ;  /* 0x000000210c00780c */ /* 0x000fe20003f06270 */
[----:B------:R-:W-:Y:S06]  /*f5f0*/  BRA.DIV ~URZ, `(.L_x_304) ;  /* 0x00009d627f007947 */ /* 0x000fec000b800000 */
[----:B--2---:R2:W1:Y:S04]  /*f600*/  SHFL.IDX PT, R4, R5, 0x1, 0x1c1f ;  /* 0x003c1f0005047f89 */ /* 0x00446800000e0000 */
[----:B----4-:R2:W4:Y:S02]  /*f610*/  SHFL.IDX PT, R0, R6, 0x1, 0x1c1f ;  /* 0x003c1f0006007f89 */ /* 0x01052400000e0000 */
.L_x_399:
[----:B------:R-:W-:Y:S05]  /*f620*/  @!P0 BRA `(.L_x_299) ;  /* 0x000000d000008947 */ /* 0x000fea0003800000 */
[----:B------:R-:W-:Y:S02]  /*f630*/  ISETP.NE.AND P6, PT, R106, RZ, PT ;  /* 0x000000ff6a00720c */ /* 0x000fe40003fc5270 */
[----:B----4-:R-:W-:-:S02]  /*f640*/  LEA R10, P2, R228, R0, 0x1 ;  /* 0x00000000e40a7211 */ /* 0x010fc400078408ff */
[-C--:B------:R-:W-:Y:S02]  /*f650*/  LEA R8, P1, R238, R0.reuse, 0x1 ;  /* 0x00000000ee087211 */ /* 0x080fe400078208ff */
[C---:B------:R-:W-:Y:S02]  /*f660*/  LEA R2, P0, R227.reuse, R0, 0x1 ;  /* 0x00000000e3027211 */ /* 0x040fe400078008ff */
        /* <DEDUP_REMOVED lines=9> */
.L_x_299:
[----:B------:R-:W-:Y:S05]  /*f700*/  BSYNC B1 ;  /* 0x0000000000017941 */ /* 0x000fea0003800000 */
.L_x_298:
[----:B----4-:R-:W4:Y:S04]  /*f710*/  LDL R0, [R1+0xa4] ;  /* 0x0000a40001007983 */ /* 0x010f280000100800 */
[----:B------:R-:W0:Y:S01]  /*f720*/  LDGDEPBAR ;  /* 0x00000000000079af */ /* 0x000e220000000000 */
[----:B----4-:R-:W-:-:S05]  /*f730*/  IMAD.IADD R0, R136, 0x1, -R0 ;  /* 0x0000000188007824 */ /* 0x010fca00078e0a00 */
[C---:B------:R-:W-:Y:S02]  /*f740*/  ISETP.GT.AND P1, PT, R0.reuse, RZ, PT ;  /* 0x000000ff0000720c */ /* 0x040fe40003f24270 */
[----:B------:R-:W-:Y:S02]  /*f750*/  ISETP.GT.AND P0, PT, R0, 0x1, PT ;  /* 0x000000010000780c */ /* 0x000fe40003f04270 */
[----:B------:R-:W-:Y:S02]  /*f760*/  FSEL R33, R78, -INF , P1 ;  /* 0xff8000004e217808 */ /* 0x000fe40000800000 */
[----:B------:R-:W-:Y:S02]  /*f770*/  FSEL R24, R76, -INF , P1 ;  /* 0xff8000004c187808 */ /* 0x000fe40000800000 */
[----:B------:R-:W-:Y:S02]  /*f780*/  FSEL R34, R79, -INF , P0 ;  /* 0xff8000004f227808 */ /* 0x000fe40000000000 */
[----:B------:R-:W-:-:S02]  /*f790*/  FSEL R26, R77, -INF , P0 ;  /* 0xff8000004d1a7808 */ /* 0x000fc40000000000 */
[----:B------:R-:W-:Y:S02]  /*f7a0*/  FSEL R17, R54, -INF , P1 ;  /* 0xff80000036117808 */ /* 0x000fe40000800000 */
[----:B-1----:R-:W-:Y:S02]  /*f7b0*/  FSEL R10, R52, -INF , P1 ;  /* 0xff800000340a7808 */ /* 0x002fe40000800000 */
[----:B------:R-:W-:Y:S02]  /*f7c0*/  FSEL R18, R55, -INF , P0 ;  /* 0xff80000037127808 */ /* 0x000fe40000000000 */
[----:B------:R-:W-:Y:S02]  /*f7d0*/  FSEL R11, R53, -INF , P0 ;  /* 0xff800000350b7808 */ /* 0x000fe40000000000 */
        /* <DEDUP_REMOVED lines=91> */
[----:B--2---:R-:W-:-:S02]  /*fd90*/  FMNMX.FTZ R5, R47, R2, !PT ;  /* 0x000000022f057209 */ /* 0x004fc40007810000 */
[----:B---3--:R-:W-:Y:S02]  /*fda0*/  FMNMX.FTZ R6, R73, R3, !PT ;  /* 0x0000000349067209 */ /* 0x008fe40007810000 */
[----:B------:R-:W-:Y:S01]  /*fdb0*/  FMNMX.FTZ R8, R85, R8, !PT ;  /* 0x0000000855087209 */ /* 0x000fe20007810000 */
[----:B------:R-:W-:Y:S05]  /*fdc0*/  BRA.DIV ~URZ, `(.L_x_305) ;  /* 0x000096627f007947 */ /* 0x000fea000b800000 */
[----:B------:R1:W2:Y:S02]  /*fdd0*/  SHFL.BFLY PT, R0, R4, 0x2, 0x1f ;  /* 0x0c401f0004007f89 */ /* 0x0002a400000e0000 */
.L_x_400:
[----:B-12---:R-:W-:Y:S01]  /*fde0*/  FMNMX.FTZ R4, R4, R0, !PT ;  /* 0x0000000004047209 */ /* 0x006fe20007810000 */
[----:B------:R-:W-:Y:S05]  /*fdf0*/  BRA.DIV ~URZ, `(.L_x_306) ;  /* 0x000096727f007947 */ /* 0x000fea000b800000 */
[----:B------:R-:W1:Y:S04]  /*fe00*/  SHFL.BFLY PT, R0, R5, 0x2, 0x1f ;  /* 0x0c401f0005007f89 */ /* 0x000e6800000e0000 */
        /* <DEDUP_REMOVED lines=12> */
.L_x_401:
[C---:B------:R-:W-:Y:S01]  /*fed0*/  FMUL.FTZ R0, R108.reuse, c[0x0][0x2d0] ;  /* 0x0000b4006c007a20 */ /* 0x040fe20000410000 */
[----:B------:R-:W-:Y:S01]  /*fee0*/  FSETP.NEU.FTZ.AND P0, PT, R108, -INF , PT ;  /* 0xff8000006c00780b */ /* 0x000fe20003f1d000 */
[----:B------:R-:W2:Y:S01]  /*fef0*/  LDL R192, [R1] ;  /* 0x0000000001c07983 */ /* 0x000ea20000100800 */
[----:B------:R-:W-:Y:S01]  /*ff00*/  FMUL.FTZ R3, R107, c[0x0][0x2d0] ;  /* 0x0000b4006b037a20 */ /* 0x000fe20000410000 */
[----:B----4-:R-:W-:Y:S01]  /*ff10*/  FMNMX.FTZ R6, R9, R8, !PT ;  /* 0x0000000809067209 */ /* 0x010fe20007810000 */
[----:B------:R-:W-:Y:S01]  /*ff20*/  WARPSYNC 0xffffffff ;  /* 0xffffffff00007948 */ /* 0x000fe20003800000 */
[----:B------:R-:W-:Y:S01]  /*ff30*/  FSEL R4, R0, RZ, P0 ;  /* 0x000000ff00047208 */ /* 0x000fe20000000000 */
[----:B------:R-:W1:Y:S01]  /*ff40*/  LDSM.16.MT88.4 R56, [R171] ;  /* 0x00000000ab38783b */ /* 0x000e620000004200 */
[----:B------:R-:W-:-:S02]  /*ff50*/  FSETP.NEU.FTZ.AND P0, PT, R107, -INF , PT ;  /* 0xff8000006b00780b */ /* 0x000fc40003f1d000 */
[----:B------:R-:W-:Y:S01]  /*ff60*/  IADD3 R209, R209, -0x2, RZ ;  /* 0xfffffffed1d17810 */ /* 0x000fe20007ffe0ff */
[--C-:B------:R-:W-:Y:S01]  /*ff70*/  FFMA.FTZ R0, R10, c[0x0][0x2d0], -R4.reuse ;  /* 0x0000b4000a007a23 */ /* 0x100fe20000010804 */
[----:B------:R-:W-:Y:S01]  /*ff80*/  FSEL R3, R3, RZ, P0 ;  /* 0x000000ff03037208 */ /* 0x000fe20000000000 */
[----:B------:R-:W-:Y:S01]  /*ff90*/  FFMA.FTZ R2, R16, c[0x0][0x2d0], -R4 ;  /* 0x0000b40010027a23 */ /* 0x000fe20000010804 */
[----:B------:R-:W-:Y:S01]  /*ffa0*/  FSETP.NEU.FTZ.AND P0, PT, R106, -INF , PT ;  /* 0xff8000006a00780b */ /* 0x000fe20003f1d000 */
[----:B------:R4:W-:Y:S01]  /*ffb0*/  MUFU.EX2 R111, R0 ;  /* 0x00000000006f7308 */ /* 0x0009e20000000800 */
[----:B------:R-:W5:Y:S01]  /*ffc0*/  LDSM.16.MT88.4 R52, [R170] ;  /* 0x00000000aa34783b */ /* 0x000f620000004200 */
[--C-:B------:R-:W-:Y:S02]  /*ffd0*/  FFMA.FTZ R5, R25, c[0x0][0x2d0], -R3.reuse ;  /* 0x0000b40019057a23 */ /* 0x100fe40000010803 */
[--C-:B------:R-:W-:Y:S01]  /*ffe0*/  FFMA.FTZ R61, R61, c[0x0][0x2d0], -R3.reuse ;  /* 0x0000b4003d3d7a23 */ /* 0x100fe20000010803 */
[----:B------:R-:W-:Y:S01]  /*fff0*/  LDSM.16.MT88.4 R88, [R170+0xc00] ;  /* 0x000c0000aa58783b */ /* 0x000fe20000004200 */
[----:B------:R-:W-:-:S02]  /*10000*/  FFMA.FTZ R60, R60, c[0x0][0x2d0], -R3 ;  /* 0x0000b4003c3c7a23 */ /* 0x000fc40000010803 */
[----:B------:R3:W-:Y:S01]  /*10010*/  MUFU.EX2 R147, R2 ;  /* 0x0000000200937308 */ /* 0x0007e20000000800 */
[----:B------:R-:W1:Y:S01]  /*10020*/  LDSM.16.MT88.4 R76, [R171+0x400] ;  /* 0x00040000ab4c783b */ /* 0x000e620000004200 */
[--C-:B------:R-:W-:Y:S02]  /*10030*/  FFMA.FTZ R63, R45, c[0x0][0x2d0], -R4.reuse ;  /* 0x0000b4002d3f7a23 */ /* 0x100fe40000010804 */
[--C-:B------:R-:W-:Y:S01]  /*10040*/  FFMA.FTZ R62, R44, c[0x0][0x2d0], -R4.reuse ;  /* 0x0000b4002c3e7a23 */ /* 0x100fe20000010804 */
[----:B------:R-:W1:Y:S01]  /*10050*/  LDSM.16.MT88.4 R64, [R170+0x400] ;  /* 0x00040000aa40783b */ /* 0x000e620000004200 */
[----:B----4-:R-:W-:Y:S02]  /*10060*/  FFMA.FTZ R0, R11, c[0x0][0x2d0], -R4 ;  /* 0x0000b4000b007a23 */ /* 0x010fe40000010804 */
[----:B------:R4:W-:Y:S01]  /*10070*/  MUFU.EX2 R145, R5 ;  /* 0x0000000500917308 */ /* 0x0009e20000000800 */
[----:B------:R-:W1:Y:S04]  /*10080*/  LDSM.16.MT88.4 R80, [R170+0x1000] ;  /* 0x00100000aa50783b */ /* 0x000e680000004200 */
[----:B------:R-:W1:Y:S01]  /*10090*/  LDSM.16.MT88.4 R68, [R171+0xc00] ;  /* 0x000c0000ab44783b */ /* 0x000e620000004200 */
[----:B---3--:R-:W-:-:S02]  /*100a0*/  FMUL.FTZ R2, R106, c[0x0][0x2d0] ;  /* 0x0000b4006a027a20 */ /* 0x008fc40000410000 */
[----:B------:R3:W-:Y:S03]  /*100b0*/  MUFU.EX2 R110, R0 ;  /* 0x00000000006e7308 */ /* 0x0007e60000000800 */
[----:B------:R-:W-:Y:S02]  /*100c0*/  FSEL R2, R2, RZ, P0 ;  /* 0x000000ff02027208 */ /* 0x000fe40000000000 */
[----:B------:R-:W-:-:S03]  /*100d0*/  FSETP.NEU.FTZ.AND P0, PT, R6, -INF , PT ;  /* 0xff8000000600780b */ /* 0x000fc60003f1d000 */
[----:B------:R-:W-:Y:S01]  /*100e0*/  MUFU.EX2 R63, R63 ;  /* 0x0000003f003f7308 */ /* 0x000fe20000000800 */
[----:B----4-:R-:W-:Y:S02]  /*100f0*/  FFMA.FTZ R5, R32, c[0x0][0x2d0], -R2 ;  /* 0x0000b40020057a23 */ /* 0x010fe40000010802 */
[----:B---3--:R-:W-:-:S05]  /*10100*/  FFMA.FTZ R0, R12, c[0x0][0x2d0], -R4 ;  /* 0x0000b4000c007a23 */ /* 0x008fca0000010804 */
[----:B------:R3:W-:Y:S08]  /*10110*/  MUFU.EX2 R134, R5 ;  /* 0x0000000500867308 */ /* 0x0007f00000000800 */
[----:B------:R4:W-:Y:S01]  /*10120*/  MUFU.EX2 R117, R0 ;  /* 0x0000000000757308 */ /* 0x0009e20000000800 */
[----:B---3--:R-:W-:-:S07]  /*10130*/  FFMA.FTZ R5, R35, c[0x0][0x2d0], -R2 ;  /* 0x0000b40023057a23 */ /* 0x008fce0000010802 */
[----:B------:R-:W-:Y:S01]  /*10140*/  MUFU.EX2 R62, R62 ;  /* 0x0000003e003e7308 */ /* 0x000fe20000000800 */
[----:B----4-:R-:W-:-:S07]  /*10150*/  FFMA.FTZ R0, R13, c[0x0][0x2d0], -R4 ;  /* 0x0000b4000d007a23 */ /* 0x010fce0000010804 */
[----:B------:R-:W-:Y:S08]  /*10160*/  MUFU.EX2 R135, R5 ;  /* 0x0000000500877308 */ /* 0x000ff00000000800 */
[----:B------:R3:W-:Y:S02]  /*10170*/  MUFU.EX2 R132, R0 ;  /* 0x0000000000847308 */ /* 0x0007e40000000800 */
[----:B---3--:R-:W-:-:S06]  /*10180*/  FFMA.FTZ R0, R14, c[0x0][0x2d0], -R4 ;  /* 0x0000b4000e007a23 */ /* 0x008fcc0000010804 */
[----:B------:R3:W-:Y:S02]  /*10190*/  MUFU.EX2 R133, R0 ;  /* 0x0000000000857308 */ /* 0x0007e40000000800 */
[----:B---3--:R-:W-:-:S06]  /*101a0*/  FFMA.FTZ R0, R15, c[0x0][0x2d0], -R4 ;  /* 0x0000b4000f007a23 */ /* 0x008fcc0000010804 */
[----:B------:R3:W4:Y:S02]  /*101b0*/  MUFU.EX2 R144, R0 ;  /* 0x0000000000907308 */ /* 0x0007240000000800 */
[----:B---3--:R-:W-:Y:S01]  /*101c0*/  FFMA.FTZ R0, R19, c[0x0][0x2d0], -R4 ;  /* 0x0000b40013007a23 */ /* 0x008fe20000010804 */
[----:B----4-:R-:W-:-:S05]  /*101d0*/  F2FP.BF16.PACK_AB R12, R144, R133 ;  /* 0x00000085900c723e */ /* 0x010fca00000010ff */
[----:B------:R3:W4:Y:S02]  /*101e0*/  MUFU.EX2 R152, R0 ;  /* 0x0000000000987308 */ /* 0x0007240000000800 */
[----:B---3--:R-:W-:Y:S01]  /*101f0*/  FFMA.FTZ R0, R17, c[0x0][0x2d0], -R3 ;  /* 0x0000b40011007a23 */ /* 0x008fe20000010803 */
[----:B----4-:R-:W-:-:S05]  /*10200*/  F2FP.BF16.PACK_AB R14, R152, R147 ;  /* 0x00000093980e723e */ /* 0x010fca00000010ff */
[----:B------:R3:W-:Y:S02]  /*10210*/  MUFU.EX2 R102, R0 ;  /* 0x0000000000667308 */ /* 0x0007e40000000800 */
[----:B---3--:R-:W-:-:S06]  /*10220*/  FFMA.FTZ R0, R18, c[0x0][0x2d0], -R3 ;  /* 0x0000b40012007a23 */ /* 0x008fcc0000010803 */
[----:B------:R3:W4:Y:S02]  /*10230*/  MUFU.EX2 R101, R0 ;  /* 0x0000000000657308 */ /* 0x0007240000000800 */
[----:B---3--:R-:W-:Y:S01]  /*10240*/  FFMA.FTZ R0, R20, c[0x0][0x2d0], -R3 ;  /* 0x0000b40014007a23 */ /* 0x008fe20000010803 */
[----:B------:R-:W-:-:S05]  /*10250*/  F2FP.BF16.PACK_AB R20, R110, R111 ;  /* 0x0000006f6e14723e */ /* 0x000fca00000010ff */
[----:B------:R3:W-:Y:S02]  /*10260*/  MUFU.EX2 R103, R0 ;  /* 0x0000000000677308 */ /* 0x0007e40000000800 */
[----:B---3--:R-:W-:Y:S01]  /*10270*/  FFMA.FTZ R0, R21, c[0x0][0x2d0], -R3 ;  /* 0x0000b40015007a23 */ /* 0x008fe20000010803 */
[----:B----4-:R-:W-:-:S05]  /*10280*/  F2FP.BF16.PACK_AB R21, R101, R102 ;  /* 0x000000666515723e */ /* 0x010fca00000010ff */
[----:B------:R3:W4:Y:S02]  /*10290*/  MUFU.EX2 R118, R0 ;  /* 0x0000000000767308 */ /* 0x0007240000000800 */
[----:B---3--:R-:W-:Y:S01]  /*102a0*/  FFMA.FTZ R0, R22, c[0x0][0x2d0], -R3 ;  /* 0x0000b40016007a23 */ /* 0x008fe20000010803 */
[----:B------:R-:W-:-:S05]  /*102b0*/  F2FP.BF16.PACK_AB R22, R132, R117 ;  /* 0x000000758416723e */ /* 0x000fca00000010ff */
[----:B------:R3:W-:Y:S02]  /*102c0*/  MUFU.EX2 R119, R0 ;  /* 0x0000000000777308 */ /* 0x0007e40000000800 */
[----:B---3--:R-:W-:Y:S01]  /*102d0*/  FFMA.FTZ R0, R23, c[0x0][0x2d0], -R3 ;  /* 0x0000b40017007a23 */ /* 0x008fe20000010803 */
[----:B----4-:R-:W-:-:S05]  /*102e0*/  F2FP.BF16.PACK_AB R23, R118, R103 ;  /* 0x000000677617723e */ /* 0x010fca00000010ff */
[----:B------:R3:W4:Y:S02]  /*102f0*/  MUFU.EX2 R127, R0 ;  /* 0x00000000007f7308 */ /* 0x0007240000000800 */
[C---:B-1----:R-:W-:Y:S08]  /*10300*/  HMMA.16816.F32.BF16 R40, R20.reuse, R56, RZ ;  /* 0x000000381428723c */ /* 0x042ff000000418ff */
[----:B-----5:R-:W-:Y:S01]  /*10310*/  HMMA.16816.F32.BF16 R8, R20, R52, RZ ;  /* 0x000000341408723c */ /* 0x020fe200000418ff */
[----:B---3--:R-:W-:Y:S01]  /*10320*/  FFMA.FTZ R0, R27, c[0x0][0x2d0], -R3 ;  /* 0x0000b4001b007a23 */ /* 0x008fe20000010803 */
[----:B----4-:R-:W-:-:S03]  /*10330*/  F2FP.BF16.PACK_AB R13, R127, R119 ;  /* 0x000000777f0d723e */ /* 0x010fc600000010ff */
[----:B------:R1:W3:Y:S02]  /*10340*/  MUFU.EX2 R146, R0 ;  /* 0x0000000000927308 */ /* 0x0002e40000000800 */
[----:B-1----:R-:W-:Y:S01]  /*10350*/  FFMA.FTZ R0, R24, c[0x0][0x2d0], -R2 ;  /* 0x0000b40018007a23 */ /* 0x002fe20000010802 */
[----:B---3--:R-:W-:-:S05]  /*10360*/  F2FP.BF16.PACK_AB R15, R146, R145 ;  /* 0x00000091920f723e */ /* 0x008fca00000010ff */
[----:B------:R1:W-:Y:S03]  /*10370*/  MUFU.EX2 R96, R0 ;  /* 0x0000000000607308 */ /* 0x0003e60000000800 */
[C---:B------:R-:W-:Y:S01]  /*10380*/  HMMA.16816.F32.BF16 R148, R12.reuse, R76, R40 ;  /* 0x0000004c0c94723c */ /* 0x040fe20000041828 */
[----:B------:R-:W3:Y:S07]  /*10390*/  LDSM.16.MT88.4 R40, [R171+0x1000] ;  /* 0x00100000ab28783b */ /* 0x000eee0000004200 */
[----:B------:R-:W-:Y:S01]  /*103a0*/  HMMA.16816.F32.BF16 R140, R12, R64, R8 ;  /* 0x000000400c8c723c */ /* 0x000fe20000041808 */
[----:B-1----:R-:W-:-:S06]  /*103b0*/  FFMA.FTZ R0, R26, c[0x0][0x2d0], -R2 ;  /* 0x0000b4001a007a23 */ /* 0x002fcc0000010802 */
[----:B------:R-:W-:Y:S01]  /*103c0*/  F2FP.BF16.PACK_AB R10, R135, R134 ;  /* 0x00000086870a723e */ /* 0x000fe200000010ff */
[----:B------:R1:W4:Y:S02]  /*103d0*/  MUFU.EX2 R95, R0 ;  /* 0x00000000005f7308 */ /* 0x0003240000000800 */
[----:B-1----:R-:W-:Y:S01]  /*103e0*/  FFMA.FTZ R0, R28, c[0x0][0x2d0], -R2 ;  /* 0x0000b4001c007a23 */ /* 0x002fe20000010802 */
[----:B----4-:R-:W-:-:S05]  /*103f0*/  F2FP.BF16.PACK_AB R16, R95, R96 ;  /* 0x000000605f10723e */ /* 0x010fca00000010ff */
[----:B------:R1:W-:Y:S02]  /*10400*/  MUFU.EX2 R98, R0 ;  /* 0x0000000000627308 */ /* 0x0003e40000000800 */
[----:B-1----:R-:W-:-:S06]  /*10410*/  FFMA.FTZ R0, R29, c[0x0][0x2d0], -R2 ;  /* 0x0000b4001d007a23 */ /* 0x002fcc0000010802 */
[----:B------:R1:W4:Y:S02]  /*10420*/  MUFU.EX2 R100, R0 ;  /* 0x0000000000647308 */ /* 0x0003240000000800 */
[----:B-1----:R-:W-:Y:S01]  /*10430*/  FFMA.FTZ R0, R30, c[0x0][0x2d0], -R2 ;  /* 0x0000b4001e007a23 */ /* 0x002fe20000010802 */
[----:B----4-:R-:W-:-:S05]  /*10440*/  F2FP.BF16.PACK_AB R18, R100, R98 ;  /* 0x000000626412723e */ /* 0x010fca00000010ff */
[----:B------:R1:W-:Y:S02]  /*10450*/  MUFU.EX2 R109, R0 ;  /* 0x00000000006d7308 */ /* 0x0003e40000000800 */
[----:B-1----:R-:W-:-:S06]  /*10460*/  FFMA.FTZ R0, R31, c[0x0][0x2d0], -R2 ;  /* 0x0000b4001f007a23 */ /* 0x002fcc0000010802 */
[----:B------:R1:W4:Y:S02]  /*10470*/  MUFU.EX2 R116, R0 ;  /* 0x0000000000747308 */ /* 0x0003240000000800 */
[----:B-1----:R-:W-:Y:S01]  /*10480*/  FMUL.FTZ R0, R6, c[0x0][0x2d0] ;  /* 0x0000b40006007a20 */ /* 0x002fe20000410000 */
[----:B----4-:R-:W-:-:S04]  /*10490*/  F2FP.BF16.PACK_AB R8, R116, R109 ;  /* 0x0000006d7408723e */ /* 0x010fc800000010ff */
[----:B------:R-:W-:Y:S02]  /*104a0*/  FSEL R0, R0, RZ, P0 ;  /* 0x000000ff00007208 */ /* 0x000fe40000000000 */
[----:B--2---:R-:W-:-:S03]  /*104b0*/  ISETP.GE.AND P0, PT, R209, R192, PT ;  /* 0x000000c0d100720c */ /* 0x004fc60003f06270 */
[----:B------:R-:W-:-:S04]  /*104c0*/  FFMA.FTZ R5, R33, c[0x0][0x2d0], -R0 ;  /* 0x0000b40021057a23 */ /* 0x000fc80000010800 */
        /* <DEDUP_REMOVED lines=11> */
[C---:B------:R-:W-:Y:S07]  /*10580*/  HMMA.16816.F32.BF16 R28, R16.reuse, R56, RZ ;  /* 0x00000038101c723c */ /* 0x040fee00000418ff */
[--C-:B------:R-:W-:Y:S01]  /*10590*/  FFMA.FTZ R57, R51, c[0x0][0x2d0], -R3.reuse ;  /* 0x0000b40033397a23 */ /* 0x100fe20000010803 */
[----:B------:R-:W-:Y:S01]  /*105a0*/  HMMA.16816.F32.BF16 R24, R16, R88, RZ ;  /* 0x000000581018723c */ /* 0x000fe200000418ff */
[----:B------:R-:W-:-:S02]  /*105b0*/  FFMA.FTZ R56, R47, c[0x0][0x2d0], -R3 ;  /* 0x0000b4002f387a23 */ /* 0x000fc40000010803 */
[----:B------:R-:W-:Y:S02]  /*105c0*/  FADD.FTZ R3, R111, R110 ;  /* 0x0000006e6f037221 */ /* 0x000fe40000010000 */
[----:B-1----:R-:W-:Y:S01]  /*105d0*/  FFMA.FTZ R5, R39, c[0x0][0x2d0], -R0 ;  /* 0x0000b40027057a23 */ /* 0x002fe20000010800 */
[----:B------:R-:W-:Y:S01]  /*105e0*/  MUFU.EX2 R57, R57 ;  /* 0x0000003900397308 */ /* 0x000fe20000000800 */
[----:B------:R-:W-:Y:S01]  /*105f0*/  FADD.FTZ R3, R117, R3 ;  /* 0x0000000375037221 */ /* 0x000fe20000010000 */
[----:B------:R-:W-:Y:S03]  /*10600*/  HMMA.16816.F32.BF16 R36, R20, R88, RZ ;  /* 0x000000581424723c */ /* 0x000fe600000418ff */
[----:B------:R-:W-:-:S03]  /*10610*/  FADD.FTZ R3, R132, R3 ;  /* 0x0000000384037221 */ /* 0x000fc60000010000 */
[----:B------:R1:W2:Y:S01]  /*10620*/  MUFU.EX2 R125, R5 ;  /* 0x00000005007d7308 */ /* 0x0002a20000000800 */
[----:B------:R-:W-:Y:S01]  /*10630*/  FADD.FTZ R3, R133, R3 ;  /* 0x0000000385037221 */ /* 0x000fe20000010000 */
[----:B------:R-:W-:Y:S06]  /*10640*/  HMMA.16816.F32.BF16 R32, R16, R52, RZ ;  /* 0x000000341020723c */ /* 0x000fec00000418ff */
[----:B------:R-:W-:Y:S01]  /*10650*/  MUFU.EX2 R56, R56 ;  /* 0x0000003800387308 */ /* 0x000fe20000000800 */
[--C-:B------:R-:W-:Y:S02]  /*10660*/  FFMA.FTZ R53, R74, c[0x0][0x2d0], -R2.reuse ;  /* 0x0000b4004a357a23 */ /* 0x100fe40000010802 */
[----:B------:R-:W-:-:S02]  /*10670*/  FFMA.FTZ R52, R75, c[0x0][0x2d0], -R2 ;  /* 0x0000b4004b347a23 */ /* 0x000fc40000010802 */
[----:B-1----:R-:W-:Y:S01]  /*10680*/  FFMA.FTZ R5, R48, c[0x0][0x2d0], -R0 ;  /* 0x0000b40030057a23 */ /* 0x002fe20000010800 */
[----:B--2---:R-:W-:-:S04]  /*10690*/  F2FP.BF16.PACK_AB R9, R125, R99 ;  /* 0x000000637d09723e */ /* 0x004fc800000010ff */
[----:B------:R-:W-:Y:S01]  /*106a0*/  HMMA.16816.F32.BF16 R156, R12, R80, R36 ;  /* 0x000000500c9c723c */ /* 0x000fe20000041824 */
[----:B------:R-:W1:Y:S01]  /*106b0*/  LDSM.16.MT88.4 R36, [R170+0x1800] ;  /* 0x00180000aa24783b */ /* 0x000e620000004200 */
[----:B------:R2:W-:Y:S08]  /*106c0*/  MUFU.EX2 R124, R5 ;  /* 0x00000005007c7308 */ /* 0x0005f00000000800 */
[----:B------:R-:W-:Y:S01]  /*106d0*/  MUFU.EX2 R53, R53 ;  /* 0x0000003500357308 */ /* 0x000fe20000000800 */
[----:B--2---:R-:W-:-:S07]  /*106e0*/  FFMA.FTZ R5, R49, c[0x0][0x2d0], -R0 ;  /* 0x0000b40031057a23 */ /* 0x004fce0000010800 */
[----:B------:R-:W-:Y:S08]  /*106f0*/  MUFU.EX2 R52, R52 ;  /* 0x0000003400347308 */ /* 0x000ff00000000800 */
[----:B------:R-:W2:Y:S02]  /*10700*/  MUFU.EX2 R126, R5 ;  /* 0x00000005007e7308 */ /* 0x000ea40000000800 */
[----:B--2---:R-:W-:Y:S01]  /*10710*/  F2FP.BF16.PACK_AB R11, R126, R124 ;  /* 0x0000007c7e0b723e */ /* 0x004fe200000010ff */
[----:B------:R-:W-:-:S06]  /*10720*/  FADD.FTZ R5, R144, R3 ;  /* 0x0000000390057221 */ /* 0x000fcc0000010000 */
[----:B------:R-:W-:Y:S08]  /*10730*/  HMMA.16816.F32.BF16 R128, R8, R76, R28 ;  /* 0x0000004c0880723c */ /* 0x000ff0000004181c */
[----:B------:R-:W-:Y:S08]  /*10740*/  HMMA.16816.F32.BF16 R28, R20, R68, RZ ;  /* 0x00000044141c723c */ /* 0x000ff000000418ff */
[C---:B------:R-:W-:Y:S08]  /*10750*/  HMMA.16816.F32.BF16 R120, R8.reuse, R80, R24 ;  /* 0x000000500878723c */ /* 0x040ff00000041818 */
[----:B------:R-:W-:Y:S07]  /*10760*/  HMMA.16816.F32.BF16 R136, R8, R64, R32 ;  /* 0x000000400888723c */ /* 0x000fee0000041820 */
[--C-:B------:R-:W-:Y:S01]  /*10770*/  FFMA.FTZ R65, R50, c[0x0][0x2d0], -R4.reuse ;  /* 0x0000b40032417a23 */ /* 0x100fe20000010804 */
[----:B---3--:R-:W-:Y:S01]  /*10780*/  HMMA.16816.F32.BF16 R188, R12, R40, R28 ;  /* 0x000000280cbc723c */ /* 0x008fe2000004181c */
[----:B------:R-:W2:Y:S01]  /*10790*/  LDSM.16.MT88.4 R28, [R170+0x1c00] ;  /* 0x001c0000aa1c783b */ /* 0x000ea20000004200 */
[----:B------:R-:W-:-:S02]  /*107a0*/  FFMA.FTZ R64, R46, c[0x0][0x2d0], -R4 ;  /* 0x0000b4002e407a23 */ /* 0x000fc40000010804 */
[----:B------:R-:W-:-:S04]  /*107b0*/  FADD.FTZ R4, R93, R92 ;  /* 0x0000005c5d047221 */ /* 0x000fc80000010000 */
[----:B------:R-:W-:Y:S01]  /*107c0*/  HMMA.16816.F32.BF16 R24, R16, R68, RZ ;  /* 0x000000441018723c */ /* 0x000fe200000418ff */
[----:B------:R-:W-:-:S06]  /*107d0*/  FADD.FTZ R4, R94, R4 ;  /* 0x000000045e047221 */ /* 0x000fcc0000010000 */
[--C-:B------:R-:W-:Y:S01]  /*107e0*/  FFMA.FTZ R68, R86, c[0x0][0x2d0], -R0.reuse ;  /* 0x0000b40056447a23 */ /* 0x100fe20000010800 */
[----:B-1----:R-:W-:Y:S01]  /*107f0*/  HMMA.16816.F32.BF16 R32, R20, R36, RZ ;  /* 0x000000241420723c */ /* 0x002fe200000418ff */
[----:B------:R-:W-:Y:S11]  /*10800*/  FFMA.FTZ R69, R87, c[0x0][0x2d0], -R0 ;  /* 0x0000b40057457a23 */ /* 0x000ff60000010800 */
[----:B------:R-:W-:Y:S04]  /*10810*/  @!UPT UIADD3 URZ, URZ, URZ, URZ ;  /* 0x0000003f3f3ff290 */ /* 0x000fe8000fffe03f */
[----:B------:R-:W-:Y:S07]  /*10820*/  HMMA.16816.F32.BF16 R184, R8, R40, R24 ;  /* 0x0000002808b8723c */ /* 0x000fee0000041818 */
[--C-:B------:R-:W-:Y:S01]  /*10830*/  FFMA.FTZ R41, R72, c[0x0][0x2d0], -R2.reuse ;  /* 0x0000b40048297a23 */ /* 0x100fe20000010802 */
[----:B------:R-:W-:Y:S01]  /*10840*/  HMMA.16816.F32.BF16 R24, R16, R36, RZ ;  /* 0x000000241018723c */ /* 0x000fe200000418ff */
[----:B------:R-:W-:Y:S01]  /*10850*/  FFMA.FTZ R40, R73, c[0x0][0x2d0], -R2 ;  /* 0x0000b40049287a23 */ /* 0x000fe20000010802 */
[----:B------:R-:W-:Y:S01]  /*10860*/  MUFU.EX2 R37, R65 ;  /* 0x0000004100257308 */ /* 0x000fe20000000800 */
[----:B------:R-:W-:-:S02]  /*10870*/  FFMA.FTZ R72, R84, c[0x0][0x2d0], -R0 ;  /* 0x0000b40054487a23 */ /* 0x000fc40000010800 */
[----:B------:R-:W-:Y:S02]  /*10880*/  FFMA.FTZ R73, R85, c[0x0][0x2d0], -R0 ;  /* 0x0000b40055497a23 */ /* 0x000fe40000010800 */
[----:B------:R-:W-:Y:S01]  /*10890*/  FADD.FTZ R0, R96, R95 ;  /* 0x0000005f60007221 */ /* 0x000fe20000010000 */
[----:B--2---:R-:W-:Y:S01]  /*108a0*/  HMMA.16816.F32.BF16 R176, R12, R28, R32 ;  /* 0x0000001c0cb0723c */ /* 0x004fe20000041820 */
[----:B------:R-:W1:Y:S01]  /*108b0*/  LDSM.16.MT88.4 R32, [R171+0x1800] ;  /* 0x00180000ab20783b */ /* 0x000e620000004200 */
[----:B------:R-:W-:Y:S01]  /*108c0*/  FADD.FTZ R2, R102, R101 ;  /* 0x0000006566027221 */ /* 0x000fe20000010000 */
[----:B------:R-:W2:Y:S01]  /*108d0*/  MUFU.EX2 R36, R64 ;  /* 0x0000004000247308 */ /* 0x000ea20000000800 */
[----:B------:R-:W-:Y:S01]  /*108e0*/  FADD.FTZ R0, R98, R0 ;  /* 0x0000000062007221 */ /* 0x000fe20000010000 */
[----:B------:R-:W-:Y:S01]  /*108f0*/  F2FP.BF16.PACK_AB R102, R62, R63 ;  /* 0x0000003f3e66723e */ /* 0x000fe200000010ff */
[----:B------:R-:W-:Y:S01]  /*10900*/  FADD.FTZ R2, R103, R2 ;  /* 0x0000000267027221 */ /* 0x000fe20000010000 */
[----:B------:R-:W-:Y:S01]  /*10910*/  F2FP.BF16.PACK_AB R103, R56, R57 ;  /* 0x000000393867723e */ /* 0x000fe200000010ff */
[----:B------:R-:W-:Y:S01]  /*10920*/  FADD.FTZ R0, R100, R0 ;  /* 0x0000000064007221 */ /* 0x000fe20000010000 */
[----:B------:R-:W-:Y:S01]  /*10930*/  HMMA.16816.F32.BF16 R84, R16, R54, RZ ;  /* 0x000000361054723c */ /* 0x000fe200000418ff */
[----:B------:R-:W-:Y:S01]  /*10940*/  FADD.FTZ R2, R118, R2 ;  /* 0x0000000276027221 */ /* 0x000fe20000010000 */
[----:B------:R-:W-:Y:S01]  /*10950*/  MUFU.EX2 R41, R41 ;  /* 0x0000002900297308 */ /* 0x000fe20000000800 */
[----:B------:R-:W-:Y:S01]  /*10960*/  FADD.FTZ R0, R109, R0 ;  /* 0x000000006d007221 */ /* 0x000fe20000010000 */
[----:B------:R-:W-:Y:S01]  /*10970*/  F2FP.BF16.PACK_AB R96, R52, R53 ;  /* 0x000000353460723e */ /* 0x000fe200000010ff */
[----:B------:R-:W-:-:S02]  /*10980*/  FADD.FTZ R2, R119, R2 ;  /* 0x0000000277027221 */ /* 0x000fc40000010000 */
[----:B------:R-:W-:Y:S01]  /*10990*/  FADD.FTZ R3, R116, R0 ;  /* 0x0000000074037221 */ /* 0x000fe20000010000 */
[----:B------:R-:W-:Y:S01]  /*109a0*/  HMMA.16816.F32.BF16 R180, R8, R28, R24 ;  /* 0x0000001c08b4723c */ /* 0x000fe20000041818 */
[----:B------:R-:W3:Y:S01]  /*109b0*/  LDSM.16.MT88.4 R24, [R171+0x1c00] ;  /* 0x001c0000ab18783b */ /* 0x000ee20000004200 */
[----:B------:R-:W-:Y:S01]  /*109c0*/  FADD.FTZ R0, R147, R5 ;  /* 0x0000000593007221 */ /* 0x000fe20000010000 */
[----:B--2---:R-:W-:Y:S01]  /*109d0*/  F2FP.BF16.PACK_AB R100, R36, R37 ;  /* 0x000000252464723e */ /* 0x004fe200000010ff */
[----:B------:R-:W-:Y:S01]  /*109e0*/  FADD.FTZ R5, R134, R3 ;  /* 0x0000000386057221 */ /* 0x000fe20000010000 */
[----:B------:R-:W-:Y:S01]  /*109f0*/  LDSM.16.MT88.4 R116, [R170+0x1400] ;  /* 0x00140000aa74783b */ /* 0x000fe20000004200 */
[----:B------:R-:W-:Y:S01]  /*10a00*/  FADD.FTZ R0, R152, R0 ;  /* 0x0000000098007221 */ /* 0x000fe20000010000 */
[----:B------:R-:W2:Y:S01]  /*10a10*/  MUFU.EX2 R29, R40 ;  /* 0x00000028001d7308 */ /* 0x000ea20000000800 */
[----:B------:R-:W-:Y:S02]  /*10a20*/  FADD.FTZ R28, R97, R4 ;  /* 0x00000004611c7221 */ /* 0x000fe40000010000 */
[----:B------:R-:W-:-:S02]  /*10a30*/  FADD.FTZ R0, R37, R0 ;  /* 0x0000000025007221 */ /* 0x000fc40000010000 */
[----:B------:R-:W-:Y:S02]  /*10a40*/  FADD.FTZ R4, R127, R2 ;  /* 0x000000027f047221 */ /* 0x000fe40000010000 */
[----:B------:R-:W-:Y:S02]  /*10a50*/  FADD.FTZ R2, R99, R28 ;  /* 0x0000001c63027221 */ /* 0x000fe40000010000 */
[----:B------:R-:W-:Y:S01]  /*10a60*/  FADD.FTZ R0, R36, R0 ;  /* 0x0000000024007221 */ /* 0x000fe20000010000 */
[----:B------:R-:W-:Y:S01]  /*10a70*/  HMMA.16816.F32.BF16 R84, R8, R66, R84 ;  /* 0x000000420854723c */ /* 0x000fe20000041854 */
[----:B------:R-:W-:Y:S01]  /*10a80*/  FADD.FTZ R2, R125, R2 ;  /* 0x000000027d027221 */ /* 0x000fe20000010000 */
[----:B------:R-:W-:Y:S01]  /*10a90*/  MUFU.EX2 R28, R68 ;  /* 0x00000044001c7308 */ /* 0x000fe20000000800 */
[----:B------:R-:W-:Y:S02]  /*10aa0*/  FADD.FTZ R4, R145, R4 ;  /* 0x0000000491047221 */ /* 0x000fe40000010000 */
[----:B------:R-:W-:Y:S01]  /*10ab0*/  FADD.FTZ R0, R63, R0 ;  /* 0x000000003f007221 */ /* 0x000fe20000010000 */
[----:B--2---:R-:W-:Y:S01]  /*10ac0*/  F2FP.BF16.PACK_AB R98, R29, R41 ;  /* 0x000000291d62723e */ /* 0x004fe200000010ff */
[----:B------:R-:W-:Y:S01]  /*10ad0*/  FADD.FTZ R3, R124, R2 ;  /* 0x000000027c037221 */ /* 0x000fe20000010000 */
[----:B-1----:R-:W-:Y:S01]  /*10ae0*/  HMMA.16816.F32.BF16 R48, R20, R32, RZ ;  /* 0x000000201430723c */ /* 0x002fe200000418ff */
[----:B------:R-:W-:-:S02]  /*10af0*/  FADD.FTZ R2, R146, R4 ;  /* 0x0000000492027221 */ /* 0x000fc40000010000 */
[----:B------:R-:W-:Y:S01]  /*10b00*/  FADD.FTZ R214, R62, R0 ;  /* 0x000000003ed67221 */ /* 0x000fe20000010000 */
[----:B------:R-:W-:Y:S01]  /*10b10*/  MUFU.EX2 R4, R73 ;  /* 0x0000004900047308 */ /* 0x000fe20000000800 */
[----:B------:R-:W-:Y:S02]  /*10b20*/  FADD.FTZ R5, R135, R5 ;  /* 0x0000000587057221 */ /* 0x000fe40000010000 */
[----:B------:R-:W-:Y:S01]  /*10b30*/  FADD.FTZ R3, R126, R3 ;  /* 0x000000037e037221 */ /* 0x000fe20000010000 */
[----:B------:R-:W-:Y:S01]  /*10b40*/  HMMA.16816.F32.BF16 R44, R16, R32, RZ ;  /* 0x00000020102c723c */ /* 0x000fe200000418ff */
[----:B------:R-:W1:Y:S01]  /*10b50*/  LDSM.16.MT88.4 R132, [R170+0x800] ;  /* 0x00080000aa84783b */ /* 0x000e620000004200 */
[----:B------:R-:W-:Y:S02]  /*10b60*/  FADD.FTZ R0, R53, R5 ;  /* 0x0000000535007221 */ /* 0x000fe40000010000 */
[----:B------:R-:W2:Y:S01]  /*10b70*/  MUFU.EX2 R33, R61 ;  /* 0x0000003d00217308 */ /* 0x000ea20000000800 */
[----:B------:R-:W4:Y:S01]  /*10b80*/  LDSM.16.MT88.4 R124, [R171+0x800] ;  /* 0x00080000ab7c783b */ /* 0x000f220000004200 */
[----:B------:R-:W-:-:S04]  /*10b90*/  FADD.FTZ R0, R52, R0 ;  /* 0x0000000034007221 */ /* 0x000fc80000010000 */
[----:B------:R-:W-:Y:S02]  /*10ba0*/  FADD.FTZ R0, R41, R0 ;  /* 0x0000000029007221 */ /* 0x000fe40000010000 */
[----:B------:R-:W5:Y:S02]  /*10bb0*/  MUFU.EX2 R32, R60 ;  /* 0x0000003c00207308 */ /* 0x000f640000000800 */
[----:B------:R-:W-:Y:S02]  /*10bc0*/  FADD.FTZ R223, R29, R0 ;  /* 0x000000001ddf7221 */ /* 0x000fe40000010000 */
[----:B---3--:R-:W-:Y:S01]  /*10bd0*/  HMMA.16816.F32.BF16 R92, R12, R24, R48 ;  /* 0x000000180c5c723c */ /* 0x008fe20000041830 */
[----:B--2---:R-:W-:-:S07]  /*10be0*/  FADD.FTZ R2, R33, R2 ;  /* 0x0000000221027221 */ /* 0x004fce0000010000 */
[----:B------:R-:W-:Y:S01]  /*10bf0*/  HMMA.16816.F32.BF16 R172, R8, R24, R44 ;  /* 0x0000001808ac723c */ /* 0x000fe2000004182c */
[----:B------:R-:W2:Y:S01]  /*10c00*/  MUFU.EX2 R24, R72 ;  /* 0x0000004800187308 */ /* 0x000ea20000000800 */
[C---:B-----5:R-:W-:Y:S01]  /*10c10*/  F2FP.BF16.PACK_AB R101, R32.reuse, R33 ;  /* 0x000000212065723e */ /* 0x060fe200000010ff */
[----:B------:R-:W-:-:S05]  /*10c20*/  FADD.FTZ R2, R32, R2 ;  /* 0x0000000220027221 */ /* 0x000fca0000010000 */
[----:B------:R-:W-:Y:S01]  /*10c30*/  HMMA.16816.F32.BF16 R60, R16, R90, RZ ;  /* 0x0000005a103c723c */ /* 0x000fe200000418ff */
[----:B------:R-:W3:Y:S01]  /*10c40*/  MUFU.EX2 R25, R69 ;  /* 0x0000004500197308 */ /* 0x000ee20000000800 */
[----:B------:R-:W-:-:S04]  /*10c50*/  FADD.FTZ R2, R57, R2 ;  /* 0x0000000239027221 */ /* 0x000fc80000010000 */
[----:B------:R-:W-:Y:S02]  /*10c60*/  FADD.FTZ R213, R56, R2 ;  /* 0x0000000238d57221 */ /* 0x000fe40000010000 */
[----:B------:R-:W-:Y:S01]  /*10c70*/  HMMA.16816.F32.BF16 R48, R16, R70, RZ ;  /* 0x000000461030723c */ /* 0x000fe200000418ff */
[----:B--2---:R-:W-:Y:S01]  /*10c80*/  F2FP.BF16.PACK_AB R99, R4, R24 ;  /* 0x000000180463723e */ /* 0x004fe200000010ff */
[----:B------:R-:W-:-:S06]  /*10c90*/  FADD.FTZ R2, R28, R3 ;  /* 0x000000031c027221 */ /* 0x000fcc0000010000 */
[----:B------:R-:W-:Y:S01]  /*10ca0*/  HMMA.16816.F32.BF16 R72, R16, R58, RZ ;  /* 0x0000003a1048723c */ /* 0x000fe200000418ff */
[C---:B---3--:R-:W-:Y:S01]  /*10cb0*/  F2FP.BF16.PACK_AB R97, R25.reuse, R28 ;  /* 0x0000001c1961723e */ /* 0x048fe200000010ff */
[----:B------:R-:W-:-:S04]  /*10cc0*/  FADD.FTZ R2, R25, R2 ;  /* 0x0000000219027221 */ /* 0x000fc80000010000 */
[----:B------:R-:W-:Y:S02]  /*10cd0*/  FADD.FTZ R0, R24, R2 ;  /* 0x0000000218007221 */ /* 0x000fe40000010000 */
[----:B------:R-:W-:Y:S02]  /*10ce0*/  HMMA.16816.F32.BF16 R44, R16, R38, RZ ;  /* 0x00000026102c723c */ /* 0x000fe400000418ff */
[----:B------:R-:W-:-:S06]  /*10cf0*/  FADD.FTZ R224, R4, R0 ;  /* 0x0000000004e07221 */ /* 0x000fcc0000010000 */
[----:B------:R-:W-:Y:S08]  /*10d00*/  HMMA.16816.F32.BF16 R16, R16, R34, RZ ;  /* 0x000000221010723c */ /* 0x000ff000000418ff */
[C---:B------:R-:W-:Y:S08]  /*10d10*/  HMMA.16816.F32.BF16 R72, R8.reuse, R78, R72 ;  /* 0x0000004e0848723c */ /* 0x040ff00000041848 */
[C---:B------:R-:W-:Y:S08]  /*10d20*/  HMMA.16816.F32.BF16 R60, R8.reuse, R82, R60 ;  /* 0x00000052083c723c */ /* 0x040ff0000004183c */
[C---:B------:R-:W-:Y:S08]  /*10d30*/  HMMA.16816.F32.BF16 R48, R8.reuse, R42, R48 ;  /* 0x0000002a0830723c */ /* 0x040ff00000041830 */
[C---:B------:R-:W-:Y:S08]  /*10d40*/  HMMA.16816.F32.BF16 R44, R8.reuse, R30, R44 ;  /* 0x0000001e082c723c */ /* 0x040ff0000004182c */
[----:B------:R-:W-:Y:S08]  /*10d50*/  HMMA.16816.F32.BF16 R16, R8, R26, R16 ;  /* 0x0000001a0810723c */ /* 0x000ff00000041810 */
[C---:B------:R-:W-:Y:S08]  /*10d60*/  HMMA.16816.F32.BF16 R8, R20.reuse, R54, RZ ;  /* 0x000000361408723c */ /* 0x040ff000000418ff */
[----:B------:R-:W-:Y:S08]  /*10d70*/  HMMA.16816.F32.BF16 R36, R20, R38, RZ ;  /* 0x000000261424723c */ /* 0x000ff000000418ff */
[----:B-1----:R-:W-:Y:S08]  /*10d80*/  HMMA.16816.F32.BF16 R140, R100, R132, R140 ;  /* 0x00000084648c723c */ /* 0x002ff0000004188c */
[----:B------:R-:W-:Y:S01]  /*10d90*/  HMMA.16816.F32.BF16 R144, R12, R66, R8 ;  /* 0x000000420c90723c */ /* 0x000fe20000041808 */
[----:B------:R-:W1:Y:S07]  /*10da0*/  LDSM.16.MT88.4 R64, [R171+0x1400] ;  /* 0x00140000ab40783b */ /* 0x000e6e0000004200 */
[----:B------:R-:W-:Y:S08]  /*10db0*/  HMMA.16816.F32.BF16 R8, R20, R58, RZ ;  /* 0x0000003a1408723c */ /* 0x000ff000000418ff */
[----:B------:R-:W-:Y:S08]  /*10dc0*/  HMMA.16816.F32.BF16 R36, R12, R30, R36 ;  /* 0x0000001e0c24723c */ /* 0x000ff00000041824 */
[----:B------:R-:W-:Y:S08]  /*10dd0*/  HMMA.16816.F32.BF16 R136, R96, R132, R136 ;  /* 0x000000846088723c */ /* 0x000ff00000041888 */
[----:B------:R-:W-:Y:S08]  /*10de0*/  HMMA.16816.F32.BF16 R152, R12, R78, R8 ;  /* 0x0000004e0c98723c */ /* 0x000ff00000041808 */
[----:B------:R-:W-:Y:S08]  /*10df0*/  HMMA.16816.F32.BF16 R8, R20, R90, RZ ;  /* 0x0000005a1408723c */ /* 0x000ff000000418ff */
[C---:B------:R-:W-:Y:S08]  /*10e00*/  HMMA.16816.F32.BF16 R144, R100.reuse, R134, R144 ;  /* 0x000000866490723c */ /* 0x040ff00000041890 */
[----:B----4-:R-:W-:Y:S08]  /*10e10*/  HMMA.16816.F32.BF16 R148, R100, R124, R148 ;  /* 0x0000007c6494723c */ /* 0x010ff00000041894 */
[----:B------:R-:W-:Y:S01]  /*10e20*/  HMMA.16816.F32.BF16 R160, R12, R82, R8 ;  /* 0x000000520ca0723c */ /* 0x000fe20000041808 */
[----:B------:R-:W2:Y:S07]  /*10e30*/  LDSM.16.MT88.4 R80, [R170+0x2000] ;  /* 0x00200000aa50783b */ /* 0x000eae0000004200 */
[C---:B------:R-:W-:Y:S08]  /*10e40*/  HMMA.16816.F32.BF16 R8, R20.reuse, R70, RZ ;  /* 0x000000461408723c */ /* 0x040ff000000418ff */
[----:B------:R-:W-:Y:S08]  /*10e50*/  HMMA.16816.F32.BF16 R20, R20, R34, RZ ;  /* 0x000000221414723c */ /* 0x000ff000000418ff */
[----:B------:R-:W-:Y:S08]  /*10e60*/  HMMA.16816.F32.BF16 R128, R96, R124, R128 ;  /* 0x0000007c6080723c */ /* 0x000ff00000041880 */
[C---:B------:R-:W-:Y:S08]  /*10e70*/  HMMA.16816.F32.BF16 R8, R12.reuse, R42, R8 ;  /* 0x0000002a0c08723c */ /* 0x040ff00000041808 */
[----:B------:R-:W-:Y:S08]  /*10e80*/  HMMA.16816.F32.BF16 R20, R12, R26, R20 ;  /* 0x0000001a0c14723c */ /* 0x000ff00000041814 */
[C---:B------:R-:W-:Y:S08]  /*10e90*/  HMMA.16816.F32.BF16 R152, R100.reuse, R126, R152 ;  /* 0x0000007e6498723c */ /* 0x040ff00000041898 */
[C---:B-1----:R-:W-:Y:S01]  /*10ea0*/  HMMA.16816.F32.BF16 R68, R100.reuse, R66, R8 ;  /* 0x000000426444723c */ /* 0x042fe20000041808 */
[----:B------:R-:W1:Y:S07]  /*10eb0*/  LDSM.16.MT88.4 R8, [R171+0x2000] ;  /* 0x00200000ab08783b */ /* 0x000e6e0000004200 */
[-C--:B------:R-:W-:Y:S08]  /*10ec0*/  HMMA.16816.F32.BF16 R156, R100, R116.reuse, R156 ;  /* 0x00000074649c723c */ /* 0x080ff0000004189c */
[----:B------:R-:W-:Y:S08]  /*10ed0*/  HMMA.16816.F32.BF16 R120, R96, R116, R120 ;  /* 0x000000746078723c */ /* 0x000ff00000041878 */
[----:B------:R-:W-:Y:S08]  /*10ee0*/  HMMA.16816.F32.BF16 R160, R100, R118, R160 ;  /* 0x0000007664a0723c */ /* 0x000ff000000418a0 */
[C---:B------:R-:W-:Y:S08]  /*10ef0*/  HMMA.16816.F32.BF16 R132, R96.reuse, R134, R84 ;  /* 0x000000866084723c */ /* 0x040ff00000041854 */
[C---:B------:R-:W-:Y:S08]  /*10f00*/  HMMA.16816.F32.BF16 R124, R96.reuse, R126, R72 ;  /* 0x0000007e607c723c */ /* 0x040ff00000041848 */
[----:B------:R-:W-:Y:S08]  /*10f10*/  HMMA.16816.F32.BF16 R116, R96, R118, R60 ;  /* 0x000000766074723c */ /* 0x000ff0000004183c */
[-C--:B------:R-:W-:Y:S08]  /*10f20*/  HMMA.16816.F32.BF16 R56, R100, R64.reuse, R188 ;  /* 0x000000406438723c */ /* 0x080ff000000418bc */
[----:B------:R-:W-:Y:S08]  /*10f30*/  HMMA.16816.F32.BF16 R60, R96, R64, R184 ;  /* 0x00000040603c723c */ /* 0x000ff000000418b8 */
[C---:B--2---:R-:W-:Y:S08]  /*10f40*/  HMMA.16816.F32.BF16 R72, R100.reuse, R80, R176 ;  /* 0x000000506448723c */ /* 0x044ff000000418b0 */
[C---:B-1----:R-:W-:Y:S08]  /*10f50*/  HMMA.16816.F32.BF16 R88, R100.reuse, R8, R92 ;  /* 0x000000086458723c */ /* 0x042ff0000004185c */
[----:B------:R-:W-:Y:S08]  /*10f60*/  HMMA.16816.F32.BF16 R84, R100, R82, R36 ;  /* 0x000000526454723c */ /* 0x000ff00000041824 */
[C---:B------:R-:W-:Y:S08]  /*10f70*/  HMMA.16816.F32.BF16 R76, R96.reuse, R80, R180 ;  /* 0x00000050604c723c */ /* 0x040ff000000418b4 */
[C---:B------:R-:W-:Y:S08]  /*10f80*/  HMMA.16816.F32.BF16 R64, R96.reuse, R66, R48 ;  /* 0x000000426040723c */ /* 0x040ff00000041830 */
[C---:B------:R-:W-:Y:S08]  /*10f90*/  HMMA.16816.F32.BF16 R80, R96.reuse, R82, R44 ;  /* 0x000000526050723c */ /* 0x040ff0000004182c */
[----:B------:R-:W-:Y:S08]  /*10fa0*/  HMMA.16816.F32.BF16 R92, R96, R8, R172 ;  /* 0x00000008605c723c */ /* 0x000ff000000418ac */
[-C--:B------:R-:W-:Y:S08]  /*10fb0*/  HMMA.16816.F32.BF16 R100, R100, R10.reuse, R20 ;  /* 0x0000000a6464723c */ /* 0x080ff00000041814 */
[----:B------:R-:W-:Y:S01]  /*10fc0*/  HMMA.16816.F32.BF16 R96, R96, R10, R16 ;  /* 0x0000000a6060723c */ /* 0x000fe20000041810 */
[----:B------:R-:W-:Y:S07]  /*10fd0*/  @!UPT UIADD3 URZ, URZ, URZ, URZ ;  /* 0x0000003f3f3ff290 */ /* 0x000fee000fffe03f */
[----:B------:R-:W-:Y:S11]  /*10fe0*/  @!P0 BRA `(.L_x_307) ;  /* 0x00002ae000008947 */ /* 0x000ff60003800000 */
.L_x_319:
[----:B------:R-:W2:Y:S01]  /*10ff0*/  LDL.64 R8, [R1+0x18] ;  /* 0x0000180001087983 */ /* 0x000ea20000100a00 */
[----:B------:R-:W-:Y:S04]  /*11000*/  DEPBAR.LE SB0, 0x0 ;  /* 0x000080000000791a */ /* 0x000fe80000000000 */
[----:B------:R-:W3:Y:S01]  /*11010*/  LDL R5, [R1+0x28] ;  /* 0x0000280001057983 */ /* 0x000ee20000100800 */
[----:B------:R-:W-:Y:S01]  /*11020*/  WARPSYNC 0xffffffff ;  /* 0xffffffff00007948 */ /* 0x000fe20003800000 */
[----:B------:R-:W-:Y:S01]  /*11030*/  SHF.R.S32.HI R0, RZ, 0x1f, R210 ;  /* 0x0000001fff007819 */ /* 0x000fe200000114d2 */
[----:B------:R-:W-:Y:S01]  /*11040*/  IMAD.WIDE.U32 R2, R210, c[0x0][0x208], RZ ;  /* 0x00008200d2027a25 */ /* 0x000fe200078e00ff */
[----:B------:R-:W-:Y:S01]  /*11050*/  BAR.SYNC.DEFER_BLOCKING 0x0 ;  /* 0x0000000000007b1d */ /* 0x000fe20000010000 */
[----:B------:R-:W-:Y:S02]  /*11060*/  SHF.R.S32.HI R4, RZ, 0x1f, R208 ;  /* 0x0000001fff047819 */ /* 0x000fe400000114d0 */
[----:B------:R-:W-:Y:S01]  /*11070*/  IMAD R0, R0, c[0x0][0x208], RZ ;  /* 0x0000820000007a24 */ /* 0x000fe200078e02ff */
[----:B------:R-:W-:Y:S01]  /*11080*/  ISETP.GE.AND P2, PT, R227, c[0x0][0x1d4], PT ;  /* 0x00007500e3007a0c */ /* 0x000fe20003f46270 */
[----:B------:R-:W-:Y:S01]  /*11090*/  IMAD.MOV.U32 R109, RZ, RZ, R108 ;  /* 0x000000ffff6d7224 */ /* 0x000fe200078e006c */
[----:B------:R-:W-:Y:S01]  /*110a0*/  MOV R110, R107 ;  /* 0x0000006b006e7202 */ /* 0x000fe20000000f00 */
[----:B------:R-:W-:Y:S01]  /*110b0*/  IMAD R0, R210, c[0x0][0x20c], R0 ;  /* 0x00008300d2007a24 */ /* 0x000fe200078e0200 */
[----:B------:R-:W-:Y:S01]  /*110c0*/  MOV R111, R106 ;  /* 0x0000006a006f7202 */ /* 0x000fe20000000f00 */
[----:B------:R-:W-:Y:S02]  /*110d0*/  IMAD R4, R4, c[0x0][0x218], RZ ;  /* 0x0000860004047a24 */ /* 0x000fe400078e02ff */
[----:B------:R-:W-:Y:S02]  /*110e0*/  IMAD.IADD R3, R3, 0x1, R0 ;  /* 0x0000000103037824 */ /* 0x000fe400078e0200 */
[C---:B------:R-:W-:Y:S02]  /*110f0*/  IMAD R4, R208.reuse, c[0x0][0x21c], R4 ;  /* 0x00008700d0047a24 */ /* 0x040fe400078e0204 */
[----:B------:R-:W-:Y:S01]  /*11100*/  IMAD.WIDE.U32 R2, R208, c[0x0][0x218], R2 ;  /* 0x00008600d0027a25 */ /* 0x000fe200078e0002 */
[----:B------:R1:W4:Y:S04]  /*11110*/  LDSM.16.M88.4 R52, [R196] ;  /* 0x00000000c434783b */ /* 0x0003280000000200 */
[----:B------:R1:W1:Y:S04]  /*11120*/  LDSM.16.M88.4 R48, [R196+0x1000] ;  /* 0x00100000c430783b */ /* 0x0002680000000200 */
[----:B------:R1:W1:Y:S04]  /*11130*/  LDSM.16.M88.4 R20, [R169] ;  /* 0x00000000a914783b */ /* 0x0002680000000200 */
[----:B------:R1:W1:Y:S04]  /*11140*/  LDSM.16.M88.4 R36, [R169+0x400] ;  /* 0x00040000a924783b */ /* 0x0002680000000200 */
[----:B------:R1:W1:Y:S04]  /*11150*/  LDSM.16.M88.4 R172, [R169+0x800] ;  /* 0x00080000a9ac783b */ /* 0x0002680000000200 */
[----:B------:R1:W1:Y:S04]  /*11160*/  LDSM.16.M88.4 R176, [R197] ;  /* 0x00000000c5b0783b */ /* 0x0002680000000200 */
[----:B------:R1:W1:Y:S04]  /*11170*/  LDSM.16.M88.4 R184, [R197+0x1000] ;  /* 0x00100000c5b8783b */ /* 0x0002680000000200 */
[----:B------:R1:W1:Y:S04]  /*11180*/  LDSM.16.M88.4 R180, [R198] ;  /* 0x00000000c6b4783b */ /* 0x0002680000000200 */
[----:B------:R1:W1:Y:S04]  /*11190*/  LDSM.16.M88.4 R188, [R206] ;  /* 0x00000000cebc783b */ /* 0x0002680000000200 */
[----:B------:R1:W1:Y:S01]  /*111a0*/  LDSM.16.M88.4 R192, [R205] ;  /* 0x00000000cdc0783b */ /* 0x0002620000000200 */
[----:B--2---:R-:W-:Y:S04]  /*111b0*/  IADD3 R0, P0, R8, R2, RZ ;  /* 0x0000000208007210 */ /* 0x004fe80007f1e0ff */
[----:B---3--:R-:W-:Y:S02]  /*111c0*/  IADD3.X R2, R5, R3, R4, P0, !PT ;  /* 0x0000000305027210 */ /* 0x008fe400007fe404 */
[C---:B------:R-:W-:Y:S04]  /*111d0*/  LEA R9, P0, R0.reuse, c[0x0][0x1f8], 0x1 ;  /* 0x00007e0000097a11 */ /* 0x040fe800078008ff */
[----:B------:R-:W-:Y:S01]  /*111e0*/  LEA.HI.X R8, R0, c[0x0][0x1fc], R2, 0x1, P0 ;  /* 0x00007f0000087a11 */ /* 0x000fe200000f0c02 */
[----:B------:R-:W-:-:S06]  /*111f0*/  BRA.DIV ~URZ, `(.L_x_308) ;  /* 0x000084a27f007947 */ /* 0x000fcc000b800000 */
[----:B-1--4-:R1:W2:Y:S02]  /*11200*/  SHFL.IDX PT, R0, R8, RZ, 0x1c1f ;  /* 0x001c1fff08007589 */ /* 0x0122a400000e0000 */
.L_x_402:
[----:B------:R-:W3:Y:S01]  /*11210*/  SHFL.IDX PT, R2, R9, RZ, 0x1c1f ;  /* 0x001c1fff09027589 */ /* 0x000ee200000e0000 */
[----:B------:R-:W-:Y:S03]  /*11220*/  BSSY B0, `(.L_x_309) ;  /* 0x000001e000007945 */ /* 0x000fe60003800000 */
[----:B------:R-:W4:Y:S01]  /*11230*/  S2R R10, SR_TID.X ;  /* 0x00000000000a7919 */ /* 0x000f220000002100 */
[C---:B---3--:R-:W-:Y:S04]  /*11240*/  LEA R4, P0, R228.reuse, R2, 0x1 ;  /* 0x00000002e4047211 */ /* 0x048fe800078008ff */
[----:B--2---:R-:W-:Y:S05]  /*11250*/  LEA.HI.X R5, R228, R0, R229, 0x1, P0 ;  /* 0x00000000e4057211 */ /* 0x004fea00000f0ce5 */
[----:B------:R-:W-:Y:S01]  /*11260*/  @!PT LDS RZ, [RZ] ;  /* 0x00000000fffff984 */ /* 0x000fe20000000800 */
[----:B------:R-:W-:Y:S01]  /*11270*/  @!PT LDS RZ, [RZ] ;  /* 0x00000000fffff984 */ /* 0x000fe20000000800 */
[----:B------:R2:W-:Y:S02]  /*11280*/  LDGSTS.E.BYPASS.LTC128B.128 [R207+0x1880], [R4.64], !P5 ;  /* 0x0188000004cf7fae */ /* 0x0005e4000e901d48 */
[C---:B--2---:R-:W-:Y:S04]  /*11290*/  LEA R4, P0, R238.reuse, R2, 0x1 ;  /* 0x00000002ee047211 */ /* 0x044fe800078008ff */
[----:B------:R-:W-:Y:S02]  /*112a0*/  LEA.HI.X R5, R238, R0, R252, 0x1, P0 ;  /* 0x00000000ee057211 */ /* 0x000fe400000f0cfc */
[C---:B------:R-:W-:Y:S03]  /*112b0*/  LEA R2, P0, R227.reuse, R2, 0x1 ;  /* 0x00000002e3027211 */ /* 0x040fe600078008ff */
[----:B------:R2:W-:Y:S01]  /*112c0*/  LDGSTS.E.BYPASS.LTC128B.128 [R207+0x2480], [R4.64], !P4 ;  /* 0x0248000004cf7fae */ /* 0x0005e2000e101d48 */
[----:B------:R-:W-:Y:S02]  /*112d0*/  LEA.HI.X R3, R227, R0, R251, 0x1, P0 ;  /* 0x00000000e3037211 */ /* 0x000fe400000f0cfb */
[----:B----4-:R-:W-:Y:S03]  /*112e0*/  ISETP.GT.AND P0, PT, R10, 0x3f, PT ;  /* 0x0000003f0a00780c */ /* 0x010fe60003f04270 */
[----:B------:R2:W-:Y:S10]  /*112f0*/  LDGSTS.E.BYPASS.LTC128B.128 [R207+0x3080], [R2.64], !P2 ;  /* 0x0308000002cf7fae */ /* 0x0005f4000d101d48 */
[----:B------:R-:W-:-:S05]  /*11300*/  @P0 BRA `(.L_x_310) ;  /* 0x000000f000000947 */ /* 0x000fca0003800000 */
[----:B------:R-:W-:-:S05]  /*11310*/  BRA.DIV ~URZ, `(.L_x_311) ;  /* 0x000083f27f007947 */ /* 0x000fca000b800000 */
[----:B--2---:R2:W3:Y:S04]  /*11320*/  SHFL.IDX PT, R4, R8, 0x1, 0x1c1f ;  /* 0x003c1f0008047f89 */ /* 0x0044e800000e0000 */
[----:B------:R2:W4:Y:S02]  /*11330*/  SHFL.IDX PT, R0, R9, 0x1, 0x1c1f ;  /* 0x003c1f0009007f89 */ /* 0x00052400000e0000 */
.L_x_403:
[C---:B----4-:R-:W-:Y:S04]  /*11340*/  LEA R2, P0, R228.reuse, R0, 0x1 ;  /* 0x00000000e4027211 */ /* 0x050fe800078008ff */
[----:B---3--:R-:W-:Y:S02]  /*11350*/  LEA.HI.X R3, R228, R4, R229, 0x1, P0 ;  /* 0x00000004e4037211 */ /* 0x008fe400000f0ce5 */
[C---:B-12---:R-:W-:Y:S03]  /*11360*/  LEA R8, P0, R238.reuse, R0, 0x1 ;  /* 0x00000000ee087211 */ /* 0x046fe600078008ff */
[----:B------:R-:W-:Y:S01]  /*11370*/  @!PT LDS RZ, [RZ] ;  /* 0x00000000fffff984 */ /* 0x000fe20000000800 */
[----:B------:R-:W-:Y:S01]  /*11380*/  @!PT LDS RZ, [RZ] ;  /* 0x00000000fffff984 */ /* 0x000fe20000000800 */
[----:B------:R-:W-:Y:S01]  /*11390*/  @!PT LDS RZ, [RZ] ;  /* 0x00000000fffff984 */ /* 0x000fe20000000800 */
[----:B------:R1:W-:Y:S01]  /*113a0*/  LDGSTS.E.BYPASS.LTC128B.128 [R207+0x2080], [R2.64], !P5 ;  /* 0x0208000002cf7fae */ /* 0x0003e2000e901d48 */
[----:B------:R-:W-:Y:S05]  /*113b0*/  LEA.HI.X R9, R238, R4, R252, 0x1, P0 ;  /* 0x00000004ee097211 */ /* 0x000fea00000f0cfc */
[----:B------:R2:W-:Y:S01]  /*113c0*/  LDGSTS.E.BYPASS.LTC128B.128 [R207+0x2c80], [R8.64], !P4 ;  /* 0x02c8000008cf7fae */ /* 0x0005e2000e101d48 */
[C---:B-1----:R-:W-:Y:S04]  /*113d0*/  LEA R2, P0, R227.reuse, R0, 0x1 ;  /* 0x00000000e3027211 */ /* 0x042fe800078008ff */
[----:B------:R-:W-:Y:S05]  /*113e0*/  LEA.HI.X R3, R227, R4, R251, 0x1, P0 ;  /* 0x00000004e3037211 */ /* 0x000fea00000f0cfb */
[----:B------:R2:W-:Y:S04]  /*113f0*/  LDGSTS.E.BYPASS.LTC128B.128 [R207+0x3880], [R2.64], !P2 ;  /* 0x0388000002cf7fae */ /* 0x0005e8000d101d48 */
.L_x_310:
[----:B------:R-:W-:Y:S05]  /*11400*/  BSYNC B0 ;  /* 0x0000000000007941 */ /* 0x000fea0003800000 */
.L_x_309:
[----:B------:R-:W0:Y:S01]  /*11410*/  LDGDEPBAR ;  /* 0x00000000000079af */ /* 0x000e220000000000 */
[----:B------:R-:W-:Y:S01]  /*11420*/  WARPSYNC 0xffffffff ;  /* 0xffffffff00007948 */ /* 0x000fe20003800000 */
[-C--:B-12---:R-:W-:Y:S01]  /*11430*/  HMMA.16816.F32.BF16 R8, R52, R20.reuse, RZ ;  /* 0x000000143408723c */ /* 0x086fe200000418ff */
[----:B------:R-:W-:Y:S05]  /*11440*/  BSSY B0, `(.L_x_312) ;  /* 0x00000ab000007945 */ /* 0x000fea0003800000 */
[----:B------:R-:W2:Y:S02]  /*11450*/  LDL R0, [R1] ;  /* 0x0000000001007983 */ /* 0x000ea40000100800 */
[C---:B------:R-:W-:Y:S08]  /*11460*/  HMMA.16816.F32.BF16 R12, R48.reuse, R20, RZ ;  /* 0x00000014300c723c */ /* 0x040ff000000418ff */
[-C--:B------:R-:W-:Y:S08]  /*11470*/  HMMA.16816.F32.BF16 R16, R48, R22.reuse, RZ ;  /* 0x000000163010723c */ /* 0x080ff000000418ff */
        /* <DEDUP_REMOVED lines=23> */
[----:B------:R-:W3:Y:S07]  /*115f0*/  LDSM.16.M88.4 R184, [R196+0x3000] ;  /* 0x00300000c4b8783b */ /* 0x000eee0000000200 */
[----:B------:R-:W-:Y:S01]  /*11600*/  HMMA.16816.F32.BF16 R52, R176, R194, R52 ;  /* 0x000000c2b034723c */ /* 0x000fe20000041834 */
[----:B------:R-:W4:Y:S07]  /*11610*/  LDSM.16.M88.4 R176, [R169+0x1000] ;  /* 0x00100000a9b0783b */ /* 0x000f2e0000000200 */
[-C--:B-1----:R-:W-:Y:S08]  /*11620*/  HMMA.16816.F32.BF16 R8, R172, R180.reuse, R8 ;  /* 0x000000b4ac08723c */ /* 0x082ff00000041808 */
[C---:B---3--:R-:W-:Y:S08]  /*11630*/  HMMA.16816.F32.BF16 R12, R184.reuse, R180, R12 ;  /* 0x000000b4b80c723c */ /* 0x048ff0000004180c */
[-C--:B------:R-:W-:Y:S08]  /*11640*/  HMMA.16816.F32.BF16 R16, R184, R182.reuse, R16 ;  /* 0x000000b6b810723c */ /* 0x080ff00000041810 */
[C---:B------:R-:W-:Y:S01]  /*11650*/  HMMA.16816.F32.BF16 R20, R172.reuse, R182, R20 ;  /* 0x000000b6ac14723c */ /* 0x040fe20000041814 */
[----:B------:R-:W-:Y:S07]  /*11660*/  LDSM.16.M88.4 R180, [R204] ;  /* 0x00000000ccb4783b */ /* 0x000fee0000000200 */
[-C--:B----4-:R-:W-:Y:S08]  /*11670*/  HMMA.16816.F32.BF16 R24, R172, R176.reuse, R24 ;  /* 0x000000b0ac18723c */ /* 0x090ff00000041818 */
[C---:B------:R-:W-:Y:S08]  /*11680*/  HMMA.16816.F32.BF16 R28, R184.reuse, R176, R28 ;  /* 0x000000b0b81c723c */ /* 0x040ff0000004181c */
[-C--:B------:R-:W-:Y:S08]  /*11690*/  HMMA.16816.F32.BF16 R32, R184, R178.reuse, R32 ;  /* 0x000000b2b820723c */ /* 0x080ff00000041820 */
[C---:B------:R-:W-:Y:S01]  /*116a0*/  HMMA.16816.F32.BF16 R36, R172.reuse, R178, R36 ;  /* 0x000000b2ac24723c */ /* 0x040fe20000041824 */
[----:B------:R-:W1:Y:S07]  /*116b0*/  LDSM.16.M88.4 R176, [R197+0x2000] ;  /* 0x00200000c5b0783b */ /* 0x000e6e0000000200 */
[-C--:B------:R-:W-:Y:S08]  /*116c0*/  HMMA.16816.F32.BF16 R40, R172, R188.reuse, R40 ;  /* 0x000000bcac28723c */ /* 0x080ff00000041828 */
[C---:B------:R-:W-:Y:S08]  /*116d0*/  HMMA.16816.F32.BF16 R44, R184.reuse, R188, R44 ;  /* 0x000000bcb82c723c */ /* 0x040ff0000004182c */
[-C--:B------:R-:W-:Y:S01]  /*116e0*/  HMMA.16816.F32.BF16 R48, R184, R190.reuse, R48 ;  /* 0x000000beb830723c */ /* 0x080fe20000041830 */
[----:B------:R-:W3:Y:S07]  /*116f0*/  LDSM.16.M88.4 R184, [R197+0x3000] ;  /* 0x00300000c5b8783b */ /* 0x000eee0000000200 */
[----:B------:R-:W-:Y:S01]  /*11700*/  HMMA.16816.F32.BF16 R52, R172, R190, R52 ;  /* 0x000000beac34723c */ /* 0x000fe20000041834 */
[----:B------:R-:W4:Y:S07]  /*11710*/  LDSM.16.M88.4 R172, [R203] ;  /* 0x00000000cbac783b */ /* 0x000f2e0000000200 */
[-C--:B-1----:R-:W-:Y:S01]  /*11720*/  HMMA.16816.F32.BF16 R8, R176, R180.reuse, R8 ;  /* 0x000000b4b008723c */ /* 0x082fe20000041808 */
[----:B------:R-:W1:Y:S04]  /*11730*/  LDSM.16.M88.4 R188, [R202] ;  /* 0x00000000cabc783b */ /* 0x000e680000000200 */
[----:B--2---:R-:W-:Y:S03]  /*11740*/  ISETP.GT.AND P0, PT, R209, R0, PT ;  /* 0x00000000d100720c */ /* 0x004fe60003f04270 */
[C---:B---3--:R-:W-:Y:S08]  /*11750*/  HMMA.16816.F32.BF16 R12, R184.reuse, R180, R12 ;  /* 0x000000b4b80c723c */ /* 0x048ff0000004180c */
[-C--:B------:R-:W-:Y:S08]  /*11760*/  HMMA.16816.F32.BF16 R16, R184, R182.reuse, R16 ;  /* 0x000000b6b810723c */ /* 0x080ff00000041810 */
[C---:B------:R-:W-:Y:S01]  /*11770*/  HMMA.16816.F32.BF16 R20, R176.reuse, R182, R20 ;  /* 0x000000b6b014723c */ /* 0x040fe20000041814 */
[----:B------:R-:W-:Y:S07]  /*11780*/  LDSM.16.M88.4 R180, [R169+0x1800] ;  /* 0x00180000a9b4783b */ /* 0x000fee0000000200 */
[-C--:B----4-:R-:W-:Y:S08]  /*11790*/  HMMA.16816.F32.BF16 R24, R176, R172.reuse, R24 ;  /* 0x000000acb018723c */ /* 0x090ff00000041818 */
        /* <DEDUP_REMOVED lines=44> */
[----:B------:R-:W-:Y:S01]  /*11a60*/  IMAD.MOV.U32 R208, RZ, RZ, RZ ;  /* 0x000000ffffd07224 */ /* 0x000fe200078e00ff */
[----:B------:R-:W2:Y:S04]  /*11a70*/  LDL R2, [R1+0x48] ;  /* 0x0000480001027983 */ /* 0x000ea80000100800 */
[----:B------:R-:W3:Y:S04]  /*11a80*/  LDL.64 R218, [R1+0x38] ;  /* 0x0000380001da7983 */ /* 0x000ee80000100a00 */
[----:B------:R-:W4:Y:S04]  /*11a90*/  LDL R211, [R1+0x44] ;  /* 0x0000440001d37983 */ /* 0x000f280000100800 */
[----:B------:R-:W1:Y:S04]  /*11aa0*/  S2R R0, SR_TID.X ;  /* 0x0000000000007919 */ /* 0x000e680000002100 */
[----:B------:R-:W5:Y:S04]  /*11ab0*/  LDL.64 R216, [R1+0x30] ;  /* 0x0000300001d87983 */ /* 0x000f680000100a00 */
[----:B------:R-:W4:Y:S01]  /*11ac0*/  LDL R5, [R1+0x40] ;  /* 0x0000400001057983 */ /* 0x000f220000100800 */
[----:B-1----:R-:W-:Y:S04]  /*11ad0*/  SHF.R.S32.HI R3, RZ, 0x1f, R0 ;  /* 0x0000001fff037819 */ /* 0x002fe80000011400 */
[----:B------:R-:W-:Y:S04]  /*11ae0*/  LEA.HI R3, R3, R0, RZ, 0x2 ;  /* 0x0000000003037211 */ /* 0x000fe800078f10ff */
[----:B------:R-:W-:Y:S05]  /*11af0*/  LOP3.LUT R3, R3, 0xfffffffc, RZ, 0xc0, !PT ;  /* 0xfffffffc03037812 */ /* 0x000fea00078ec0ff */
[----:B------:R-:W-:Y:S02]  /*11b00*/  IMAD.IADD R3, R0, 0x1, -R3 ;  /* 0x0000000100037824 */ /* 0x000fe400078e0a03 */
[----:B------:R-:W-:Y:S05]  /*11b10*/  IMAD.MOV.U32 R0, RZ, RZ, 0x1 ;  /* 0x00000001ff007424 */ /* 0x000fea00078e00ff */
[----:B------:R-:W-:Y:S01]  /*11b20*/  ISETP.NE.AND P0, PT, R0, c[0x0][0x2b8], PT ;  /* 0x0000ae0000007a0c */ /* 0x000fe20003f05270 */
[----:B------:R-:W-:Y:S02]  /*11b30*/  IMAD R0, R3, 0x20, R249 ;  /* 0x0000002003007824 */ /* 0x000fe400078e02f9 */
[----:B--2---:R-:W-:Y:S05]  /*11b40*/  IMAD R2, R209, 0x30, R2 ;  /* 0x00000030d1027824 */ /* 0x004fea00078e0202 */
[----:B------:R-:W-:Y:S05]  /*11b50*/  IADD3 R2, R2, -0x30, R0 ;  /* 0xffffffd002027810 */ /* 0x000fea0007ffe000 */
[----:B------:R-:W-:Y:S04]  /*11b60*/  @P0 IMAD.HI.U32 R3, R2, c[0x0][0x2bc], RZ ;  /* 0x0000af0002030a27 */ /* 0x000fe800078e00ff */
[----:B------:R-:W-:Y:S01]  /*11b70*/  IMAD.MOV.U32 R0, RZ, RZ, R2 ;  /* 0x000000ffff007224 */ /* 0x000fe200078e0002 */
[----:B------:R-:W-:Y:S04]  /*11b80*/  @P0 SHF.R.U32.HI R0, RZ, c[0x0][0x2c0], R3 ;  /* 0x0000b000ff000a19 */ /* 0x000fe80000011603 */
[C---:B---3--:R-:W-:Y:S01]  /*11b90*/  @!P3 IADD3 R3, P0, R0.reuse, R218, RZ ;  /* 0x000000da0003b210 */ /* 0x048fe20007f1e0ff */
[----:B------:R-:W-:Y:S03]  /*11ba0*/  IMAD.MOV R4, RZ, RZ, -R0 ;  /* 0x000000ffff047224 */ /* 0x000fe600078e0a00 */
[----:B----4-:R-:W-:Y:S01]  /*11bb0*/  @!P3 LEA.HI.X.SX32 R0, R0, R211, 0x1, P0 ;  /* 0x000000d30000b211 */ /* 0x010fe200000f0eff */
[----:B------:R-:W-:Y:S01]  /*11bc0*/  IMAD R210, R4, c[0x0][0x2b8], R2 ;  /* 0x0000ae0004d27a24 */ /* 0x000fe200078e0202 */
[C---:B------:R-:W-:Y:S04]  /*11bd0*/  @!P3 LEA R2, P0, R3.reuse, c[0x0][0x2a0], 0x2 ;  /* 0x0000a8000302ba11 */ /* 0x040fe800078010ff */
[----:B------:R-:W-:Y:S02]  /*11be0*/  @!P3 LEA.HI.X R3, R3, c[0x0][0x2a4], R0, 0x2, P0 ;  /* 0x0000a9000303ba11 */ /* 0x000fe400000f1400 */
[----:B------:R-:W-:Y:S03]  /*11bf0*/  SHF.R.S32.HI R0, RZ, 0x1f, R210 ;  /* 0x0000001fff007819 */ /* 0x000fe600000114d2 */
[----:B------:R1:W2:Y:S02]  /*11c00*/  @!P3 LDG.E R208, [R2.64] ;  /* 0x0000000802d0b981 */ /* 0x0002a4000c1e1900 */
[----:B------:R-:W-:Y:S04]  /*11c10*/  IMAD R0, R0, c[0x0][0x1e0], RZ ;  /* 0x0000780000007a24 */ /* 0x000fe800078e02ff */
[C---:B------:R-:W-:Y:S02]  /*11c20*/  IMAD R0, R210.reuse, c[0x0][0x1e4], R0 ;  /* 0x00007900d2007a24 */ /* 0x040fe400078e0200 */
[----:B-1----:R-:W-:Y:S04]  /*11c30*/  IMAD.WIDE.U32 R2, R210, c[0x0][0x1e0], RZ ;  /* 0x00007800d2027a25 */ /* 0x002fe800078e00ff */
[----:B------:R-:W-:Y:S01]  /*11c40*/  IMAD.IADD R3, R3, 0x1, R0 ;  /* 0x0000000103037824 */ /* 0x000fe200078e0200 */
[----:B--2---:R-:W-:Y:S03]  /*11c50*/  SHF.R.S32.HI R0, RZ, 0x1f, R208 ;  /* 0x0000001fff007819 */ /* 0x004fe600000114d0 */
[----:B------:R-:W-:Y:S04]  /*11c60*/  IMAD.WIDE.U32 R2, R208, c[0x0][0x1f0], R2 ;  /* 0x00007c00d0027a25 */ /* 0x000fe800078e0002 */
[----:B------:R-:W-:Y:S01]  /*11c70*/  IMAD R4, R0, c[0x0][0x1f0], RZ ;  /* 0x00007c0000047a24 */ /* 0x000fe200078e02ff */
[----:B-----5:R-:W-:Y:S03]  /*11c80*/  IADD3 R0, P0, R216, R2, RZ ;  /* 0x00000002d8007210 */ /* 0x020fe60007f1e0ff */
[----:B------:R-:W-:Y:S05]  /*11c90*/  IMAD R4, R208, c[0x0][0x1f4], R4 ;  /* 0x00007d00d0047a24 */ /* 0x000fea00078e0204 */
[----:B------:R-:W-:Y:S02]  /*11ca0*/  IADD3.X R2, R5, R3, R4, P0, !PT ;  /* 0x0000000305027210 */ /* 0x000fe400007fe404 */
[C---:B------:R-:W-:Y:S02]  /*11cb0*/  LEA R175, P0, R0.reuse, c[0x0][0x1c8], 0x1 ;  /* 0x0000720000af7a11 */ /* 0x040fe400078008ff */
[----:B------:R-:W-:Y:S02]  /*11cc0*/  IADD3 R5, -R249, 0x30, RZ ;  /* 0x00000030f9057810 */ /* 0x000fe40007ffe1ff */
[----:B------:R-:W-:Y:S02]  /*11cd0*/  LEA.HI.X R174, R0, c[0x0][0x1cc], R2, 0x1, P0 ;  /* 0x0000730000ae7a11 */ /* 0x000fe400000f0c02 */
[----:B------:R-:W-:Y:S01]  /*11ce0*/  ISETP.GE.AND P0, PT, R5, 0x1, PT ;  /* 0x000000010500780c */ /* 0x000fe20003f06270 */
[----:B------:R-:W-:-:S10]  /*11cf0*/  BRA.DIV ~URZ, `(.L_x_314) ;  /* 0x00007ae27f007947 */ /* 0x000fd4000b800000 */
[----:B------:R1:W2:Y:S02]  /*11d00*/  SHFL.IDX PT, R4, R174, RZ, 0x1c1f ;  /* 0x001c1fffae047589 */ /* 0x0002a400000e0000 */
.L_x_404:
[----:B------:R-:W-:-:S05]  /*11d10*/  BRA.DIV ~URZ, `(.L_x_315) ;  /* 0x00007b327f007947 */ /* 0x000fca000b800000 */
[----:B------:R3:W4:Y:S02]  /*11d20*/  SHFL.IDX PT, R0, R175, RZ, 0x1c1f ;  /* 0x001c1fffaf007589 */ /* 0x00072400000e0000 */
.L_x_405:
[C---:B----4-:R-:W-:Y:S04]  /*11d30*/  @P0 LEA R2, P1, R228.reuse, R0, 0x1 ;  /* 0x00000000e4020211 */ /* 0x050fe800078208ff */
[----:B--2---:R-:W-:Y:S02]  /*11d40*/  @P0 LEA.HI.X R3, R228, R4, R229, 0x1, P1 ;  /* 0x00000004e4030211 */ /* 0x004fe400008f0ce5 */
[C---:B------:R-:W-:Y:S03]  /*11d50*/  @P0 LEA R172, P1, R238.reuse, R0, 0x1 ;  /* 0x00000000eeac0211 */ /* 0x040fe600078208ff */
[----:B------:R-:W-:Y:S01]  /*11d60*/  @!PT LDS RZ, [RZ] ;  /* 0x00000000fffff984 */ /* 0x000fe20000000800 */
[----:B------:R-:W-:Y:S01]  /*11d70*/  @!PT LDS RZ, [RZ] ;  /* 0x00000000fffff984 */ /* 0x000fe20000000800 */
[----:B------:R-:W-:Y:S01]  /*11d80*/  @!PT LDS RZ, [RZ] ;  /* 0x00000000fffff984 */ /* 0x000fe20000000800 */
[----:B------:R2:W-:Y:S01]  /*11d90*/  @P0 LDGSTS.E.BYPASS.LTC128B.128 [R207+0x3c80], [R2.64], !P5 ;  /* 0x03c8000002cf0fae */ /* 0x0005e2000e901d48 */
[----:B------:R-:W-:Y:S05]  /*11da0*/  @P0 LEA.HI.X R173, R238, R4, R252, 0x1, P1 ;  /* 0x00000004eead0211 */ /* 0x000fea00008f0cfc */
[----:B------:R4:W-:Y:S01]  /*11db0*/  @P0 LDGSTS.E.BYPASS.LTC128B.128 [R207+0x4880], [R172.64], !P4 ;  /* 0x04880000accf0fae */ /* 0x0009e2000e101d48 */
[C---:B--2---:R-:W-:Y:S04]  /*11dc0*/  @P0 LEA R2, P1, R227.reuse, R0, 0x1 ;  /* 0x00000000e3020211 */ /* 0x044fe800078208ff */
[----:B------:R-:W-:Y:S05]  /*11dd0*/  @P0 LEA.HI.X R3, R227, R4, R251, 0x1, P1 ;  /* 0x00000004e3030211 */ /* 0x000fea00008f0cfb */
[----:B------:R4:W-:Y:S01]  /*11de0*/  @P0 LDGSTS.E.BYPASS.LTC128B.128 [R207+0x5480], [R2.64], !P2 ;  /* 0x0548000002cf0fae */ /* 0x0009e2000d101d48 */
[----:B------:R-:W-:Y:S01]  /*11df0*/  ISETP.GE.AND P0, PT, R5, 0x21, PT ;  /* 0x000000210500780c */ /* 0x000fe20003f06270 */
[----:B------:R-:W-:-:S06]  /*11e00*/  BRA.DIV ~URZ, `(.L_x_316) ;  /* 0x00007ab27f007947 */ /* 0x000fcc000b800000 */
[----:B------:R2:W1:Y:S04]  /*11e10*/  SHFL.IDX PT, R4, R174, 0x1, 0x1c1f ;  /* 0x003c1f00ae047f89 */ /* 0x00046800000e0000 */
[----:B------:R2:W3:Y:S02]  /*11e20*/  SHFL.IDX PT, R0, R175, 0x1, 0x1c1f ;  /* 0x003c1f00af007f89 */ /* 0x0004e400000e0000 */
.L_x_406:
[C---:B---34-:R-:W-:Y:S04]  /*11e30*/  @P0 LEA R2, P1, R228.reuse, R0, 0x1 ;  /* 0x00000000e4020211 */ /* 0x058fe800078208ff */
[----:B-1----:R-:W-:Y:S02]  /*11e40*/  @P0 LEA.HI.X R3, R228, R4, R229, 0x1, P1 ;  /* 0x00000004e4030211 */ /* 0x002fe400008f0ce5 */
[C---:B------:R-:W-:Y:S03]  /*11e50*/  @P0 LEA R172, P1, R238.reuse, R0, 0x1 ;  /* 0x00000000eeac0211 */ /* 0x040fe600078208ff */
[----:B------:R-:W-:Y:S01]  /*11e60*/  @!PT LDS RZ, [RZ] ;  /* 0x00000000fffff984 */ /* 0x000fe20000000800 */
[----:B------:R-:W-:Y:S01]  /*11e70*/  @!PT LDS RZ, [RZ] ;  /* 0x00000000fffff984 */ /* 0x000fe20000000800 */
[----:B------:R-:W-:Y:S01]  /*11e80*/  @!PT LDS RZ, [RZ] ;  /* 0x00000000fffff984 */ /* 0x000fe20000000800 */
[----:B------:R1:W-:Y:S01]  /*11e90*/  @P0 LDGSTS.E.BYPASS.LTC128B.128 [R207+0x4480], [R2.64], !P5 ;  /* 0x0448000002cf0fae */ /* 0x0003e2000e901d48 */
[----:B------:R-:W-:Y:S05]  /*11ea0*/  @P0 LEA.HI.X R173, R238, R4, R252, 0x1, P1 ;  /* 0x00000004eead0211 */ /* 0x000fea00008f0cfc */
[----:B------:R3:W-:Y:S01]  /*11eb0*/  @P0 LDGSTS.E.BYPASS.LTC128B.128 [R207+0x5080], [R172.64], !P4 ;  /* 0x05080000accf0fae */ /* 0x0007e2000e101d48 */
[C---:B-1----:R-:W-:Y:S04]  /*11ec0*/  @P0 LEA R2, P1, R227.reuse, R0, 0x1 ;  /* 0x00000000e3020211 */ /* 0x042fe800078208ff */
[----:B------:R-:W-:Y:S05]  /*11ed0*/  @P0 LEA.HI.X R3, R227, R4, R251, 0x1, P1 ;  /* 0x00000004e3030211 */ /* 0x000fea00008f0cfb */
[----:B------:R3:W-:Y:S04]  /*11ee0*/  @P0 LDGSTS.E.BYPASS.LTC128B.128 [R207+0x5c80], [R2.64], !P2 ;  /* 0x05c8000002cf0fae */ /* 0x0007e8000d101d48 */
.L_x_313:
[----:B------:R-:W-:Y:S05]  /*11ef0*/  BSYNC B0 ;  /* 0x0000000000007941 */ /* 0x000fea0003800000 */
.L_x_312:
[----:B------:R-:W-:Y:S01]  /*11f00*/  FMNMX.FTZ R4, R8, R108, !PT ;  /* 0x0000006c08047209 */ /* 0x000fe20007810000 */
[----:B------:R-:W0:Y:S01]  /*11f10*/  LDGDEPBAR ;  /* 0x00000000000079af */ /* 0x000e220000000000 */
[----:B---3--:R-:W-:Y:S02]  /*11f20*/  FMNMX.FTZ R3, R10, R107, !PT ;  /* 0x0000006b0a037209 */ /* 0x008fe40007810000 */
        /* <DEDUP_REMOVED lines=47> */
[----:B------:R1:W3:Y:S02]  /*12220*/  SHFL.BFLY PT, R0, R4, 0x2, 0x1f ;  /* 0x0c401f0004007f89 */ /* 0x0002e400000e0000 */
.L_x_407:
[----:B-1-3--:R-:W-:Y:S01]  /*12230*/  FMNMX.FTZ R4, R4, R0, !PT ;  /* 0x0000000004047209 */ /* 0x00afe20007810000 */
[----:B------:R-:W-:-:S05]  /*12240*/  BRA.DIV ~URZ, `(.L_x_318) ;  /* 0x000077827f007947 */ /* 0x000fca000b800000 */
[----:B------:R-:W1:Y:S02]  /*12250*/  SHFL.BFLY PT, R0, R4, 0x1, 0x1f ;  /* 0x0c201f0004007f89 */ /* 0x000e6400000e0000 */
[----:B-1----:R-:W-:Y:S02]  /*12260*/  FMNMX.FTZ R108, R4, R0, !PT ;  /* 0x00000000046c7209 */ /* 0x002fe40007810000 */
[----:B------:R-:W1:Y:S02]  /*12270*/  SHFL.BFLY PT, R0, R5, 0x2, 0x1f ;  /* 0x0c401f0005007f89 */ /* 0x000e6400000e0000 */
[----:B-1----:R-:W-:Y:S05]  /*12280*/  FMNMX.FTZ R0, R5, R0, !PT ;  /* 0x0000000005007209 */ /* 0x002fea0007810000 */
        /* <DEDUP_REMOVED lines=8> */
[----:B------:R1:W3:Y:S02]  /*12310*/  SHFL.BFLY PT, R0, R4, 0x1, 0x1f ;  /* 0x0c201f0004007f89 */ /* 0x0002e400000e0000 */
.L_x_408:
[----:B------:R-:W-:Y:S01]  /*12320*/  FMUL.FTZ R2, R108, c[0x0][0x2d0] ;  /* 0x0000b4006c027a20 */ /* 0x000fe20000410000 */
[----:B---3--:R-:W-:Y:S01]  /*12330*/  FMNMX.FTZ R5, R0, R4, !PT ;  /* 0x0000000400057209 */ /* 0x008fe20007810000 */
[----:B------:R-:W-:Y:S01]  /*12340*/  FADD.FTZ R0, -R108, R109 ;  /* 0x0000006d6c007221 */ /* 0x000fe20000010100 */
[----:B------:R-:W-:Y:S01]  /*12350*/  WARPSYNC 0xffffffff ;  /* 0xffffffff00007948 */ /* 0x000fe20003800000 */
[--C-:B------:R-:W-:Y:S02]  /*12360*/  FFMA.FTZ R3, R9, c[0x0][0x2d0], -R2.reuse ;  /* 0x0000b40009037a23 */ /* 0x100fe40000010802 */
[----:B------:R-:W-:Y:S02]  /*12370*/  FMUL.FTZ R0, R0, c[0x0][0x2d0] ;  /* 0x0000b40000007a20 */ /* 0x000fe40000410000 */
[--C-:B------:R-:W-:Y:S02]  /*12380*/  FFMA.FTZ R8, R8, c[0x0][0x2d0], -R2.reuse ;  /* 0x0000b40008087a23 */ /* 0x100fe40000010802 */
[--C-:B------:R-:W-:Y:S01]  /*12390*/  FFMA.FTZ R222, R40, c[0x0][0x2d0], -R2.reuse ;  /* 0x0000b40028de7a23 */ /* 0x100fe20000010802 */
[----:B-1----:R-:W-:Y:S01]  /*123a0*/  MUFU.EX2 R4, R0 ;  /* 0x0000000000047308 */ /* 0x002fe20000000800 */
[--C-:B------:R-:W-:Y:S02]  /*123b0*/  FFMA.FTZ R221, R41, c[0x0][0x2d0], -R2.reuse ;  /* 0x0000b40029dd7a23 */ /* 0x100fe40000010802 */
[--C-:B------:R-:W-:Y:S02]  /*123c0*/  FFMA.FTZ R20, R20, c[0x0][0x2d0], -R2.reuse ;  /* 0x0000b40014147a23 */ /* 0x100fe40000010802 */
[--C-:B------:R-:W-:Y:S02]  /*123d0*/  FFMA.FTZ R9, R21, c[0x0][0x2d0], -R2.reuse ;  /* 0x0000b40015097a23 */ /* 0x100fe40000010802 */
[--C-:B------:R-:W-:Y:S02]  /*123e0*/  FFMA.FTZ R191, R24, c[0x0][0x2d0], -R2.reuse ;  /* 0x0000b40018bf7a23 */ /* 0x100fe40000010802 */
[--C-:B------:R-:W-:Y:S01]  /*123f0*/  FFMA.FTZ R190, R25, c[0x0][0x2d0], -R2.reuse ;  /* 0x0000b40019be7a23 */ /* 0x100fe20000010802 */
[----:B------:R-:W-:Y:S01]  /*12400*/  MUFU.EX2 R3, R3 ;  /* 0x0000000300037308 */ /* 0x000fe20000000800 */
[--C-:B------:R-:W-:Y:S02]  /*12410*/  FFMA.FTZ R220, R52, c[0x0][0x2d0], -R2.reuse ;  /* 0x0000b40034dc7a23 */ /* 0x100fe40000010802 */
[--C-:B------:R-:W-:Y:S02]  /*12420*/  FFMA.FTZ R219, R53, c[0x0][0x2d0], -R2.reuse ;  /* 0x0000b40035db7a23 */ /* 0x100fe40000010802 */
[--C-:B------:R-:W-:Y:S02]  /*12430*/  FFMA.FTZ R189, R36, c[0x0][0x2d0], -R2.reuse ;  /* 0x0000b40024bd7a23 */ /* 0x100fe40000010802 */
[----:B------:R-:W-:Y:S03]  /*12440*/  FFMA.FTZ R109, R37, c[0x0][0x2d0], -R2 ;  /* 0x0000b400256d7a23 */ /* 0x000fe60000010802 */
[----:B------:R1:W3:Y:S10]  /*12450*/  MUFU.EX2 R2, R8 ;  /* 0x0000000800027308 */ /* 0x0002f40000000800 */
[----:B------:R-:W-:Y:S01]  /*12460*/  MUFU.EX2 R109, R109 ;  /* 0x0000006d006d7308 */ /* 0x000fe20000000800 */
[----:B-1----:R-:W-:Y:S04]  /*12470*/  FMUL.FTZ R8, R106, c[0x0][0x2d0] ;  /* 0x0000b4006a087a20 */ /* 0x002fe80000410000 */
[--C-:B------:R-:W-:Y:S02]  /*12480*/  FFMA.FTZ R180, R28, c[0x0][0x2d0], -R8.reuse ;  /* 0x0000b4001cb47a23 */ /* 0x100fe40000010808 */
[--C-:B------:R-:W-:Y:S02]  /*12490*/  FFMA.FTZ R179, R29, c[0x0][0x2d0], -R8.reuse ;  /* 0x0000b4001db37a23 */ /* 0x100fe40000010808 */
[----:B------:R-:W-:Y:S02]  /*124a0*/  FFMA.FTZ R178, R32, c[0x0][0x2d0], -R8 ;  /* 0x0000b40020b27a23 */ /* 0x000fe40000010808 */
[----:B---3--:R-:W-:Y:S01]  /*124b0*/  FFMA.FTZ R0, R4, R214, R2 ;  /* 0x000000d604007223 */ /* 0x008fe20000010002 */
[----:B------:R-:W-:Y:S01]  /*124c0*/  F2FP.BF16.PACK_AB R172, R3, R2 ;  /* 0x0000000203ac723e */ /* 0x000fe200000010ff */
[----:B------:R-:W-:Y:S01]  /*124d0*/  FMUL.FTZ R2, R107, c[0x0][0x2d0] ;  /* 0x0000b4006b027a20 */ /* 0x000fe20000410000 */
[----:B------:R-:W-:Y:S01]  /*124e0*/  MUFU.EX2 R234, R179 ;  /* 0x000000b300ea7308 */ /* 0x000fe20000000800 */
[----:B------:R-:W-:Y:S02]  /*124f0*/  FADD.FTZ R25, R3, R0 ;  /* 0x0000000003197221 */ /* 0x000fe40000010000 */
[----:B------:R-:W-:Y:S02]  /*12500*/  FADD.FTZ R0, -R107, R110 ;  /* 0x0000006e6b007221 */ /* 0x000fe40000010100 */
[--C-:B------:R-:W-:Y:S02]  /*12510*/  FFMA.FTZ R10, R10, c[0x0][0x2d0], -R2.reuse ;  /* 0x0000b4000a0a7a23 */ /* 0x100fe40000010802 */
[----:B------:R-:W-:Y:S02]  /*12520*/  FMUL.FTZ R0, R0, c[0x0][0x2d0] ;  /* 0x0000b40000007a20 */ /* 0x000fe40000410000 */
[--C-:B------:R-:W-:Y:S01]  /*12530*/  FFMA.FTZ R11, R11, c[0x0][0x2d0], -R2.reuse ;  /* 0x0000b4000b0b7a23 */ /* 0x100fe20000010802 */
[----:B------:R-:W-:Y:S01]  /*12540*/  MUFU.EX2 R110, R189 ;  /* 0x000000bd006e7308 */ /* 0x000fe20000000800 */
[--C-:B------:R-:W-:Y:S02]  /*12550*/  FFMA.FTZ R24, R22, c[0x0][0x2d0], -R2.reuse ;  /* 0x0000b40016187a23 */ /* 0x100fe40000010802 */
[--C-:B------:R-:W-:Y:S02]  /*12560*/  FFMA.FTZ R217, R42, c[0x0][0x2d0], -R2.reuse ;  /* 0x0000b4002ad97a23 */ /* 0x100fe40000010802 */
[--C-:B------:R-:W-:Y:S02]  /*12570*/  FFMA.FTZ R216, R43, c[0x0][0x2d0], -R2.reuse ;  /* 0x0000b4002bd87a23 */ /* 0x100fe40000010802 */
[--C-:B------:R-:W-:Y:S01]  /*12580*/  FFMA.FTZ R36, R23, c[0x0][0x2d0], -R2.reuse ;  /* 0x0000b40017247a23 */ /* 0x100fe20000010802 */
[----:B------:R-:W-:Y:S01]  /*12590*/  LDSM.16.MT88.4 R40, [R171] ;  /* 0x00000000ab28783b */ /* 0x000fe20000004200 */
[--C-:B------:R-:W-:Y:S01]  /*125a0*/  FFMA.FTZ R187, R26, c[0x0][0x2d0], -R2.reuse ;  /* 0x0000b4001abb7a23 */ /* 0x100fe20000010802 */
[----:B------:R-:W1:Y:S01]  /*125b0*/  MUFU.EX2 R3, R0 ;  /* 0x0000000000037308 */ /* 0x000e620000000800 */
[--C-:B------:R-:W-:Y:S02]  /*125c0*/  FFMA.FTZ R186, R27, c[0x0][0x2d0], -R2.reuse ;  /* 0x0000b4001bba7a23 */ /* 0x100fe40000010802 */
[--C-:B------:R-:W-:Y:S02]  /*125d0*/  FFMA.FTZ R184, R39, c[0x0][0x2d0], -R2.reuse ;  /* 0x0000b40027b87a23 */ /* 0x100fe40000010802 */
[--C-:B------:R-:W-:Y:S02]  /*125e0*/  FFMA.FTZ R215, R54, c[0x0][0x2d0], -R2.reuse ;  /* 0x0000b40036d77a23 */ /* 0x100fe40000010802 */
[--C-:B------:R-:W-:Y:S02]  /*125f0*/  FFMA.FTZ R214, R55, c[0x0][0x2d0], -R2.reuse ;  /* 0x0000b40037d67a23 */ /* 0x100fe40000010802 */
[----:B------:R-:W-:Y:S01]  /*12600*/  FFMA.FTZ R185, R38, c[0x0][0x2d0], -R2 ;  /* 0x0000b40026b97a23 */ /* 0x000fe20000010802 */
[----:B------:R-:W3:Y:S01]  /*12610*/  MUFU.EX2 R10, R10 ;  /* 0x0000000a000a7308 */ /* 0x000ee20000000800 */
[--C-:B------:R-:W-:Y:S02]  /*12620*/  FFMA.FTZ R23, R16, c[0x0][0x2d0], -R8.reuse ;  /* 0x0000b40010177a23 */ /* 0x100fe40000010808 */
[--C-:B------:R-:W-:Y:S02]  /*12630*/  FFMA.FTZ R22, R17, c[0x0][0x2d0], -R8.reuse ;  /* 0x0000b40011167a23 */ /* 0x100fe40000010808 */
[--C-:B------:R-:W-:Y:S02]  /*12640*/  FFMA.FTZ R176, R33, c[0x0][0x2d0], -R8.reuse ;  /* 0x0000b40021b07a23 */ /* 0x100fe40000010808 */
[--C-:B------:R-:W-:Y:S02]  /*12650*/  FFMA.FTZ R194, R44, c[0x0][0x2d0], -R8.reuse ;  /* 0x0000b4002cc27a23 */ /* 0x100fe40000010808 */
[--C-:B------:R-:W-:Y:S01]  /*12660*/  FFMA.FTZ R193, R45, c[0x0][0x2d0], -R8.reuse ;  /* 0x0000b4002dc17a23 */ /* 0x100fe20000010808 */
[----:B------:R-:W4:Y:S01]  /*12670*/  MUFU.EX2 R2, R11 ;  /* 0x0000000b00027308 */ /* 0x000f220000000800 */
[--C-:B------:R-:W-:Y:S02]  /*12680*/  FFMA.FTZ R192, R48, c[0x0][0x2d0], -R8.reuse ;  /* 0x0000b40030c07a23 */ /* 0x100fe40000010808 */
[----:B------:R-:W-:Y:S02]  /*12690*/  FFMA.FTZ R211, R49, c[0x0][0x2d0], -R8 ;  /* 0x0000b40031d37a23 */ /* 0x000fe40000010808 */
[C---:B-1----:R-:W-:Y:S02]  /*126a0*/  FMUL.FTZ R39, R3.reuse, R155 ;  /* 0x0000009b03277220 */ /* 0x042fe40000410000 */
[C---:B------:R-:W-:Y:S02]  /*126b0*/  FMUL.FTZ R52, R4.reuse, R160 ;  /* 0x000000a004347220 */ /* 0x040fe40000410000 */
[C---:B------:R-:W-:Y:S01]  /*126c0*/  FMUL.FTZ R53, R4.reuse, R161 ;  /* 0x000000a104357220 */ /* 0x040fe20000410000 */
[----:B------:R1:W-:Y:S01]  /*126d0*/  MUFU.EX2 R26, R9 ;  /* 0x00000009001a7308 */ /* 0x0003e20000000800 */
[C---:B------:R-:W-:Y:S02]  /*126e0*/  FMUL.FTZ R54, R3.reuse, R162 ;  /* 0x000000a203367220 */ /* 0x040fe40000410000 */
[C---:B------:R-:W-:Y:S02]  /*126f0*/  FMUL.FTZ R55, R3.reuse, R163 ;  /* 0x000000a303377220 */ /* 0x040fe40000410000 */
[C---:B---3--:R-:W-:Y:S01]  /*12700*/  FFMA.FTZ R0, R3.reuse, R213, R10 ;  /* 0x000000d503007223 */ /* 0x048fe2000001000a */
[----:B------:R-:W-:Y:S01]  /*12710*/  LDSM.16.MT88.4 R160, [R170+0x1400] ;  /* 0x00140000aaa0783b */ /* 0x000fe20000004200 */
[C---:B------:R-:W-:Y:S02]  /*12720*/  FMUL.FTZ R56, R4.reuse, R56 ;  /* 0x0000003804387220 */ /* 0x040fe40000410000 */
[----:B------:R-:W-:Y:S01]  /*12730*/  FMUL.FTZ R57, R4, R57 ;  /* 0x0000003904397220 */ /* 0x000fe20000410000 */
[----:B------:R-:W3:Y:S01]  /*12740*/  MUFU.EX2 R27, R20 ;  /* 0x00000014001b7308 */ /* 0x000ee20000000800 */
[C---:B------:R-:W-:Y:S02]  /*12750*/  FMUL.FTZ R58, R3.reuse, R58 ;  /* 0x0000003a033a7220 */ /* 0x040fe40000410000 */
[----:B------:R-:W-:Y:S01]  /*12760*/  FMUL.FTZ R59, R3, R59 ;  /* 0x0000003b033b7220 */ /* 0x000fe20000410000 */
[C---:B----4-:R-:W-:Y:S01]  /*12770*/  F2FP.BF16.PACK_AB R173, R2.reuse, R10 ;  /* 0x0000000a02ad723e */ /* 0x050fe200000010ff */
[----:B------:R-:W-:Y:S02]  /*12780*/  FADD.FTZ R37, R2, R0 ;  /* 0x0000000002257221 */ /* 0x000fe40000010000 */
[----:B------:R-:W-:Y:S02]  /*12790*/  FADD.FTZ R0, -R106, R111 ;  /* 0x0000006f6a007221 */ /* 0x000fe40000010100 */
[--C-:B------:R-:W-:Y:S01]  /*127a0*/  FFMA.FTZ R10, R12, c[0x0][0x2d0], -R8.reuse ;  /* 0x0000b4000c0a7a23 */ /* 0x100fe20000010808 */
[----:B------:R4:W-:Y:S01]  /*127b0*/  MUFU.EX2 R226, R36 ;  /* 0x0000002400e27308 */ /* 0x0009e20000000800 */
[----:B------:R-:W-:Y:S02]  /*127c0*/  FMUL.FTZ R0, R0, c[0x0][0x2d0] ;  /* 0x0000b40000007a20 */ /* 0x000fe40000410000 */
[C---:B------:R-:W-:Y:S02]  /*127d0*/  FMUL.FTZ R68, R4.reuse, R68 ;  /* 0x0000004404447220 */ /* 0x040fe40000410000 */
[----:B-1----:R-:W-:Y:S02]  /*127e0*/  FFMA.FTZ R9, R13, c[0x0][0x2d0], -R8 ;  /* 0x0000b4000d097a23 */ /* 0x002fe40000010808 */
[----:B------:R-:W-:Y:S02]  /*127f0*/  FMUL.FTZ R8, R5, c[0x0][0x2d0] ;  /* 0x0000b40005087a20 */ /* 0x000fe40000410000 */
[----:B------:R-:W-:Y:S01]  /*12800*/  FMUL.FTZ R69, R4, R69 ;  /* 0x0000004504457220 */ /* 0x000fe20000410000 */
[----:B------:R1:W5:Y:S01]  /*12810*/  MUFU.EX2 R2, R0 ;  /* 0x0000000000027308 */ /* 0x0003620000000800 */
[--C-:B------:R-:W-:Y:S02]  /*12820*/  FFMA.FTZ R21, R15, c[0x0][0x2d0], -R8.reuse ;  /* 0x0000b4000f157a23 */ /* 0x100fe40000010808 */
[--C-:B------:R-:W-:Y:S01]  /*12830*/  FFMA.FTZ R11, R19, c[0x0][0x2d0], -R8.reuse ;  /* 0x0000b400130b7a23 */ /* 0x100fe20000010808 */
[----:B--23--:R-:W-:Y:S01]  /*12840*/  F2FP.BF16.PACK_AB R174, R26, R27 ;  /* 0x0000001b1aae723e */ /* 0x00cfe200000010ff */
[--C-:B------:R-:W-:Y:S02]  /*12850*/  FFMA.FTZ R20, R18, c[0x0][0x2d0], -R8.reuse ;  /* 0x0000b40012147a23 */ /* 0x100fe40000010808 */
[--C-:B------:R-:W-:Y:S02]  /*12860*/  FFMA.FTZ R177, R30, c[0x0][0x2d0], -R8.reuse ;  /* 0x0000b4001eb17a23 */ /* 0x100fe40000010808 */
[--C-:B------:R-:W-:Y:S01]  /*12870*/  FFMA.FTZ R181, R31, c[0x0][0x2d0], -R8.reuse ;  /* 0x0000b4001fb57a23 */ /* 0x100fe20000010808 */
[----:B------:R2:W3:Y:S01]  /*12880*/  MUFU.EX2 R38, R10 ;  /* 0x0000000a00267308 */ /* 0x0004e20000000800 */
[--C-:B------:R-:W-:Y:S02]  /*12890*/  FFMA.FTZ R182, R34, c[0x0][0x2d0], -R8.reuse ;  /* 0x0000b40022b67a23 */ /* 0x100fe40000010808 */
[--C-:B------:R-:W-:Y:S02]  /*128a0*/  FFMA.FTZ R183, R35, c[0x0][0x2d0], -R8.reuse ;  /* 0x0000b40023b77a23 */ /* 0x100fe40000010808 */
[--C-:B------:R-:W-:Y:S02]  /*128b0*/  FFMA.FTZ R195, R46, c[0x0][0x2d0], -R8.reuse ;  /* 0x0000b4002ec37a23 */ /* 0x100fe40000010808 */
[--C-:B------:R-:W-:Y:S02]  /*128c0*/  FFMA.FTZ R212, R47, c[0x0][0x2d0], -R8.reuse ;  /* 0x0000b4002fd47a23 */ /* 0x100fe40000010808 */
[--C-:B------:R-:W-:Y:S01]  /*128d0*/  FFMA.FTZ R213, R50, c[0x0][0x2d0], -R8.reuse ;  /* 0x0000b40032d57a23 */ /* 0x100fe20000010808 */
[----:B------:R-:W3:Y:S01]  /*128e0*/  MUFU.EX2 R9, R9 ;  /* 0x0000000900097308 */ /* 0x000ee20000000800 */
[----:B------:R-:W-:Y:S02]  /*128f0*/  FFMA.FTZ R218, R51, c[0x0][0x2d0], -R8 ;  /* 0x0000b40033da7a23 */ /* 0x000fe40000010808 */
[----:B----4-:R-:W-:Y:S02]  /*12900*/  FMUL.FTZ R36, R4, R152 ;  /* 0x0000009804247220 */ /* 0x010fe40000410000 */
[----:B-1----:R-:W-:Y:S02]  /*12910*/  FADD.FTZ R0, -R5, R6 ;  /* 0x0000000605007221 */ /* 0x002fe40000010100 */
[----:B------:R-:W-:Y:S02]  /*12920*/  FADD.FTZ R6, R27, R25 ;  /* 0x000000191b067221 */ /* 0x000fe40000010000 */
[----:B------:R-:W-:Y:S01]  /*12930*/  FMUL.FTZ R0, R0, c[0x0][0x2d0] ;  /* 0x0000b40000007a20 */ /* 0x000fe20000410000 */
[----:B------:R-:W-:Y:S01]  /*12940*/  MUFU.EX2 R242, R11 ;  /* 0x0000000b00f27308 */ /* 0x000fe20000000800 */
[----:B------:R-:W-:Y:S02]  /*12950*/  FADD.FTZ R188, R26, R6 ;  /* 0x000000061abc7221 */ /* 0x000fe40000010000 */
[----:B-----5:R-:W-:Y:S02]  /*12960*/  FMUL.FTZ R16, R2, R132 ;  /* 0x0000008402107220 */ /* 0x020fe40000410000 */
[----:B--2---:R-:W-:Y:S02]  /*12970*/  FFMA.FTZ R10, R14, c[0x0][0x2d0], -R8 ;  /* 0x0000b4000e0a7a23 */ /* 0x004fe40000010808 */
[C---:B------:R-:W-:Y:S02]  /*12980*/  FMUL.FTZ R17, R2.reuse, R133 ;  /* 0x0000008502117220 */ /* 0x040fe40000410000 */
[C---:B------:R-:W-:Y:S01]  /*12990*/  FMUL.FTZ R28, R2.reuse, R128 ;  /* 0x00000080021c7220 */ /* 0x040fe20000410000 */
[----:B------:R-:W1:Y:S01]  /*129a0*/  MUFU.EX2 R0, R0 ;  /* 0x0000000000007308 */ /* 0x000e620000000800 */
[C---:B------:R-:W-:Y:S02]  /*129b0*/  FMUL.FTZ R29, R2.reuse, R129 ;  /* 0x00000081021d7220 */ /* 0x040fe40000410000 */
[C---:B------:R-:W-:Y:S02]  /*129c0*/  FMUL.FTZ R32, R2.reuse, R124 ;  /* 0x0000007c02207220 */ /* 0x040fe40000410000 */
[C---:B------:R-:W-:Y:S02]  /*129d0*/  FMUL.FTZ R33, R2.reuse, R125 ;  /* 0x0000007d02217220 */ /* 0x040fe40000410000 */
[C---:B------:R-:W-:Y:S02]  /*129e0*/  FMUL.FTZ R44, R2.reuse, R120 ;  /* 0x00000078022c7220 */ /* 0x040fe40000410000 */
[C---:B------:R-:W-:Y:S01]  /*129f0*/  FMUL.FTZ R45, R2.reuse, R121 ;  /* 0x00000079022d7220 */ /* 0x040fe20000410000 */
[----:B------:R-:W-:Y:S01]  /*12a00*/  MUFU.EX2 R225, R23 ;  /* 0x0000001700e17308 */ /* 0x000fe20000000800 */
[C---:B---3--:R-:W-:Y:S02]  /*12a10*/  FFMA.FTZ R6, R2.reuse, R223, R38 ;  /* 0x000000df02067223 */ /* 0x048fe40000010026 */
[C---:B------:R-:W-:Y:S01]  /*12a20*/  FMUL.FTZ R48, R2.reuse, R116 ;  /* 0x0000007402307220 */ /* 0x040fe20000410000 */
[----:B------:R-:W-:Y:S01]  /*12a30*/  F2FP.BF16.PACK_AB R116, R9, R38 ;  /* 0x000000260974723e */ /* 0x000fe200000010ff */
[C---:B------:R-:W-:Y:S02]  /*12a40*/  FMUL.FTZ R49, R2.reuse, R117 ;  /* 0x0000007502317220 */ /* 0x040fe40000410000 */
[C---:B------:R-:W-:Y:S02]  /*12a50*/  FMUL.FTZ R60, R2.reuse, R60 ;  /* 0x0000003c023c7220 */ /* 0x040fe40000410000 */
[C---:B------:R-:W-:Y:S01]  /*12a60*/  FMUL.FTZ R61, R2.reuse, R61 ;  /* 0x0000003d023d7220 */ /* 0x040fe20000410000 */
[----:B------:R-:W-:Y:S01]  /*12a70*/  MUFU.EX2 R223, R21 ;  /* 0x0000001500df7308 */ /* 0x000fe20000000800 */
[C---:B------:R-:W-:Y:S02]  /*12a80*/  FMUL.FTZ R64, R2.reuse, R64 ;  /* 0x0000004002407220 */ /* 0x040fe40000410000 */
[C---:B------:R-:W-:Y:S02]  /*12a90*/  FMUL.FTZ R65, R2.reuse, R65 ;  /* 0x0000004102417220 */ /* 0x040fe40000410000 */
[C---:B------:R-:W-:Y:S02]  /*12aa0*/  FMUL.FTZ R76, R2.reuse, R76 ;  /* 0x0000004c024c7220 */ /* 0x040fe40000410000 */
[C---:B------:R-:W-:Y:S02]  /*12ab0*/  FMUL.FTZ R77, R2.reuse, R77 ;  /* 0x0000004d024d7220 */ /* 0x040fe40000410000 */
[C---:B------:R-:W-:Y:S01]  /*12ac0*/  FMUL.FTZ R80, R2.reuse, R80 ;  /* 0x0000005002507220 */ /* 0x040fe20000410000 */
[----:B------:R-:W2:Y:S01]  /*12ad0*/  MUFU.EX2 R241, R22 ;  /* 0x0000001600f17308 */ /* 0x000ea20000000800 */
[C---:B------:R-:W-:Y:S02]  /*12ae0*/  FMUL.FTZ R81, R2.reuse, R81 ;  /* 0x0000005102517220 */ /* 0x040fe40000410000 */
[C---:B------:R-:W-:Y:S02]  /*12af0*/  FMUL.FTZ R12, R2.reuse, R136 ;  /* 0x00000088020c7220 */ /* 0x040fe40000410000 */
[C---:B------:R-:W-:Y:S02]  /*12b00*/  FMUL.FTZ R13, R2.reuse, R137 ;  /* 0x00000089020d7220 */ /* 0x040fe40000410000 */
[C---:B------:R-:W-:Y:S02]  /*12b10*/  FMUL.FTZ R92, R2.reuse, R92 ;  /* 0x0000005c025c7220 */ /* 0x040fe40000410000 */
[C---:B------:R-:W-:Y:S01]  /*12b20*/  FMUL.FTZ R93, R2.reuse, R93 ;  /* 0x0000005d025d7220 */ /* 0x040fe20000410000 */
[----:B------:R-:W-:Y:S01]  /*12b30*/  MUFU.EX2 R235, R186 ;  /* 0x000000ba00eb7308 */ /* 0x000fe20000000800 */
[C---:B------:R-:W-:Y:S02]  /*12b40*/  FMUL.FTZ R96, R2.reuse, R96 ;  /* 0x0000006002607220 */ /* 0x040fe40000410000 */
[----:B------:R-:W-:Y:S02]  /*12b50*/  FMUL.FTZ R97, R2, R97 ;  /* 0x0000006102617220 */ /* 0x000fe40000410000 */
[C---:B-1----:R-:W-:Y:S02]  /*12b60*/  FMUL.FTZ R18, R0.reuse, R134 ;  /* 0x0000008600127220 */ /* 0x042fe40000410000 */
[C---:B------:R-:W-:Y:S02]  /*12b70*/  FMUL.FTZ R19, R0.reuse, R135 ;  /* 0x0000008700137220 */ /* 0x040fe40000410000 */
[C---:B------:R-:W-:Y:S01]  /*12b80*/  FMUL.FTZ R30, R0.reuse, R130 ;  /* 0x00000082001e7220 */ /* 0x040fe20000410000 */
[----:B------:R-:W1:Y:S01]  /*12b90*/  MUFU.EX2 R2, R10 ;  /* 0x0000000a00027308 */ /* 0x000e620000000800 */
[C---:B------:R-:W-:Y:S01]  /*12ba0*/  FMUL.FTZ R31, R0.reuse, R131 ;  /* 0x00000083001f7220 */ /* 0x040fe20000410000 */
[----:B------:R-:W-:Y:S01]  /*12bb0*/  LDSM.16.MT88.4 R132, [R170+0x1000] ;  /* 0x00100000aa84783b */ /* 0x000fe20000004200 */
[C---:B------:R-:W-:Y:S02]  /*12bc0*/  FMUL.FTZ R34, R0.reuse, R126 ;  /* 0x0000007e00227220 */ /* 0x040fe40000410000 */
[C---:B------:R-:W-:Y:S02]  /*12bd0*/  FMUL.FTZ R35, R0.reuse, R127 ;  /* 0x0000007f00237220 */ /* 0x040fe40000410000 */
[C---:B------:R-:W-:Y:S02]  /*12be0*/  FMUL.FTZ R46, R0.reuse, R122 ;  /* 0x0000007a002e7220 */ /* 0x040fe40000410000 */
[C---:B------:R-:W-:Y:S01]  /*12bf0*/  FMUL.FTZ R47, R0.reuse, R123 ;  /* 0x0000007b002f7220 */ /* 0x040fe20000410000 */
[----:B------:R-:W-:Y:S01]  /*12c00*/  LDSM.16.MT88.4 R124, [R170+0x400] ;  /* 0x00040000aa7c783b */ /* 0x000fe20000004200 */
[C---:B------:R-:W-:Y:S01]  /*12c10*/  FMUL.FTZ R14, R0.reuse, R138 ;  /* 0x0000008a000e7220 */ /* 0x040fe20000410000 */
[----:B------:R-:W-:Y:S01]  /*12c20*/  MUFU.EX2 R236, R185 ;  /* 0x000000b900ec7308 */ /* 0x000fe20000000800 */
[C---:B------:R-:W-:Y:S02]  /*12c30*/  FMUL.FTZ R15, R0.reuse, R139 ;  /* 0x0000008b000f7220 */ /* 0x040fe40000410000 */
[C---:B------:R-:W-:Y:S01]  /*12c40*/  FMUL.FTZ R50, R0.reuse, R118 ;  /* 0x0000007600327220 */ /* 0x040fe20000410000 */
[----:B--2---:R-:W-:Y:S01]  /*12c50*/  F2FP.BF16.PACK_AB R118, R241, R225 ;  /* 0x000000e1f176723e */ /* 0x004fe200000010ff */
[C---:B------:R-:W-:Y:S01]  /*12c60*/  FMUL.FTZ R51, R0.reuse, R119 ;  /* 0x0000007700337220 */ /* 0x040fe20000410000 */
[----:B------:R-:W-:Y:S01]  /*12c70*/  LDSM.16.MT88.4 R120, [R170+0xc00] ;  /* 0x000c0000aa78783b */ /* 0x000fe20000004200 */
[C---:B------:R-:W-:Y:S02]  /*12c80*/  FMUL.FTZ R62, R0.reuse, R62 ;  /* 0x0000003e003e7220 */ /* 0x040fe40000410000 */
[C---:B------:R-:W-:Y:S01]  /*12c90*/  FMUL.FTZ R63, R0.reuse, R63 ;  /* 0x0000003f003f7220 */ /* 0x040fe20000410000 */
[----:B------:R-:W-:Y:S01]  /*12ca0*/  MUFU.EX2 R139, R187 ;  /* 0x000000bb008b7308 */ /* 0x000fe20000000800 */
[C---:B------:R-:W-:Y:S01]  /*12cb0*/  FMUL.FTZ R66, R0.reuse, R66 ;  /* 0x0000004200427220 */ /* 0x040fe20000410000 */
[----:B-1----:R-:W-:Y:S01]  /*12cc0*/  F2FP.BF16.PACK_AB R117, R223, R2 ;  /* 0x00000002df75723e */ /* 0x002fe200000010ff */
[C---:B------:R-:W-:Y:S01]  /*12cd0*/  FMUL.FTZ R67, R0.reuse, R67 ;  /* 0x0000004300437220 */ /* 0x040fe20000410000 */
[----:B------:R-:W-:Y:S01]  /*12ce0*/  LDSM.16.MT88.4 R128, [R171+0x400] ;  /* 0x00040000ab80783b */ /* 0x000fe20000004200 */
        /* <DEDUP_REMOVED lines=9> */
[----:B------:R-:W-:Y:S01]  /*12d80*/  MUFU.EX2 R240, R184 ;  /* 0x000000b800f07308 */ /* 0x000fe20000000800 */
[----:B------:R-:W-:Y:S02]  /*12d90*/  FFMA.FTZ R111, R0, R224, R2 ;  /* 0x000000e0006f7223 */ /* 0x000fe40000010002 */
[----:B------:R-:W-:Y:S02]  /*12da0*/  FADD.FTZ R137, R9, R6 ;  /* 0x0000000609897221 */ /* 0x000fe40000010000 */
[C---:B------:R-:W-:Y:S02]  /*12db0*/  FMUL.FTZ R8, R4.reuse, R140 ;  /* 0x0000008c04087220 */ /* 0x040fe40000410000 */
[C---:B------:R-:W-:Y:S02]  /*12dc0*/  FMUL.FTZ R9, R4.reuse, R141 ;  /* 0x0000008d04097220 */ /* 0x040fe40000410000 */
[C---:B------:R-:W-:Y:S01]  /*12dd0*/  FMUL.FTZ R10, R3.reuse, R142 ;  /* 0x0000008e030a7220 */ /* 0x040fe20000410000 */
[----:B------:R1:W2:Y:S01]  /*12de0*/  MUFU.EX2 R0, R24 ;  /* 0x0000001800007308 */ /* 0x0002a20000000800 */
[C---:B------:R-:W-:Y:S02]  /*12df0*/  FMUL.FTZ R11, R3.reuse, R143 ;  /* 0x0000008f030b7220 */ /* 0x040fe40000410000 */
[C---:B------:R-:W-:Y:S02]  /*12e00*/  FMUL.FTZ R21, R4.reuse, R145 ;  /* 0x0000009104157220 */ /* 0x040fe40000410000 */
[C---:B------:R-:W-:Y:S02]  /*12e10*/  FMUL.FTZ R22, R3.reuse, R146 ;  /* 0x0000009203167220 */ /* 0x040fe40000410000 */
[C---:B------:R-:W-:Y:S02]  /*12e20*/  FMUL.FTZ R23, R3.reuse, R147 ;  /* 0x0000009303177220 */ /* 0x040fe40000410000 */
[C---:B------:R-:W-:Y:S01]  /*12e30*/  FMUL.FTZ R38, R3.reuse, R154 ;  /* 0x0000009a03267220 */ /* 0x040fe20000410000 */
[----:B------:R-:W3:Y:S01]  /*12e40*/  MUFU.EX2 R224, R20 ;  /* 0x0000001400e07308 */ /* 0x000ee20000000800 */
[C---:B------:R-:W-:Y:S02]  /*12e50*/  FMUL.FTZ R70, R3.reuse, R70 ;  /* 0x0000004603467220 */ /* 0x040fe40000410000 */
[C---:B------:R-:W-:Y:S02]  /*12e60*/  FMUL.FTZ R71, R3.reuse, R71 ;  /* 0x0000004703477220 */ /* 0x040fe40000410000 */
[C---:B------:R-:W-:Y:S02]  /*12e70*/  FMUL.FTZ R72, R4.reuse, R72 ;  /* 0x0000004804487220 */ /* 0x040fe40000410000 */
[C---:B------:R-:W-:Y:S02]  /*12e80*/  FMUL.FTZ R73, R4.reuse, R73 ;  /* 0x0000004904497220 */ /* 0x040fe40000410000 */
[C---:B------:R-:W-:Y:S01]  /*12e90*/  FMUL.FTZ R74, R3.reuse, R74 ;  /* 0x0000004a034a7220 */ /* 0x040fe20000410000 */
[----:B------:R-:W4:Y:S01]  /*12ea0*/  MUFU.EX2 R6, R191 ;  /* 0x000000bf00067308 */ /* 0x000f220000000800 */
[C---:B------:R-:W-:Y:S02]  /*12eb0*/  FMUL.FTZ R75, R3.reuse, R75 ;  /* 0x0000004b034b7220 */ /* 0x040fe40000410000 */
[----:B------:R-:W-:Y:S01]  /*12ec0*/  FMUL.FTZ R84, R4, R84 ;  /* 0x0000005404547220 */ /* 0x000fe20000410000 */
[----:B-1----:R-:W1:Y:S01]  /*12ed0*/  LDSM.16.MT88.4 R24, [R170] ;  /* 0x00000000aa18783b */ /* 0x002e620000004200 */
[----:B--2---:R-:W-:Y:S01]  /*12ee0*/  F2FP.BF16.PACK_AB R175, R226, R0 ;  /* 0x00000000e2af723e */ /* 0x004fe200000010ff */
[----:B------:R-:W-:Y:S02]  /*12ef0*/  FADD.FTZ R136, R0, R37 ;  /* 0x0000002500887221 */ /* 0x000fe40000010000 */
[C---:B------:R-:W-:Y:S02]  /*12f00*/  FMUL.FTZ R37, R4.reuse, R153 ;  /* 0x0000009904257220 */ /* 0x040fe40000410000 */
[----:B------:R-:W-:Y:S01]  /*12f10*/  FMUL.FTZ R85, R4, R85 ;  /* 0x0000005504557220 */ /* 0x000fe20000410000 */
[----:B------:R-:W2:Y:S01]  /*12f20*/  MUFU.EX2 R2, R190 ;  /* 0x000000be00027308 */ /* 0x000ea20000000800 */
[----:B------:R-:W-:Y:S01]  /*12f30*/  LDSM.16.MT88.4 R152, [R171+0x800] ;  /* 0x00080000ab98783b */ /* 0x000fe20000004200 */
[C---:B------:R-:W-:Y:S01]  /*12f40*/  FMUL.FTZ R86, R3.reuse, R86 ;  /* 0x0000005603567220 */ /* 0x040fe20000410000 */
[----:B---3--:R-:W-:Y:S01]  /*12f50*/  F2FP.BF16.PACK_AB R119, R242, R224 ;  /* 0x000000e0f277723e */ /* 0x008fe200000010ff */
[C---:B------:R-:W-:Y:S02]  /*12f60*/  FMUL.FTZ R20, R4.reuse, R144 ;  /* 0x0000009004147220 */ /* 0x040fe40000410000 */
[C---:B------:R-:W-:Y:S02]  /*12f70*/  FMUL.FTZ R87, R3.reuse, R87 ;  /* 0x0000005703577220 */ /* 0x040fe40000410000 */
[C---:B------:R-:W-:Y:S01]  /*12f80*/  FMUL.FTZ R100, R4.reuse, R100 ;  /* 0x0000006404647220 */ /* 0x040fe20000410000 */
[----:B------:R-:W-:Y:S01]  /*12f90*/  LDSM.16.MT88.4 R144, [R170+0x800] ;  /* 0x00080000aa90783b */ /* 0x000fe20000004200 */
[----:B------:R-:W-:Y:S01]  /*12fa0*/  MUFU.EX2 R237, R178 ;  /* 0x000000b200ed7308 */ /* 0x000fe20000000800 */
[----:B------:R-:W-:Y:S02]  /*12fb0*/  FMUL.FTZ R101, R4, R101 ;  /* 0x0000006504657220 */ /* 0x000fe40000410000 */
[C---:B------:R-:W-:Y:S02]  /*12fc0*/  FMUL.FTZ R102, R3.reuse, R102 ;  /* 0x0000006603667220 */ /* 0x040fe40000410000 */
[C---:B------:R-:W-:Y:S02]  /*12fd0*/  FMUL.FTZ R103, R3.reuse, R103 ;  /* 0x0000006703677220 */ /* 0x040fe40000410000 */
[----:B----4-:R-:W-:Y:S02]  /*12fe0*/  FADD.FTZ R0, R6, R188 ;  /* 0x000000bc06007221 */ /* 0x010fe40000010000 */
[C---:B------:R-:W-:Y:S01]  /*12ff0*/  FMUL.FTZ R88, R4.reuse, R88 ;  /* 0x0000005804587220 */ /* 0x040fe20000410000 */
[----:B------:R-:W-:Y:S01]  /*13000*/  MUFU.EX2 R239, R176 ;  /* 0x000000b000ef7308 */ /* 0x000fe20000000800 */
[----:B------:R-:W-:Y:S02]  /*13010*/  FMUL.FTZ R89, R4, R89 ;  /* 0x0000005904597220 */ /* 0x000fe40000410000 */
[C---:B------:R-:W-:Y:S02]  /*13020*/  FMUL.FTZ R90, R3.reuse, R90 ;  /* 0x0000005a035a7220 */ /* 0x040fe40000410000 */
[----:B--2---:R-:W-:Y:S02]  /*13030*/  FADD.FTZ R0, R2, R0 ;  /* 0x0000000002007221 */ /* 0x004fe40000010000 */
[C---:B------:R-:W-:Y:S02]  /*13040*/  FMUL.FTZ R91, R3.reuse, R91 ;  /* 0x0000005b035b7220 */ /* 0x040fe40000410000 */
[----:B------:R-:W-:Y:S01]  /*13050*/  FADD.FTZ R0, R110, R0 ;  /* 0x000000006e007221 */ /* 0x000fe20000010000 */
[----:B------:R-:W-:Y:S01]  /*13060*/  MUFU.EX2 R233, R177 ;  /* 0x000000b100e97308 */ /* 0x000fe20000000800 */
[-C--:B-1----:R-:W-:Y:S09]  /*13070*/  HMMA.16816.F32.BF16 R8, R172, R24.reuse, R8 ;  /* 0x00000018ac08723c */ /* 0x082ff20000041808 */
[----:B------:R-:W-:Y:S01]  /*13080*/  MUFU.EX2 R232, R181 ;  /* 0x000000b500e87308 */ /* 0x000fe20000000800 */
[C---:B------:R-:W-:Y:S07]  /*13090*/  HMMA.16816.F32.BF16 R12, R116.reuse, R24, R12 ;  /* 0x00000018740c723c */ /* 0x040fee000004180c */
[C---:B------:R-:W-:Y:S01]  /*130a0*/  FMUL.FTZ R24, R4.reuse, R148 ;  /* 0x0000009404187220 */ /* 0x040fe20000410000 */
[-C--:B------:R-:W-:Y:S01]  /*130b0*/  HMMA.16816.F32.BF16 R16, R116, R26.reuse, R16 ;  /* 0x0000001a7410723c */ /* 0x080fe20000041810 */
[----:B------:R-:W-:Y:S03]  /*130c0*/  MUFU.EX2 R231, R182 ;  /* 0x000000b600e77308 */ /* 0x000fe60000000800 */
[C---:B------:R-:W-:Y:S04]  /*130d0*/  FMUL.FTZ R25, R4.reuse, R149 ;  /* 0x0000009504197220 */ /* 0x040fe80000410000 */
[C---:B------:R-:W-:Y:S03]  /*130e0*/  HMMA.16816.F32.BF16 R20, R172.reuse, R26, R20 ;  /* 0x0000001aac14723c */ /* 0x040fe60000041814 */
[----:B------:R-:W-:Y:S04]  /*130f0*/  MUFU.EX2 R230, R183 ;  /* 0x000000b700e67308 */ /* 0x000fe80000000800 */
[C---:B------:R-:W-:Y:S02]  /*13100*/  FMUL.FTZ R26, R3.reuse, R150 ;  /* 0x00000096031a7220 */ /* 0x040fe40000410000 */
[C---:B------:R-:W-:Y:S04]  /*13110*/  FMUL.FTZ R27, R3.reuse, R151 ;  /* 0x00000097031b7220 */ /* 0x040fe80000410000 */
[----:B------:R-:W-:Y:S03]  /*13120*/  MUFU.EX2 R185, R217 ;  /* 0x000000d900b97308 */ /* 0x000fe60000000800 */
[-C--:B------:R-:W-:Y:S07]  /*13130*/  HMMA.16816.F32.BF16 R24, R172, R40.reuse, R24 ;  /* 0x00000028ac18723c */ /* 0x080fee0000041818 */
[----:B------:R-:W-:Y:S01]  /*13140*/  MUFU.EX2 R189, R216 ;  /* 0x000000d800bd7308 */ /* 0x000fe20000000800 */
[C---:B------:R-:W-:Y:S07]  /*13150*/  HMMA.16816.F32.BF16 R28, R116.reuse, R40, R28 ;  /* 0x00000028741c723c */ /* 0x040fee000004181c */
[C---:B------:R-:W-:Y:S01]  /*13160*/  FMUL.FTZ R40, R4.reuse, R156 ;  /* 0x0000009c04287220 */ /* 0x040fe20000410000 */
[-C--:B------:R-:W-:Y:S01]  /*13170*/  HMMA.16816.F32.BF16 R32, R116, R42.reuse, R32 ;  /* 0x0000002a7420723c */ /* 0x080fe20000041820 */
[----:B------:R-:W-:Y:S03]  /*13180*/  MUFU.EX2 R190, R215 ;  /* 0x000000d700be7308 */ /* 0x000fe60000000800 */
[----:B------:R-:W-:Y:S04]  /*13190*/  FMUL.FTZ R41, R4, R157 ;  /* 0x0000009d04297220 */ /* 0x000fe80000410000 */
[C---:B------:R-:W-:Y:S03]  /*131a0*/  HMMA.16816.F32.BF16 R36, R172.reuse, R42, R36 ;  /* 0x0000002aac24723c */ /* 0x040fe60000041824 */
[----:B------:R-:W-:Y:S04]  /*131b0*/  MUFU.EX2 R191, R214 ;  /* 0x000000d600bf7308 */ /* 0x000fe80000000800 */
[C---:B------:R-:W-:Y:S02]  /*131c0*/  FMUL.FTZ R42, R3.reuse, R158 ;  /* 0x0000009e032a7220 */ /* 0x040fe40000410000 */
[----:B------:R-:W-:Y:S03]  /*131d0*/  FMUL.FTZ R43, R3, R159 ;  /* 0x0000009f032b7220 */ /* 0x000fe60000410000 */
[----:B------:R-:W-:Y:S01]  /*131e0*/  FADD.FTZ R3, R226, R136 ;  /* 0x00000088e2037221 */ /* 0x000fe20000010000 */
[----:B------:R-:W-:Y:S03]  /*131f0*/  MUFU.EX2 R186, R194 ;  /* 0x000000c200ba7308 */ /* 0x000fe60000000800 */
[-C--:B------:R-:W-:Y:S07]  /*13200*/  HMMA.16816.F32.BF16 R40, R172, R120.reuse, R40 ;  /* 0x00000078ac28723c */ /* 0x080fee0000041828 */
[----:B------:R-:W-:Y:S01]  /*13210*/  MUFU.EX2 R136, R220 ;  /* 0x000000dc00887308 */ /* 0x000fe20000000800 */
[C---:B------:R-:W-:Y:S08]  /*13220*/  HMMA.16816.F32.BF16 R44, R116.reuse, R120, R44 ;  /* 0x00000078742c723c */ /* 0x040ff0000004182c */
[-C--:B------:R-:W-:Y:S01]  /*13230*/  HMMA.16816.F32.BF16 R48, R116, R122.reuse, R48 ;  /* 0x0000007a7430723c */ /* 0x080fe20000041830 */
[----:B------:R-:W1:Y:S07]  /*13240*/  MUFU.EX2 R187, R193 ;  /* 0x000000c100bb7308 */ /* 0x000e6e0000000800 */
[C---:B------:R-:W-:Y:S01]  /*13250*/  HMMA.16816.F32.BF16 R52, R172.reuse, R122, R52 ;  /* 0x0000007aac34723c */ /* 0x040fe20000041834 */
[----:B------:R-:W2:Y:S02]  /*13260*/  LDSM.16.MT88.4 R120, [R171+0xc00] ;  /* 0x000c0000ab78783b */ /* 0x000ea40000004200 */
[----:B------:R-:W-:Y:S10]  /*13270*/  MUFU.EX2 R188, R192 ;  /* 0x000000c000bc7308 */ /* 0x000ff40000000800 */
[----:B------:R-:W3:Y:S01]  /*13280*/  MUFU.EX2 R184, R211 ;  /* 0x000000d300b87308 */ /* 0x000ee20000000800 */
[----:B-1----:R-:W-:Y:S09]  /*13290*/  F2FP.BF16.PACK_AB R176, R187, R186 ;  /* 0x000000babbb0723e */ /* 0x002ff200000010ff */
[----:B------:R-:W-:Y:S10]  /*132a0*/  MUFU.EX2 R183, R195 ;  /* 0x000000c300b77308 */ /* 0x000ff40000000800 */
[----:B------:R-:W1:Y:S01]  /*132b0*/  MUFU.EX2 R182, R212 ;  /* 0x000000d400b67308 */ /* 0x000e620000000800 */
[----:B---3--:R-:W-:Y:S01]  /*132c0*/  F2FP.BF16.PACK_AB R178, R184, R188 ;  /* 0x000000bcb8b2723e */ /* 0x008fe200000010ff */
[-C--:B--2---:R-:W-:Y:S08]  /*132d0*/  HMMA.16816.F32.BF16 R56, R172, R120.reuse, R56 ;  /* 0x00000078ac38723c */ /* 0x084ff00000041838 */
[----:B------:R-:W-:Y:S01]  /*132e0*/  MUFU.EX2 R181, R213 ;  /* 0x000000d500b57308 */ /* 0x000fe20000000800 */
[C---:B------:R-:W-:Y:S09]  /*132f0*/  HMMA.16816.F32.BF16 R60, R116.reuse, R120, R60 ;  /* 0x00000078743c723c */ /* 0x040ff2000004183c */
[----:B------:R-:W2:Y:S01]  /*13300*/  MUFU.EX2 R180, R218 ;  /* 0x000000da00b47308 */ /* 0x000ea20000000800 */
[-C--:B------:R-:W-:Y:S03]  /*13310*/  HMMA.16816.F32.BF16 R64, R116, R122.reuse, R64 ;  /* 0x0000007a7440723c */ /* 0x080fe60000041840 */
[----:B-1----:R-:W-:Y:S05]  /*13320*/  F2FP.BF16.PACK_AB R177, R182, R183 ;  /* 0x000000b7b6b1723e */ /* 0x002fea00000010ff */
[C---:B------:R-:W-:Y:S01]  /*13330*/  HMMA.16816.F32.BF16 R68, R172.reuse, R122, R68 ;  /* 0x0000007aac44723c */ /* 0x040fe20000041844 */
[----:B------:R-:W1:Y:S03]  /*13340*/  LDSM.16.MT88.4 R120, [R170+0x1800] ;  /* 0x00180000aa78783b */ /* 0x000e660000004200 */
[----:B--2---:R-:W-:Y:S04]  /*13350*/  F2FP.BF16.PACK_AB R179, R180, R181 ;  /* 0x000000b5b4b3723e */ /* 0x004fe800000010ff */
[-C--:B-1----:R-:W-:Y:S08]  /*13360*/  HMMA.16816.F32.BF16 R72, R172, R120.reuse, R72 ;  /* 0x00000078ac48723c */ /* 0x082ff00000041848 */
[C---:B------:R-:W-:Y:S08]  /*13370*/  HMMA.16816.F32.BF16 R76, R116.reuse, R120, R76 ;  /* 0x00000078744c723c */ /* 0x040ff0000004184c */
[-C--:B------:R-:W-:Y:S08]  /*13380*/  HMMA.16816.F32.BF16 R80, R116, R122.reuse, R80 ;  /* 0x0000007a7450723c */ /* 0x080ff00000041850 */
[C---:B------:R-:W-:Y:S01]  /*13390*/  HMMA.16816.F32.BF16 R84, R172.reuse, R122, R84 ;  /* 0x0000007aac54723c */ /* 0x040fe20000041854 */
[----:B------:R-:W1:Y:S07]  /*133a0*/  LDSM.16.MT88.4 R120, [R171+0x1800] ;  /* 0x00180000ab78783b */ /* 0x000e6e0000004200 */
[-C--:B-1----:R-:W-:Y:S08]  /*133b0*/  HMMA.16816.F32.BF16 R88, R172, R120.reuse, R88 ;  /* 0x00000078ac58723c */ /* 0x082ff00000041858 */
[C---:B------:R-:W-:Y:S07]  /*133c0*/  HMMA.16816.F32.BF16 R92, R116.reuse, R120, R92 ;  /* 0x00000078745c723c */ /* 0x040fee000004185c */
[----:B------:R-:W-:Y:S01]  /*133d0*/  F2FP.BF16.PACK_AB R120, R234, R138 ;  /* 0x0000008aea78723e */ /* 0x000fe200000010ff */
[-C--:B------:R-:W-:Y:S04]  /*133e0*/  HMMA.16816.F32.BF16 R96, R116, R122.reuse, R96 ;  /* 0x0000007a7460723c */ /* 0x080fe80000041860 */
[----:B------:R-:W-:Y:S03]  /*133f0*/  F2FP.BF16.PACK_AB R121, R232, R233 ;  /* 0x000000e9e879723e */ /* 0x000fe600000010ff */
[----:B------:R-:W-:Y:S01]  /*13400*/  F2FP.BF16.PACK_AB R116, R2, R6 ;  /* 0x000000060274723e */ /* 0x000fe200000010ff */
[----:B------:R-:W-:Y:S04]  /*13410*/  HMMA.16816.F32.BF16 R100, R172, R122, R100 ;  /* 0x0000007aac64723c */ /* 0x000fe80000041864 */
[C---:B------:R-:W-:Y:S01]  /*13420*/  F2FP.BF16.PACK_AB R118, R109.reuse, R110 ;  /* 0x0000006e6d76723e */ /* 0x040fe200000010ff */
[----:B------:R-:W-:Y:S01]  /*13430*/  FADD.FTZ R2, R109, R0 ;  /* 0x000000006d027221 */ /* 0x000fe20000010000 */
[----:B------:R-:W-:Y:S01]  /*13440*/  F2FP.BF16.PACK_AB R117, R235, R139 ;  /* 0x0000008beb75723e */ /* 0x000fe200000010ff */
[----:B------:R-:W-:Y:S01]  /*13450*/  FADD.FTZ R0, R223, R111 ;  /* 0x0000006fdf007221 */ /* 0x000fe20000010000 */
[----:B------:R-:W-:Y:S01]  /*13460*/  F2FP.BF16.PACK_AB R119, R240, R236 ;  /* 0x000000ecf077723e */ /* 0x000fe200000010ff */
[----:B------:R-:W2:Y:S01]  /*13470*/  LDL R223, [R1] ;  /* 0x0000000001df7983 */ /* 0x000ea20000100800 */
[----:B------:R-:W1:Y:S02]  /*13480*/  MUFU.EX2 R110, R222 ;  /* 0x000000de006e7308 */ /* 0x000e640000000800 */
[----:B------:R-:W-:Y:S01]  /*13490*/  F2FP.BF16.PACK_AB R122, R239, R237 ;  /* 0x000000edef7a723e */ /* 0x000fe200000010ff */
[----:B------:R-:W-:Y:S01]  /*134a0*/  FADD.FTZ R6, R225, R137 ;  /* 0x00000089e1067221 */ /* 0x000fe20000010000 */
[----:B------:R-:W-:Y:S01]  /*134b0*/  F2FP.BF16.PACK_AB R123, R230, R231 ;  /* 0x000000e7e67b723e */ /* 0x000fe200000010ff */
[-C--:B------:R-:W-:Y:S05]  /*134c0*/  HMMA.16816.F32.BF16 R8, R116, R124.reuse, R8 ;  /* 0x0000007c7408723c */ /* 0x080fea0000041808 */
[----:B------:R-:W-:Y:S01]  /*134d0*/  F2FP.BF16.PACK_AB R173, R189, R185 ;  /* 0x000000b9bdad723e */ /* 0x000fe200000010ff */
[----:B------:R-:W3:Y:S01]  /*134e0*/  MUFU.EX2 R109, R221 ;  /* 0x000000dd006d7308 */ /* 0x000ee20000000800 */
[----:B------:R-:W-:Y:S01]  /*134f0*/  F2FP.BF16.PACK_AB R175, R191, R190 ;  /* 0x000000bebfaf723e */ /* 0x000fe200000010ff */
[C---:B------:R-:W-:Y:S04]  /*13500*/  HMMA.16816.F32.BF16 R12, R120.reuse, R124, R12 ;  /* 0x0000007c780c723c */ /* 0x040fe8000004180c */
[----:B------:R-:W-:Y:S04]  /*13510*/  FADD.FTZ R4, R224, R0 ;  /* 0x00000000e0047221 */ /* 0x000fe80000010000 */
[-C--:B------:R-:W-:Y:S01]  /*13520*/  HMMA.16816.F32.BF16 R16, R120, R126.reuse, R16 ;  /* 0x0000007e7810723c */ /* 0x080fe20000041810 */
[----:B------:R-:W4:Y:S03]  /*13530*/  MUFU.EX2 R111, R219 ;  /* 0x000000db006f7308 */ /* 0x000f260000000800 */
[----:B-1----:R-:W-:Y:S02]  /*13540*/  FADD.FTZ R0, R110, R2 ;  /* 0x000000026e007221 */ /* 0x002fe40000010000 */
[----:B------:R-:W-:Y:S02]  /*13550*/  FADD.FTZ R2, R242, R4 ;  /* 0x00000004f2027221 */ /* 0x000fe40000010000 */
[C---:B------:R-:W-:Y:S01]  /*13560*/  HMMA.16816.F32.BF16 R20, R116.reuse, R126, R20 ;  /* 0x0000007e7414723c */ /* 0x040fe20000041814 */
[----:B------:R-:W1:Y:S03]  /*13570*/  LDSM.16.MT88.4 R124, [R171+0x1000] ;  /* 0x00100000ab7c783b */ /* 0x000e660000004200 */
[----:B------:R-:W-:Y:S01]  /*13580*/  FADD.FTZ R4, R139, R3 ;  /* 0x000000038b047221 */ /* 0x000fe20000010000 */
[C---:B---3--:R-:W-:Y:S01]  /*13590*/  F2FP.BF16.PACK_AB R172, R109.reuse, R110 ;  /* 0x0000006e6dac723e */ /* 0x048fe200000010ff */
[----:B------:R-:W-:Y:S02]  /*135a0*/  FADD.FTZ R0, R109, R0 ;  /* 0x000000006d007221 */ /* 0x000fe40000010000 */
[-C--:B------:R-:W-:Y:S04]  /*135b0*/  HMMA.16816.F32.BF16 R24, R116, R128.reuse, R24 ;  /* 0x000000807418723c */ /* 0x080fe80000041818 */
[----:B------:R-:W-:Y:S02]  /*135c0*/  FADD.FTZ R0, R136, R0 ;  /* 0x0000000088007221 */ /* 0x000fe40000010000 */
[----:B------:R-:W-:Y:S02]  /*135d0*/  FADD.FTZ R2, R233, R2 ;  /* 0x00000002e9027221 */ /* 0x000fe40000010000 */
[C---:B------:R-:W-:Y:S04]  /*135e0*/  HMMA.16816.F32.BF16 R28, R120.reuse, R128, R28 ;  /* 0x00000080781c723c */ /* 0x040fe8000004181c */
[C---:B----4-:R-:W-:Y:S01]  /*135f0*/  F2FP.BF16.PACK_AB R174, R111.reuse, R136 ;  /* 0x000000886fae723e */ /* 0x050fe200000010ff */
[----:B------:R-:W-:Y:S02]  /*13600*/  FADD.FTZ R214, R111, R0 ;  /* 0x000000006fd67221 */ /* 0x000fe40000010000 */
[----:B------:R-:W-:Y:S01]  /*13610*/  FADD.FTZ R0, R241, R6 ;  /* 0x00000006f1007221 */ /* 0x000fe20000010000 */
[-C--:B------:R-:W-:Y:S04]  /*13620*/  HMMA.16816.F32.BF16 R32, R120, R130.reuse, R32 ;  /* 0x000000827820723c */ /* 0x080fe80000041820 */
[----:B------:R-:W-:Y:S01]  /*13630*/  FADD.FTZ R3, R138, R0 ;  /* 0x000000008a037221 */ /* 0x000fe20000010000 */
[----:B------:R-:W-:Y:S01]  /*13640*/  MOV R6, R5 ;  /* 0x0000000500067202 */ /* 0x000fe20000000f00 */
[----:B------:R-:W-:Y:S02]  /*13650*/  FADD.FTZ R0, R235, R4 ;  /* 0x00000004eb007221 */ /* 0x000fe40000010000 */
[C---:B------:R-:W-:Y:S01]  /*13660*/  HMMA.16816.F32.BF16 R36, R116.reuse, R130, R36 ;  /* 0x000000827424723c */ /* 0x040fe20000041824 */
[----:B------:R-:W3:Y:S03]  /*13670*/  LDSM.16.MT88.4 R128, [R170+0x1c00] ;  /* 0x001c0000aa80783b */ /* 0x000ee60000004200 */
        /* <DEDUP_REMOVED lines=11> */
[C---:B------:R-:W-:Y:S01]  /*13730*/  HMMA.16816.F32.BF16 R52, R116.reuse, R134, R52 ;  /* 0x000000867434723c */ /* 0x040fe20000041834 */
[----:B------:R-:W4:Y:S03]  /*13740*/  LDSM.16.MT88.4 R132, [R171+0x1c00] ;  /* 0x001c0000ab84783b */ /* 0x000f260000004200 */
[----:B------:R-:W-:Y:S02]  /*13750*/  FADD.FTZ R2, R185, R0 ;  /* 0x00000000b9027221 */ /* 0x000fe40000010000 */
[----:B------:R-:W-:Y:S02]  /*13760*/  FADD.FTZ R0, R186, R4 ;  /* 0x00000004ba007221 */ /* 0x000fe40000010000 */
[-C--:B-1----:R-:W-:Y:S04]  /*13770*/  HMMA.16816.F32.BF16 R56, R116, R124.reuse, R56 ;  /* 0x0000007c7438723c */ /* 0x082fe80000041838 */
        /* <DEDUP_REMOVED lines=9> */
[----:B------:R-:W-:Y:S01]  /*13810*/  FADD.FTZ R2, R181, R0 ;  /* 0x00000000b5027221 */ /* 0x000fe20000010000 */
[----:B------:R-:W-:Y:S01]  /*13820*/  IADD3 R0, R209, -0x1, RZ ;  /* 0xffffffffd1007810 */ /* 0x000fe20007ffe0ff */
[----:B------:R-:W-:Y:S02]  /*13830*/  FADD.FTZ R213, R191, R4 ;  /* 0x00000004bfd57221 */ /* 0x000fe40000010000 */
[-C--:B---3--:R-:W-:Y:S04]  /*13840*/  HMMA.16816.F32.BF16 R72, R116, R128.reuse, R72 ;  /* 0x000000807448723c */ /* 0x088fe80000041848 */
[----:B------:R-:W-:Y:S04]  /*13850*/  FADD.FTZ R224, R180, R2 ;  /* 0x00000002b4e07221 */ /* 0x000fe80000010000 */
[C---:B------:R-:W-:Y:S08]  /*13860*/  HMMA.16816.F32.BF16 R76, R120.reuse, R128, R76 ;  /* 0x00000080784c723c */ /* 0x040ff0000004184c */
[-C--:B------:R-:W-:Y:S08]  /*13870*/  HMMA.16816.F32.BF16 R80, R120, R130.reuse, R80 ;  /* 0x000000827850723c */ /* 0x080ff00000041850 */
[C---:B------:R-:W-:Y:S08]  /*13880*/  HMMA.16816.F32.BF16 R84, R116.reuse, R130, R84 ;  /* 0x000000827454723c */ /* 0x040ff00000041854 */
[-C--:B----4-:R-:W-:Y:S08]  /*13890*/  HMMA.16816.F32.BF16 R88, R116, R132.reuse, R88 ;  /* 0x000000847458723c */ /* 0x090ff00000041858 */
[C---:B------:R-:W-:Y:S08]  /*138a0*/  HMMA.16816.F32.BF16 R92, R120.reuse, R132, R92 ;  /* 0x00000084785c723c */ /* 0x040ff0000004185c */
[-C--:B------:R-:W-:Y:S08]  /*138b0*/  HMMA.16816.F32.BF16 R96, R120, R134.reuse, R96 ;  /* 0x000000867860723c */ /* 0x080ff00000041860 */
[----:B------:R-:W-:Y:S08]  /*138c0*/  HMMA.16816.F32.BF16 R100, R116, R134, R100 ;  /* 0x000000867464723c */ /* 0x000ff00000041864 */
[-C--:B------:R-:W-:Y:S01]  /*138d0*/  HMMA.16816.F32.BF16 R140, R172, R144.reuse, R8 ;  /* 0x00000090ac8c723c */ /* 0x080fe20000041808 */
[----:B------:R-:W1:Y:S07]  /*138e0*/  LDSM.16.MT88.4 R8, [R171+0x1400] ;  /* 0x00140000ab08783b */ /* 0x000e6e0000004200 */
[C---:B------:R-:W-:Y:S01]  /*138f0*/  HMMA.16816.F32.BF16 R136, R176.reuse, R144, R12 ;  /* 0x00000090b088723c */ /* 0x040fe2000004180c */
[----:B------:R-:W3:Y:S07]  /*13900*/  LDSM.16.MT88.4 R12, [R170+0x2000] ;  /* 0x00200000aa0c783b */ /* 0x000eee0000004200 */
[-C--:B------:R-:W-:Y:S01]  /*13910*/  HMMA.16816.F32.BF16 R132, R176, R146.reuse, R16 ;  /* 0x00000092b084723c */ /* 0x080fe20000041810 */
[----:B------:R-:W4:Y:S07]  /*13920*/  LDSM.16.MT88.4 R16, [R171+0x2000] ;  /* 0x00200000ab10783b */ /* 0x000f2e0000004200 */
        /* <DEDUP_REMOVED lines=9> */
[-C--:B-1----:R-:W-:Y:S03]  /*139c0*/  HMMA.16816.F32.BF16 R56, R172, R8.reuse, R56 ;  /* 0x00000008ac38723c */ /* 0x082fe60000041838 */
[----:B--2---:R-:W-:Y:S01]  /*139d0*/  ISETP.GT.AND P0, PT, R209, R223, PT ;  /* 0x000000dfd100720c */ /* 0x004fe20003f04270 */
[----:B------:R-:W-:Y:S04]  /*139e0*/  FADD.FTZ R223, R184, R3 ;  /* 0x00000003b8df7221 */ /* 0x000fe80000010000 */
[C---:B------:R-:W-:Y:S04]  /*139f0*/  HMMA.16816.F32.BF16 R60, R176.reuse, R8, R60 ;  /* 0x00000008b03c723c */ /* 0x040fe8000004183c */
[----:B------:R-:W-:Y:S04]  /*13a00*/  MOV R209, R0 ;  /* 0x0000000000d17202 */ /* 0x000fe80000000f00 */
[-C--:B------:R-:W-:Y:S08]  /*13a10*/  HMMA.16816.F32.BF16 R64, R176, R10.reuse, R64 ;  /* 0x0000000ab040723c */ /* 0x080ff00000041840 */
[C---:B------:R-:W-:Y:S08]  /*13a20*/  HMMA.16816.F32.BF16 R68, R172.reuse, R10, R68 ;  /* 0x0000000aac44723c */ /* 0x040ff00000041844 */
[-C--:B---3--:R-:W-:Y:S08]  /*13a30*/  HMMA.16816.F32.BF16 R72, R172, R12.reuse, R72 ;  /* 0x0000000cac48723c */ /* 0x088ff00000041848 */
[C---:B------:R-:W-:Y:S08]  /*13a40*/  HMMA.16816.F32.BF16 R76, R176.reuse, R12, R76 ;  /* 0x0000000cb04c723c */ /* 0x040ff0000004184c */
[-C--:B------:R-:W-:Y:S08]  /*13a50*/  HMMA.16816.F32.BF16 R80, R176, R14.reuse, R80 ;  /* 0x0000000eb050723c */ /* 0x080ff00000041850 */
[C---:B------:R-:W-:Y:S08]  /*13a60*/  HMMA.16816.F32.BF16 R84, R172.reuse, R14, R84 ;  /* 0x0000000eac54723c */ /* 0x040ff00000041854 */
[-C--:B----4-:R-:W-:Y:S08]  /*13a70*/  HMMA.16816.F32.BF16 R88, R172, R16.reuse, R88 ;  /* 0x00000010ac58723c */ /* 0x090ff00000041858 */
[C---:B------:R-:W-:Y:S08]  /*13a80*/  HMMA.16816.F32.BF16 R92, R176.reuse, R16, R92 ;  /* 0x00000010b05c723c */ /* 0x040ff0000004185c */
[-C--:B------:R-:W-:Y:S08]  /*13a90*/  HMMA.16816.F32.BF16 R96, R176, R18.reuse, R96 ;  /* 0x00000012b060723c */ /* 0x080ff00000041860 */
[----:B------:R-:W-:Y:S01]  /*13aa0*/  HMMA.16816.F32.BF16 R100, R172, R18, R100 ;  /* 0x00000012ac64723c */ /* 0x000fe20000041864 */
[----:B------:R-:W-:Y:S07]  /*13ab0*/  @!UPT UIADD3 URZ, URZ, URZ, URZ ;  /* 0x0000003f3f3ff290 */ /* 0x000fee000fffe03f */
[----:B------:R-:W-:-:S11]  /*13ac0*/  @P0 BRA `(.L_x_319) ;  /* 0xffffd52000000947 */ /* 0x000fd6000383ffff */
.L_x_307:
        /* <DEDUP_REMOVED lines=16> */
.L_x_409:
        /* <DEDUP_REMOVED lines=13> */
[----:B------:R-:W-:Y:S01]  /*13ca0*/  @P2 MUFU.RCP R3, R8 ;  /* 0x0000000800032308 */ /* 0x000fe20000001000 */
[----:B-1----:R-:W-:-:S07]  /*13cb0*/  FMUL.FTZ R110, R0, R140 ;  /* 0x0000008c006e7220 */ /* 0x002fce0000410000 */
[----:B------:R-:W1:Y:S01]  /*13cc0*/  @P2 MUFU.LG2 R8, R8 ;  /* 0x0000000800082308 */ /* 0x000e620000000c00 */
[C---:B------:R-:W-:Y:S02]  /*13cd0*/  FMUL.FTZ R111, R0.reuse, R141 ;  /* 0x0000008d006f7220 */ /* 0x040fe40000410000 */
[C---:B------:R-:W-:Y:S02]  /*13ce0*/  FMUL.FTZ R140, R0.reuse, R144 ;  /* 0x00000090008c7220 */ /* 0x040fe40000410000 */
[C---:B------:R-:W-:Y:S02]  /*13cf0*/  FMUL.FTZ R141, R0.reuse, R145 ;  /* 0x00000091008d7220 */ /* 0x040fe40000410000 */
[C---:B------:R-:W-:Y:S01]  /*13d00*/  FMUL.FTZ R144, R0.reuse, R148 ;  /* 0x0000009400907220 */ /* 0x040fe20000410000 */
[----:B------:R-:W-:Y:S01]  /*13d10*/  @P1 MUFU.RCP R2, R5 ;  /* 0x0000000500021308 */ /* 0x000fe20000001000 */
        /* <DEDUP_REMOVED lines=20> */
[----:B------:R2:W3:Y:S01]  /*13e60*/  @P1 MUFU.LG2 R0, R5 ;  /* 0x0000000500001308 */ /* 0x0004e20000000c00 */
[----:B-1----:R-:W-:-:S02]  /*13e70*/  @P2 FMUL.FTZ R10, R8, 0.69314718246459960938 ;  /* 0x3f317218080a2820 */ /* 0x002fc40000410000 */
[C---:B------:R-:W-:Y:S02]  /*13e80*/  FMUL.FTZ R178, R3.reuse, R150 ;  /* 0x0000009603b27220 */ /* 0x040fe40000410000 */
[C---:B------:R-:W-:Y:S02]  /*13e90*/  FMUL.FTZ R179, R3.reuse, R151 ;  /* 0x0000009703b37220 */ /* 0x040fe40000410000 */
[C---:B------:R-:W-:Y:S02]  /*13ea0*/  FMUL.FTZ R88, R3.reuse, R154 ;  /* 0x0000009a03587220 */ /* 0x040fe40000410000 */
[C---:B------:R-:W-:Y:S02]  /*13eb0*/  FMUL.FTZ R89, R3.reuse, R155 ;  /* 0x0000009b03597220 */ /* 0x040fe40000410000 */
[C---:B------:R-:W-:Y:S02]  /*13ec0*/  FMUL.FTZ R174, R3.reuse, R142 ;  /* 0x0000008e03ae7220 */ /* 0x040fe40000410000 */
[----:B------:R-:W-:-:S02]  /*13ed0*/  FMUL.FTZ R175, R3, R143 ;  /* 0x0000008f03af7220 */ /* 0x000fc40000410000 */
[C---:B------:R-:W-:Y:S01]  /*13ee0*/  FMUL.FTZ R176, R3.reuse, R146 ;  /* 0x0000009203b07220 */ /* 0x040fe20000410000 */
[----:B--2---:R-:W-:Y:S01]  /*13ef0*/  @P2 MOV R5, 0x3f317218 ;  /* 0x3f31721800052802 */ /* 0x004fe20000000f00 */
[----:B---3--:R-:W-:Y:S01]  /*13f00*/  @P1 FMUL.FTZ R8, R0, 0.69314718246459960938 ;  /* 0x3f31721800081820 */ /* 0x008fe20000410000 */
[----:B------:R-:W-:Y:S01]  /*13f10*/  MOV R0, RZ ;  /* 0x000000ff00007202 */ /* 0x000fe20000000f00 */
[C---:B------:R-:W-:Y:S02]  /*13f20*/  FMUL.FTZ R177, R3.reuse, R147 ;  /* 0x0000009303b17220 */ /* 0x040fe40000410000 */
[C---:B------:R-:W-:Y:S02]  /*13f30*/  FMUL.FTZ R100, R3.reuse, R158 ;  /* 0x0000009e03647220 */ /* 0x040fe40000410000 */
[C---:B------:R-:W-:Y:S01]  /*13f40*/  FMUL.FTZ R101, R3.reuse, R159 ;  /* 0x0000009f03657220 */ /* 0x040fe20000410000 */
[----:B------:R-:W1:Y:S01]  /*13f50*/  @P0 MUFU.RCP R0, R4 ;  /* 0x0000000400000308 */ /* 0x000e620000001000 */
[----:B------:R-:W-:-:S02]  /*13f60*/  FMUL.FTZ R150, R3, R70 ;  /* 0x0000004603967220 */ /* 0x000fc40000410000 */
[C---:B------:R-:W-:Y:S02]  /*13f70*/  FMUL.FTZ R151, R3.reuse, R71 ;  /* 0x0000004703977220 */ /* 0x040fe40000410000 */
[C---:B------:R-:W-:Y:S02]  /*13f80*/  FMUL.FTZ R154, R3.reuse, R86 ;  /* 0x00000056039a7220 */ /* 0x040fe40000410000 */
[C---:B------:R-:W-:Y:S02]  /*13f90*/  FMUL.FTZ R155, R3.reuse, R87 ;  /* 0x00000057039b7220 */ /* 0x040fe40000410000 */
[C---:B------:R-:W-:Y:S02]  /*13fa0*/  FMUL.FTZ R40, R2.reuse, R64 ;  /* 0x0000004002287220 */ /* 0x040fe40000410000 */
[----:B------:R-:W-:Y:S02]  /*13fb0*/  FMUL.FTZ R41, R2, R65 ;  /* 0x0000004102297220 */ /* 0x000fe40000410000 */
        /* <DEDUP_REMOVED lines=9> */
[----:B------:R-:W-:Y:S01]  /*14050*/  FMUL.FTZ R71, R3, R103 ;  /* 0x0000006703477220 */ /* 0x000fe20000410000 */
[----:B------:R-:W-:Y:S01]  /*14060*/  @P3 MOV R3, 0x3f317218 ;  /* 0x3f31721800033802 */ /* 0x000fe20000000f00 */
        /* <DEDUP_REMOVED lines=21> */
[----:B------:R-:W-:Y:S02]  /*141c0*/  FMUL.FTZ R27, R2, R97 ;  /* 0x00000061021b7220 */ /* 0x000fe40000410000 */
[----:B------:R2:W3:Y:S01]  /*141d0*/  @P0 MUFU.LG2 R2, R4 ;  /* 0x0000000400020308 */ /* 0x0004e20000000c00 */
[----:B------:R-:W-:Y:S02]  /*141e0*/  @P3 FMUL.FTZ R11, R9, 0.69314718246459960938 ;  /* 0x3f317218090b3820 */ /* 0x000fe40000410000 */
[----:B------:R-:W-:Y:S02]  /*141f0*/  @P3 FMUL.FTZ R9, R3, c[0x0][0x2d0] ;  /* 0x0000b40003093a20 */ /* 0x000fe40000410000 */
[----:B------:R-:W-:Y:S02]  /*14200*/  @P1 FMUL.FTZ R3, R12, c[0x0][0x2d0] ;  /* 0x0000b4000c031a20 */ /* 0x000fe40000410000 */
[----:B------:R-:W-:Y:S02]  /*14210*/  @P2 FMUL.FTZ R5, R5, c[0x0][0x2d0] ;  /* 0x0000b40005052a20 */ /* 0x000fe40000410000 */
[----:B------:R-:W-:Y:S01]  /*14220*/  @P1 FFMA.FTZ R25, R3, R106, R8 ;  /* 0x0000006a03191223 */ /* 0x000fe20000010008 */
[----:B------:R-:W-:Y:S01]  /*14230*/  @P0 MOV R3, 0x3f317218 ;  /* 0x3f31721800030802 */ /* 0x000fe20000000f00 */
[----:B-1----:R-:W-:-:S02]  /*14240*/  FMUL.FTZ R76, R0, R66 ;  /* 0x00000042004c7220 */ /* 0x002fc40000410000 */
[----:B------:R-:W-:Y:S02]  /*14250*/  FMUL.FTZ R77, R0, R67 ;  /* 0x00000043004d7220 */ /* 0x000fe40000410000 */
[----:B------:R-:W-:Y:S01]  /*14260*/  @P0 FMUL.FTZ R3, R3, c[0x0][0x2d0] ;  /* 0x0000b40003030a20 */ /* 0x000fe20000410000 */
[----:B--2---:R-:W-:Y:S01]  /*14270*/  MOV R4, 0x1 ;  /* 0x0000000100047802 */ /* 0x004fe20000000f00 */
[----:B---3--:R-:W-:Y:S02]  /*14280*/  @P0 FMUL.FTZ R2, R2, 0.69314718246459960938 ;  /* 0x3f31721802020820 */ /* 0x008fe40000410000 */
        /* <DEDUP_REMOVED lines=26> */
.L_x_242:
[----:B------:R4:W5:Y:S04]  /*14430*/  LDL R6, [R1+0x50] ;  /* 0x0000500001067983 */ /* 0x0009680000100800 */
[----:B------:R-:W1:Y:S01]  /*14440*/  S2R R2, SR_TID.X ;  /* 0x0000000000027919 */ /* 0x000e620000002100 */
[----:B------:R-:W-:Y:S01]  /*14450*/  BSSY B0, `(.L_x_321) ;  /* 0x0000011000007945 */ /* 0x000fe20003800000 */
[----:B-1----:R-:W-:-:S13]  /*14460*/  LOP3.LUT P0, RZ, R2, 0x7f, RZ, 0xc0, !PT ;  /* 0x0000007f02ff7812 */ /* 0x002fda000780c0ff */
[----:B------:R-:W-:Y:S05]  /*14470*/  @P0 BRA `(.L_x_322) ;  /* 0x000000e000000947 */ /* 0x000fea0003800000 */
[----:B--2-4-:R-:W1:Y:S01]  /*14480*/  S2R R4, SR_LANEID ;  /* 0x0000000000047919 */ /* 0x014e620000000000 */
[----:B------:R-:W-:Y:S01]  /*14490*/  VOTEU.ANY UR4, UPT, PT ;  /* 0x0000000000047886 */ /* 0x000fe200038e0100 */
[----:B---3--:R-:W-:Y:S01]  /*144a0*/  IMAD.MOV.U32 R5, RZ, RZ, c[0x0][0x564] ;  /* 0x00015900ff057624 */ /* 0x008fe200078e00ff */
[----:B------:R-:W1:Y:S08]  /*144b0*/  FLO.U32 R3, UR4 ;  /* 0x0000000400037d00 */ /* 0x000e7000080e0000 */
[----:B------:R-:W2:Y:S01]  /*144c0*/  POPC R2, UR4 ;  /* 0x0000000400027d09 */ /* 0x000ea20008000000 */
[----:B-1----:R-:W-:Y:S01]  /*144d0*/  ISETP.EQ.U32.AND P0, PT, R3, R4, PT ;  /* 0x000000040300720c */ /* 0x002fe20003f02070 */
[----:B------:R-:W-:-:S12]  /*144e0*/  IMAD.MOV.U32 R4, RZ, RZ, c[0x0][0x560] ;  /* 0x00015800ff047624 */ /* 0x000fd800078e00ff */
[----:B--2---:R1:W2:Y:S04]  /*144f0*/  @P0 ATOMG.E.ADD.STRONG.GPU PT, R2, [R4.64], R2 ;  /* 0x00000002040209a8 */ /* 0x0042a800081ee1c8 */
[----:B-1----:R-:W1:Y:S04]  /*14500*/  S2R R4, SR_LTMASK ;  /* 0x0000000000047919 */ /* 0x002e680000003900 */
[----:B--2---:R1:W2:Y:S02]  /*14510*/  SHFL.IDX PT, R3, R2, R3, 0x1f ;  /* 0x00001f0302037589 */ /* 0x0042a400000e0000 */
[----:B-1----:R-:W-:-:S06]  /*14520*/  LOP3.LUT R2, R4, UR4, RZ, 0xc0, !PT ;  /* 0x0000000404027c12 */ /* 0x002fcc000f8ec0ff */
[----:B------:R-:W2:Y:S02]  /*14530*/  POPC R2, R2 ;  /* 0x0000000200027309 */ /* 0x000ea40000000000 */
[----:B--2--5:R-:W-:-:S05]  /*14540*/  IADD3 R6, R3, c[0x0][0xc], R2 ;  /* 0x0000030003067a10 */ /* 0x024fca0007ffe002 */
[----:B------:R1:W-:Y:S02]  /*14550*/  STL [R1+0x50], R6 ;  /* 0x0000500601007387 */ /* 0x0003e40000100800 */
.L_x_322:
[----:B----4-:R-:W-:Y:S05]  /*14560*/  BSYNC B0 ;  /* 0x0000000000007941 */ /* 0x010fea0003800000 */
.L_x_321:
[----:B------:R-:W-:Y:S01]  /*14570*/  PRMT R0, R0, 0x9910, RZ ;  /* 0x0000991000007816 */ /* 0x000fe200000000ff */
[----:B------:R-:W-:Y:S01]  /*14580*/  BSSY B1, `(.L_x_323) ;  /* 0x000038a000017945 */ /* 0x000fe20003800000 */
[----:B-----5:R-:W-:Y:S02]  /*14590*/  IMAD.MOV.U32 R80, RZ, RZ, R6 ;  /* 0x000000ffff507224 */ /* 0x020fe400078e0006 */
[----:B------:R-:W-:-:S13]  /*145a0*/  ISETP.NE.AND P0, PT, R0, RZ, PT ;  /* 0x000000ff0000720c */ /* 0x000fda0003f05270 */
[----:B------:R-:W-:Y:S05]  /*145b0*/  @!P0 BRA `(.L_x_324) ;  /* 0x00002ba000008947 */ /* 0x000fea0003800000 */
[----:B-1----:R-:W4:Y:S04]  /*145c0*/  LDL R6, [R1+0x68] ;  /* 0x0000680001067983 */ /* 0x002f280000100800 */
[----:B---3--:R-:W3:Y:S04]  /*145d0*/  LDL R8, [R1+0x6c] ;  /* 0x00006c0001087983 */ /* 0x008ee80000100800 */
[----:B--2---:R-:W2:Y:S04]  /*145e0*/  LDL R13, [R1+0xa0] ;  /* 0x0000a000010d7983 */ /* 0x004ea80000100800 */
[----:B------:R-:W2:Y:S04]  /*145f0*/  LDL.LU R12, [R1+0x4c] ;  /* 0x00004c00010c7983 */ /* 0x000ea80000300800 */
[----:B------:R-:W2:Y:S04]  /*14600*/  LDL R11, [R1+0x9c] ;  /* 0x00009c00010b7983 */ /* 0x000ea80000100800 */
[----:B------:R-:W2:Y:S01]  /*14610*/  LDL.LU R10, [R1+0x60] ;  /* 0x00006000010a7983 */ /* 0x000ea20000300800 */
[----:B------:R-:W-:Y:S01]  /*14620*/  WARPSYNC 0xffffffff ;  /* 0xffffffff00007948 */ /* 0x000fe20003800000 */
[----:B------:R-:W-:-:S02]  /*14630*/  F2FP.BF16.PACK_AB R0, R111, R110 ;  /* 0x0000006e6f00723e */ /* 0x000fc400000010ff */
[----:B------:R-:W-:Y:S01]  /*14640*/  BAR.SYNC.DEFER_BLOCKING 0x1, 0x80 ;  /* 0x0042000000007b1d */ /* 0x000fe20000010000 */
[----:B------:R-:W-:Y:S02]  /*14650*/  F2FP.BF16.PACK_AB R3, R175, R174 ;  /* 0x000000aeaf03723e */ /* 0x000fe400000010ff */
[----:B------:R-:W-:Y:S02]  /*14660*/  F2FP.BF16.PACK_AB R2, R141, R140 ;  /* 0x0000008c8d02723e */ /* 0x000fe400000010ff */
[----:B------:R-:W-:Y:S02]  /*14670*/  F2FP.BF16.PACK_AB R4, R45, R44 ;  /* 0x0000002c2d04723e */ /* 0x000fe400000010ff */
[----:B------:R-:W-:Y:S02]  /*14680*/  F2FP.BF16.PACK_AB R5, R77, R76 ;  /* 0x0000004c4d05723e */ /* 0x000fe400000010ff */
[----:B------:R-:W-:-:S04]  /*14690*/  ISETP.NE.U32.AND P0, PT, RZ, c[0x0][0x508], PT ;  /* 0x00014200ff007a0c */ /* 0x000fc80003f05070 */
[----:B------:R-:W-:Y:S02]  /*146a0*/  ISETP.NE.AND.EX P2, PT, RZ, c[0x0][0x50c], PT, P0 ;  /* 0x00014300ff007a0c */ /* 0x000fe40003f45300 */
[----:B------:R-:W-:-:S04]  /*146b0*/  ISETP.NE.U32.AND P3, PT, RZ, c[0x0][0x500], PT ;  /* 0x00014000ff007a0c */ /* 0x000fc80003f65070 */
[----:B------:R-:W-:Y:S01]  /*146c0*/  ISETP.NE.AND.EX P3, PT, RZ, c[0x0][0x504], PT, P3 ;  /* 0x00014100ff007a0c */ /* 0x000fe20003f65330 */
[----:B----4-:R1:W-:Y:S04]  /*146d0*/  STS [R6+0x80], R0 ;  /* 0x0000800006007388 */ /* 0x0103e80000000800 */
[----:B------:R4:W-:Y:S04]  /*146e0*/  STS [R6+0x280], R3 ;  /* 0x0002800306007388 */ /* 0x0009e80000000800 */
[----:B---3--:R3:W-:Y:S01]  /*146f0*/  STS [R8], R2 ;  /* 0x0000000208007388 */ /* 0x0087e20000000800 */
[----:B-1----:R-:W-:-:S02]  /*14700*/  F2FP.BF16.PACK_AB R0, R177, R176 ;  /* 0x000000b0b100723e */ /* 0x002fc400000010ff */
[----:B----4-:R-:W-:-:S03]  /*14710*/  F2FP.BF16.PACK_AB R3, R29, R28 ;  /* 0x0000001c1d03723e */ /* 0x010fc600000010ff */
[----:B------:R1:W-:Y:S01]  /*14720*/  STS [R8+0x200], R0 ;  /* 0x0002000008007388 */ /* 0x0003e20000000800 */
[----:B---3--:R-:W-:-:S03]  /*14730*/  F2FP.BF16.PACK_AB R2, R57, R56 ;  /* 0x000000383902723e */ /* 0x008fc600000010ff */
[----:B------:R3:W-:Y:S04]  /*14740*/  STS [R6+0x1080], R3 ;  /* 0x0010800306007388 */ /* 0x0007e80000000800 */
[----:B------:R4:W-:Y:S01]  /*14750*/  STS [R6+0x1280], R2 ;  /* 0x0012800206007388 */ /* 0x0009e20000000800 */
[----:B-1----:R-:W-:Y:S02]  /*14760*/  F2FP.BF16.PACK_AB R0, R31, R30 ;  /* 0x0000001e1f00723e */ /* 0x002fe400000010ff */
[----:B---3--:R-:W-:-:S03]  /*14770*/  F2FP.BF16.PACK_AB R3, R145, R144 ;  /* 0x000000909103723e */ /* 0x008fc600000010ff */
[----:B------:R1:W-:Y:S01]  /*14780*/  STS [R8+0x1000], R0 ;  /* 0x0010000008007388 */ /* 0x0003e20000000800 */
[----:B----4-:R-:W-:-:S03]  /*14790*/  F2FP.BF16.PACK_AB R2, R179, R178 ;  /* 0x000000b2b302723e */ /* 0x010fc600000010ff */
[----:B------:R3:W-:Y:S04]  /*147a0*/  STS [R8+0x1200], R4 ;  /* 0x0012000408007388 */ /* 0x0007e80000000800 */
[----:B--2---:R2:W-:Y:S04]  /*147b0*/  STS [R13+0x80], R3 ;  /* 0x000080030d007388 */ /* 0x0045e80000000800 */
[----:B------:R4:W-:Y:S01]  /*147c0*/  STS [R13+0x280], R2 ;  /* 0x000280020d007388 */ /* 0x0009e20000000800 */
[----:B-1----:R-:W-:Y:S02]  /*147d0*/  F2FP.BF16.PACK_AB R0, R149, R148 ;  /* 0x000000949500723e */ /* 0x002fe400000010ff */
[----:B---3--:R-:W-:-:S03]  /*147e0*/  F2FP.BF16.PACK_AB R4, R33, R32 ;  /* 0x000000202104723e */ /* 0x008fc600000010ff */
[----:B------:R1:W-:Y:S01]  /*147f0*/  STS [R11], R0 ;  /* 0x000000000b007388 */ /* 0x0003e20000000800 */
[----:B--2---:R-:W-:Y:S02]  /*14800*/  F2FP.BF16.PACK_AB R3, R89, R88 ;  /* 0x000000585903723e */ /* 0x004fe400000010ff */
[----:B----4-:R-:W-:-:S03]  /*14810*/  F2FP.BF16.PACK_AB R2, R75, R74 ;  /* 0x0000004a4b02723e */ /* 0x010fc600000010ff */
[----:B------:R2:W-:Y:S04]  /*14820*/  STS [R11+0x200], R3 ;  /* 0x000200030b007388 */ /* 0x0005e80000000800 */
[----:B------:R3:W-:Y:S04]  /*14830*/  STS [R13+0x1080], R4 ;  /* 0x001080040d007388 */ /* 0x0007e80000000800 */
[----:B------:R4:W-:Y:S01]  /*14840*/  STS [R13+0x1280], R2 ;  /* 0x001280020d007388 */ /* 0x0009e20000000800 */
[----:B-1----:R-:W-:-:S05]  /*14850*/  F2FP.BF16.PACK_AB R0, R35, R34 ;  /* 0x000000222300723e */ /* 0x002fca00000010ff */
[----:B------:R1:W-:Y:S01]  /*14860*/  STS [R11+0x1000], R0 ;  /* 0x001000000b007388 */ /* 0x0003e20000000800 */
[----:B--2---:R-:W-:Y:S02]  /*14870*/  F2FP.BF16.PACK_AB R3, R153, R152 ;  /* 0x000000989903723e */ /* 0x004fe400000010ff */
[----:B---3--:R-:W-:Y:S02]  /*14880*/  F2FP.BF16.PACK_AB R4, R61, R60 ;  /* 0x0000003c3d04723e */ /* 0x008fe400000010ff */
        /* <DEDUP_REMOVED lines=18> */
[----:B------:R3:W-:Y:S01]  /*149b0*/  STS [R13+0x2080], R3 ;  /* 0x002080030d007388 */ /* 0x0007e20000000800 */
[----:B-1----:R-:W-:-:S03]  /*149c0*/  F2FP.BF16.PACK_AB R0, R173, R172 ;  /* 0x000000acad00723e */ /* 0x002fc600000010ff */
[----:B------:R1:W-:Y:S04]  /*149d0*/  STS [R13+0x2280], R2 ;  /* 0x002280020d007388 */ /* 0x0003e80000000800 */
[----:B------:R4:W-:Y:S01]  /*149e0*/  STS [R11+0x2000], R0 ;  /* 0x002000000b007388 */ /* 0x0009e20000000800 */
[----:B--2---:R-:W-:Y:S02]  /*149f0*/  F2FP.BF16.PACK_AB R4, R39, R38 ;  /* 0x000000262704723e */ /* 0x004fe400000010ff */
[----:B---3--:R-:W-:Y:S02]  /*14a00*/  F2FP.BF16.PACK_AB R3, R151, R150 ;  /* 0x000000969703723e */ /* 0x008fe400000010ff */
[----:B-1----:R-:W-:-:S03]  /*14a10*/  F2FP.BF16.PACK_AB R2, R63, R62 ;  /* 0x0000003e3f02723e */ /* 0x002fc600000010ff */
[----:B------:R1:W-:Y:S01]  /*14a20*/  STS [R11+0x2200], R3 ;  /* 0x002200030b007388 */ /* 0x0003e20000000800 */
[----:B----4-:R-:W-:-:S03]  /*14a30*/  F2FP.BF16.PACK_AB R0, R41, R40 ;  /* 0x000000282900723e */ /* 0x010fc600000010ff */
[----:B------:R2:W-:Y:S04]  /*14a40*/  STS [R13+0x3080], R4 ;  /* 0x003080040d007388 */ /* 0x0005e80000000800 */
[----:B------:R3:W-:Y:S04]  /*14a50*/  STS [R13+0x3280], R2 ;  /* 0x003280020d007388 */ /* 0x0007e80000000800 */
[----:B------:R4:W-:Y:S04]  /*14a60*/  STS [R11+0x3000], R0 ;  /* 0x003000000b007388 */ /* 0x0009e80000000800 */
[----:B------:R-:W-:Y:S01]  /*14a70*/  STS [R11+0x3200], R5 ;  /* 0x003200050b007388 */ /* 0x000fe20000000800 */
[----:B-1----:R-:W-:-:S02]  /*14a80*/  F2FP.BF16.PACK_AB R3, R159, R158 ;  /* 0x0000009e9f03723e */ /* 0x002fc400000010ff */
[----:B--2---:R-:W-:Y:S02]  /*14a90*/  F2FP.BF16.PACK_AB R4, R73, R72 ;  /* 0x000000484904723e */ /* 0x004fe400000010ff */
[----:B---3--:R-:W-:-:S03]  /*14aa0*/  F2FP.BF16.PACK_AB R2, R181, R180 ;  /* 0x000000b4b502723e */ /* 0x008fc600000010ff */
[----:B------:R1:W-:Y:S01]  /*14ab0*/  STS [R6+0x4080], R4 ;  /* 0x0040800406007388 */ /* 0x0003e20000000800 */
[----:B----4-:R-:W-:-:S03]  /*14ac0*/  F2FP.BF16.PACK_AB R0, R155, R154 ;  /* 0x0000009a9b00723e */ /* 0x010fc600000010ff */
[----:B------:R2:W-:Y:S04]  /*14ad0*/  STS [R6+0x4280], R3 ;  /* 0x0042800306007388 */ /* 0x0005e80000000800 */
        /* <DEDUP_REMOVED lines=11> */
[----:B--2---:R-:W-:Y:S01]  /*14b90*/  F2FP.BF16.PACK_AB R3, R69, R68 ;  /* 0x000000444503723e */ /* 0x004fe200000010ff */
[----:B------:R-:W2:Y:S01]  /*14ba0*/  LDL.LU R6, [R1+0xac] ;  /* 0x0000ac0001067983 */ /* 0x000ea20000300800 */
[----:B---3--:R-:W-:Y:S02]  /*14bb0*/  F2FP.BF16.PACK_AB R2, R71, R70 ;  /* 0x000000464702723e */ /* 0x008fe400000010ff */
[----:B----4-:R-:W-:-:S02]  /*14bc0*/  F2FP.BF16.PACK_AB R0, R85, R84 ;  /* 0x000000545500723e */ /* 0x010fc400000010ff */
[----:B------:R-:W-:-:S03]  /*14bd0*/  @P2 IADD3 R8, P0, R12, c[0x0][0x508], RZ ;  /* 0x000142000c082a10 */ /* 0x000fc60007f1e0ff */
[----:B------:R1:W-:Y:S01]  /*14be0*/  STS [R13+0x4080], R0 ;  /* 0x004080000d007388 */ /* 0x0003e20000000800 */
[----:B------:R-:W-:-:S03]  /*14bf0*/  @P2 IADD3.X R9, R10, c[0x0][0x50c], RZ, P0, !PT ;  /* 0x000143000a092a10 */ /* 0x000fc600007fe4ff */
[----:B------:R3:W-:Y:S04]  /*14c00*/  STS [R13+0x4280], R4 ;  /* 0x004280040d007388 */ /* 0x0007e80000000800 */
[----:B------:R4:W-:Y:S04]  /*14c10*/  STS [R11+0x4000], R3 ;  /* 0x004000030b007388 */ /* 0x0009e80000000800 */
[----:B------:R4:W-:Y:S01]  /*14c20*/  STS [R11+0x4200], R2 ;  /* 0x004200020b007388 */ /* 0x0009e20000000800 */
[----:B-1----:R-:W-:Y:S02]  /*14c30*/  F2FP.BF16.PACK_AB R0, R43, R42 ;  /* 0x0000002a2b00723e */ /* 0x002fe400000010ff */
[----:B---3--:R-:W-:-:S03]  /*14c40*/  IADD3 R4, P1, R12, c[0x0][0x500], RZ ;  /* 0x000140000c047a10 */ /* 0x008fc60007f3e0ff */
[----:B------:R1:W-:Y:S01]  /*14c50*/  STS [R13+0x5080], R0 ;  /* 0x005080000d007388 */ /* 0x0003e20000000800 */
[----:B------:R-:W-:Y:S01]  /*14c60*/  IMAD.MOV.U32 R12, RZ, RZ, c[0x0][0x388] ;  /* 0x0000e200ff0c7624 */ /* 0x000fe200078e00ff */
[----:B----4-:R-:W-:Y:S02]  /*14c70*/  F2FP.BF16.PACK_AB R3, R49, R48 ;  /* 0x000000303103723e */ /* 0x010fe400000010ff */
[----:B------:R-:W-:Y:S02]  /*14c80*/  IADD3.X R5, R10, c[0x0][0x504], RZ, P1, !PT ;  /* 0x000141000a057a10 */ /* 0x000fe40000ffe4ff */
[----:B------:R-:W-:-:S05]  /*14c90*/  F2FP.BF16.PACK_AB R2, R55, R54 ;  /* 0x000000363702723e */ /* 0x000fca00000010ff */
[----:B------:R-:W-:Y:S01]  /*14ca0*/  STS [R13+0x5280], R2 ;  /* 0x005280020d007388 */ /* 0x000fe20000000800 */
[----:B-1----:R-:W-:-:S05]  /*14cb0*/  F2FP.BF16.PACK_AB R0, R27, R26 ;  /* 0x0000001a1b00723e */ /* 0x002fca00000010ff */
[----:B------:R-:W-:Y:S04]  /*14cc0*/  STS [R11+0x5000], R0 ;  /* 0x005000000b007388 */ /* 0x000fe80000000800 */
[----:B------:R1:W-:Y:S04]  /*14cd0*/  STS [R11+0x5200], R3 ;  /* 0x005200030b007388 */ /* 0x0003e80000000800 */
[----:B------:R-:W-:Y:S01]  /*14ce0*/  BAR.SYNC.DEFER_BLOCKING 0x1, 0x80 ;  /* 0x0042000000007b1d */ /* 0x000fe20000010000 */
[----:B-1----:R-:W-:-:S05]  /*14cf0*/  IMAD.MOV.U32 R3, RZ, RZ, RZ ;  /* 0x000000ffff037224 */ /* 0x002fca00078e00ff */
[----:B------:R1:W5:Y:S04]  /*14d00*/  @P2 LDG.E R12, [R8.64] ;  /* 0x00000008080c2981 */ /* 0x000368000c1e1900 */
[----:B------:R1:W5:Y:S01]  /*14d10*/  @P3 LDG.E R3, [R4.64] ;  /* 0x0000000804033981 */ /* 0x000362000c1e1900 */
[----:B--2---:R-:W-:-:S04]  /*14d20*/  ISETP.NE.AND P0, PT, R6, RZ, PT ;  /* 0x000000ff0600720c */ /* 0x004fc80003f05270 */
[----:B------:R-:W-:Y:S01]  /*14d30*/  SEL R0, R6, c[0x0][0x3d4], P0 ;  /* 0x0000f50006007a07 */ /* 0x000fe20000000000 */
[----:B------:R-:W-:Y:S05]  /*14d40*/  @P2 BRA `(.L_x_325) ;  /* 0x0000004000002947 */ /* 0x000fea0003800000 */
[----:B-1----:R-:W-:Y:S05]  /*14d50*/  @!P3 BRA `(.L_x_325) ;  /* 0x000000300000b947 */ /* 0x002fea0003800000 */
[----:B-----5:R1:W2:Y:S04]  /*14d60*/  LDG.E R12, [R4.64] ;  /* 0x00000008040c7981 */ /* 0x0202a8000c1e1900 */
[----:B-1----:R-:W2:Y:S02]  /*14d70*/  LDG.E R4, [R4.64+0x4] ;  /* 0x0000040804047981 */ /* 0x002ea4000c1e1900 */
[----:B--2---:R-:W-:Y:S02]  /*14d80*/  IADD3 R12, -R12, R4, RZ ;  /* 0x000000040c0c7210 */ /* 0x004fe40007ffe1ff */
.L_x_325:
[----:B-1----:R-:W2:Y:S04]  /*14d90*/  LDL.LU R2, [R1+0x64] ;  /* 0x0000640001027983 */ /* 0x002ea80000300800 */
[----:B------:R-:W3:Y:S04]  /*14da0*/  LDL R4, [R1+0x134] ;  /* 0x0001340001047983 */ /* 0x000ee80000100800 */
[----:B------:R-:W4:Y:S04]  /*14db0*/  LDL.LU R6, [R1+0xa8] ;  /* 0x0000a80001067983 */ /* 0x000f280000300800 */
[----:B------:R-:W3:Y:S04]  /*14dc0*/  LDL.LU R5, [R1+0x58] ;  /* 0x0000580001057983 */ /* 0x000ee80000300800 */
[----:B------:R-:W3:Y:S04]  /*14dd0*/  LDL R81, [R1+0x54] ;  /* 0x0000540001517983 */ /* 0x000ee80000100800 */
[----:B------:R-:W3:Y:S04]  /*14de0*/  LDL R15, [R1+0xb0] ;  /* 0x0000b000010f7983 */ /* 0x000ee80000100800 */
[----:B------:R-:W3:Y:S01]  /*14df0*/  LDL R82, [R1+0x130] ;  /* 0x0001300001527983 */ /* 0x000ee20000100800 */
[----:B------:R-:W-:Y:S01]  /*14e00*/  IMAD.MOV.U32 R13, RZ, RZ, 0x368 ;  /* 0x00000368ff0d7424 */ /* 0x000fe200078e00ff */
[----:B------:R-:W-:-:S04]  /*14e10*/  ISETP.GT.AND P2, PT, R0, 0x1, PT ;  /* 0x000000010000780c */ /* 0x000fc80003f44270 */
[----:B------:R-:W-:-:S04]  /*14e20*/  SEL R13, R13, 0x328, P2 ;  /* 0x000003280d0d7807 */ /* 0x000fc80001000000 */
[----:B------:R-:W1:Y:S08]  /*14e30*/  LDC.64 R8, c[0x0][R13+0x170] ;  /* 0x00005c000d087b82 */ /* 0x000e700000000a00 */
[----:B------:R-:W1:Y:S08]  /*14e40*/  LDC.64 R16, c[0x0][R13+0x168] ;  /* 0x00005a000d107b82 */ /* 0x000e700000000a00 */
[----:B------:R1:W1:Y:S08]  /*14e50*/  LDC.64 R20, c[0x0][R13+0x178] ;  /* 0x00005e000d147b82 */ /* 0x0002700000000a00 */
[----:B------:R1:W1:Y:S01]  /*14e60*/  LDC.64 R18, c[0x0][R13+0x160] ;  /* 0x000058000d127b82 */ /* 0x0002620000000a00 */
[----:B------:R-:W-:Y:S01]  /*14e70*/  ISETP.NE.U32.AND P0, PT, RZ, c[0x0][0x500], PT ;  /* 0x00014000ff007a0c */ /* 0x000fe20003f05070 */
[----:B------:R-:W-:-:S03]  /*14e80*/  IMAD.MOV.U32 R0, RZ, RZ, c[0x0][0x4e8] ;  /* 0x00013a00ff007624 */ /* 0x000fc600078e00ff */
[----:B------:R-:W-:Y:S02]  /*14e90*/  ISETP.NE.AND.EX P0, PT, RZ, c[0x0][0x504], PT, P0 ;  /* 0x00014100ff007a0c */ /* 0x000fe40003f05300 */
[----:B------:R-:W-:Y:S01]  /*14ea0*/  ISETP.NE.AND P5, PT, R0, 0x1, PT ;  /* 0x000000010000780c */ /* 0x000fe20003fa5270 */
[----:B------:R-:W1:Y:S01]  /*14eb0*/  S2R R83, SR_TID.X ;  /* 0x0000000000537919 */ /* 0x000e620000002100 */
[----:B------:R-:W-:-:S04]  /*14ec0*/  LOP3.LUT R243, R243, 0xfffffffd, RZ, 0xc0, !PT ;  /* 0xfffffffdf3f37812 */ /* 0x000fc800078ec0ff */
[----:B------:R-:W-:Y:S02]  /*14ed0*/  LOP3.LUT R243, R243, 0xfffffffe, RZ, 0xc0, !PT ;  /* 0xfffffffef3f37812 */ /* 0x000fe400078ec0ff */
[----:B--2---:R-:W-:-:S05]  /*14ee0*/  SEL R2, R2, RZ, !P0 ;  /* 0x000000ff02027207 */ /* 0x004fca0004000000 */
[----:B-1----:R-:W-:Y:S01]  /*14ef0*/  IMAD R0, R9, R2, RZ ;  /* 0x0000000209007224 */ /* 0x002fe200078e02ff */
[----:B----4-:R-:W-:Y:S02]  /*14f00*/  SEL R6, R6, RZ, !P0 ;  /* 0x000000ff06067207 */ /* 0x010fe40004000000 */
[----:B---3--:R-:W-:-:S03]  /*14f10*/  LOP3.LUT R5, R5, 0xffff, RZ, 0xc0, !PT ;  /* 0x0000ffff05057812 */ /* 0x008fc600078ec0ff */
[C---:B------:R-:W-:Y:S02]  /*14f20*/  IMAD R14, R8.reuse, R6, R0 ;  /* 0x00000006080e7224 */ /* 0x040fe400078e0200 */
[----:B------:R-:W-:Y:S02]  /*14f30*/  IMAD R4, R81, 0x80, R4 ;  /* 0x0000008051047824 */ /* 0x000fe400078e0204 */
[----:B------:R-:W-:-:S04]  /*14f40*/  IMAD.WIDE.U32 R8, R8, R2, RZ ;  /* 0x0000000208087225 */ /* 0x000fc800078e00ff */
[----:B------:R-:W-:-:S04]  /*14f50*/  @P5 IMAD.HI.U32 R6, R4, c[0x0][0x4ec], RZ ;  /* 0x00013b0004065a27 */ /* 0x000fc800078e00ff */
[----:B------:R-:W-:-:S04]  /*14f60*/  IMAD.WIDE.U32 R10, R16, R5, RZ ;  /* 0x00000005100a7225 */ /* 0x000fc800078e00ff */
[----:B------:R-:W-:Y:S01]  /*14f70*/  IMAD.MOV.U32 R0, RZ, RZ, R4 ;  /* 0x000000ffff007224 */ /* 0x000fe200078e0004 */
[----:B------:R-:W-:Y:S01]  /*14f80*/  @P5 SHF.R.U32.HI R0, RZ, c[0x0][0x4f0], R6 ;  /* 0x00013c00ff005a19 */ /* 0x000fe20000011606 */
[----:B------:R-:W-:Y:S01]  /*14f90*/  IMAD R13, R17, R5, RZ ;  /* 0x00000005110d7224 */ /* 0x000fe200078e02ff */
[----:B------:R-:W-:Y:S01]  /*14fa0*/  SEL R6, R15, RZ, P2 ;  /* 0x000000ff0f067207 */ /* 0x000fe20001000000 */
[----:B------:R-:W-:Y:S01]  /*14fb0*/  IMAD.IADD R14, R9, 0x1, R14 ;  /* 0x00000001090e7824 */ /* 0x000fe200078e020e */
[----:B-----5:R-:W-:Y:S01]  /*14fc0*/  IADD3 R15, P1, P0, R8, R10, R3 ;  /* 0x0000000a080f7210 */ /* 0x020fe2000783e003 */
[----:B------:R-:W-:Y:S01]  /*14fd0*/  IMAD.IADD R10, R11, 0x1, R13 ;  /* 0x000000010b0a7824 */ /* 0x000fe200078e020d */
[----:B------:R-:W-:Y:S01]  /*14fe0*/  SHF.R.S32.HI R16, RZ, 0x1f, R3 ;  /* 0x0000001fff107819 */ /* 0x000fe20000011403 */
[----:B------:R-:W-:Y:S02]  /*14ff0*/  IMAD.MOV R11, RZ, RZ, -R0 ;  /* 0x000000ffff0b7224 */ /* 0x000fe400078e0a00 */
[----:B------:R-:W-:-:S02]  /*15000*/  IMAD R13, R21, R6, RZ ;  /* 0x00000006150d7224 */ /* 0x000fc400078e02ff */
        /* <DEDUP_REMOVED lines=14> */
[----:B------:R-:W-:Y:S01]  /*150f0*/  SHF.R.S32.HI R17, RZ, 0x1f, R83 ;  /* 0x0000001fff117819 */ /* 0x000fe20000011453 */
[----:B------:R-:W-:Y:S01]  /*15100*/  IMAD.IADD R6, R11, 0x1, R0 ;  /* 0x000000010b067824 */ /* 0x000fe200078e0200 */
[C---:B------:R-:W-:Y:S02]  /*15110*/  LEA R8, P0, R10.reuse, R8, 0x2 ;  /* 0x000000080a087211 */ /* 0x040fe400078010ff */
[----:B------:R-:W-:Y:S02]  /*15120*/  SEL R9, R9, c[0x0][0x454], P2 ;  /* 0x0001150009097a07 */ /* 0x000fe40001000000 */
[----:B------:R-:W-:Y:S02]  /*15130*/  LEA.HI R17, R17, R83, RZ, 0x5 ;  /* 0x0000005311117211 */ /* 0x000fe400078f28ff */
[----:B------:R-:W-:Y:S02]  /*15140*/  LEA.HI.X R6, R10, R9, R6, 0x2, P0 ;  /* 0x000000090a067211 */ /* 0x000fe400000f1406 */
[----:B------:R-:W-:Y:S01]  /*15150*/  LOP3.LUT R17, R17, 0xffffffe0, RZ, 0xc0, !PT ;  /* 0xffffffe011117812 */ /* 0x000fe200078ec0ff */
[----:B------:R-:W-:Y:S01]  /*15160*/  IMAD R0, R12, c[0x0][0x4e8], RZ ;  /* 0x00013a000c007a24 */ /* 0x000fe200078e02ff */
[----:B------:R-:W-:Y:S04]  /*15170*/  SHFL.IDX PT, R14, R8, RZ, 0x1c1f ;  /* 0x001c1fff080e7589 */ /* 0x000fe800000e0000 */
[----:B------:R-:W1:Y:S01]  /*15180*/  SHFL.IDX PT, R15, R6, RZ, 0x1c1f ;  /* 0x001c1fff060f7589 */ /* 0x000e6200000e0000 */
[----:B------:R-:W-:-:S03]  /*15190*/  IMAD.IADD R17, R83, 0x1, -R17 ;  /* 0x0000000153117824 */ /* 0x000fc600078e0a11 */
[----:B------:R-:W-:Y:S04]  /*151a0*/  SHFL.IDX PT, R12, R8, 0x1, 0x1c1f ;  /* 0x003c1f00080c7f89 */ /* 0x000fe800000e0000 */
[----:B------:R-:W2:Y:S04]  /*151b0*/  SHFL.IDX PT, R13, R6, 0x1, 0x1c1f ;  /* 0x003c1f00060d7f89 */ /* 0x000ea800000e0000 */
[----:B------:R-:W-:Y:S04]  /*151c0*/  SHFL.IDX PT, R11, R6, 0x2, 0x1c1f ;  /* 0x005c1f00060b7f89 */ /* 0x000fe800000e0000 */
[----:B------:R3:W-:Y:S01]  /*151d0*/  SHFL.IDX PT, R9, R6, 0x3, 0x1c1f ;  /* 0x007c1f0006097f89 */ /* 0x0007e200000e0000 */
[----:B------:R-:W-:-:S03]  /*151e0*/  LOP3.LUT P0, RZ, R17, 0x3, RZ, 0xc0, !PT ;  /* 0x0000000311ff7812 */ /* 0x000fc6000780c0ff */
[----:B------:R-:W4:Y:S04]  /*151f0*/  SHFL.IDX PT, R10, R8, 0x2, 0x1c1f ;  /* 0x005c1f00080a7f89 */ /* 0x000f2800000e0000 */
[----:B------:R-:W1:Y:S01]  /*15200*/  SHFL.IDX PT, R8, R8, 0x3, 0x1c1f ;  /* 0x007c1f0008087f89 */ /* 0x000e6200000e0000 */
[----:B---3--:R-:W-:-:S05]  /*15210*/  IMAD R6, R81, 0x80, R82 ;  /* 0x0000008051067824 */ /* 0x008fca00078e0252 */
[C---:B------:R-:W-:Y:S02]  /*15220*/  IADD3 R19, R6.reuse, 0x8, RZ ;  /* 0x0000000806137810 */ /* 0x040fe40007ffe0ff */
[CC--:B------:R-:W-:Y:S02]  /*15230*/  ISETP.GE.OR P4, PT, R6.reuse, R0.reuse, P0 ;  /* 0x000000000600720c */ /* 0x0c0fe40000786670 */
[----:B------:R-:W-:Y:S02]  /*15240*/  IADD3 R18, R6, 0x40, RZ ;  /* 0x0000004006127810 */ /* 0x000fe40007ffe0ff */
[-C--:B------:R-:W-:Y:S02]  /*15250*/  ISETP.GE.OR P3, PT, R19, R0.reuse, P0 ;  /* 0x000000001300720c */ /* 0x080fe40000766670 */
[----:B------:R-:W-:Y:S02]  /*15260*/  ISETP.GE.OR P1, PT, R18, R0, P0 ;  /* 0x000000001200720c */ /* 0x000fe40000726670 */
[----:B------:R-:W-:-:S05]  /*15270*/  IADD3 R17, R6, 0x48, RZ ;  /* 0x0000004806117810 */ /* 0x000fca0007ffe0ff */
[----:B-1----:R1:W-:Y:S04]  /*15280*/  @!P4 ST.E [R14.64], R23 ;  /* 0x000000170e00c985 */ /* 0x0023e8000c101908 */
[----:B--2---:R1:W-:Y:S01]  /*15290*/  @!P3 ST.E [R12.64], R24 ;  /* 0x000000180c00b985 */ /* 0x0043e2000c101908 */
[-C--:B------:R-:W-:Y:S02]  /*152a0*/  ISETP.GE.AND P3, PT, R18, R0.reuse, PT ;  /* 0x000000001200720c */ /* 0x080fe40003f66270 */
[CC--:B------:R-:W-:Y:S01]  /*152b0*/  ISETP.GE.OR P0, PT, R17.reuse, R0.reuse, P0 ;  /* 0x000000001100720c */ /* 0x0c0fe20000706670 */
[----:B----4-:R1:W-:Y:S01]  /*152c0*/  @!P1 ST.E [R10.64], R25 ;  /* 0x000000190a009985 */ /* 0x0103e2000c101908 */
[-C--:B------:R-:W-:Y:S02]  /*152d0*/  ISETP.GE.AND P1, PT, R17, R0.reuse, PT ;  /* 0x000000001100720c */ /* 0x080fe40003f26270 */
[----:B------:R-:W-:-:S07]  /*152e0*/  ISETP.GE.AND P6, PT, R19, R0, PT ;  /* 0x000000001300720c */ /* 0x000fce0003fc6270 */
[----:B------:R-:W-:Y:S02]  /*152f0*/  @P3 LOP3.LUT R243, R243, 0x1, RZ, 0xfc, !PT ;  /* 0x00000001f3f33812 */ /* 0x000fe400078efcff */
[----:B------:R1:W-:Y:S01]  /*15300*/  @!P0 ST.E [R8.64], R22 ;  /* 0x0000001608008985 */ /* 0x0003e2000c101908 */
[----:B------:R-:W-:Y:S02]  /*15310*/  ISETP.GE.AND P0, PT, R6, R0, PT ;  /* 0x000000000600720c */ /* 0x000fe40003f06270 */
[----:B------:R-:W-:Y:S01]  /*15320*/  @P1 LOP3.LUT R243, R243, 0x2, RZ, 0xfc, !PT ;  /* 0x00000002f3f31812 */ /* 0x000fe200078efcff */
[----:B------:R-:W-:Y:S05]  /*15330*/  @P2 BRA `(.L_x_326) ;  /* 0x0000083000002947 */ /* 0x000fea0003800000 */
[----:B------:R-:W2:Y:S01]  /*15340*/  S2R R83, SR_TID.X ;  /* 0x0000000000537919 */ /* 0x000ea20000002100 */
[----:B------:R-:W-:Y:S01]  /*15350*/  IMAD R16, R16, c[0x0][0x3a0], RZ ;  /* 0x0000e80010107a24 */ /* 0x000fe200078e02ff */
[----:B------:R-:W-:Y:S01]  /*15360*/  SHF.R.S32.HI R4, RZ, 0x1f, R2 ;  /* 0x0000001fff047819 */ /* 0x000fe20000011402 */
[----:B-1----:R-:W-:-:S04]  /*15370*/  IMAD.WIDE.U32 R8, R3, c[0x0][0x3a0], RZ ;  /* 0x0000e80003087a25 */ /* 0x002fc800078e00ff */
[----:B------:R-:W-:Y:S02]  /*15380*/  IMAD R3, R3, c[0x0][0x3a4], R16 ;  /* 0x0000e90003037a24 */ /* 0x000fe400078e0210 */
[----:B------:R-:W-:-:S03]  /*15390*/  IMAD R10, R4, c[0x0][0x3f0], RZ ;  /* 0x0000fc00040a7a24 */ /* 0x000fc600078e02ff */
[----:B------:R-:W-:Y:S01]  /*153a0*/  IADD3 R9, R9, R3, RZ ;  /* 0x0000000309097210 */ /* 0x000fe20007ffe0ff */
[----:B------:R-:W-:-:S04]  /*153b0*/  IMAD R10, R2, c[0x0][0x3f4], R10 ;  /* 0x0000fd00020a7a24 */ /* 0x000fc800078e020a */
[----:B------:R-:W-:-:S04]  /*153c0*/  IMAD.WIDE.U32 R8, R5, c[0x0][0x3e8], R8 ;  /* 0x0000fa0005087a25 */ /* 0x000fc800078e0008 */
[----:B------:R-:W-:Y:S01]  /*153d0*/  IMAD R5, R5, c[0x0][0x3ec], R9 ;  /* 0x0000fb0005057a24 */ /* 0x000fe200078e0209 */
[----:B------:R-:W-:Y:S01]  /*153e0*/  MOV R4, R8 ;  /* 0x0000000800047202 */ /* 0x000fe20000000f00 */
[----:B------:R-:W-:Y:S01]  /*153f0*/  IMAD.SHL.U32 R9, R250, 0x2, RZ ;  /* 0x00000002fa097824 */ /* 0x000fe200078e00ff */
[----:B--2---:R-:W-:-:S03]  /*15400*/  SHF.R.S32.HI R82, RZ, 0x1f, R83 ;  /* 0x0000001fff527819 */ /* 0x004fc60000011453 */
[----:B------:R-:W-:Y:S01]  /*15410*/  IMAD.WIDE.U32 R4, R2, c[0x0][0x3f0], R4 ;  /* 0x0000fc0002047a25 */ /* 0x000fe200078e0004 */
[-C--:B------:R-:W-:Y:S01]  /*15420*/  LEA.HI R82, R82, R83.reuse, RZ, 0x2 ;  /* 0x0000005352527211 */ /* 0x080fe200078f10ff */
[----:B------:R1:W2:Y:S02]  /*15430*/  LDS.128 R24, [R9+0x80] ;  /* 0x0000800009187984 */ /* 0x0002a40000000c00 */
[----:B------:R-:W-:Y:S01]  /*15440*/  IMAD.IADD R5, R5, 0x1, R10 ;  /* 0x0000000105057824 */ /* 0x000fe200078e020a */
[----:B------:R-:W-:Y:S01]  /*15450*/  LOP3.LUT R82, R82, 0xfffffffc, RZ, 0xc0, !PT ;  /* 0xfffffffc52527812 */ /* 0x000fe200078ec0ff */
[----:B------:R1:W3:Y:S03]  /*15460*/  LDS.128 R36, [R9+0x880] ;  /* 0x0008800009247984 */ /* 0x0002e60000000c00 */
[----:B------:R-:W-:Y:S01]  /*15470*/  IADD3 R82, -R82, R83, RZ ;  /* 0x0000005352527210 */ /* 0x000fe20007ffe1ff */
[----:B------:R1:W4:Y:S03]  /*15480*/  LDS.128 R48, [R9+0x1080] ;  /* 0x0010800009307984 */ /* 0x0003260000000c00 */
[----:B------:R-:W-:Y:S01]  /*15490*/  LEA R6, R82, R249, 0x5 ;  /* 0x000000f952067211 */ /* 0x000fe200078e28ff */
[----:B------:R1:W1:Y:S03]  /*154a0*/  LDS.128 R60, [R9+0x1880] ;  /* 0x00188000093c7984 */ /* 0x0002660000000c00 */
[----:B------:R-:W-:Y:S01]  /*154b0*/  LEA R6, R81, R6, 0x7 ;  /* 0x0000000651067211 */ /* 0x000fe200078e38ff */
[----:B------:R1:W1:Y:S03]  /*154c0*/  LDS.128 R20, [R9+0x2080] ;  /* 0x0020800009147984 */ /* 0x0002660000000c00 */
[----:B------:R-:W-:Y:S01]  /*154d0*/  MOV R3, R6 ;  /* 0x0000000600037202 */ /* 0x000fe20000000f00 */
[----:B------:R-:W-:Y:S01]  /*154e0*/  @P5 IMAD.HI.U32 R11, R6, c[0x0][0x4ec], RZ ;  /* 0x00013b00060b5a27 */ /* 0x000fe200078e00ff */
[----:B------:R1:W1:Y:S04]  /*154f0*/  LDS.128 R32, [R9+0x2880] ;  /* 0x0028800009207984 */ /* 0x0002680000000c00 */
[----:B------:R1:W1:Y:S01]  /*15500*/  LDS.128 R44, [R9+0x3080] ;  /* 0x00308000092c7984 */ /* 0x0002620000000c00 */
[----:B------:R-:W-:-:S03]  /*15510*/  @P5 SHF.R.U32.HI R3, RZ, c[0x0][0x4f0], R11 ;  /* 0x00013c00ff035a19 */ /* 0x000fc6000001160b */
[----:B------:R1:W1:Y:S01]  /*15520*/  LDS.128 R56, [R9+0x3880] ;  /* 0x0038800009387984 */ /* 0x0002620000000c00 */
[----:B------:R-:W-:Y:S02]  /*15530*/  SHF.R.S32.HI R8, RZ, 0x1f, R3 ;  /* 0x0000001fff087819 */ /* 0x000fe40000011403 */
[C---:B------:R-:W-:Y:S01]  /*15540*/  IADD3 R2, -R3.reuse, RZ, RZ ;  /* 0x000000ff03027210 */ /* 0x040fe20007ffe1ff */
[----:B------:R1:W1:Y:S02]  /*15550*/  LDS.128 R16, [R9+0x4080] ;  /* 0x0040800009107984 */ /* 0x0002640000000c00 */
[----:B------:R-:W-:Y:S02]  /*15560*/  IMAD R8, R8, c[0x0][0x3e0], RZ ;  /* 0x0000f80008087a24 */ /* 0x000fe400078e02ff */
[----:B------:R1:W1:Y:S01]  /*15570*/  LDS.128 R28, [R9+0x4880] ;  /* 0x00488000091c7984 */ /* 0x0002620000000c00 */
[----:B------:R-:W-:Y:S02]  /*15580*/  IMAD R6, R2, c[0x0][0x4e8], R6 ;  /* 0x00013a0002067a24 */ /* 0x000fe400078e0206 */
[C---:B------:R-:W-:Y:S01]  /*15590*/  IMAD R8, R3.reuse, c[0x0][0x3e4], R8 ;  /* 0x0000f90003087a24 */ /* 0x040fe200078e0208 */
[----:B------:R1:W1:Y:S01]  /*155a0*/  LDS.128 R40, [R9+0x5080] ;  /* 0x0050800009287984 */ /* 0x0002620000000c00 */
[----:B------:R-:W-:Y:S01]  /*155b0*/  IMAD.WIDE.U32 R2, R3, c[0x0][0x3e0], R4 ;  /* 0x0000f80003027a25 */ /* 0x000fe200078e0004 */
[----:B------:R-:W-:-:S02]  /*155c0*/  SHF.R.S32.HI R4, RZ, 0x1f, R6 ;  /* 0x0000001fff047819 */ /* 0x000fc40000011406 */
[----:B------:R1:W1:Y:S01]  /*155d0*/  LDS.128 R52, [R9+0x5880] ;  /* 0x0058800009347984 */ /* 0x0002620000000c00 */
[----:B------:R-:W-:Y:S02]  /*155e0*/  LEA R5, R81, R249, 0x7 ;  /* 0x000000f951057211 */ /* 0x000fe400078e38ff */
        /* <DEDUP_REMOVED lines=8> */
[----:B--234-:R2:W3:Y:S02]  /*15670*/  SHFL.IDX PT, R4, R6, RZ, 0x1c1f ;  /* 0x001c1fff06047589 */ /* 0x01c4e400000e0000 */
.L_x_410:
[----:B------:R-:W-:Y:S05]  /*15680*/  BRA.DIV ~URZ, `(.L_x_328) ;  /* 0x000048127f007947 */ /* 0x000fea000b800000 */
[----:B------:R4:W2:Y:S02]  /*15690*/  SHFL.IDX PT, R2, R12, RZ, 0x1c1f ;  /* 0x001c1fff0c027589 */ /* 0x0008a400000e0000 */
.L_x_411:
[----:B------:R-:W-:Y:S01]  /*156a0*/  ISETP.GE.AND P0, PT, R5, R0, PT ;  /* 0x000000000500720c */ /* 0x000fe20003f06270 */
[----:B------:R-:W-:-:S12]  /*156b0*/  BSSY B0, `(.L_x_329) ;  /* 0x000000e000007945 */ /* 0x000fd80003800000 */
[----:B------:R-:W-:Y:S05]  /*156c0*/  @P0 BRA `(.L_x_330) ;  /* 0x000000c000000947 */ /* 0x000fea0003800000 */
[----:B------:R-:W-:Y:S02]  /*156d0*/  ISETP.GE.AND P2, PT, R228, c[0x0][0x3c8], PT ;  /* 0x0000f200e4007a0c */ /* 0x000fe40003f46270 */
[----:B------:R-:W-:Y:S02]  /*156e0*/  ISETP.GE.AND P1, PT, R238, c[0x0][0x3c8], PT ;  /* 0x0000f200ee007a0c */ /* 0x000fe40003f26270 */
[----:B------:R-:W-:-:S09]  /*156f0*/  ISETP.GE.AND P0, PT, R227, c[0x0][0x3c8], PT ;  /* 0x0000f200e3007a0c */ /* 0x000fd20003f06270 */
[-C--:B--2---:R-:W-:Y:S02]  /*15700*/  @!P2 LEA R10, P5, R228, R2.reuse, 0x1 ;  /* 0x00000002e40aa211 */ /* 0x084fe400078a08ff */
[-C--:B------:R-:W-:Y:S02]  /*15710*/  @!P1 LEA R8, P4, R238, R2.reuse, 0x1 ;  /* 0x00000002ee089211 */ /* 0x080fe400078808ff */
[C---:B------:R-:W-:Y:S02]  /*15720*/  @!P0 LEA R2, P3, R227.reuse, R2, 0x1 ;  /* 0x00000002e3028211 */ /* 0x040fe400078608ff */
[-C--:B---3--:R-:W-:Y:S02]  /*15730*/  @!P2 LEA.HI.X R11, R228, R4.reuse, R229, 0x1, P5 ;  /* 0x00000004e40ba211 */ /* 0x088fe400028f0ce5 */
[-C--:B-1----:R-:W-:Y:S02]  /*15740*/  @!P1 LEA.HI.X R9, R238, R4.reuse, R252, 0x1, P4 ;  /* 0x00000004ee099211 */ /* 0x082fe400020f0cfc */
[----:B------:R-:W-:Y:S01]  /*15750*/  @!P0 LEA.HI.X R3, R227, R4, R251, 0x1, P3 ;  /* 0x00000004e3038211 */ /* 0x000fe200018f0cfb */
[----:B------:R1:W-:Y:S04]  /*15760*/  @!P2 ST.E.128 [R10.64], R24 ;  /* 0x000000180a00a985 */ /* 0x0003e8000c101d08 */
[----:B------:R1:W-:Y:S04]  /*15770*/  @!P1 ST.E.128 [R8.64], R20 ;  /* 0x0000001408009985 */ /* 0x0003e8000c101d08 */
[----:B------:R1:W-:Y:S02]  /*15780*/  @!P0 ST.E.128 [R2.64], R16 ;  /* 0x0000001002008985 */ /* 0x0003e4000c101d08 */
.L_x_330:
[----:B------:R-:W-:Y:S05]  /*15790*/  BSYNC B0 ;  /* 0x0000000000007941 */ /* 0x000fea0003800000 */
.L_x_329:
[----:B------:R-:W-:Y:S05]  /*157a0*/  BRA.DIV ~URZ, `(.L_x_331) ;  /* 0x000047627f007947 */ /* 0x000fea000b800000 */
[----:B---3--:R3:W4:Y:S04]  /*157b0*/  SHFL.IDX PT, R4, R6, 0x1, 0x1c1f ;  /* 0x003c1f0006047f89 */ /* 0x00872800000e0000 */
[----:B-12---:R3:W1:Y:S02]  /*157c0*/  SHFL.IDX PT, R2, R12, 0x1, 0x1c1f ;  /* 0x003c1f000c027f89 */ /* 0x00666400000e0000 */
.L_x_412:
[----:B------:R-:W-:Y:S01]  /*157d0*/  IADD3 R3, R5, 0x20, RZ ;  /* 0x0000002005037810 */ /* 0x000fe20007ffe0ff */
[----:B------:R-:W-:Y:S03]  /*157e0*/  BSSY B0, `(.L_x_332) ;  /* 0x000000f000007945 */ /* 0x000fe60003800000 */
[----:B------:R-:W-:-:S13]  /*157f0*/  ISETP.GE.AND P0, PT, R3, R0, PT ;  /* 0x000000000300720c */ /* 0x000fda0003f06270 */
[----:B------:R-:W-:Y:S05]  /*15800*/  @P0 BRA `(.L_x_333) ;  /* 0x000000c000000947 */ /* 0x000fea0003800000 */
[----:B------:R-:W-:Y:S02]  /*15810*/  ISETP.GE.AND P2, PT, R228, c[0x0][0x3c8], PT ;  /* 0x0000f200e4007a0c */ /* 0x000fe40003f46270 */
[----:B------:R-:W-:Y:S02]  /*15820*/  ISETP.GE.AND P1, PT, R238, c[0x0][0x3c8], PT ;  /* 0x0000f200ee007a0c */ /* 0x000fe40003f26270 */
[----:B------:R-:W-:-:S09]  /*15830*/  ISETP.GE.AND P0, PT, R227, c[0x0][0x3c8], PT ;  /* 0x0000f200e3007a0c */ /* 0x000fd20003f06270 */
[-C--:B-1----:R-:W-:Y:S02]  /*15840*/  @!P2 LEA R10, P5, R228, R2.reuse, 0x1 ;  /* 0x00000002e40aa211 */ /* 0x082fe400078a08ff */
[-C--:B------:R-:W-:Y:S02]  /*15850*/  @!P1 LEA R8, P4, R238, R2.reuse, 0x1 ;  /* 0x00000002ee089211 */ /* 0x080fe400078808ff */
[C---:B------:R-:W-:Y:S02]  /*15860*/  @!P0 LEA R2, P3, R227.reuse, R2, 0x1 ;  /* 0x00000002e3028211 */ /* 0x040fe400078608ff */
[-C--:B----4-:R-:W-:Y:S02]  /*15870*/  @!P2 LEA.HI.X R11, R228, R4.reuse, R229, 0x1, P5 ;  /* 0x00000004e40ba211 */ /* 0x090fe400028f0ce5 */
[-C--:B------:R-:W-:Y:S02]  /*15880*/  @!P1 LEA.HI.X R9, R238, R4.reuse, R252, 0x1, P4 ;  /* 0x00000004ee099211 */ /* 0x080fe400020f0cfc */
[----:B------:R-:W-:Y:S01]  /*15890*/  @!P0 LEA.HI.X R3, R227, R4, R251, 0x1, P3 ;  /* 0x00000004e3038211 */ /* 0x000fe200018f0cfb */
[----:B------:R1:W-:Y:S04]  /*158a0*/  @!P2 ST.E.128 [R10.64], R36 ;  /* 0x000000240a00a985 */ /* 0x0003e8000c101d08 */
[----:B------:R1:W-:Y:S04]  /*158b0*/  @!P1 ST.E.128 [R8.64], R32 ;  /* 0x0000002008009985 */ /* 0x0003e8000c101d08 */
[----:B------:R1:W-:Y:S02]  /*158c0*/  @!P0 ST.E.128 [R2.64], R28 ;  /* 0x0000001c02008985 */ /* 0x0003e4000c101d08 */
.L_x_333:
[----:B------:R-:W-:Y:S05]  /*158d0*/  BSYNC B0 ;  /* 0x0000000000007941 */ /* 0x000fea0003800000 */
.L_x_332:
[----:B------:R-:W-:Y:S05]  /*158e0*/  BRA.DIV ~URZ, `(.L_x_334) ;  /* 0x000046f27f007947 */ /* 0x000fea000b800000 */
[----:B----4-:R2:W4:Y:S02]  /*158f0*/  SHFL.IDX PT, R4, R6, 0x2, 0x1c1f ;  /* 0x005c1f0006047f89 */ /* 0x01052400000e0000 */
.L_x_413:
[----:B------:R-:W-:Y:S05]  /*15900*/  BRA.DIV ~URZ, `(.L_x_335) ;  /* 0x000047427f007947 */ /* 0x000fea000b800000 */
[----:B-1----:R1:W2:Y:S02]  /*15910*/  SHFL.IDX PT, R2, R12, 0x2, 0x1c1f ;  /* 0x005c1f000c027f89 */ /* 0x0022a400000e0000 */
.L_x_414:
[----:B------:R-:W-:Y:S01]  /*15920*/  IADD3 R3, R5, 0x40, RZ ;  /* 0x0000004005037810 */ /* 0x000fe20007ffe0ff */
[----:B------:R-:W-:Y:S03]  /*15930*/  BSSY B0, `(.L_x_336) ;  /* 0x000000f000007945 */ /* 0x000fe60003800000 */
[----:B------:R-:W-:-:S13]  /*15940*/  ISETP.GE.AND P0, PT, R3, R0, PT ;  /* 0x000000000300720c */ /* 0x000fda0003f06270 */
[----:B------:R-:W-:Y:S05]  /*15950*/  @P0 BRA `(.L_x_337) ;  /* 0x000000c000000947 */ /* 0x000fea0003800000 */
[----:B------:R-:W-:Y:S02]  /*15960*/  ISETP.GE.AND P2, PT, R228, c[0x0][0x3c8], PT ;  /* 0x0000f200e4007a0c */ /* 0x000fe40003f46270 */
[----:B------:R-:W-:Y:S02]  /*15970*/  ISETP.GE.AND P1, PT, R238, c[0x0][0x3c8], PT ;  /* 0x0000f200ee007a0c */ /* 0x000fe40003f26270 */
[----:B------:R-:W-:-:S09]  /*15980*/  ISETP.GE.AND P0, PT, R227, c[0x0][0x3c8], PT ;  /* 0x0000f200e3007a0c */ /* 0x000fd20003f06270 */
[-C--:B--2---:R-:W-:Y:S02]  /*15990*/  @!P2 LEA R10, P5, R228, R2.reuse, 0x1 ;  /* 0x00000002e40aa211 */ /* 0x084fe400078a08ff */
        /* <DEDUP_REMOVED lines=8> */
.L_x_337:
[----:B------:R-:W-:Y:S05]  /*15a20*/  BSYNC B0 ;  /* 0x0000000000007941 */ /* 0x000fea0003800000 */
.L_x_336:
[----:B------:R-:W-:Y:S05]  /*15a30*/  BRA.DIV ~URZ, `(.L_x_338) ;  /* 0x000046827f007947 */ /* 0x000fea000b800000 */
[----:B--23--:R-:W2:Y:S04]  /*15a40*/  SHFL.IDX PT, R6, R6, 0x3, 0x1c1f ;  /* 0x007c1f0006067f89 */ /* 0x00cea800000e0000 */
[----:B------:R3:W1:Y:S02]  /*15a50*/  SHFL.IDX PT, R2, R12, 0x3, 0x1c1f ;  /* 0x007c1f000c027f89 */ /* 0x00066400000e0000 */
.L_x_415:
[----:B------:R-:W-:-:S04]  /*15a60*/  IADD3 R3, R5, 0x60, RZ ;  /* 0x0000006005037810 */ /* 0x000fc80007ffe0ff */
[----:B------:R-:W-:-:S13]  /*15a70*/  ISETP.GE.AND P0, PT, R3, R0, PT ;  /* 0x000000000300720c */ /* 0x000fda0003f06270 */
[----:B------:R-:W-:Y:S05]  /*15a80*/  @P0 BRA `(.L_x_339) ;  /* 0x0000239000000947 */ /* 0x000fea0003800000 */
[----:B------:R-:W-:Y:S02]  /*15a90*/  ISETP.GE.AND P1, PT, R228, c[0x0][0x3c8], PT ;  /* 0x0000f200e4007a0c */ /* 0x000fe40003f26270 */
[----:B------:R-:W-:-:S11]  /*15aa0*/  ISETP.GE.AND P0, PT, R238, c[0x0][0x3c8], PT ;  /* 0x0000f200ee007a0c */ /* 0x000fd60003f06270 */
[-C--:B-1----:R-:W-:Y:S02]  /*15ab0*/  @!P1 LEA R8, P3, R228, R2.reuse, 0x1 ;  /* 0x00000002e4089211 */ /* 0x082fe400078608ff */
[----:B----4-:R-:W-:Y:S02]  /*15ac0*/  @!P0 LEA R4, P2, R238, R2, 0x1 ;  /* 0x00000002ee048211 */ /* 0x010fe400078408ff */
[-C--:B--2---:R-:W-:Y:S02]  /*15ad0*/  @!P1 LEA.HI.X R9, R228, R6.reuse, R229, 0x1, P3 ;  /* 0x00000006e4099211 */ /* 0x084fe400018f0ce5 */
[----:B------:R-:W-:-:S03]  /*15ae0*/  @!P0 LEA.HI.X R5, R238, R6, R252, 0x1, P2 ;  /* 0x00000006ee058211 */ /* 0x000fc600010f0cfc */
[----:B------:R1:W-:Y:S04]  /*15af0*/  @!P1 ST.E.128 [R8.64], R60 ;  /* 0x0000003c08009985 */ /* 0x0003e8000c101d08 */
[----:B------:R1:W-:Y:S01]  /*15b00*/  @!P0 ST.E.128 [R4.64], R56 ;  /* 0x0000003804008985 */ /* 0x0003e2000c101d08 */
[----:B------:R-:W-:-:S13]  /*15b10*/  ISETP.GE.AND P0, PT, R227, c[0x0][0x3c8], PT ;  /* 0x0000f200e3007a0c */ /* 0x000fda0003f06270 */
[----:B------:R-:W-:Y:S05]  /*15b20*/  @P0 BRA `(.L_x_339) ;  /* 0x000022f000000947 */ /* 0x000fea0003800000 */
[----:B------:R-:W-:-:S04]  /*15b30*/  LEA R2, P0, R227, R2, 0x1 ;  /* 0x00000002e3027211 */ /* 0x000fc800078008ff */
[----:B------:R-:W-:-:S05]  /*15b40*/  LEA.HI.X R3, R227, R6, R251, 0x1, P0 ;  /* 0x00000006e3037211 */ /* 0x000fca00000f0cfb */
[----:B------:R2:W-:Y:S01]  /*15b50*/  ST.E.128 [R2.64], R52 ;  /* 0x0000003402007985 */ /* 0x0005e2000c101d08 */
[----:B------:R-:W-:Y:S05]  /*15b60*/  BRA `(.L_x_339) ;  /* 0x000022b000007947 */ /* 0x000fea0003800000 */
.L_x_326:
[----:B-1----:R-:W2:Y:S01]  /*15b70*/  LDL.LU R10, [R1+0xb0] ;  /* 0x0000b000010a7983 */ /* 0x002ea20000300800 */
[----:B------:R-:W-:Y:S01]  /*15b80*/  IMAD R16, R16, c[0x0][0x408], RZ ;  /* 0x0001020010107a24 */ /* 0x000fe200078e02ff */
[----:B------:R-:W-:Y:S01]  /*15b90*/  SHF.R.S32.HI R0, RZ, 0x1f, R2 ;  /* 0x0000001fff007819 */ /* 0x000fe20000011402 */
[----:B------:R-:W-:-:S04]  /*15ba0*/  IMAD.WIDE.U32 R8, R3, c[0x0][0x408], RZ ;  /* 0x0001020003087a25 */ /* 0x000fc800078e00ff */
[----:B------:R-:W-:Y:S02]  /*15bb0*/  IMAD R3, R3, c[0x0][0x40c], R16 ;  /* 0x0001030003037a24 */ /* 0x000fe400078e0210 */
[----:B------:R-:W-:Y:S02]  /*15bc0*/  IMAD R0, R0, c[0x0][0x440], RZ ;  /* 0x0001100000007a24 */ /* 0x000fe400078e02ff */
[----:B------:R-:W-:Y:S01]  /*15bd0*/  @P5 IMAD.HI.U32 R6, R4, c[0x0][0x4ec], RZ ;  /* 0x00013b0004065a27 */ /* 0x000fe200078e00ff */
[----:B------:R-:W-:-:S05]  /*15be0*/  IADD3 R9, R9, R3, RZ ;  /* 0x0000000309097210 */ /* 0x000fca0007ffe0ff */
[----:B------:R-:W-:-:S04]  /*15bf0*/  IMAD.WIDE.U32 R8, R5, c[0x0][0x438], R8 ;  /* 0x00010e0005087a25 */ /* 0x000fc800078e0008 */
        /* <DEDUP_REMOVED lines=24> */
.L_x_416:
[----:B------:R-:W-:Y:S05]  /*15d80*/  BRA.DIV ~URZ, `(.L_x_341) ;  /* 0x000044727f007947 */ /* 0x000fea000b800000 */
[----:B------:R3:W4:Y:S02]  /*15d90*/  SHFL.IDX PT, R0, R6, RZ, 0x1c1f ;  /* 0x001c1fff06007589 */ /* 0x00072400000e0000 */
.L_x_417:
        /* <DEDUP_REMOVED lines=28> */
[----:B--2---:R-:W-:Y:S02]  /*15f60*/  @!P1 LEA.HI.X R3, R17, R4, R19, 0x2, P2 ;  /* 0x0000000411039211 */ /* 0x004fe400010f1413 */
[----:B------:R-:W2:Y:S04]  /*15f70*/  LDL R19, [R1+0xc0] ;  /* 0x0000c00001137983 */ /* 0x000ea80000100800 */
[----:B------:R3:W-:Y:S04]  /*15f80*/  @!P0 ST.E.64 [R8.64], R110 ;  /* 0x0000006e08008985 */ /* 0x0007e8000c101b08 */
[----:B------:R-:W4:Y:S01]  /*15f90*/  LDL R17, [R1+0xbc] ;  /* 0x0000bc0001117983 */ /* 0x000f220000100800 */
[----:B---3--:R-:W-:-:S04]  /*15fa0*/  @!P3 LEA R8, P0, R13, R0, 0x2 ;  /* 0x000000000d08b211 */ /* 0x008fc800078010ff */
[----:B------:R-:W-:Y:S02]  /*15fb0*/  @!P3 LEA.HI.X R9, R13, R4, R15, 0x2, P0 ;  /* 0x000000040d09b211 */ /* 0x000fe400000f140f */
[----:B------:R-:W3:Y:S04]  /*15fc0*/  LDL R15, [R1+0xb8] ;  /* 0x0000b800010f7983 */ /* 0x000ee80000100800 */
[----:B------:R-:W5:Y:S01]  /*15fd0*/  LDL R13, [R1+0xb4] ;  /* 0x0000b400010d7983 */ /* 0x000f620000100800 */
[----:B------:R-:W-:-:S03]  /*15fe0*/  ISETP.GE.AND P4, PT, R81, c[0x0][0x3c8], PT ;  /* 0x0000f20051007a0c */ /* 0x000fc60003f86270 */
[----:B------:R1:W-:Y:S01]  /*15ff0*/  @!P1 ST.E.64 [R2.64], R140 ;  /* 0x0000008c02009985 */ /* 0x0003e2000c101b08 */
[----:B------:R-:W-:Y:S02]  /*16000*/  ISETP.GE.AND P1, PT, R24, c[0x0][0x3c8], PT ;  /* 0x0000f20018007a0c */ /* 0x000fe40003f26270 */
[----:B------:R-:W-:Y:S01]  /*16010*/  ISETP.GE.AND P2, PT, R10, c[0x0][0x3c8], PT ;  /* 0x0000f2000a007a0c */ /* 0x000fe20003f46270 */
[----:B------:R1:W-:Y:S06]  /*16020*/  @!P3 ST.E.64 [R8.64], R144 ;  /* 0x000000900800b985 */ /* 0x0003ec000c101b08 */
[----:B-1----:R-:W-:-:S04]  /*16030*/  @!P4 LEA R2, P0, R81, R0, 0x2 ;  /* 0x000000005102c211 */ /* 0x002fc800078010ff */
[----:B------:R-:W-:Y:S02]  /*16040*/  @!P4 LEA.HI.X R3, R81, R4, R82, 0x2, P0 ;  /* 0x000000045103c211 */ /* 0x000fe400000f1452 */
[----:B------:R-:W-:-:S03]  /*16050*/  @!P1 LEA R8, P0, R24, R0, 0x2 ;  /* 0x0000000018089211 */ /* 0x000fc600078010ff */
[----:B------:R1:W-:Y:S01]  /*16060*/  @!P4 ST.E.64 [R2.64], R148 ;  /* 0x000000940200c985 */ /* 0x0003e2000c101b08 */
[----:B------:R-:W-:Y:S02]  /*16070*/  ISETP.GE.AND P4, PT, R22, c[0x0][0x3c8], PT ;  /* 0x0000f20016007a0c */ /* 0x000fe40003f86270 */
[----:B------:R-:W-:-:S05]  /*16080*/  @!P1 LEA.HI.X R9, R24, R4, R25, 0x2, P0 ;  /* 0x0000000418099211 */ /* 0x000fca00000f1419 */
[----:B------:R1:W-:Y:S01]  /*16090*/  @!P1 ST.E.64 [R8.64], R152 ;  /* 0x0000009808009985 */ /* 0x0003e2000c101b08 */
[----:B------:R-:W-:Y:S02]  /*160a0*/  ISETP.GE.AND P1, PT, R20, c[0x0][0x3c8], PT ;  /* 0x0000f20014007a0c */ /* 0x000fe40003f26270 */
[----:B------:R-:W-:Y:S02]  /*160b0*/  ISETP.GE.AND P3, PT, R18, c[0x0][0x3c8], PT ;  /* 0x0000f20012007a0c */ /* 0x000fe40003f66270 */
[----:B-1----:R-:W-:-:S04]  /*160c0*/  @!P2 LEA R2, P0, R10, R0, 0x2 ;  /* 0x000000000a02a211 */ /* 0x002fc800078010ff */
[----:B------:R-:W-:Y:S02]  /*160d0*/  @!P2 LEA.HI.X R3, R10, R4, R11, 0x2, P0 ;  /* 0x000000040a03a211 */ /* 0x000fe400000f140b */
[----:B------:R-:W-:-:S04]  /*160e0*/  @!P4 LEA R10, P0, R22, R0, 0x2 ;  /* 0x00000000160ac211 */ /* 0x000fc800078010ff */
[----:B------:R-:W-:Y:S01]  /*160f0*/  @!P4 LEA.HI.X R11, R22, R4, R23, 0x2, P0 ;  /* 0x00000004160bc211 */ /* 0x000fe200000f1417 */
[----:B------:R1:W-:Y:S01]  /*16100*/  @!P2 ST.E.64 [R2.64], R156 ;  /* 0x0000009c0200a985 */ /* 0x0003e2000c101b08 */
[----:B------:R-:W-:-:S03]  /*16110*/  @!P1 LEA R8, P0, R20, R0, 0x2 ;  /* 0x0000000014089211 */ /* 0x000fc600078010ff */
[----:B------:R2:W-:Y:S01]  /*16120*/  @!P4 ST.E.64 [R10.64], R160 ;  /* 0x000000a00a00c985 */ /* 0x0005e2000c101b08 */
[----:B------:R-:W-:Y:S02]  /*16130*/  ISETP.GE.AND P4, PT, R16, c[0x0][0x3c8], PT ;  /* 0x0000f20010007a0c */ /* 0x000fe40003f86270 */
[----:B------:R-:W-:Y:S02]  /*16140*/  @!P1 LEA.HI.X R9, R20, R4, R21, 0x2, P0 ;  /* 0x0000000414099211 */ /* 0x000fe400000f1415 */
[----:B------:R-:W-:-:S03]  /*16150*/  ISETP.GE.AND P2, PT, R14, c[0x0][0x3c8], PT ;  /* 0x0000f2000e007a0c */ /* 0x000fc60003f46270 */
[----:B------:R2:W-:Y:S01]  /*16160*/  @!P1 ST.E.64 [R8.64], R172 ;  /* 0x000000ac08009985 */ /* 0x0005e2000c101b08 */
[----:B------:R-:W-:Y:S02]  /*16170*/  ISETP.GE.AND P1, PT, R12, c[0x0][0x3c8], PT ;  /* 0x0000f2000c007a0c */ /* 0x000fe40003f26270 */
[----:B-1----:R-:W-:-:S04]  /*16180*/  @!P3 LEA R2, P0, R18, R0, 0x2 ;  /* 0x000000001202b211 */ /* 0x002fc800078010ff */
[----:B--2---:R-:W-:Y:S02]  /*16190*/  @!P3 LEA.HI.X R3, R18, R4, R19, 0x2, P0 ;  /* 0x000000041203b211 */ /* 0x004fe400000f1413 */
[----:B------:R-:W-:-:S04]  /*161a0*/  @!P4 LEA R10, P0, R16, R0, 0x2 ;  /* 0x00000000100ac211 */ /* 0x000fc800078010ff */
[----:B----4-:R-:W-:Y:S02]  /*161b0*/  @!P4 LEA.HI.X R11, R16, R4, R17, 0x2, P0 ;  /* 0x00000004100bc211 */ /* 0x010fe400000f1411 */
[C---:B------:R-:W-:Y:S01]  /*161c0*/  @!P2 LEA R8, P0, R14.reuse, R0, 0x2 ;  /* 0x000000000e08a211 */ /* 0x040fe200078010ff */
[----:B------:R1:W-:Y:S04]  /*161d0*/  @!P3 ST.E.64 [R2.64], R72 ;  /* 0x000000480200b985 */ /* 0x0003e8000c101b08 */
[----:B------:R2:W-:Y:S01]  /*161e0*/  @!P4 ST.E.64 [R10.64], R180 ;  /* 0x000000b40a00c985 */ /* 0x0005e2000c101b08 */
[----:B---3--:R-:W-:Y:S02]  /*161f0*/  @!P2 LEA.HI.X R9, R14, R4, R15, 0x2, P0 ;  /* 0x000000040e09a211 */ /* 0x008fe400000f140f */
[----:B-1----:R-:W-:-:S04]  /*16200*/  @!P1 LEA R2, P0, R12, R0, 0x2 ;  /* 0x000000000c029211 */ /* 0x002fc800078010ff */
[----:B-----5:R-:W-:Y:S01]  /*16210*/  @!P1 LEA.HI.X R3, R12, R4, R13, 0x2, P0 ;  /* 0x000000040c039211 */ /* 0x020fe200000f140d */
[----:B------:R2:W-:Y:S04]  /*16220*/  @!P2 ST.E.64 [R8.64], R84 ;  /* 0x000000540800a985 */ /* 0x0005e8000c101b08 */
[----:B------:R2:W-:Y:S04]  /*16230*/  @!P1 ST.E.64 [R2.64], R68 ;  /* 0x0000004402009985 */ /* 0x0005e8000c101b08 */
.L_x_343:
[----:B------:R-:W-:Y:S05]  /*16240*/  BSYNC B0 ;  /* 0x0000000000007941 */ /* 0x000fea0003800000 */
.L_x_342:
[----:B------:R-:W-:Y:S05]  /*16250*/  BRA.DIV ~URZ, `(.L_x_344) ;  /* 0x000040127f007947 */ /* 0x000fea000b800000 */
[----:B--2---:R2:W1:Y:S04]  /*16260*/  SHFL.IDX PT, R4, R5, 0x1, 0x1c1f ;  /* 0x003c1f0005047f89 */ /* 0x00446800000e0000 */
[----:B----4-:R2:W4:Y:S02]  /*16270*/  SHFL.IDX PT, R0, R6, 0x1, 0x1c1f ;  /* 0x003c1f0006007f89 */ /* 0x01052400000e0000 */
.L_x_418:
[----:B------:R-:W-:Y:S01]  /*16280*/  BSSY B0, `(.L_x_345) ;  /* 0x000004a000007945 */ /* 0x000fe20003800000 */
[----:B------:R-:W-:Y:S05]  /*16290*/  @P6 BRA `(.L_x_346) ;  /* 0x0000048000006947 */ /* 0x000fea0003800000 */
[----:B------:R-:W5:Y:S04]  /*162a0*/  LDL R14, [R1+0xa4] ;  /* 0x0000a400010e7983 */ /* 0x000f680000100800 */
[----:B--2---:R-:W2:Y:S04]  /*162b0*/  LDL R11, [R1+0x98] ;  /* 0x00009800010b7983 */ /* 0x004ea80000100800 */
[----:B---3--:R-:W3:Y:S04]  /*162c0*/  LDL R15, [R1+0xdc] ;  /* 0x0000dc00010f7983 */ /* 0x008ee80000100800 */
[----:B----4-:R-:W4:Y:S04]  /*162d0*/  LDL R72, [R1+0x94] ;  /* 0x0000940001487983 */ /* 0x010f280000100800 */
[----:B------:R-:W3:Y:S04]  /*162e0*/  LDL R68, [R1+0x90] ;  /* 0x0000900001447983 */ /* 0x000ee80000100800 */
[----:B------:R-:W3:Y:S04]  /*162f0*/  LDL R24, [R1+0x8c] ;  /* 0x00008c0001187983 */ /* 0x000ee80000100800 */
[----:B------:R-:W4:Y:S04]  /*16300*/  LDL R22, [R1+0x88] ;  /* 0x0000880001167983 */ /* 0x000f280000100800 */
        /* <DEDUP_REMOVED lines=12> */
[----:B------:R-:W4:Y:S01]  /*163d0*/  LDL R17, [R1+0xb8] ;  /* 0x0000b80001117983 */ /* 0x000f220000100800 */
[----:B-----5:R-:W-:-:S02]  /*163e0*/  ISETP.GE.AND P1, PT, R14, c[0x0][0x3c8], PT ;  /* 0x0000f2000e007a0c */ /* 0x020fc40003f26270 */
[----:B--2---:R-:W-:-:S11]  /*163f0*/  ISETP.GE.AND P0, PT, R11, c[0x0][0x3c8], PT ;  /* 0x0000f2000b007a0c */ /* 0x004fd60003f06270 */
[----:B------:R-:W-:Y:S02]  /*16400*/  @!P1 IMAD.MOV.U32 R8, RZ, RZ, R0 ;  /* 0x000000ffff089224 */ /* 0x000fe400078e0000 */
[----:B-1----:R-:W-:Y:S01]  /*16410*/  @!P1 IMAD.MOV.U32 R9, RZ, RZ, R4 ;  /* 0x000000ffff099224 */ /* 0x002fe200078e0004 */
[----:B------:R-:W-:-:S03]  /*16420*/  @!P0 LEA R2, P2, R11, R0, 0x2 ;  /* 0x000000000b028211 */ /* 0x000fc600078410ff */
[----:B------:R-:W-:Y:S02]  /*16430*/  @!P1 IMAD.WIDE R8, R14, 0x4, R8 ;  /* 0x000000040e089825 */ /* 0x000fe400078e0208 */
[----:B------:R-:W2:Y:S01]  /*16440*/  LDL R14, [R1+0x70] ;  /* 0x00007000010e7983 */ /* 0x000ea20000100800 */
[----:B---3--:R-:W-:-:S03]  /*16450*/  @!P0 LEA.HI.X R3, R11, R4, R15, 0x2, P2 ;  /* 0x000000040b038211 */ /* 0x008fc600010f140f */
[----:B------:R-:W3:Y:S04]  /*16460*/  LDL R11, [R1+0xc0] ;  /* 0x0000c000010b7983 */ /* 0x000ee80000100800 */
[----:B------:R-:W5:Y:S01]  /*16470*/  LDL R15, [R1+0xb4] ;  /* 0x0000b400010f7983 */ /* 0x000f620000100800 */
[----:B----4-:R-:W-:Y:S02]  /*16480*/  ISETP.GE.AND P3, PT, R72, c[0x0][0x3c8], PT ;  /* 0x0000f20048007a0c */ /* 0x010fe40003f66270 */
[----:B------:R-:W-:Y:S02]  /*16490*/  ISETP.GE.AND P4, PT, R68, c[0x0][0x3c8], PT ;  /* 0x0000f20044007a0c */ /* 0x000fe40003f86270 */
[----:B------:R-:W-:Y:S01]  /*164a0*/  ISETP.GE.AND P2, PT, R24, c[0x0][0x3c8], PT ;  /* 0x0000f20018007a0c */ /* 0x000fe20003f46270 */
[----:B------:R1:W-:Y:S01]  /*164b0*/  @!P1 ST.E.64 [R8.64], R174 ;  /* 0x000000ae08009985 */ /* 0x0003e2000c101b08 */
[----:B------:R-:W-:-:S03]  /*164c0*/  ISETP.GE.AND P1, PT, R22, c[0x0][0x3c8], PT ;  /* 0x0000f20016007a0c */ /* 0x000fc60003f26270 */
[----:B------:R4:W-:Y:S04]  /*164d0*/  @!P0 ST.E.64 [R2.64], R176 ;  /* 0x000000b002008985 */ /* 0x0009e8000c101b08 */
[-C--:B-1----:R-:W-:Y:S02]  /*164e0*/  @!P3 LEA R8, P5, R72, R0.reuse, 0x2 ;  /* 0x000000004808b211 */ /* 0x082fe400078a10ff */
[----:B----4-:R-:W-:Y:S02]  /*164f0*/  @!P4 LEA R2, P0, R68, R0, 0x2 ;  /* 0x000000004402c211 */ /* 0x010fe400078010ff */
[-C--:B------:R-:W-:Y:S02]  /*16500*/  @!P3 LEA.HI.X R9, R72, R4.reuse, R73, 0x2, P5 ;  /* 0x000000044809b211 */ /* 0x080fe400028f1449 */
[----:B------:R-:W-:-:S02]  /*16510*/  @!P4 LEA.HI.X R3, R68, R4, R69, 0x2, P0 ;  /* 0x000000044403c211 */ /* 0x000fc400000f1445 */
[----:B------:R-:W-:Y:S01]  /*16520*/  ISETP.GE.AND P0, PT, R20, c[0x0][0x3c8], PT ;  /* 0x0000f20014007a0c */ /* 0x000fe20003f06270 */
[----:B------:R1:W-:Y:S04]  /*16530*/  @!P3 ST.E.64 [R8.64], R178 ;  /* 0x000000b20800b985 */ /* 0x0003e8000c101b08 */
[----:B------:R4:W-:Y:S01]  /*16540*/  @!P4 ST.E.64 [R2.64], R88 ;  /* 0x000000580200c985 */ /* 0x0009e2000c101b08 */
[----:B------:R-:W-:Y:S02]  /*16550*/  ISETP.GE.AND P4, PT, R12, c[0x0][0x3c8], PT ;  /* 0x0000f2000c007a0c */ /* 0x000fe40003f86270 */
[----:B------:R-:W-:Y:S02]  /*16560*/  ISETP.GE.AND P5, PT, R10, c[0x0][0x3c8], PT ;  /* 0x0000f2000a007a0c */ /* 0x000fe40003fa6270 */
[----:B-1----:R-:W-:-:S04]  /*16570*/  @!P2 LEA R8, P3, R24, R0, 0x2 ;  /* 0x000000001808a211 */ /* 0x002fc800078610ff */
[----:B------:R-:W-:Y:S02]  /*16580*/  @!P2 LEA.HI.X R9, R24, R4, R25, 0x2, P3 ;  /* 0x000000041809a211 */ /* 0x000fe400018f1419 */
[----:B----4-:R-:W-:-:S03]  /*16590*/  @!P1 LEA R2, P3, R22, R0, 0x2 ;  /* 0x0000000016029211 */ /* 0x010fc600078610ff */
[----:B------:R1:W-:Y:S01]  /*165a0*/  @!P2 ST.E.64 [R8.64], R100 ;  /* 0x000000640800a985 */ /* 0x0003e2000c101b08 */
[----:B------:R-:W-:Y:S02]  /*165b0*/  @!P1 LEA.HI.X R3, R22, R4, R23, 0x2, P3 ;  /* 0x0000000416039211 */ /* 0x000fe400018f1417 */
[----:B------:R-:W-:-:S03]  /*165c0*/  ISETP.GE.AND P3, PT, R18, c[0x0][0x3c8], PT ;  /* 0x0000f20012007a0c */ /* 0x000fc60003f66270 */
[----:B------:R4:W-:Y:S01]  /*165d0*/  @!P1 ST.E.64 [R2.64], R142 ;  /* 0x0000008e02009985 */ /* 0x0009e2000c101b08 */
[----:B-1----:R-:W-:-:S04]  /*165e0*/  @!P0 LEA R8, P2, R20, R0, 0x2 ;  /* 0x0000000014088211 */ /* 0x002fc800078410ff */
[----:B------:R-:W-:Y:S02]  /*165f0*/  @!P0 LEA.HI.X R9, R20, R4, R21, 0x2, P2 ;  /* 0x0000000414098211 */ /* 0x000fe400010f1415 */
[----:B----4-:R-:W-:Y:S02]  /*16600*/  @!P4 LEA R2, P1, R12, R0, 0x2 ;  /* 0x000000000c02c211 */ /* 0x010fe400078210ff */
[----:B------:R-:W-:Y:S01]  /*16610*/  ISETP.GE.AND P2, PT, R16, c[0x0][0x3c8], PT ;  /* 0x0000f20010007a0c */ /* 0x000fe20003f46270 */
[----:B------:R1:W-:Y:S01]  /*16620*/  @!P0 ST.E.64 [R8.64], R146 ;  /* 0x0000009208008985 */ /* 0x0003e2000c101b08 */
[----:B------:R-:W-:Y:S02]  /*16630*/  @!P4 LEA.HI.X R3, R12, R4, R13, 0x2, P1 ;  /* 0x000000040c03c211 */ /* 0x000fe400008f140d */
[----:B------:R-:W-:-:S03]  /*16640*/  @!P5 LEA R12, P0, R10, R0, 0x2 ;  /* 0x000000000a0cd211 */ /* 0x000fc600078010ff */
[----:B------:R4:W-:Y:S01]  /*16650*/  @!P4 ST.E.64 [R2.64], R150 ;  /* 0x000000960200c985 */ /* 0x0009e2000c101b08 */
[----:B--2---:R-:W-:Y:S02]  /*16660*/  ISETP.GE.AND P1, PT, R14, c[0x0][0x3c8], PT ;  /* 0x0000f2000e007a0c */ /* 0x004fe40003f26270 */
[----:B---3--:R-:W-:Y:S02]  /*16670*/  @!P5 LEA.HI.X R13, R10, R4, R11, 0x2, P0 ;  /* 0x000000040a0dd211 */ /* 0x008fe400000f140b */
[----:B------:R-:W-:-:S04]  /*16680*/  @!P3 LEA R10, P0, R18, R0, 0x2 ;  /* 0x00000000120ab211 */ /* 0x000fc800078010ff */
[----:B------:R-:W-:Y:S02]  /*16690*/  @!P3 LEA.HI.X R11, R18, R4, R19, 0x2, P0 ;  /* 0x00000004120bb211 */ /* 0x000fe400000f1413 */
[----:B-1----:R-:W-:-:S04]  /*166a0*/  @!P2 LEA R8, P0, R16, R0, 0x2 ;  /* 0x000000001008a211 */ /* 0x002fc800078010ff */
[----:B------:R-:W-:Y:S02]  /*166b0*/  @!P2 LEA.HI.X R9, R16, R4, R17, 0x2, P0 ;  /* 0x000000041009a211 */ /* 0x000fe400000f1411 */
[C---:B----4-:R-:W-:Y:S01]  /*166c0*/  @!P1 LEA R2, P0, R14.reuse, R0, 0x2 ;  /* 0x000000000e029211 */ /* 0x050fe200078010ff */
[----:B------:R1:W-:Y:S03]  /*166d0*/  @!P5 ST.E.64 [R12.64], R158 ;  /* 0x0000009e0c00d985 */ /* 0x0003e6000c101b08 */
[----:B-----5:R-:W-:Y:S01]  /*166e0*/  @!P1 LEA.HI.X R3, R14, R4, R15, 0x2, P0 ;  /* 0x000000040e039211 */ /* 0x020fe200000f140f */
[----:B------:R1:W-:Y:S04]  /*166f0*/  @!P3 ST.E.64 [R10.64], R154 ;  /* 0x0000009a0a00b985 */ /* 0x0003e8000c101b08 */
[----:B------:R1:W-:Y:S04]  /*16700*/  @!P2 ST.E.64 [R8.64], R86 ;  /* 0x000000560800a985 */ /* 0x0003e8000c101b08 */
[----:B------:R1:W-:Y:S02]  /*16710*/  @!P1 ST.E.64 [R2.64], R70 ;  /* 0x0000004602009985 */ /* 0x0003e4000c101b08 */
.L_x_346:
[----:B------:R-:W-:Y:S05]  /*16720*/  BSYNC B0 ;  /* 0x0000000000007941 */ /* 0x000fea0003800000 */
.L_x_345:
[----:B------:R-:W-:Y:S05]  /*16730*/  BRA.DIV ~URZ, `(.L_x_347) ;  /* 0x00003c027f007947 */ /* 0x000fea000b800000 */
[----:B-1----:R1:W2:Y:S02]  /*16740*/  SHFL.IDX PT, R4, R5, 0x2, 0x1c1f ;  /* 0x005c1f0005047f89 */ /* 0x0022a400000e0000 */
.L_x_419:
[----:B------:R-:W-:Y:S05]  /*16750*/  BRA.DIV ~URZ, `(.L_x_348) ;  /* 0x00003c527f007947 */ /* 0x000fea000b800000 */
[----:B----4-:R4:W1:Y:S02]  /*16760*/  SHFL.IDX PT, R0, R6, 0x2, 0x1c1f ;  /* 0x005c1f0006007f89 */ /* 0x01086400000e0000 */
.L_x_420:
[----:B------:R-:W-:Y:S01]  /*16770*/  LOP3.LUT P0, RZ, R243, 0x1, RZ, 0xc0, !PT ;  /* 0x00000001f3ff7812 */ /* 0x000fe2000780c0ff */
[----:B------:R-:W-:-:S12]  /*16780*/  BSSY B0, `(.L_x_349) ;  /* 0x000004a000007945 */ /* 0x000fd80003800000 */
        /* <DEDUP_REMOVED lines=22> */
[----:B---3--:R-:W-:-:S11]  /*168f0*/  ISETP.GE.AND P0, PT, R17, c[0x0][0x3c8], PT ;  /* 0x0000f20011007a0c */ /* 0x008fd60003f06270 */
[----:B-1----:R-:W-:-:S04]  /*16900*/  @!P2 LEA R2, P1, R13, R0, 0x2 ;  /* 0x000000000d02a211 */ /* 0x002fc800078210ff */
[----:B----4-:R-:W-:Y:S02]  /*16910*/  @!P2 LEA.HI.X R3, R13, R4, R15, 0x2, P1 ;  /* 0x000000040d03a211 */ /* 0x010fe400008f140f */
[----:B------:R-:W3:Y:S01]  /*16920*/  LDL R13, [R1+0xc4] ;  /* 0x0000c400010d7983 */ /* 0x000ee20000100800 */
[----:B------:R-:W-:Y:S02]  /*16930*/  @!P0 IMAD.MOV.U32 R8, RZ, RZ, R0 ;  /* 0x000000ffff088224 */ /* 0x000fe400078e0000 */
[----:B------:R-:W-:Y:S01]  /*16940*/  @!P0 IMAD.MOV.U32 R9, RZ, RZ, R4 ;  /* 0x000000ffff098224 */ /* 0x000fe200078e0004 */
[----:B------:R-:W4:Y:S03]  /*16950*/  LDL R15, [R1+0xb4] ;  /* 0x0000b400010f7983 */ /* 0x000f260000100800 */
[----:B------:R-:W-:Y:S02]  /*16960*/  @!P0 IMAD.WIDE R8, R17, 0x4, R8 ;  /* 0x0000000411088825 */ /* 0x000fe400078e0208 */
[----:B------:R-:W5:Y:S01]  /*16970*/  LDL R17, [R1+0xb8] ;  /* 0x0000b80001117983 */ /* 0x000f620000100800 */
[----:B--2---:R-:W-:-:S02]  /*16980*/  ISETP.GE.AND P4, PT, R70, c[0x0][0x3c8], PT ;  /* 0x0000f20046007a0c */ /* 0x004fc40003f86270 */
[----:B------:R-:W-:Y:S01]  /*16990*/  ISETP.GE.AND P3, PT, R10, c[0x0][0x3c8], PT ;  /* 0x0000f2000a007a0c */ /* 0x000fe20003f66270 */
[----:B------:R1:W-:Y:S01]  /*169a0*/  @!P0 ST.E.64 [R8.64], R28 ;  /* 0x0000001c08008985 */ /* 0x0003e2000c101b08 */
[----:B------:R-:W-:Y:S02]  /*169b0*/  ISETP.GE.AND P1, PT, R68, c[0x0][0x3c8], PT ;  /* 0x0000f20044007a0c */ /* 0x000fe40003f26270 */
[----:B------:R-:W-:Y:S01]  /*169c0*/  ISETP.GE.AND P0, PT, R24, c[0x0][0x3c8], PT ;  /* 0x0000f20018007a0c */ /* 0x000fe20003f06270 */
[----:B------:R2:W-:Y:S01]  /*169d0*/  @!P2 ST.E.64 [R2.64], R30 ;  /* 0x0000001e0200a985 */ /* 0x0005e2000c101b08 */
[----:B------:R-:W-:-:S05]  /*169e0*/  ISETP.GE.AND P6, PT, R22, c[0x0][0x3c8], PT ;  /* 0x0000f20016007a0c */ /* 0x000fca0003fc6270 */
[-C--:B-1----:R-:W-:Y:S02]  /*169f0*/  @!P4 LEA R8, P5, R70, R0.reuse, 0x2 ;  /* 0x000000004608c211 */ /* 0x082fe400078a10ff */
[----:B--2---:R-:W-:Y:S02]  /*16a00*/  @!P3 LEA R2, P2, R10, R0, 0x2 ;  /* 0x000000000a02b211 */ /* 0x004fe400078410ff */
[-C--:B------:R-:W-:Y:S02]  /*16a10*/  @!P4 LEA.HI.X R9, R70, R4.reuse, R71, 0x2, P5 ;  /* 0x000000044609c211 */ /* 0x080fe400028f1447 */
[----:B------:R-:W-:-:S03]  /*16a20*/  @!P3 LEA.HI.X R3, R10, R4, R11, 0x2, P2 ;  /* 0x000000040a03b211 */ /* 0x000fc600010f140b */
[----:B------:R-:W-:Y:S01]  /*16a30*/  @!P4 ST.E.64 [R8.64], R32 ;  /* 0x000000200800c985 */ /* 0x000fe2000c101b08 */
[----:B------:R-:W-:Y:S02]  /*16a40*/  ISETP.GE.AND P4, PT, R12, c[0x0][0x3c8], PT ;  /* 0x0000f2000c007a0c */ /* 0x000fe40003f86270 */
[C---:B------:R-:W-:Y:S01]  /*16a50*/  @!P1 LEA R10, P5, R68.reuse, R0, 0x2 ;  /* 0x00000000440a9211 */ /* 0x040fe200078a10ff */
[----:B------:R1:W-:Y:S03]  /*16a60*/  @!P3 ST.E.64 [R2.64], R34 ;  /* 0x000000220200b985 */ /* 0x0003e6000c101b08 */
[----:B------:R-:W-:Y:S02]  /*16a70*/  @!P1 LEA.HI.X R11, R68, R4, R69, 0x2, P5 ;  /* 0x00000004440b9211 */ /* 0x000fe400028f1445 */
[----:B------:R-:W-:-:S03]  /*16a80*/  ISETP.GE.AND P3, PT, R20, c[0x0][0x3c8], PT ;  /* 0x0000f20014007a0c */ /* 0x000fc60003f66270 */
[----:B------:R-:W-:Y:S01]  /*16a90*/  @!P1 ST.E.64 [R10.64], R50 ;  /* 0x000000320a009985 */ /* 0x000fe2000c101b08 */
[----:B------:R-:W-:Y:S02]  /*16aa0*/  ISETP.GE.AND P1, PT, R16, c[0x0][0x3c8], PT ;  /* 0x0000f20010007a0c */ /* 0x000fe40003f26270 */
[-C--:B-1----:R-:W-:Y:S02]  /*16ab0*/  @!P0 LEA R2, P2, R24, R0.reuse, 0x2 ;  /* 0x0000000018028211 */ /* 0x082fe400078410ff */
[----:B------:R-:W-:Y:S02]  /*16ac0*/  @!P6 LEA R8, P5, R22, R0, 0x2 ;  /* 0x000000001608e211 */ /* 0x000fe400078a10ff */
[-C--:B------:R-:W-:Y:S02]  /*16ad0*/  @!P0 LEA.HI.X R3, R24, R4.reuse, R25, 0x2, P2 ;  /* 0x0000000418038211 */ /* 0x080fe400010f1419 */
[----:B------:R-:W-:Y:S02]  /*16ae0*/  ISETP.GE.AND P2, PT, R18, c[0x0][0x3c8], PT ;  /* 0x0000f20012007a0c */ /* 0x000fe40003f46270 */
[----:B------:R-:W-:Y:S01]  /*16af0*/  @!P6 LEA.HI.X R9, R22, R4, R23, 0x2, P5 ;  /* 0x000000041609e211 */ /* 0x000fe200028f1417 */
[----:B------:R1:W-:Y:S01]  /*16b00*/  @!P0 ST.E.64 [R2.64], R36 ;  /* 0x0000002402008985 */ /* 0x0003e2000c101b08 */
[----:B------:R-:W-:-:S03]  /*16b10*/  ISETP.GE.AND P0, PT, R14, c[0x0][0x3c8], PT ;  /* 0x0000f2000e007a0c */ /* 0x000fc60003f06270 */
[----:B------:R2:W-:Y:S01]  /*16b20*/  @!P6 ST.E.64 [R8.64], R38 ;  /* 0x000000260800e985 */ /* 0x0005e2000c101b08 */
[----:B-1----:R-:W-:-:S04]  /*16b30*/  @!P4 LEA R2, P5, R12, R0, 0x2 ;  /* 0x000000000c02c211 */ /* 0x002fc800078a10ff */
[----:B---3--:R-:W-:Y:S02]  /*16b40*/  @!P4 LEA.HI.X R3, R12, R4, R13, 0x2, P5 ;  /* 0x000000040c03c211 */ /* 0x008fe400028f140d */
[----:B------:R-:W-:-:S03]  /*16b50*/  @!P3 LEA R12, P5, R20, R0, 0x2 ;  /* 0x00000000140cb211 */ /* 0x000fc600078a10ff */
[----:B------:R1:W-:Y:S01]  /*16b60*/  @!P4 ST.E.64 [R2.64], R40 ;  /* 0x000000280200c985 */ /* 0x0003e2000c101b08 */
[----:B------:R-:W-:Y:S02]  /*16b70*/  @!P2 LEA R10, P4, R18, R0, 0x2 ;  /* 0x00000000120aa211 */ /* 0x000fe400078810ff */
[----:B------:R-:W-:Y:S02]  /*16b80*/  @!P3 LEA.HI.X R13, R20, R4, R21, 0x2, P5 ;  /* 0x00000004140db211 */ /* 0x000fe400028f1415 */
[----:B--2---:R-:W-:Y:S02]  /*16b90*/  @!P1 LEA R8, P5, R16, R0, 0x2 ;  /* 0x0000000010089211 */ /* 0x004fe400078a10ff */
[-C--:B------:R-:W-:Y:S02]  /*16ba0*/  @!P2 LEA.HI.X R11, R18, R4.reuse, R19, 0x2, P4 ;  /* 0x00000004120ba211 */ /* 0x080fe400020f1413 */
[----:B-----5:R-:W-:Y:S01]  /*16bb0*/  @!P1 LEA.HI.X R9, R16, R4, R17, 0x2, P5 ;  /* 0x0000000410099211 */ /* 0x020fe200028f1411 */
[----:B------:R2:W-:Y:S04]  /*16bc0*/  @!P3 ST.E.64 [R12.64], R64 ;  /* 0x000000400c00b985 */ /* 0x0005e8000c101b08 */
[----:B------:R2:W-:Y:S04]  /*16bd0*/  @!P2 ST.E.64 [R10.64], R52 ;  /* 0x000000340a00a985 */ /* 0x0005e8000c101b08 */
[----:B------:R2:W-:Y:S01]  /*16be0*/  @!P1 ST.E.64 [R8.64], R42 ;  /* 0x0000002a08009985 */ /* 0x0005e2000c101b08 */
[----:B-1----:R-:W-:-:S04]  /*16bf0*/  @!P0 LEA R2, P4, R14, R0, 0x2 ;  /* 0x000000000e028211 */ /* 0x002fc800078810ff */
[----:B----4-:R-:W-:-:S05]  /*16c00*/  @!P0 LEA.HI.X R3, R14, R4, R15, 0x2, P4 ;  /* 0x000000040e038211 */ /* 0x010fca00020f140f */
[----:B------:R2:W-:Y:S04]  /*16c10*/  @!P0 ST.E.64 [R2.64], R26 ;  /* 0x0000001a02008985 */ /* 0x0005e8000c101b08 */
.L_x_350:
[----:B------:R-:W-:Y:S05]  /*16c20*/  BSYNC B0 ;  /* 0x0000000000007941 */ /* 0x000fea0003800000 */
.L_x_349:
[----:B------:R-:W-:Y:S05]  /*16c30*/  BRA.DIV ~URZ, `(.L_x_351) ;  /* 0x000037e27f007947 */ /* 0x000fea000b800000 */
[----:B--2---:R2:W3:Y:S04]  /*16c40*/  SHFL.IDX PT, R4, R5, 0x3, 0x1c1f ;  /* 0x007c1f0005047f89 */ /* 0x0044e800000e0000 */
[----:B-1----:R2:W1:Y:S02]  /*16c50*/  SHFL.IDX PT, R0, R6, 0x3, 0x1c1f ;  /* 0x007c1f0006007f89 */ /* 0x00246400000e0000 */
.L_x_421:
[----:B------:R-:W-:-:S13]  /*16c60*/  LOP3.LUT P0, RZ, R243, 0x2, RZ, 0xc0, !PT ;  /* 0x00000002f3ff7812 */ /* 0x000fda000780c0ff */
        /* <DEDUP_REMOVED lines=20> */
[----:B------:R-:W3:Y:S01]  /*16db0*/  LDL R16, [R1+0xbc] ;  /* 0x0000bc0001107983 */ /* 0x000ee20000100800 */
[----:B-----5:R-:W-:-:S02]  /*16dc0*/  ISETP.GE.AND P4, PT, R14, c[0x0][0x3c8], PT ;  /* 0x0000f2000e007a0c */ /* 0x020fc40003f86270 */
[----:B--2---:R-:W-:Y:S02]  /*16dd0*/  ISETP.GE.AND P3, PT, R10, c[0x0][0x3c8], PT ;  /* 0x0000f2000a007a0c */ /* 0x004fe40003f66270 */
[----:B----4-:R-:W-:-:S09]  /*16de0*/  ISETP.GE.AND P2, PT, R5, c[0x0][0x3c8], PT ;  /* 0x0000f20005007a0c */ /* 0x010fd20003f46270 */
[----:B-1----:R-:W-:Y:S02]  /*16df0*/  @!P4 IMAD.MOV.U32 R8, RZ, RZ, R0 ;  /* 0x000000ffff08c224 */ /* 0x002fe400078e0000 */
[----:B------:R-:W-:Y:S01]  /*16e00*/  @!P4 IMAD.MOV.U32 R9, RZ, RZ, R4 ;  /* 0x000000ffff09c224 */ /* 0x000fe200078e0004 */
[----:B------:R-:W-:-:S03]  /*16e10*/  @!P3 LEA R2, P5, R10, R0, 0x2 ;  /* 0x000000000a02b211 */ /* 0x000fc600078a10ff */
[----:B------:R-:W-:Y:S01]  /*16e20*/  @!P4 IMAD.WIDE R8, R14, 0x4, R8 ;  /* 0x000000040e08c825 */ /* 0x000fe200078e0208 */
[----:B---3--:R-:W-:Y:S01]  /*16e30*/  @!P3 LEA.HI.X R3, R10, R4, R11, 0x2, P5 ;  /* 0x000000040a03b211 */ /* 0x008fe200028f140b */
[----:B------:R-:W2:Y:S04]  /*16e40*/  LDL R14, [R1+0xb8] ;  /* 0x0000b800010e7983 */ /* 0x000ea80000100800 */
[----:B------:R1:W-:Y:S04]  /*16e50*/  @!P4 ST.E.64 [R8.64], R56 ;  /* 0x000000380800c985 */ /* 0x0003e8000c101b08 */
[----:B------:R3:W-:Y:S01]  /*16e60*/  @!P3 ST.E.64 [R2.64], R44 ;  /* 0x0000002c0200b985 */ /* 0x0007e2000c101b08 */
[----:B------:R-:W-:-:S04]  /*16e70*/  @!P2 LEA R10, P3, R5, R0, 0x2 ;  /* 0x00000000050aa211 */ /* 0x000fc800078610ff */
[----:B------:R-:W-:Y:S02]  /*16e80*/  @!P2 LEA.HI.X R11, R5, R4, R27, 0x2, P3 ;  /* 0x00000004050ba211 */ /* 0x000fe400018f141b */
[----:B------:R-:W4:Y:S01]  /*16e90*/  LDL R5, [R1+0x70] ;  /* 0x0000700001057983 */ /* 0x000f220000100800 */
[----:B------:R-:W-:Y:S02]  /*16ea0*/  ISETP.GE.AND P1, PT, R25, c[0x0][0x3c8], PT ;  /* 0x0000f20019007a0c */ /* 0x000fe40003f26270 */
[----:B------:R-:W-:-:S11]  /*16eb0*/  ISETP.GE.AND P0, PT, R23, c[0x0][0x3c8], PT ;  /* 0x0000f20017007a0c */ /* 0x000fd60003f06270 */
[-C--:B-1----:R-:W-:Y:S02]  /*16ec0*/  @!P1 LEA R8, P4, R25, R0.reuse, 0x2 ;  /* 0x0000000019089211 */ /* 0x082fe400078810ff */
[----:B------:R-:W-:Y:S02]  /*16ed0*/  ISETP.GE.AND P5, PT, R21, c[0x0][0x3c8], PT ;  /* 0x0000f20015007a0c */ /* 0x000fe40003fa6270 */
[----:B---3--:R-:W-:-:S09]  /*16ee0*/  @!P0 LEA R2, P6, R23, R0, 0x2 ;  /* 0x0000000017028211 */ /* 0x008fd200078c10ff */
[----:B------:R-:W-:-:S04]  /*16ef0*/  P2R R3, PR, RZ, 0x10 ;  /* 0x00000010ff037803 */ /* 0x000fc80000000000 */
[----:B------:R-:W-:Y:S02]  /*16f00*/  ISETP.NE.AND P3, PT, R3, RZ, PT ;  /* 0x000000ff0300720c */ /* 0x000fe40003f65270 */
[----:B------:R-:W-:Y:S02]  /*16f10*/  ISETP.GE.AND P4, PT, R12, c[0x0][0x3c8], PT ;  /* 0x0000f2000c007a0c */ /* 0x000fe40003f86270 */
[-C--:B------:R-:W-:Y:S02]  /*16f20*/  @!P1 LEA.HI.X R9, R25, R4.reuse, R26, 0x2, P3 ;  /* 0x0000000419099211 */ /* 0x080fe400018f141a */
[----:B------:R-:W-:Y:S01]  /*16f30*/  @!P0 LEA.HI.X R3, R23, R4, R24, 0x2, P6 ;  /* 0x0000000417038211 */ /* 0x000fe200030f1418 */
[----:B------:R-:W-:Y:S01]  /*16f40*/  @!P2 ST.E.64 [R10.64], R74 ;  /* 0x0000004a0a00a985 */ /* 0x000fe2000c101b08 */
[----:B------:R-:W-:-:S03]  /*16f50*/  ISETP.GE.AND P3, PT, R19, c[0x0][0x3c8], PT ;  /* 0x0000f20013007a0c */ /* 0x000fc60003f66270 */
[----:B------:R1:W-:Y:S04]  /*16f60*/  @!P1 ST.E.64 [R8.64], R60 ;  /* 0x0000003c08009985 */ /* 0x0003e8000c101b08 */
[----:B------:R3:W-:Y:S01]  /*16f70*/  @!P0 ST.E.64 [R2.64], R46 ;  /* 0x0000002e02008985 */ /* 0x0007e2000c101b08 */
[----:B------:R-:W-:Y:S02]  /*16f80*/  ISETP.GE.AND P2, PT, R17, c[0x0][0x3c8], PT ;  /* 0x0000f20011007a0c */ /* 0x000fe40003f46270 */
[----:B------:R-:W-:Y:S02]  /*16f90*/  ISETP.GE.AND P1, PT, R15, c[0x0][0x3c8], PT ;  /* 0x0000f2000f007a0c */ /* 0x000fe40003f26270 */
[----:B-1----:R-:W-:-:S04]  /*16fa0*/  @!P5 LEA R8, P0, R21, R0, 0x2 ;  /* 0x000000001508d211 */ /* 0x002fc800078010ff */
[----:B------:R-:W-:Y:S02]  /*16fb0*/  @!P5 LEA.HI.X R9, R21, R4, R22, 0x2, P0 ;  /* 0x000000041509d211 */ /* 0x000fe400000f1416 */
[----:B---3--:R-:W-:-:S03]  /*16fc0*/  @!P4 LEA R2, P6, R12, R0, 0x2 ;  /* 0x000000000c02c211 */ /* 0x008fc600078c10ff */
[----:B------:R-:W-:Y:S01]  /*16fd0*/  @!P5 ST.E.64 [R8.64], R58 ;  /* 0x0000003a0800d985 */ /* 0x000fe2000c101b08 */
[----:B------:R-:W-:Y:S02]  /*16fe0*/  @!P4 LEA.HI.X R3, R12, R4, R13, 0x2, P6 ;  /* 0x000000040c03c211 */ /* 0x000fe400030f140d */
[-C--:B------:R-:W-:Y:S02]  /*16ff0*/  @!P3 LEA R12, P5, R19, R0.reuse, 0x2 ;  /* 0x00000000130cb211 */ /* 0x080fe400078a10ff */
[----:B------:R-:W-:Y:S01]  /*17000*/  ISETP.GE.AND P0, PT, R6, c[0x0][0x3c8], PT ;  /* 0x0000f20006007a0c */ /* 0x000fe20003f06270 */
[----:B------:R1:W-:Y:S01]  /*17010*/  @!P4 ST.E.64 [R2.64], R62 ;  /* 0x0000003e0200c985 */ /* 0x0003e2000c101b08 */
[----:B------:R-:W-:-:S04]  /*17020*/  @!P2 LEA R10, P6, R17, R0, 0x2 ;  /* 0x00000000110aa211 */ /* 0x000fc800078c10ff */
[----:B------:R-:W-:-:S05]  /*17030*/  @!P2 LEA.HI.X R11, R17, R4, R18, 0x2, P6 ;  /* 0x00000004110ba211 */ /* 0x000fca00030f1412 */
[----:B-1----:R-:W-:-:S04]  /*17040*/  P2R R2, PR, RZ, 0x20 ;  /* 0x00000020ff027803 */ /* 0x002fc80000000000 */
[----:B------:R-:W-:Y:S02]  /*17050*/  ISETP.NE.AND P4, PT, R2, RZ, PT ;  /* 0x000000ff0200720c */ /* 0x000fe40003f85270 */
[----:B------:R-:W-:Y:S02]  /*17060*/  @!P1 LEA R8, P5, R15, R0, 0x2 ;  /* 0x000000000f089211 */ /* 0x000fe400078a10ff */
[----:B------:R-:W-:Y:S02]  /*17070*/  @!P3 LEA.HI.X R13, R19, R4, R20, 0x2, P4 ;  /* 0x00000004130db211 */ /* 0x000fe400020f1414 */
[C---:B------:R-:W-:Y:S02]  /*17080*/  @!P0 LEA R2, P4, R6.reuse, R0, 0x2 ;  /* 0x0000000006028211 */ /* 0x040fe400078810ff */
[-C--:B------:R-:W-:Y:S01]  /*17090*/  @!P1 LEA.HI.X R9, R15, R4.reuse, R16, 0x2, P5 ;  /* 0x000000040f099211 */ /* 0x080fe200028f1410 */
[----:B------:R1:W-:Y:S04]  /*170a0*/  @!P3 ST.E.64 [R12.64], R76 ;  /* 0x0000004c0c00b985 */ /* 0x0003e8000c101b08 */
[----:B------:R1:W-:Y:S04]  /*170b0*/  @!P2 ST.E.64 [R10.64], R78 ;  /* 0x0000004e0a00a985 */ /* 0x0003e8000c101b08 */
[----:B------:R1:W-:Y:S01]  /*170c0*/  @!P1 ST.E.64 [R8.64], R66 ;  /* 0x0000004208009985 */ /* 0x0003e2000c101b08 */
[----:B--2---:R-:W-:-:S05]  /*170d0*/  @!P0 LEA.HI.X R3, R6, R4, R14, 0x2, P4 ;  /* 0x0000000406038211 */ /* 0x004fca00020f140e */
[----:B------:R1:W-:Y:S01]  /*170e0*/  @!P0 ST.E.64 [R2.64], R54 ;  /* 0x0000003602008985 */ /* 0x0003e2000c101b08 */
[----:B----4-:R-:W-:-:S13]  /*170f0*/  ISETP.GE.AND P0, PT, R5, c[0x0][0x3c8], PT ;  /* 0x0000f20005007a0c */ /* 0x010fda0003f06270 */
[----:B------:R-:W-:Y:S05]  /*17100*/  @P0 BRA `(.L_x_339) ;  /* 0x00000d1000000947 */ /* 0x000fea0003800000 */
[----:B------:R-:W2:Y:S01]  /*17110*/  LDL R6, [R1+0xb4] ;  /* 0x0000b40001067983 */ /* 0x000ea20000100800 */
[----:B-1----:R-:W-:-:S04]  /*17120*/  LEA R2, P0, R5, R0, 0x2 ;  /* 0x0000000005027211 */ /* 0x002fc800078010ff */
[----:B--2---:R-:W-:-:S05]  /*17130*/  LEA.HI.X R3, R5, R4, R6, 0x2, P0 ;  /* 0x0000000405037211 */ /* 0x004fca00000f1406 */
[----:B------:R1:W-:Y:S01]  /*17140*/  ST.E.64 [R2.64], R48 ;  /* 0x0000003002007985 */ /* 0x0003e2000c101b08 */
[----:B------:R-:W-:Y:S05]  /*17150*/  BRA `(.L_x_339) ;  /* 0x00000cc000007947 */ /* 0x000fea0003800000 */
.L_x_324:
[----:B------:R-:W4:Y:S04]  /*17160*/  LDL.LU R0, [R1+0x4c] ;  /* 0x00004c0001007983 */ /* 0x000f280000300800 */
[----:B---3--:R-:W3:Y:S01]  /*17170*/  LDL.LU R8, [R1+0x60] ;  /* 0x0000600001087983 */ /* 0x008ee20000300800 */
[----:B------:R-:W-:Y:S02]  /*17180*/  ISETP.NE.U32.AND P0, PT, RZ, c[0x0][0x508], PT ;  /* 0x00014200ff007a0c */ /* 0x000fe40003f05070 */
[----:B------:R-:W-:Y:S01]  /*17190*/  ISETP.NE.U32.AND P3, PT, RZ, c[0x0][0x500], PT ;  /* 0x00014000ff007a0c */ /* 0x000fe20003f65070 */
[----:B-12---:R-:W2:Y:S01]  /*171a0*/  LDL.LU R6, [R1+0xac] ;  /* 0x0000ac0001067983 */ /* 0x006ea20000300800 */
[----:B------:R-:W-:Y:S01]  /*171b0*/  ISETP.NE.AND.EX P2, PT, RZ, c[0x0][0x50c], PT, P0 ;  /* 0x00014300ff007a0c */ /* 0x000fe20003f45300 */
[----:B------:R-:W-:Y:S01]  /*171c0*/  IMAD.MOV.U32 R20, RZ, RZ, c[0x0][0x388] ;  /* 0x0000e200ff147624 */ /* 0x000fe200078e00ff */
[----:B------:R-:W-:-:S02]  /*171d0*/  ISETP.NE.AND.EX P3, PT, RZ, c[0x0][0x504], PT, P3 ;  /* 0x00014100ff007a0c */ /* 0x000fc40003f65330 */
[----:B----4-:R-:W-:-:S09]  /*171e0*/  IADD3 R2, P1, R0, c[0x0][0x500], RZ ;  /* 0x0001400000027a10 */ /* 0x010fd20007f3e0ff */
[----:B------:R-:W-:Y:S01]  /*171f0*/  @P2 IADD3 R4, P0, R0, c[0x0][0x508], RZ ;  /* 0x0001420000042a10 */ /* 0x000fe20007f1e0ff */
[----:B------:R-:W-:Y:S01]  /*17200*/  IMAD.MOV.U32 R0, RZ, RZ, RZ ;  /* 0x000000ffff007224 */ /* 0x000fe200078e00ff */
[C---:B---3--:R-:W-:Y:S02]  /*17210*/  IADD3.X R3, R8.reuse, c[0x0][0x504], RZ, P1, !PT ;  /* 0x0001410008037a10 */ /* 0x048fe40000ffe4ff */
[----:B------:R-:W-:-:S03]  /*17220*/  @P2 IADD3.X R5, R8, c[0x0][0x50c], RZ, P0, !PT ;  /* 0x0001430008052a10 */ /* 0x000fc600007fe4ff */
[----:B------:R1:W5:Y:S04]  /*17230*/  @P3 LDG.E R0, [R2.64] ;  /* 0x0000000802003981 */ /* 0x000368000c1e1900 */
[----:B------:R1:W5:Y:S01]  /*17240*/  @P2 LDG.E R20, [R4.64] ;  /* 0x0000000804142981 */ /* 0x000362000c1e1900 */
[----:B--2---:R-:W-:-:S04]  /*17250*/  ISETP.NE.AND P0, PT, R6, RZ, PT ;  /* 0x000000ff0600720c */ /* 0x004fc80003f05270 */
[----:B------:R-:W-:Y:S01]  /*17260*/  SEL R19, R6, c[0x0][0x3d4], P0 ;  /* 0x0000f50006137a07 */ /* 0x000fe20000000000 */
[----:B------:R-:W-:Y:S05]  /*17270*/  @P2 BRA `(.L_x_352) ;  /* 0x0000004000002947 */ /* 0x000fea0003800000 */
[----:B------:R-:W-:Y:S05]  /*17280*/  @!P3 BRA `(.L_x_352) ;  /* 0x000000300000b947 */ /* 0x000fea0003800000 */
[----:B-1----:R1:W2:Y:S04]  /*17290*/  LDG.E R4, [R2.64] ;  /* 0x0000000802047981 */ /* 0x0022a8000c1e1900 */
[----:B-1----:R-:W2:Y:S02]  /*172a0*/  LDG.E R2, [R2.64+0x4] ;  /* 0x0000040802027981 */ /* 0x002ea4000c1e1900 */
[----:B--2--5:R-:W-:Y:S02]  /*172b0*/  IADD3 R20, -R4, R2, RZ ;  /* 0x0000000204147210 */ /* 0x024fe40007ffe1ff */
.L_x_352:
[----:B-1----:R-:W2:Y:S04]  /*172c0*/  LDL.LU R5, [R1+0x58] ;  /* 0x0000580001057983 */ /* 0x002ea80000300800 */
[----:B------:R-:W3:Y:S04]  /*172d0*/  LDL.LU R3, [R1+0x64] ;  /* 0x0000640001037983 */ /* 0x000ee80000300800 */
[----:B------:R-:W4:Y:S01]  /*172e0*/  LDL.LU R2, [R1+0xa8] ;  /* 0x0000a80001027983 */ /* 0x000f220000300800 */
[----:B------:R-:W-:Y:S01]  /*172f0*/  BSSY B0, `(.L_x_353) ;  /* 0x0000039000007945 */ /* 0x000fe20003800000 */
[----:B-----5:R-:W-:-:S02]  /*17300*/  SHF.R.S32.HI R18, RZ, 0x1f, R0 ;  /* 0x0000001fff127819 */ /* 0x020fc40000011400 */
[----:B------:R-:W1:Y:S02]  /*17310*/  S2R R4, SR_TID.X ;  /* 0x0000000000047919 */ /* 0x000e640000002100 */
[----:B-1----:R-:W-:Y:S02]  /*17320*/  ISETP.GT.AND P0, PT, R4, 0x7f, PT ;  /* 0x0000007f0400780c */ /* 0x002fe40003f04270 */
[----:B--2---:R-:W-:Y:S02]  /*17330*/  LOP3.LUT R6, R5, 0xffff, RZ, 0xc0, !PT ;  /* 0x0000ffff05067812 */ /* 0x004fe400078ec0ff */
[----:B---3--:R-:W-:Y:S02]  /*17340*/  SEL R10, R3, RZ, !P3 ;  /* 0x000000ff030a7207 */ /* 0x008fe40005800000 */
[----:B----4-:R-:W-:-:S07]  /*17350*/  SEL R22, R2, RZ, !P3 ;  /* 0x000000ff02167207 */ /* 0x010fce0005800000 */
[----:B------:R-:W-:Y:S05]  /*17360*/  @P0 BRA `(.L_x_354) ;  /* 0x0000031000000947 */ /* 0x000fea0003800000 */
[----:B------:R-:W2:Y:S01]  /*17370*/  LDL R3, [R1+0x54] ;  /* 0x0000540001037983 */ /* 0x000ea20000100800 */
[----:B------:R-:W-:Y:S01]  /*17380*/  IMAD R2, R20, c[0x0][0x4e8], RZ ;  /* 0x00013a0014027a24 */ /* 0x000fe200078e02ff */
[----:B--2---:R-:W-:-:S04]  /*17390*/  LEA R11, R3, R4, 0x7 ;  /* 0x00000004030b7211 */ /* 0x004fc800078e38ff */
        /* <DEDUP_REMOVED lines=17> */
[----:B------:R-:W-:-:S04]  /*174b0*/  IMAD.WIDE.U32 R8, R8, R6, RZ ;  /* 0x0000000608087225 */ /* 0x000fc800078e00ff */
[----:B------:R-:W-:Y:S01]  /*174c0*/  IMAD.IADD R13, R9, 0x1, R13 ;  /* 0x00000001090d7824 */ /* 0x000fe200078e020d */
[----:B------:R-:W-:Y:S01]  /*174d0*/  IADD3 R9, R5, R12, RZ ;  /* 0x0000000c05097210 */ /* 0x000fe20007ffe0ff */
[----:B------:R-:W-:-:S05]  /*174e0*/  @P0 IMAD.HI.U32 R21, R11, c[0x0][0x4ec], RZ ;  /* 0x00013b000b150a27 */ /* 0x000fca00078e00ff */
[----:B------:R-:W-:Y:S02]  /*174f0*/  @P0 SHF.R.U32.HI R2, RZ, c[0x0][0x4f0], R21 ;  /* 0x00013c00ff020a19 */ /* 0x000fe40000011615 */
[----:B------:R-:W-:-:S03]  /*17500*/  IADD3 R21, P1, P0, R4, R8, R0 ;  /* 0x0000000804157210 */ /* 0x000fc6000783e000 */
[----:B------:R-:W-:Y:S01]  /*17510*/  IMAD.MOV R8, RZ, RZ, -R2 ;  /* 0x000000ffff087224 */ /* 0x000fe200078e0a02 */
[----:B--2---:R-:W-:-:S05]  /*17520*/  SEL R3, R23, RZ, P2 ;  /* 0x000000ff17037207 */ /* 0x004fca0001000000 */
[-C--:B-----5:R-:W-:Y:S02]  /*17530*/  IMAD R12, R17, R3.reuse, RZ ;  /* 0x00000003110c7224 */ /* 0x0a0fe400078e02ff */
[----:B------:R-:W-:-:S04]  /*17540*/  IMAD.WIDE.U32 R4, R16, R3, RZ ;  /* 0x0000000310047225 */ /* 0x000fc800078e00ff */
[----:B------:R-:W-:Y:S01]  /*17550*/  IMAD R3, R8, c[0x0][0x4e8], R11 ;  /* 0x00013a0008037a24 */ /* 0x000fe200078e020b */
[----:B------:R-:W-:Y:S02]  /*17560*/  IADD3.X R11, R9, R13, R18, P1, P0 ;  /* 0x0000000d090b7210 */ /* 0x000fe40000fe0412 */
[----:B------:R-:W-:Y:S02]  /*17570*/  IADD3 R9, R5, R12, RZ ;  /* 0x0000000c05097210 */ /* 0x000fe40007ffe0ff */
[----:B------:R-:W-:Y:S02]  /*17580*/  IADD3 R4, P1, P0, R2, R21, R4 ;  /* 0x0000001502047210 */ /* 0x000fe4000783e004 */
[----:B------:R-:W-:Y:S01]  /*17590*/  SHF.R.S32.HI R5, RZ, 0x1f, R2 ;  /* 0x0000001fff057819 */ /* 0x000fe20000011402 */
[----:B------:R-:W-:Y:S01]  /*175a0*/  IMAD R2, R15, R3, RZ ;  /* 0x000000030f027224 */ /* 0x000fe200078e02ff */
[----:B------:R-:W-:Y:S02]  /*175b0*/  SHF.R.S32.HI R8, RZ, 0x1f, R3 ;  /* 0x0000001fff087819 */ /* 0x000fe40000011403 */
[----:B------:R-:W-:Y:S01]  /*175c0*/  IADD3.X R5, R5, R11, R9, P1, P0 ;  /* 0x0000000b05057210 */ /* 0x000fe20000fe0409 */
[----:B------:R-:W-:-:S02]  /*175d0*/  IMAD.MOV.U32 R9, RZ, RZ, c[0x0][0x4a8] ;  /* 0x00012a00ff097624 */ /* 0x000fc400078e00ff */
[C---:B------:R-:W-:Y:S02]  /*175e0*/  IMAD R8, R14.reuse, R8, R2 ;  /* 0x000000080e087224 */ /* 0x040fe400078e0202 */
        /* <DEDUP_REMOVED lines=9> */
.L_x_354:
[----:B------:R-:W-:Y:S05]  /*17680*/  BSYNC B0 ;  /* 0x0000000000007941 */ /* 0x000fea0003800000 */
.L_x_353:
[----:B------:R-:W-:-:S13]  /*17690*/  ISETP.GT.AND P0, PT, R19, 0x1, PT ;  /* 0x000000011300780c */ /* 0x000fda0003f04270 */
[----:B------:R-:W-:Y:S05]  /*176a0*/  @P0 BRA `(.L_x_339) ;  /* 0x0000077000000947 */ /* 0x000fea0003800000 */
[----:B-1----:R-:W2:Y:S01]  /*176b0*/  LDL.LU R2, [R1+0x54] ;  /* 0x0000540001027983 */ /* 0x002ea20000300800 */
[----:B------:R-:W-:-:S03]  /*176c0*/  IMAD R4, R18, c[0x0][0x3a0], RZ ;  /* 0x0000e80012047a24 */ /* 0x000fc600078e02ff */
[----:B------:R-:W1:Y:S02]  /*176d0*/  S2R R3, SR_TID.X ;  /* 0x0000000000037919 */ /* 0x000e640000002100 */
[----:B-1----:R-:W-:-:S04]  /*176e0*/  SHF.R.S32.HI R5, RZ, 0x1f, R3 ;  /* 0x0000001fff057819 */ /* 0x002fc80000011403 */
[----:B------:R-:W-:-:S04]  /*176f0*/  LEA.HI R5, R5, R3, RZ, 0x2 ;  /* 0x0000000305057211 */ /* 0x000fc800078f10ff */
[----:B------:R-:W-:-:S04]  /*17700*/  LOP3.LUT R5, R5, 0xfffffffc, RZ, 0xc0, !PT ;  /* 0xfffffffc05057812 */ /* 0x000fc800078ec0ff */
[----:B------:R-:W-:Y:S02]  /*17710*/  IADD3 R5, -R5, R3, RZ ;  /* 0x0000000305057210 */ /* 0x000fe40007ffe1ff */
[----:B--2---:R-:W-:Y:S02]  /*17720*/  MOV R9, R2 ;  /* 0x0000000200097202 */ /* 0x004fe40000000f00 */
[----:B------:R-:W-:Y:S02]  /*17730*/  MOV R2, c[0x0][0x4e8] ;  /* 0x00013a0000027a02 */ /* 0x000fe40000000f00 */
[----:B------:R-:W-:Y:S02]  /*17740*/  LEA R12, R9, R249, 0x7 ;  /* 0x000000f9090c7211 */ /* 0x000fe400078e38ff */
[----:B------:R-:W-:Y:S01]  /*17750*/  ISETP.NE.AND P0, PT, R2, 0x1, PT ;  /* 0x000000010200780c */ /* 0x000fe20003f05270 */
[----:B------:R-:W-:-:S04]  /*17760*/  IMAD.WIDE.U32 R2, R0, c[0x0][0x3a0], RZ ;  /* 0x0000e80000027a25 */ /* 0x000fc800078e00ff */
[----:B------:R-:W-:Y:S01]  /*17770*/  IMAD R0, R0, c[0x0][0x3a4], R4 ;  /* 0x0000e90000007a24 */ /* 0x000fe200078e0204 */
[----:B------:R-:W-:Y:S01]  /*17780*/  LEA R4, R5, R249, 0x5 ;  /* 0x000000f905047211 */ /* 0x000fe200078e28ff */
[----:B------:R-:W-:Y:S02]  /*17790*/  IMAD R5, R22, c[0x0][0x3f0], RZ ;  /* 0x0000fc0016057a24 */ /* 0x000fe400078e02ff */
[----:B------:R-:W-:Y:S01]  /*177a0*/  IMAD.IADD R3, R3, 0x1, R0 ;  /* 0x0000000103037824 */ /* 0x000fe200078e0200 */
[----:B------:R-:W-:-:S03]  /*177b0*/  LEA R4, R9, R4, 0x7 ;  /* 0x0000000409047211 */ /* 0x000fc600078e38ff */
[----:B------:R-:W-:Y:S01]  /*177c0*/  IMAD.WIDE.U32 R2, R6, c[0x0][0x3e8], R2 ;  /* 0x0000fa0006027a25 */ /* 0x000fe200078e0002 */
[----:B------:R-:W-:-:S03]  /*177d0*/  MOV R0, R4 ;  /* 0x0000000400007202 */ /* 0x000fc60000000f00 */
[----:B------:R-:W-:-:S04]  /*177e0*/  @P0 IMAD.HI.U32 R8, R4, c[0x0][0x4ec], RZ ;  /* 0x00013b0004080a27 */ /* 0x000fc800078e00ff */
[----:B------:R-:W-:Y:S01]  /*177f0*/  IMAD R3, R6, c[0x0][0x3ec], R3 ;  /* 0x0000fb0006037a24 */ /* 0x000fe200078e0203 */
[----:B------:R-:W-:Y:S01]  /*17800*/  @P0 SHF.R.U32.HI R0, RZ, c[0x0][0x4f0], R8 ;  /* 0x00013c00ff000a19 */ /* 0x000fe20000011608 */
[C---:B------:R-:W-:Y:S02]  /*17810*/  IMAD R8, R10.reuse, c[0x0][0x3f4], R5 ;  /* 0x0000fd000a087a24 */ /* 0x040fe400078e0205 */
[----:B------:R-:W-:Y:S01]  /*17820*/  IMAD.WIDE.U32 R2, R10, c[0x0][0x3f0], R2 ;  /* 0x0000fc000a027a25 */ /* 0x000fe200078e0002 */
[----:B------:R-:W-:Y:S02]  /*17830*/  SHF.R.S32.HI R6, RZ, 0x1f, R0 ;  /* 0x0000001fff067819 */ /* 0x000fe40000011400 */
[----:B------:R-:W-:Y:S01]  /*17840*/  IADD3 R5, -R0, RZ, RZ ;  /* 0x000000ff00057210 */ /* 0x000fe20007ffe1ff */
[----:B------:R-:W-:Y:S02]  /*17850*/  IMAD.IADD R3, R3, 0x1, R8 ;  /* 0x0000000103037824 */ /* 0x000fe400078e0208 */
[----:B------:R-:W-:-:S02]  /*17860*/  IMAD R6, R6, c[0x0][0x3e0], RZ ;  /* 0x0000f80006067a24 */ /* 0x000fc400078e02ff */
        /* <DEDUP_REMOVED lines=13> */
.L_x_422:
[----:B------:R-:W-:Y:S05]  /*17940*/  BRA.DIV ~URZ, `(.L_x_356) ;  /* 0x00002c127f007947 */ /* 0x000fea000b800000 */
[----:B------:R3:W4:Y:S02]  /*17950*/  SHFL.IDX PT, R0, R13, RZ, 0x1c1f ;  /* 0x001c1fff0d007589 */ /* 0x00072400000e0000 */
.L_x_423:
[----:B------:R-:W-:Y:S01]  /*17960*/  IMAD R6, R20, c[0x0][0x4e8], RZ ;  /* 0x00013a0014067a24 */ /* 0x000fe200078e02ff */
[----:B------:R-:W-:Y:S04]  /*17970*/  BSSY B0, `(.L_x_357) ;  /* 0x000000f000007945 */ /* 0x000fe80003800000 */
[----:B------:R-:W-:-:S13]  /*17980*/  ISETP.GE.AND P0, PT, R12, R6, PT ;  /* 0x000000060c00720c */ /* 0x000fda0003f06270 */
[----:B------:R-:W-:Y:S05]  /*17990*/  @P0 BRA `(.L_x_358) ;  /* 0x000000c000000947 */ /* 0x000fea0003800000 */
[----:B------:R-:W-:Y:S02]  /*179a0*/  ISETP.GE.AND P2, PT, R228, c[0x0][0x3c8], PT ;  /* 0x0000f200e4007a0c */ /* 0x000fe40003f46270 */
[----:B------:R-:W-:Y:S02]  /*179b0*/  ISETP.GE.AND P1, PT, R238, c[0x0][0x3c8], PT ;  /* 0x0000f200ee007a0c */ /* 0x000fe40003f26270 */
[----:B------:R-:W-:-:S09]  /*179c0*/  ISETP.GE.AND P0, PT, R227, c[0x0][0x3c8], PT ;  /* 0x0000f200e3007a0c */ /* 0x000fd20003f06270 */
        /* <DEDUP_REMOVED lines=9> */
.L_x_358:
[----:B------:R-:W-:Y:S05]  /*17a60*/  BSYNC B0 ;  /* 0x0000000000007941 */ /* 0x000fea0003800000 */
.L_x_357:
[----:B------:R-:W-:Y:S05]  /*17a70*/  BRA.DIV ~URZ, `(.L_x_359) ;  /* 0x00002b527f007947 */ /* 0x000fea000b800000 */
[----:B--2---:R2:W1:Y:S04]  /*17a80*/  SHFL.IDX PT, R4, R5, 0x1, 0x1c1f ;  /* 0x003c1f0005047f89 */ /* 0x00446800000e0000 */
[----:B----4-:R2:W4:Y:S02]  /*17a90*/  SHFL.IDX PT, R0, R13, 0x1, 0x1c1f ;  /* 0x003c1f000d007f89 */ /* 0x01052400000e0000 */
.L_x_424:
[----:B------:R-:W-:Y:S01]  /*17aa0*/  IADD3 R2, R12, 0x20, RZ ;  /* 0x000000200c027810 */ /* 0x000fe20007ffe0ff */
[----:B------:R-:W-:Y:S03]  /*17ab0*/  BSSY B0, `(.L_x_360) ;  /* 0x000000f000007945 */ /* 0x000fe60003800000 */
        /* <DEDUP_REMOVED lines=14> */
.L_x_361:
[----:B------:R-:W-:Y:S05]  /*17ba0*/  BSYNC B0 ;  /* 0x0000000000007941 */ /* 0x000fea0003800000 */
.L_x_360:
[----:B------:R-:W-:Y:S05]  /*17bb0*/  BRA.DIV ~URZ, `(.L_x_362) ;  /* 0x00002ae27f007947 */ /* 0x000fea000b800000 */
[----:B-1----:R1:W2:Y:S02]  /*17bc0*/  SHFL.IDX PT, R4, R5, 0x2, 0x1c1f ;  /* 0x005c1f0005047f89 */ /* 0x0022a400000e0000 */
.L_x_425:
[----:B------:R-:W-:Y:S05]  /*17bd0*/  BRA.DIV ~URZ, `(.L_x_363) ;  /* 0x00002b327f007947 */ /* 0x000fea000b800000 */
[----:B----4-:R4:W1:Y:S02]  /*17be0*/  SHFL.IDX PT, R0, R13, 0x2, 0x1c1f ;  /* 0x005c1f000d007f89 */ /* 0x01086400000e0000 */
.L_x_426:
        /* <DEDUP_REMOVED lines=16> */
.L_x_365:
[----:B------:R-:W-:Y:S05]  /*17cf0*/  BSYNC B0 ;  /* 0x0000000000007941 */ /* 0x000fea0003800000 */
.L_x_364:
[----:B------:R-:W-:Y:S05]  /*17d00*/  BRA.DIV ~URZ, `(.L_x_366) ;  /* 0x00002a727f007947 */ /* 0x000fea000b800000 */
[----:B--2---:R2:W3:Y:S04]  /*17d10*/  SHFL.IDX PT, R4, R5, 0x3, 0x1c1f ;  /* 0x007c1f0005047f89 */ /* 0x0044e800000e0000 */
[----:B-1----:R2:W1:Y:S02]  /*17d20*/  SHFL.IDX PT, R0, R13, 0x3, 0x1c1f ;  /* 0x007c1f000d007f89 */ /* 0x00246400000e0000 */
.L_x_427:
[----:B------:R-:W-:-:S04]  /*17d30*/  IADD3 R12, R12, 0x60, RZ ;  /* 0x000000600c0c7810 */ /* 0x000fc80007ffe0ff */
        /* <DEDUP_REMOVED lines=8> */
[-C--:B---3--:R-:W-:Y:S02]  /*17dc0*/  @!P2 LEA.HI.X R11, R228, R4.reuse, R229, 0x1, P5 ;  /* 0x00000004e40ba211 */ /* 0x088fe400028f0ce5 */
[-C--:B------:R-:W-:Y:S02]  /*17dd0*/  @!P1 LEA.HI.X R9, R238, R4.reuse, R252, 0x1, P4 ;  /* 0x00000004ee099211 */ /* 0x080fe400020f0cfc */
[----:B------:R-:W-:Y:S01]  /*17de0*/  @!P0 LEA.HI.X R3, R227, R4, R251, 0x1, P3 ;  /* 0x00000004e3038211 */ /* 0x000fe200018f0cfb */
[----:B------:R1:W-:Y:S04]  /*17df0*/  @!P2 ST.E.128 [R10.64], RZ ;  /* 0x000000ff0a00a985 */ /* 0x0003e8000c101d08 */
[----:B------:R1:W-:Y:S04]  /*17e00*/  @!P1 ST.E.128 [R8.64], RZ ;  /* 0x000000ff08009985 */ /* 0x0003e8000c101d08 */
[----:B------:R1:W-:Y:S02]  /*17e10*/  @!P0 ST.E.128 [R2.64], RZ ;  /* 0x000000ff02008985 */ /* 0x0003e4000c101d08 */
.L_x_339:
[----:B------:R-:W-:Y:S05]  /*17e20*/  BSYNC B1 ;  /* 0x0000000000017941 */ /* 0x000fea0003800000 */
.L_x_323:
[----:B-1----:R-:W5:Y:S02]  /*17e30*/  LDL R0, [R1+0x12c] ;  /* 0x00012c0001007983 */ /* 0x002f640000100800 */
[----:B-----5:R-:W-:-:S13]  /*17e40*/  ISETP.NE.AND P0, PT, R0, RZ, PT ;  /* 0x000000ff0000720c */ /* 0x020fda0003f05270 */
[----:B------:R-:W-:Y:S01]  /*17e50*/  @P0 WARPSYNC 0xffffffff ;  /* 0xffffffff00000948 */ /* 0x000fe20003800000 */
[----:B------:R-:W-:Y:S06]  /*17e60*/  @P0 BAR.SYNC.DEFER_BLOCKING 0x5, 0x80 ;  /* 0x0142000000000b1d */ /* 0x000fec0000010000 */
[----:B------:R-:W1:Y:S04]  /*17e70*/  @P0 LDS.128 R8, [0xc080] ;  /* 0x00c08000ff080984 */ /* 0x000e680000000c00 */
[----:B-1----:R1:W-:Y:S04]  /*17e80*/  @P0 STL.64 [R1+0x50], R8 ;  /* 0x0000500801000387 */ /* 0x0023e80000100a00 */
[----:B------:R1:W-:Y:S04]  /*17e90*/  @P0 STL.64 [R1+0x58], R10 ;  /* 0x0000580a01000387 */ /* 0x0003e80000100a00 */
[----:B------:R-:W-:Y:S06]  /*17ea0*/  @P0 BAR.ARV 0x4, 0x80 ;  /* 0x0102000000000b1d */ /* 0x000fec0000002000 */
[----:B------:R-:W-:Y:S05]  /*17eb0*/  @P0 BRA `(.L_x_367) ;  /* 0x00000ba000000947 */ /* 0x000fea0003800000 */
[----:B------:R-:W5:Y:S01]  /*17ec0*/  S2R R0, SR_TID.X ;  /* 0x0000000000007919 */ /* 0x000f620000002100 */
[----:B-1----:R-:W-:Y:S01]  /*17ed0*/  IMAD.MOV.U32 R8, RZ, RZ, RZ ;  /* 0x000000ffff087224 */ /* 0x002fe200078e00ff */
[----:B-----5:R-:W-:-:S04]  /*17ee0*/  LOP3.LUT R14, R0, 0x1f, RZ, 0xc0, !PT ;  /* 0x0000001f000e7812 */ /* 0x020fc800078ec0ff */
[----:B------:R-:W-:Y:S01]  /*17ef0*/  ISETP.NE.AND P6, PT, R14, 0x1f, PT ;  /* 0x0000001f0e00780c */ /* 0x000fe20003fc5270 */
[----:B------:R-:W-:Y:S10]  /*17f00*/  BRA.DIV ~URZ, `(.L_x_368) ;  /* 0x000029427f007947 */ /* 0x000ff4000b800000 */
[----:B------:R1:W4:Y:S02]  /*17f10*/  SHFL.IDX PT, R10, R80, RZ, 0x1f ;  /* 0x00001fff500a7589 */ /* 0x00032400000e0000 */
.L_x_428:
[----:B------:R-:W-:Y:S05]  /*17f20*/  BRA.DIV ~URZ, `(.L_x_369) ;  /* 0x000029927f007947 */ /* 0x000fea000b800000 */
[----:B------:R1:W4:Y:S02]  /*17f30*/  SHFL.IDX PT, R9, R80, 0x1, 0x1f ;  /* 0x00201f0050097f89 */ /* 0x00032400000e0000 */
.L_x_429:
[----:B------:R-:W5:Y:S01]  /*17f40*/  LDL R0, [R1+0x5c] ;  /* 0x00005c0001007983 */ /* 0x000f620000100800 */
[----:B--234-:R-:W-:Y:S02]  /*17f50*/  IMAD.MOV.U32 R6, RZ, RZ, RZ ;  /* 0x000000ffff067224 */ /* 0x01cfe400078e00ff */
[----:B-----5:R-:W-:-:S05]  /*17f60*/  IMAD.IADD R0, R0, 0x1, R14 ;  /* 0x0000000100007824 */ /* 0x020fca00078e020e */
[----:B------:R-:W-:-:S13]  /*17f70*/  ISETP.GE.OR P0, PT, R0, c[0x0][0x53c], !P6 ;  /* 0x00014f0000007a0c */ /* 0x000fda0007706670 */
[----:B------:R-:W-:Y:S01]  /*17f80*/  @!P0 MOV R2, 0x4 ;  /* 0x0000000400028802 */ /* 0x000fe20000000f00 */
[----:B------:R-:W-:-:S04]  /*17f90*/  @!P0 IMAD.MOV.U32 R4, RZ, RZ, 0x4 ;  /* 0x00000004ff048424 */ /* 0x000fc800078e00ff */
        /* <DEDUP_REMOVED lines=12> */
[----:B------:R2:W3:Y:S02]  /*18060*/  SHFL.UP PT, R4, R0, 0x1, RZ ;  /* 0x0420000000047989 */ /* 0x0004e400000e00ff */
.L_x_430:
[----:B---3--:R-:W-:-:S04]  /*18070*/  SEL R4, R4, RZ, P5 ;  /* 0x000000ff04047207 */ /* 0x008fc80002800000 */
[----:B--2---:R-:W-:Y:S01]  /*18080*/  IADD3 R0, R0, R4, RZ ;  /* 0x0000000400007210 */ /* 0x004fe20007ffe0ff */
[----:B------:R-:W-:Y:S05]  /*18090*/  BRA.DIV ~URZ, `(.L_x_371) ;  /* 0x000028d27f007947 */ /* 0x000fea000b800000 */
        /* <DEDUP_REMOVED lines=12> */
[----:B------:R2:W3:Y:S02]  /*18160*/  SHFL.IDX PT, R0, R4, 0x1f, 0x1f ;  /* 0x03e01f0004007f89 */ /* 0x0004e400000e0000 */
.L_x_431:
[----:B---3--:R-:W-:Y:S01]  /*18170*/  IMAD R0, R0, c[0x0][0x538], RZ ;  /* 0x00014e0000007a24 */ /* 0x008fe200078e02ff */
[----:B------:R-:W-:Y:S04]  /*18180*/  BSSY B1, `(.L_x_372) ;  /* 0x0000084000017945 */ /* 0x000fe80003800000 */
[----:B------:R-:W-:-:S04]  /*18190*/  IADD3 R9, R0, R9, RZ ;  /* 0x0000000900097210 */ /* 0x000fc80007ffe0ff */
[----:B------:R-:W-:-:S13]  /*181a0*/  ISETP.GT.AND P0, PT, R9, R10, PT ;  /* 0x0000000a0900720c */ /* 0x000fda0003f04270 */
[----:B------:R-:W-:Y:S05]  /*181b0*/  @P0 BRA `(.L_x_373) ;  /* 0x0000026000000947 */ /* 0x000fea0003800000 */
.L_x_377:
[----:B------:R-:W3:Y:S02]  /*181c0*/  LDL.LU R0, [R1+0x5c] ;  /* 0x00005c0001007983 */ /* 0x000ee40000300800 */
[----:B---3--:R-:W-:-:S04]  /*181d0*/  IADD3 R0, R0, 0x1f, RZ ;  /* 0x0000001f00007810 */ /* 0x008fc80007ffe0ff */
[----:B------:R-:W-:-:S13]  /*181e0*/  ISETP.GE.AND P0, PT, R0, c[0x0][0x53c], PT ;  /* 0x00014f0000007a0c */ /* 0x000fda0003f06270 */
[----:B------:R-:W-:Y:S05]  /*181f0*/  @P0 BRA `(.L_x_374) ;  /* 0x0000077000000947 */ /* 0x000fea0003800000 */
[----:B------:R3:W-:Y:S01]  /*18200*/  STL [R1+0x5c], R0 ;  /* 0x00005c0001007387 */ /* 0x0007e20000100800 */
[----:B------:R-:W-:Y:S02]  /*18210*/  MOV R6, RZ ;  /* 0x000000ff00067202 */ /* 0x000fe40000000f00 */
[----:B------:R-:W-:Y:S02]  /*18220*/  MOV R8, RZ ;  /* 0x000000ff00087202 */ /* 0x000fe40000000f00 */
[----:B---3--:R-:W-:-:S04]  /*18230*/  IADD3 R0, R0, R14, RZ ;  /* 0x0000000e00007210 */ /* 0x008fc80007ffe0ff */
[----:B------:R-:W-:-:S13]  /*18240*/  ISETP.GE.OR P0, PT, R0, c[0x0][0x53c], !P6 ;  /* 0x00014f0000007a0c */ /* 0x000fda0007706670 */
[----:B--2---:R-:W-:Y:S02]  /*18250*/  @!P0 MOV R4, 0x4 ;  /* 0x0000000400048802 */ /* 0x004fe40000000f00 */
[----:B------:R-:W-:-:S03]  /*18260*/  @!P0 MOV R2, 0x4 ;  /* 0x0000000400028802 */ /* 0x000fc60000000f00 */
[----:B------:R-:W-:-:S04]  /*18270*/  @!P0 IMAD.WIDE R4, R0, R4, c[0x0][0x580] ;  /* 0x0001600000048625 */ /* 0x000fc800078e0204 */
[----:B------:R-:W-:Y:S01]  /*18280*/  @!P0 IMAD.WIDE R2, R0, R2, c[0x0][0x578] ;  /* 0x00015e0000028625 */ /* 0x000fe200078e0202 */
[----:B------:R-:W2:Y:S04]  /*18290*/  @!P0 LDG.E R6, [R4.64] ;  /* 0x0000000804068981 */ /* 0x000ea8000c1e1900 */
[----:B------:R-:W2:Y:S02]  /*182a0*/  @!P0 LDG.E R8, [R2.64] ;  /* 0x0000000802088981 */ /* 0x000ea4000c1e1900 */
[----:B--2---:R-:W-:Y:S01]  /*182b0*/  IMAD R0, R8, R6, RZ ;  /* 0x0000000608007224 */ /* 0x004fe200078e02ff */
[----:B------:R-:W-:Y:S05]  /*182c0*/  BRA.DIV ~URZ, `(.L_x_375) ;  /* 0x000028527f007947 */ /* 0x000fea000b800000 */
[----:B------:R2:W3:Y:S02]  /*182d0*/  SHFL.UP PT, R2, R0, 0x1, RZ ;  /* 0x0420000000027989 */ /* 0x0004e400000e00ff */
.L_x_432:
        /* <DEDUP_REMOVED lines=16> */
.L_x_433:
[----:B---3--:R-:W-:-:S05]  /*183e0*/  IMAD R0, R0, c[0x0][0x538], RZ ;  /* 0x00014e0000007a24 */ /* 0x008fca00078e02ff */
[----:B------:R-:W-:-:S04]  /*183f0*/  IADD3 R9, R0, R9, RZ ;  /* 0x0000000900097210 */ /* 0x000fc80007ffe0ff */
[----:B------:R-:W-:-:S13]  /*18400*/  ISETP.GT.AND P0, PT, R9, R10, PT ;  /* 0x0000000a0900720c */ /* 0x000fda0003f04270 */
[----:B-12---:R-:W-:Y:S05]  /*18410*/  @!P0 BRA `(.L_x_377) ;  /* 0xfffffda000008947 */ /* 0x006fea000383ffff */
.L_x_373:
[----:B------:R-:W-:-:S05]  /*18420*/  IADD3 R12, -R0, R9, RZ ;  /* 0x00000009000c7210 */ /* 0x000fca0007ffe1ff */
[----:B------:R-:W-:-:S05]  /*18430*/  IMAD R0, R4, c[0x0][0x538], R12 ;  /* 0x00014e0004007a24 */ /* 0x000fca00078e020c */
[----:B------:R-:W-:Y:S01]  /*18440*/  ISETP.GT.AND P0, PT, R0, R10, PT ;  /* 0x0000000a0000720c */ /* 0x000fe20003f04270 */
[----:B------:R-:W-:-:S12]  /*18450*/  BRA.DIV ~URZ, `(.L_x_378) ;  /* 0x000028c27f007947 */ /* 0x000fd8000b800000 */
[----:B------:R-:W-:-:S04]  /*18460*/  VOTE.ANY R0, PT, !P0 ;  /* 0x0000000000007806 */ /* 0x000fc800040e0100 */
.L_x_434:
[----:B------:R3:W4:Y:S01]  /*18470*/  POPC R11, R0 ;  /* 0x00000000000b7309 */ /* 0x0007220000000000 */
[----:B------:R-:W-:Y:S05]  /*18480*/  BRA.DIV ~URZ, `(.L_x_379) ;  /* 0x000028d27f007947 */ /* 0x000fea000b800000 */
[----:B----4-:R4:W1:Y:S04]  /*18490*/  SHFL.IDX PT, R6, R6, R11, 0x1f ;  /* 0x00001f0b06067589 */ /* 0x01086800000e0000 */
[----:B------:R4:W2:Y:S02]  /*184a0*/  SHFL.IDX PT, R5, R8, R11, 0x1f ;  /* 0x00001f0b08057589 */ /* 0x0008a400000e0000 */
.L_x_435:
[----:B------:R-:W-:Y:S01]  /*184b0*/  ISETP.NE.AND P0, PT, R0, RZ, PT ;  /* 0x000000ff0000720c */ /* 0x000fe20003f05270 */
[----:B------:R-:W-:-:S12]  /*184c0*/  BSSY B0, `(.L_x_380) ;  /* 0x0000005000007945 */ /* 0x000fd80003800000 */
[----:B------:R-:W-:Y:S05]  /*184d0*/  @!P0 BRA `(.L_x_381) ;  /* 0x0000003000008947 */ /* 0x000fea0003800000 */
[----:B---3--:R-:W-:Y:S01]  /*184e0*/  IADD3 R0, R11, -0x1, RZ ;  /* 0xffffffff0b007810 */ /* 0x008fe20007ffe0ff */
[----:B------:R-:W-:Y:S05]  /*184f0*/  BRA.DIV ~URZ, `(.L_x_382) ;  /* 0x000029327f007947 */ /* 0x000fea000b800000 */
[----:B------:R3:W4:Y:S02]  /*18500*/  SHFL.IDX PT, R13, R4, R0, 0x1f ;  /* 0x00001f00040d7589 */ /* 0x00072400000e0000 */
.L_x_381:
[----:B------:R-:W-:Y:S05]  /*18510*/  BSYNC B0 ;  /* 0x0000000000007941 */ /* 0x000fea0003800000 */
.L_x_380:
[----:B--234-:R-:W-:Y:S01]  /*18520*/  IMAD R4, R13, c[0x0][0x538], R12 ;  /* 0x00014e000d047a24 */ /* 0x01cfe200078e020c */
[----:B-1----:R-:W-:Y:S02]  /*18530*/  IABS R2, R6 ;  /* 0x0000000600027213 */ /* 0x002fe40000000000 */
[----:B------:R-:W-:Y:S01]  /*18540*/  IABS R0, R5 ;  /* 0x0000000500007213 */ /* 0x000fe20000000000 */
[----:B------:R-:W-:Y:S01]  /*18550*/  IMAD.IADD R10, R10, 0x1, -R4 ;  /* 0x000000010a0a7824 */ /* 0x000fe200078e0a04 */
[----:B------:R1:W-:Y:S01]  /*18560*/  STL [R1+0x50], R4 ;  /* 0x0000500401007387 */ /* 0x0003e20000100800 */
[----:B------:R-:W2:Y:S03]  /*18570*/  I2F.RP R8, R2 ;  /* 0x0000000200087306 */ /* 0x000ea60000209400 */
[----:B------:R-:W3:Y:S05]  /*18580*/  LDL.LU R15, [R1+0x5c] ;  /* 0x00005c00010f7983 */ /* 0x000eea0000300800 */
[----:B--2---:R-:W2:Y:S02]  /*18590*/  MUFU.RCP R8, R8 ;  /* 0x0000000800087308 */ /* 0x004ea40000001000 */
[----:B--2---:R-:W-:-:S06]  /*185a0*/  IADD3 R8, R8, 0xffffffe, RZ ;  /* 0x0ffffffe08087810 */ /* 0x004fcc0007ffe0ff */
[----:B------:R-:W2:Y:S01]  /*185b0*/  F2I.FTZ.U32.TRUNC.NTZ R9, R8 ;  /* 0x0000000800097305 */ /* 0x000ea2000021f000 */
[----:B-1----:R-:W-:Y:S01]  /*185c0*/  IMAD.MOV.U32 R4, RZ, RZ, R0 ;  /* 0x000000ffff047224 */ /* 0x002fe200078e0000 */
[----:B------:R-:W-:Y:S02]  /*185d0*/  IABS R0, R6 ;  /* 0x0000000600007213 */ /* 0x000fe40000000000 */
[----:B------:R-:W-:-:S04]  /*185e0*/  IABS R12, R10 ;  /* 0x0000000a000c7213 */ /* 0x000fc80000000000 */
[----:B------:R-:W1:Y:S01]  /*185f0*/  I2F.RP R13, R4 ;  /* 0x00000004000d7306 */ /* 0x000e620000209400 */
[----:B--2---:R-:W-:Y:S01]  /*18600*/  IMAD.MOV R3, RZ, RZ, -R9 ;  /* 0x000000ffff037224 */ /* 0x004fe200078e0a09 */
[----:B------:R-:W-:-:S03]  /*18610*/  MOV R8, RZ ;  /* 0x000000ff00087202 */ /* 0x000fc60000000f00 */
[----:B------:R-:W-:Y:S02]  /*18620*/  IMAD R3, R3, R2, RZ ;  /* 0x0000000203037224 */ /* 0x000fe400078e02ff */
[----:B------:R-:W-:Y:S02]  /*18630*/  IMAD.MOV R0, RZ, RZ, -R0 ;  /* 0x000000ffff007224 */ /* 0x000fe400078e0a00 */
[----:B------:R-:W-:-:S04]  /*18640*/  IMAD.HI.U32 R9, R9, R3, R8 ;  /* 0x0000000309097227 */ /* 0x000fc800078e0008 */
[----:B------:R-:W-:Y:S02]  /*18650*/  IMAD.MOV.U32 R3, RZ, RZ, R12 ;  /* 0x000000ffff037224 */ /* 0x000fe400078e000c */
[----:B------:R-:W-:Y:S02]  /*18660*/  IMAD.MOV.U32 R8, RZ, RZ, R0 ;  /* 0x000000ffff087224 */ /* 0x000fe400078e0000 */
[----:B------:R-:W-:-:S04]  /*18670*/  IMAD.HI.U32 R0, R9, R3, RZ ;  /* 0x0000000309007227 */ /* 0x000fc800078e00ff */
[----:B------:R-:W-:Y:S02]  /*18680*/  IMAD R3, R0, R8, R3 ;  /* 0x0000000800037224 */ /* 0x000fe400078e0203 */
[----:B-1----:R-:W1:Y:S03]  /*18690*/  MUFU.RCP R8, R13 ;  /* 0x0000000d00087308 */ /* 0x002e660000001000 */
        /* <DEDUP_REMOVED lines=23> */
[----:B------:R-:W-:-:S05]  /*18810*/  IMAD R3, R2, R8, R3 ;  /* 0x0000000802037224 */ /* 0x000fca00078e0203 */
[----:B------:R-:W-:-:S13]  /*18820*/  ISETP.GT.U32.AND P0, PT, R4, R3, PT ;  /* 0x000000030400720c */ /* 0x000fda0003f04070 */
[----:B------:R-:W-:-:S05]  /*18830*/  @!P0 IMAD.IADD R3, R3, 0x1, -R4 ;  /* 0x0000000103038824 */ /* 0x000fca00078e0a04 */
[----:B------:R-:W-:Y:S02]  /*18840*/  ISETP.GE.U32.AND P2, PT, R3, R4, PT ;  /* 0x000000040300720c */ /* 0x000fe40003f46070 */
[----:B------:R-:W-:Y:S02]  /*18850*/  LOP3.LUT R3, R0, R5, RZ, 0x3c, !PT ;  /* 0x0000000500037212 */ /* 0x000fe400078e3cff */
[----:B------:R-:W-:Y:S02]  /*18860*/  @!P0 IADD3 R2, R2, 0x1, RZ ;  /* 0x0000000102028810 */ /* 0x000fe40007ffe0ff */
[----:B------:R-:W-:Y:S02]  /*18870*/  ISETP.GE.AND P1, PT, R3, RZ, PT ;  /* 0x000000ff0300720c */ /* 0x000fe40003f26270 */
[----:B------:R-:W-:-:S05]  /*18880*/  ISETP.NE.AND P0, PT, R5, RZ, PT ;  /* 0x000000ff0500720c */ /* 0x000fca0003f05270 */
[----:B------:R-:W-:-:S06]  /*18890*/  @P2 IADD3 R2, R2, 0x1, RZ ;  /* 0x0000000102022810 */ /* 0x000fcc0007ffe0ff */
[----:B------:R-:W-:Y:S02]  /*188a0*/  @!P1 IMAD.MOV R2, RZ, RZ, -R2 ;  /* 0x000000ffff029224 */ /* 0x000fe400078e0a02 */
[----:B------:R-:W-:-:S04]  /*188b0*/  @!P0 LOP3.LUT R2, RZ, R5, RZ, 0x33, !PT ;  /* 0x00000005ff028212 */ /* 0x000fc800078e33ff */
[----:B------:R-:W-:Y:S01]  /*188c0*/  IADD3 R3, -R2, RZ, RZ ;  /* 0x000000ff02037210 */ /* 0x000fe20007ffe1ff */
[----:B------:R-:W-:Y:S02]  /*188d0*/  IMAD R6, R0, R6, RZ ;  /* 0x0000000600067224 */ /* 0x000fe400078e02ff */
[C---:B------:R-:W-:Y:S02]  /*188e0*/  IMAD R2, R5.reuse, 0x1000000, R2 ;  /* 0x0100000005027824 */ /* 0x040fe400078e0202 */
[----:B------:R-:W-:Y:S01]  /*188f0*/  IMAD R0, R5, R3, R0 ;  /* 0x0000000305007224 */ /* 0x000fe200078e0200 */
[----:B------:R-:W-:-:S03]  /*18900*/  IADD3 R3, R10, -R6, RZ ;  /* 0x800000060a037210 */ /* 0x000fc60007ffe0ff */
[----:B------:R-:W-:-:S05]  /*18910*/  IMAD R0, R0, 0x10000, R2 ;  /* 0x0001000000007824 */ /* 0x000fca00078e0202 */
[----:B------:R1:W-:Y:S01]  /*18920*/  STL [R1+0x58], R0 ;  /* 0x0000580001007387 */ /* 0x0003e20000100800 */
[----:B---3--:R-:W-:-:S05]  /*18930*/  IMAD.IADD R15, R11, 0x1, R15 ;  /* 0x000000010b0f7824 */ /* 0x008fca00078e020f */
[----:B------:R1:W-:Y:S04]  /*18940*/  STL [R1+0x5c], R15 ;  /* 0x00005c0f01007387 */ /* 0x0003e80000100800 */
[----:B------:R1:W-:Y:S01]  /*18950*/  STL [R1+0x54], R3 ;  /* 0x0000540301007387 */ /* 0x0003e20000100800 */
[----:B------:R-:W-:Y:S05]  /*18960*/  BRA `(.L_x_383) ;  /* 0x0000005000007947 */ /* 0x000fea0003800000 */
.L_x_374:
[----:B------:R-:W-:Y:S01]  /*18970*/  MOV R0, c[0x0][0x53c] ;  /* 0x00014f0000007a02 */ /* 0x000fe20000000f00 */
[----:B------:R3:W-:Y:S04]  /*18980*/  STL [R1+0x50], R10 ;  /* 0x0000500a01007387 */ /* 0x0007e80000100800 */
[----:B------:R3:W-:Y:S04]  /*18990*/  STL [R1+0x54], RZ ;  /* 0x000054ff01007387 */ /* 0x0007e80000100800 */
[----:B------:R3:W-:Y:S04]  /*189a0*/  STL [R1+0x58], RZ ;  /* 0x000058ff01007387 */ /* 0x0007e80000100800 */
[----:B------:R3:W-:Y:S02]  /*189b0*/  STL [R1+0x5c], R0 ;  /* 0x00005c0001007387 */ /* 0x0007e40000100800 */
.L_x_383:
[----:B------:R-:W-:Y:S05]  /*189c0*/  BSYNC B1 ;  /* 0x0000000000017941 */ /* 0x000fea0003800000 */
.L_x_372:
[----:B------:R-:W4:Y:S04]  /*189d0*/  LDL R8, [R1+0x50] ;  /* 0x0000500001087983 */ /* 0x000f280000100800 */
[----:B------:R-:W4:Y:S04]  /*189e0*/  LDL R9, [R1+0x54] ;  /* 0x0000540001097983 */ /* 0x000f280000100800 */
[----:B---3--:R-:W4:Y:S04]  /*189f0*/  LDL R10, [R1+0x58] ;  /* 0x00005800010a7983 */ /* 0x008f280000100800 */
[----:B------:R-:W4:Y:S01]  /*18a00*/  LDL R11, [R1+0x5c] ;  /* 0x00005c00010b7983 */ /* 0x000f220000100800 */
[----:B------:R-:W-:Y:S03]  /*18a10*/  WARPSYNC 0xffffffff ;  /* 0xffffffff00007948 */ /* 0x000fe60003800000 */
[----:B------:R-:W-:Y:S01]  /*18a20*/  BAR.SYNC.DEFER_BLOCKING 0x4, 0x80 ;  /* 0x0102000000007b1d */ /* 0x000fe20000010000 */
[----:B------:R-:W-:-:S13]  /*18a30*/  ISETP.NE.AND P0, PT, R14, RZ, PT ;  /* 0x000000ff0e00720c */ /* 0x000fda0003f05270 */
[----:B----4-:R3:W-:Y:S04]  /*18a40*/  @!P0 STS.128 [0xc080], R8 ;  /* 0x00c08008ff008388 */ /* 0x0107e80000000c00 */
[----:B------:R-:W-:Y:S06]  /*18a50*/  BAR.ARV 0x5, 0x80 ;  /* 0x0142000000007b1d */ /* 0x000fec0000002000 */
.L_x_367:
[----:B-1----:R-:W5:Y:S02]  /*18a60*/  LDL R0, [R1+0x5c] ;  /* 0x00005c0001007983 */ /* 0x002f640000100800 */
[----:B-----5:R-:W-:-:S13]  /*18a70*/  ISETP.GE.AND P0, PT, R0, c[0x0][0x53c], PT ;  /* 0x00014f0000007a0c */ /* 0x020fda0003f06270 */
[----:B--234-:R-:W-:Y:S01]  /*18a80*/  @P0 CALL.REL.NOINC `(.L_x_384) ;  /* 0x0000001000000944 */ /* 0x01cfe20003c00000 */
[----:B------:R-:W-:Y:S05]  /*18a90*/  BRA `(.L_x_385) ;  /* 0xfffe953000007947 */ /* 0x000fea000383ffff */
.L_x_384:
[----:B------:R-:W-:Y:S05]  /*18aa0*/  EXIT ;  /* 0x000000000000794d */ /* 0x000fea0003800000 */
.L_x_198:
[----:B------:R-:W-:Y:S01]  /*18ab0*/  IMAD.MOV.U32 R0, RZ, RZ, R5 ;  /* 0x000000ffff007224 */ /* 0x000fe200078e0005 */
[----:B------:R-:W-:Y:S02]  /*18ac0*/  MOV R3, 0x1 ;  /* 0x0000000100037802 */ /* 0x000fe40000000f00 */
[----:B------:R-:W-:Y:S02]  /*18ad0*/  MOV R2, 0x18af0 ;  /* 0x00018af000027802 */ /* 0x000fe40000000f00 */
[----:B------:R-:W-:Y:S05]  /*18ae0*/  CALL.REL.NOINC `($__internal_6_$__cuda_sm70_shflsync_up_p) ;  /* 0x0000246000007944 */ /* 0x000fea0003c00000 */
[----:B------:R-:W-:Y:S01]  /*18af0*/  MOV R0, R4 ;  /* 0x0000000400007202 */ /* 0x000fe20000000f00 */
[----:B------:R-:W-:Y:S05]  /*18b00*/  BRA `(.L_x_386) ;  /* 0xfffe796000007947 */ /* 0x000fea000383ffff */
.L_x_199:
[----:B------:R-:W-:Y:S01]  /*18b10*/  IMAD.MOV.U32 R0, RZ, RZ, R5 ;  /* 0x000000ffff007224 */ /* 0x000fe200078e0005 */
[----:B------:R-:W-:Y:S02]  /*18b20*/  MOV R3, 0x2 ;  /* 0x0000000200037802 */ /* 0x000fe40000000f00 */
[----:B------:R-:W-:Y:S02]  /*18b30*/  MOV R2, 0x18b50 ;  /* 0x00018b5000027802 */ /* 0x000fe40000000f00 */
[----:B------:R-:W-:Y:S05]  /*18b40*/  CALL.REL.NOINC `($__internal_6_$__cuda_sm70_shflsync_up_p) ;  /* 0x0000240000007944 */ /* 0x000fea0003c00000 */
[----:B------:R-:W-:Y:S01]  /*18b50*/  SEL R4, R4, RZ, P4 ;  /* 0x000000ff04047207 */ /* 0x000fe20002000000 */
[----:B------:R-:W-:Y:S01]  /*18b60*/  IMAD.MOV.U32 R3, RZ, RZ, 0x4 ;  /* 0x00000004ff037424 */ /* 0x000fe200078e00ff */
[----:B------:R-:W-:-:S03]  /*18b70*/  MOV R2, 0x18ba0 ;  /* 0x00018ba000027802 */ /* 0x000fc60000000f00 */
[----:B------:R-:W-:Y:S02]  /*18b80*/  IMAD.IADD R0, R5, 0x1, R4 ;  /* 0x0000000105007824 */ /* 0x000fe400078e0204 */
        /* <DEDUP_REMOVED lines=13> */
[----:B------:R-:W-:Y:S02]  /*18c60*/  MOV R3, 0x1f ;  /* 0x0000001f00037802 */ /* 0x000fe40000000f00 */
[----:B------:R-:W-:Y:S01]  /*18c70*/  MOV R2, 0x18cb0 ;  /* 0x00018cb000027802 */ /* 0x000fe20000000f00 */
[----:B------:R-:W-:-:S04]  /*18c80*/  IMAD.IADD R4, R0, 0x1, R4 ;  /* 0x0000000100047824 */ /* 0x000fc800078e0204 */
[----:B------:R-:W-:Y:S02]  /*18c90*/  IMAD.MOV.U32 R212, RZ, RZ, R4 ;  /* 0x000000ffffd47224 */ /* 0x000fe400078e0004 */
[----:B------:R-:W-:Y:S05]  /*18ca0*/  CALL.REL.NOINC `($__internal_5_$__cuda_sm70_shflsync_idx_p) ;  /* 0x0000225000007944 */ /* 0x000fea0003c00000 */
[----:B------:R-:W-:Y:S01]  /*18cb0*/  MOV R0, R211 ;  /* 0x000000d300007202 */ /* 0x000fe20000000f00 */
[----:B------:R-:W-:Y:S05]  /*18cc0*/  BRA `(.L_x_387) ;  /* 0xfffe78a000007947 */ /* 0x000fea000383ffff */
.L_x_201:
[----:B------:R-:W-:Y:S02]  /*18cd0*/  SEL R0, RZ, 0x1, P0 ;  /* 0x00000001ff007807 */ /* 0x000fe40000000000 */
[----:B------:R-:W-:Y:S02]  /*18ce0*/  MOV R2, 0x18d00 ;  /* 0x00018d0000027802 */ /* 0x000fe40000000f00 */
[----:B------:R-:W-:Y:S05]  /*18cf0*/  CALL.REL.NOINC `($__internal_7_$__cuda_sm70_votesync_ballot) ;  /* 0x000022b000007944 */ /* 0x000fea0003c00000 */
[----:B------:R-:W-:Y:S05]  /*18d00*/  BRA `(.L_x_388) ;  /* 0xfffe78f000007947 */ /* 0x000fea000383ffff */
.L_x_202:
[----:B------:R-:W-:Y:S01]  /*18d10*/  IMAD.MOV.U32 R212, RZ, RZ, R8 ;  /* 0x000000ffffd47224 */ /* 0x000fe200078e0008 */
[----:B--2---:R-:W-:Y:S01]  /*18d20*/  MOV R211, R13 ;  /* 0x0000000d00d37202 */ /* 0x004fe20000000f00 */
[----:B------:R-:W-:Y:S01]  /*18d30*/  IMAD.MOV.U32 R3, RZ, RZ, 0x1f ;  /* 0x0000001fff037424 */ /* 0x000fe200078e00ff */
[----:B------:R-:W-:Y:S02]  /*18d40*/  MOV R2, 0x18d60 ;  /* 0x00018d6000027802 */ /* 0x000fe40000000f00 */
[----:B-1----:R-:W-:Y:S05]  /*18d50*/  CALL.REL.NOINC `($__internal_5_$__cuda_sm70_shflsync_idx_p) ;  /* 0x000021a000007944 */ /* 0x002fea0003c00000 */
[----:B------:R-:W-:Y:S01]  /*18d60*/  IMAD.MOV.U32 R11, RZ, RZ, R211 ;  /* 0x000000ffff0b7224 */ /* 0x000fe200078e00d3 */
[----:B------:R-:W-:Y:S01]  /*18d70*/  MOV R212, R7 ;  /* 0x0000000700d47202 */ /* 0x000fe20000000f00 */
[----:B------:R-:W-:Y:S01]  /*18d80*/  IMAD.MOV.U32 R6, RZ, RZ, RZ ;  /* 0x000000ffff067224 */ /* 0x000fe200078e00ff */
[----:B------:R-:W-:Y:S01]  /*18d90*/  MOV R211, R13 ;  /* 0x0000000d00d37202 */ /* 0x000fe20000000f00 */
[----:B------:R-:W-:Y:S01]  /*18da0*/  IMAD.MOV.U32 R3, RZ, RZ, 0x1f ;  /* 0x0000001fff037424 */ /* 0x000fe200078e00ff */
[----:B------:R-:W-:-:S02]  /*18db0*/  MOV R2, 0x18dd0 ;  /* 0x00018dd000027802 */ /* 0x000fc40000000f00 */
[----:B------:R-:W-:Y:S05]  /*18dc0*/  CALL.REL.NOINC `($__internal_5_$__cuda_sm70_shflsync_idx_p) ;  /* 0x0000213000007944 */ /* 0x000fea0003c00000 */
[----:B------:R-:W-:Y:S01]  /*18dd0*/  MOV R10, R211 ;  /* 0x000000d3000a7202 */ /* 0x000fe20000000f00 */
[----:B------:R-:W-:Y:S05]  /*18de0*/  BRA `(.L_x_389) ;  /* 0xfffe786000007947 */ /* 0x000fea000383ffff */
.L_x_205:
[----:B------:R-:W-:Y:S01]  /*18df0*/  IMAD.MOV.U32 R212, RZ, RZ, R4 ;  /* 0x000000ffffd47224 */ /* 0x000fe200078e0004 */
[----:B------:R-:W-:-:S02]  /*18e00*/  MOV R3, 0x1f ;  /* 0x0000001f00037802 */ /* 0x000fc40000000f00 */
[----:B------:R-:W-:Y:S02]  /*18e10*/  MOV R2, 0x18e30 ;  /* 0x00018e3000027802 */ /* 0x000fe40000000f00 */
[----:B-1234-:R-:W-:Y:S05]  /*18e20*/  CALL.REL.NOINC `($__internal_5_$__cuda_sm70_shflsync_idx_p) ;  /* 0x000020d000007944 */ /* 0x01efea0003c00000 */
[----:B------:R-:W-:Y:S01]  /*18e30*/  MOV R6, R211 ;  /* 0x000000d300067202 */ /* 0x000fe20000000f00 */
[----:B------:R-:W-:Y:S05]  /*18e40*/  BRA `(.L_x_204) ;  /* 0xfffe786000007947 */ /* 0x000fea000383ffff */
.L_x_243:
[----:B------:R-:W-:Y:S01]  /*18e50*/  IMAD.MOV.U32 R212, RZ, RZ, R6 ;  /* 0x000000ffffd47224 */ /* 0x000fe200078e0006 */
[----:B------:R-:W-:Y:S01]  /*18e60*/  MOV R211, RZ ;  /* 0x000000ff00d37202 */ /* 0x000fe20000000f00 */
[----:B------:R-:W-:Y:S01]  /*18e70*/  IMAD.MOV.U32 R3, RZ, RZ, 0x1c1f ;  /* 0x00001c1fff037424 */ /* 0x000fe200078e00ff */
[----:B------:R-:W-:Y:S02]  /*18e80*/  MOV R2, 0x18ea0 ;  /* 0x00018ea000027802 */ /* 0x000fe40000000f00 */
[----:B-----5:R-:W-:Y:S05]  /*18e90*/  CALL.REL.NOINC `($__internal_5_$__cuda_sm70_shflsync_idx_p) ;  /* 0x0000206000007944 */ /* 0x020fea0003c00000 */
[----:B------:R-:W-:Y:S01]  /*18ea0*/  MOV R4, R211 ;  /* 0x000000d300047202 */ /* 0x000fe20000000f00 */
[----:B------:R-:W-:Y:S05]  /*18eb0*/  BRA `(.L_x_390) ;  /* 0xfffef6f000007947 */ /* 0x000fea000383ffff */
.L_x_244:
[----:B------:R-:W-:Y:S01]  /*18ec0*/  IMAD.MOV.U32 R212, RZ, RZ, R12 ;  /* 0x000000ffffd47224 */ /* 0x000fe200078e000c */
[----:B------:R-:W-:Y:S01]  /*18ed0*/  MOV R211, RZ ;  /* 0x000000ff00d37202 */ /* 0x000fe20000000f00 */
[----:B------:R-:W-:Y:S01]  /*18ee0*/  IMAD.MOV.U32 R3, RZ, RZ, 0x1c1f ;  /* 0x00001c1fff037424 */ /* 0x000fe200078e00ff */
[----:B------:R-:W-:Y:S02]  /*18ef0*/  MOV R2, 0x18f10 ;  /* 0x00018f1000027802 */ /* 0x000fe40000000f00 */
[----:B-12--5:R-:W-:Y:S05]  /*18f00*/  CALL.REL.NOINC `($__internal_5_$__cuda_sm70_shflsync_idx_p) ;  /* 0x00001ff000007944 */ /* 0x026fea0003c00000 */
[----:B------:R-:W-:Y:S01]  /*18f10*/  MOV R0, R211 ;  /* 0x000000d300007202 */ /* 0x000fe20000000f00 */
[----:B------:R-:W-:Y:S05]  /*18f20*/  BRA `(.L_x_391) ;  /* 0xfffef6a000007947 */ /* 0x000fea000383ffff */
.L_x_247:
[----:B------:R-:W-:Y:S01]  /*18f30*/  IMAD.MOV.U32 R212, RZ, RZ, R6 ;  /* 0x000000ffffd47224 */ /* 0x000fe200078e0006 */
[----:B------:R-:W-:Y:S01]  /*18f40*/  MOV R211, 0x1 ;  /* 0x0000000100d37802 */ /* 0x000fe20000000f00 */
[----:B--2---:R-:W-:Y:S01]  /*18f50*/  IMAD.MOV.U32 R3, RZ, RZ, 0x1c1f ;  /* 0x00001c1fff037424 */ /* 0x004fe200078e00ff */
[----:B------:R-:W-:-:S02]  /*18f60*/  MOV R2, 0x18f80 ;  /* 0x00018f8000027802 */ /* 0x000fc40000000f00 */
[----:B-1-345:R-:W-:Y:S05]  /*18f70*/  CALL.REL.NOINC `($__internal_5_$__cuda_sm70_shflsync_idx_p) ;  /* 0x00001f8000007944 */ /* 0x03afea0003c00000 */
[----:B------:R-:W-:Y:S01]  /*18f80*/  IMAD.MOV.U32 R4, RZ, RZ, R211 ;  /* 0x000000ffff047224 */ /* 0x000fe200078e00d3 */
[----:B------:R-:W-:Y:S01]  /*18f90*/  MOV R211, 0x1 ;  /* 0x0000000100d37802 */ /* 0x000fe20000000f00 */
[----:B------:R-:W-:Y:S01]  /*18fa0*/  IMAD.MOV.U32 R212, RZ, RZ, R12 ;  /* 0x000000ffffd47224 */ /* 0x000fe200078e000c */
[----:B------:R-:W-:-:S02]  /*18fb0*/  MOV R3, 0x1c1f ;  /* 0x00001c1f00037802 */ /* 0x000fc40000000f00 */
[----:B------:R-:W-:Y:S02]  /*18fc0*/  MOV R2, 0x18fe0 ;  /* 0x00018fe000027802 */ /* 0x000fe40000000f00 */
[----:B------:R-:W-:Y:S05]  /*18fd0*/  CALL.REL.NOINC `($__internal_5_$__cuda_sm70_shflsync_idx_p) ;  /* 0x00001f2000007944 */ /* 0x000fea0003c00000 */
[----:B------:R-:W-:Y:S01]  /*18fe0*/  MOV R0, R211 ;  /* 0x000000d300007202 */ /* 0x000fe20000000f00 */
[----:B------:R-:W-:Y:S05]  /*18ff0*/  BRA `(.L_x_392) ;  /* 0xfffef72000007947 */ /* 0x000fea000383ffff */
.L_x_250:
[----:B------:R-:W-:Y:S01]  /*19000*/  IMAD.MOV.U32 R212, RZ, RZ, R6 ;  /* 0x000000ffffd47224 */ /* 0x000fe200078e0006 */
[----:B------:R-:W-:Y:S01]  /*19010*/  MOV R211, 0x2 ;  /* 0x0000000200d37802 */ /* 0x000fe20000000f00 */
[----:B-1----:R-:W-:Y:S01]  /*19020*/  IMAD.MOV.U32 R3, RZ, RZ, 0x1c1f ;  /* 0x00001c1fff037424 */ /* 0x002fe200078e00ff */
[----:B------:R-:W-:Y:S02]  /*19030*/  MOV R2, 0x19050 ;  /* 0x0001905000027802 */ /* 0x000fe40000000f00 */
[----:B--2345:R-:W-:Y:S05]  /*19040*/  CALL.REL.NOINC `($__internal_5_$__cuda_sm70_shflsync_idx_p) ;  /* 0x00001eb000007944 */ /* 0x03cfea0003c00000 */
[----:B------:R-:W-:Y:S01]  /*19050*/  MOV R4, R211 ;  /* 0x000000d300047202 */ /* 0x000fe20000000f00 */
[----:B------:R-:W-:Y:S05]  /*19060*/  BRA `(.L_x_393) ;  /* 0xfffef7f000007947 */ /* 0x000fea000383ffff */
.L_x_251:
[----:B------:R-:W-:Y:S01]  /*19070*/  IMAD.MOV.U32 R212, RZ, RZ, R12 ;  /* 0x000000ffffd47224 */ /* 0x000fe200078e000c */
[----:B------:R-:W-:Y:S01]  /*19080*/  MOV R211, 0x2 ;  /* 0x0000000200d37802 */ /* 0x000fe20000000f00 */
[----:B------:R-:W-:Y:S01]  /*19090*/  IMAD.MOV.U32 R3, RZ, RZ, 0x1c1f ;  /* 0x00001c1fff037424 */ /* 0x000fe200078e00ff */
[----:B------:R-:W-:Y:S02]  /*190a0*/  MOV R2, 0x190c0 ;  /* 0x000190c000027802 */ /* 0x000fe40000000f00 */
[----:B-12345:R-:W-:Y:S05]  /*190b0*/  CALL.REL.NOINC `($__internal_5_$__cuda_sm70_shflsync_idx_p) ;  /* 0x00001e4000007944 */ /* 0x03efea0003c00000 */
[----:B------:R-:W-:Y:S01]  /*190c0*/  MOV R0, R211 ;  /* 0x000000d300007202 */ /* 0x000fe20000000f00 */
[----:B------:R-:W-:Y:S05]  /*190d0*/  BRA `(.L_x_394) ;  /* 0xfffef7a000007947 */ /* 0x000fea000383ffff */
.L_x_254:
[----:B------:R-:W-:Y:S01]  /*190e0*/  IMAD.MOV.U32 R212, RZ, RZ, R6 ;  /* 0x000000ffffd47224 */ /* 0x000fe200078e0006 */
[----:B------:R-:W-:Y:S01]  /*190f0*/  MOV R211, 0x3 ;  /* 0x0000000300d37802 */ /* 0x000fe20000000f00 */
[----:B-1----:R-:W-:Y:S01]  /*19100*/  IMAD.MOV.U32 R3, RZ, RZ, 0x1c1f ;  /* 0x00001c1fff037424 */ /* 0x002fe200078e00ff */
[----:B------:R-:W-:-:S02]  /*19110*/  MOV R2, 0x19130 ;  /* 0x0001913000027802 */ /* 0x000fc40000000f00 */
[----:B--2345:R-:W-:Y:S05]  /*19120*/  CALL.REL.NOINC `($__internal_5_$__cuda_sm70_shflsync_idx_p) ;  /* 0x00001dd000007944 */ /* 0x03cfea0003c00000 */
        /* <DEDUP_REMOVED lines=8> */
.L_x_297:
[----:B------:R-:W-:Y:S01]  /*191b0*/  IMAD.MOV.U32 R212, RZ, RZ, R6 ;  /* 0x000000ffffd47224 */ /* 0x000fe200078e0006 */
[----:B------:R-:W-:Y:S01]  /*191c0*/  MOV R211, 0x1 ;  /* 0x0000000100d37802 */ /* 0x000fe20000000f00 */
[----:B---3--:R-:W-:Y:S01]  /*191d0*/  IMAD.MOV.U32 R3, RZ, RZ, 0x1c1f ;  /* 0x00001c1fff037424 */ /* 0x008fe200078e00ff */
[----:B------:R-:W-:Y:S02]  /*191e0*/  MOV R2, 0x19200 ;  /* 0x0001920000027802 */ /* 0x000fe40000000f00 */
[----:B------:R-:W-:Y:S05]  /*191f0*/  CALL.REL.NOINC `($__internal_5_$__cuda_sm70_shflsync_idx_p) ;  /* 0x00001d0000007944 */ /* 0x000fea0003c00000 */
[----:B------:R-:W-:Y:S01]  /*19200*/  IMAD.MOV.U32 R4, RZ, RZ, R211 ;  /* 0x000000ffff047224 */ /* 0x000fe200078e00d3 */
[----:B------:R-:W-:Y:S01]  /*19210*/  MOV R211, 0x1 ;  /* 0x0000000100d37802 */ /* 0x000fe20000000f00 */
[----:B------:R-:W-:Y:S01]  /*19220*/  IMAD.MOV.U32 R212, RZ, RZ, R26 ;  /* 0x000000ffffd47224 */ /* 0x000fe200078e001a */
[----:B------:R-:W-:Y:S02]  /*19230*/  MOV R3, 0x1c1f ;  /* 0x00001c1f00037802 */ /* 0x000fe40000000f00 */
[----:B------:R-:W-:Y:S02]  /*19240*/  MOV R2, 0x19260 ;  /* 0x0001926000027802 */ /* 0x000fe40000000f00 */
[----:B------:R-:W-:Y:S05]  /*19250*/  CALL.REL.NOINC `($__internal_5_$__cuda_sm70_shflsync_idx_p) ;  /* 0x00001ca000007944 */ /* 0x000fea0003c00000 */
[----:B------:R-:W-:Y:S01]  /*19260*/  MOV R2, R211 ;  /* 0x000000d300027202 */ /* 0x000fe20000000f00 */
[----:B------:R-:W-:Y:S05]  /*19270*/  BRA `(.L_x_396) ;  /* 0xffff584000007947 */ /* 0x000fea000383ffff */
.L_x_300:
[----:B------:R-:W-:Y:S01]  /*19280*/  IMAD.MOV.U32 R212, RZ, RZ, R5 ;  /* 0x000000ffffd47224 */ /* 0x000fe200078e0005 */
[----:B------:R-:W-:Y:S01]  /*19290*/  MOV R211, RZ ;  /* 0x000000ff00d37202 */ /* 0x000fe20000000f00 */
[----:B------:R-:W-:Y:S01]  /*192a0*/  IMAD.MOV.U32 R3, RZ, RZ, 0x1c1f ;  /* 0x00001c1fff037424 */ /* 0x000fe200078e00ff */
[----:B------:R-:W-:-:S02]  /*192b0*/  MOV R2, 0x192d0 ;  /* 0x000192d000027802 */ /* 0x000fc40000000f00 */
[----:B------:R-:W-:Y:S05]  /*192c0*/  CALL.REL.NOINC `($__internal_5_$__cuda_sm70_shflsync_idx_p) ;  /* 0x00001c3000007944 */ /* 0x000fea0003c00000 */
[----:B------:R-:W-:Y:S01]  /*192d0*/  MOV R4, R211 ;  /* 0x000000d300047202 */ /* 0x000fe20000000f00 */
[----:B------:R-:W-:Y:S05]  /*192e0*/  BRA `(.L_x_397) ;  /* 0xffff61d000007947 */ /* 0x000fea000383ffff */
.L_x_301:
[----:B------:R-:W-:Y:S01]  /*192f0*/  IMAD.MOV.U32 R212, RZ, RZ, R6 ;  /* 0x000000ffffd47224 */ /* 0x000fe200078e0006 */
[----:B------:R-:W-:Y:S01]  /*19300*/  MOV R211, RZ ;  /* 0x000000ff00d37202 */ /* 0x000fe20000000f00 */
[----:B------:R-:W-:Y:S01]  /*19310*/  IMAD.MOV.U32 R3, RZ, RZ, 0x1c1f ;  /* 0x00001c1fff037424 */ /* 0x000fe200078e00ff */
[----:B------:R-:W-:-:S02]  /*19320*/  MOV R2, 0x19340 ;  /* 0x0001934000027802 */ /* 0x000fc40000000f00 */
[----:B-12---:R-:W-:Y:S05]  /*19330*/  CALL.REL.NOINC `($__internal_5_$__cuda_sm70_shflsync_idx_p) ;  /* 0x00001bc000007944 */ /* 0x006fea0003c00000 */
[----:B------:R-:W-:Y:S01]  /*19340*/  MOV R0, R211 ;  /* 0x000000d300007202 */ /* 0x000fe20000000f00 */
[----:B------:R-:W-:Y:S05]  /*19350*/  BRA `(.L_x_398) ;  /* 0xffff618000007947 */ /* 0x000fea000383ffff */
.L_x_304:
[----:B------:R-:W-:Y:S01]  /*19360*/  IMAD.MOV.U32 R212, RZ, RZ, R5 ;  /* 0x000000ffffd47224 */ /* 0x000fe200078e0005 */
[----:B------:R-:W-:Y:S01]  /*19370*/  MOV R211, 0x1 ;  /* 0x0000000100d37802 */ /* 0x000fe20000000f00 */
[----:B--2---:R-:W-:Y:S01]  /*19380*/  IMAD.MOV.U32 R3, RZ, RZ, 0x1c1f ;  /* 0x00001c1fff037424 */ /* 0x004fe200078e00ff */
[----:B------:R-:W-:-:S03]  /*19390*/  MOV R2, 0x193b0 ;  /* 0x000193b000027802 */ /* 0x000fc60000000f00 */
[----:B-1-34-:R-:W-:Y:S05]  /*193a0*/  CALL.REL.NOINC `($__internal_5_$__cuda_sm70_shflsync_idx_p) ;  /* 0x00001b5000007944 */ /* 0x01afea0003c00000 */
        /* <DEDUP_REMOVED lines=8> */
.L_x_305:
[----:B------:R-:W-:Y:S02]  /*19430*/  MOV R0, 0x2 ;  /* 0x0000000200007802 */ /* 0x000fe40000000f00 */
[----:B------:R-:W-:Y:S02]  /*19440*/  MOV R2, 0x19460 ;  /* 0x0001946000027802 */ /* 0x000fe40000000f00 */
[----:B------:R-:W-:Y:S05]  /*19450*/  CALL.REL.NOINC `($__internal_4_$__cuda_sm70_shflsync_bfly_p) ;  /* 0x00001a4000007944 */ /* 0x000fea0003c00000 */
[----:B------:R-:W-:Y:S05]  /*19460*/  BRA `(.L_x_400) ;  /* 0xffff697000007947 */ /* 0x000fea000383ffff */
.L_x_306:
[----:B------:R-:W-:Y:S02]  /*19470*/  MOV R0, 0x1 ;  /* 0x0000000100007802 */ /* 0x000fe40000000f00 */
[----:B------:R-:W-:Y:S02]  /*19480*/  MOV R2, 0x194a0 ;  /* 0x000194a000027802 */ /* 0x000fe40000000f00 */
[----:B------:R-:W-:Y:S05]  /*19490*/  CALL.REL.NOINC `($__internal_4_$__cuda_sm70_shflsync_bfly_p) ;  /* 0x00001a0000007944 */ /* 0x000fea0003c00000 */
[----:B------:R-:W-:Y:S01]  /*194a0*/  FMNMX.FTZ R108, R4, R0, !PT ;  /* 0x00000000046c7209 */ /* 0x000fe20007810000 */
[----:B------:R-:W-:Y:S01]  /*194b0*/  IMAD.MOV.U32 R4, RZ, RZ, R5 ;  /* 0x000000ffff047224 */ /* 0x000fe200078e0005 */
[----:B------:R-:W-:Y:S01]  /*194c0*/  MOV R2, 0x194f0 ;  /* 0x000194f000027802 */ /* 0x000fe20000000f00 */
[----:B------:R-:W-:Y:S02]  /*194d0*/  IMAD.MOV.U32 R0, RZ, RZ, 0x2 ;  /* 0x00000002ff007424 */ /* 0x000fe400078e00ff */
[----:B------:R-:W-:Y:S05]  /*194e0*/  CALL.REL.NOINC `($__internal_4_$__cuda_sm70_shflsync_bfly_p) ;  /* 0x000019b000007944 */ /* 0x000fea0003c00000 */
[----:B------:R-:W-:Y:S01]  /*194f0*/  FMNMX.FTZ R5, R5, R0, !PT ;  /* 0x0000000005057209 */ /* 0x000fe20007810000 */
[----:B------:R-:W-:Y:S01]  /*19500*/  IMAD.MOV.U32 R0, RZ, RZ, 0x1 ;  /* 0x00000001ff007424 */ /* 0x000fe200078e00ff */
[----:B------:R-:W-:-:S03]  /*19510*/  MOV R2, 0x19540 ;  /* 0x0001954000027802 */ /* 0x000fc60000000f00 */
[----:B------:R-:W-:Y:S02]  /*19520*/  IMAD.MOV.U32 R4, RZ, RZ, R5 ;  /* 0x000000ffff047224 */ /* 0x000fe400078e0005 */
        /* <DEDUP_REMOVED lines=21> */
[----:B------:R-:W-:Y:S01]  /*19680*/  MOV R9, R0 ;  /* 0x0000000000097202 */ /* 0x000fe20000000f00 */
[----:B------:R-:W-:Y:S05]  /*19690*/  BRA `(.L_x_401) ;  /* 0xffff683000007947 */ /* 0x000fea000383ffff */
.L_x_308:
[----:B-1--4-:R-:W-:Y:S01]  /*196a0*/  MOV R211, RZ ;  /* 0x000000ff00d37202 */ /* 0x012fe20000000f00 */
[----:B------:R-:W-:Y:S01]  /*196b0*/  IMAD.MOV.U32 R212, RZ, RZ, R8 ;  /* 0x000000ffffd47224 */ /* 0x000fe200078e0008 */
[----:B------:R-:W-:Y:S01]  /*196c0*/  MOV R2, 0x196f0 ;  /* 0x000196f000027802 */ /* 0x000fe20000000f00 */
[----:B------:R-:W-:Y:S02]  /*196d0*/  IMAD.MOV.U32 R3, RZ, RZ, 0x1c1f ;  /* 0x00001c1fff037424 */ /* 0x000fe400078e00ff */
[----:B------:R-:W-:Y:S05]  /*196e0*/  CALL.REL.NOINC `($__internal_5_$__cuda_sm70_shflsync_idx_p) ;  /* 0x0000181000007944 */ /* 0x000fea0003c00000 */
[----:B------:R-:W-:Y:S01]  /*196f0*/  MOV R0, R211 ;  /* 0x000000d300007202 */ /* 0x000fe20000000f00 */
[----:B------:R-:W-:-:S05]  /*19700*/  BRA `(.L_x_402) ;  /* 0xffff7b0000007947 */ /* 0x000fca000383ffff */
.L_x_311:
[----:B------:R-:W-:Y:S01]  /*19710*/  MOV R211, 0x1 ;  /* 0x0000000100d37802 */ /* 0x000fe20000000f00 */
[----:B------:R-:W-:Y:S01]  /*19720*/  IMAD.MOV.U32 R212, RZ, RZ, R8 ;  /* 0x000000ffffd47224 */ /* 0x000fe200078e0008 */
[----:B--2---:R-:W-:Y:S01]  /*19730*/  MOV R2, 0x19760 ;  /* 0x0001976000027802 */ /* 0x004fe20000000f00 */
[----:B------:R-:W-:Y:S02]  /*19740*/  IMAD.MOV.U32 R3, RZ, RZ, 0x1c1f ;  /* 0x00001c1fff037424 */ /* 0x000fe400078e00ff */
[----:B-1----:R-:W-:Y:S05]  /*19750*/  CALL.REL.NOINC `($__internal_5_$__cuda_sm70_shflsync_idx_p) ;  /* 0x000017a000007944 */ /* 0x002fea0003c00000 */
[----:B------:R-:W-:Y:S01]  /*19760*/  MOV R3, 0x1c1f ;  /* 0x00001c1f00037802 */ /* 0x000fe20000000f00 */
[----:B------:R-:W-:Y:S01]  /*19770*/  IMAD.MOV.U32 R4, RZ, RZ, R211 ;  /* 0x000000ffff047224 */ /* 0x000fe200078e00d3 */
[----:B------:R-:W-:Y:S01]  /*19780*/  MOV R211, 0x1 ;  /* 0x0000000100d37802 */ /* 0x000fe20000000f00 */
[----:B------:R-:W-:Y:S01]  /*19790*/  IMAD.MOV.U32 R212, RZ, RZ, R9 ;  /* 0x000000ffffd47224 */ /* 0x000fe200078e0009 */
[----:B------:R-:W-:Y:S02]  /*197a0*/  MOV R2, 0x197c0 ;  /* 0x000197c000027802 */ /* 0x000fe40000000f00 */
[----:B------:R-:W-:Y:S05]  /*197b0*/  CALL.REL.NOINC `($__internal_5_$__cuda_sm70_shflsync_idx_p) ;  /* 0x0000174000007944 */ /* 0x000fea0003c00000 */
[----:B------:R-:W-:Y:S01]  /*197c0*/  MOV R0, R211 ;  /* 0x000000d300007202 */ /* 0x000fe20000000f00 */
[----:B------:R-:W-:-:S05]  /*197d0*/  BRA `(.L_x_403) ;  /* 0xffff7b6000007947 */ /* 0x000fca000383ffff */
.L_x_314:
[----:B------:R-:W-:Y:S01]  /*197e0*/  MOV R211, RZ ;  /* 0x000000ff00d37202 */ /* 0x000fe20000000f00 */
[----:B------:R-:W-:Y:S01]  /*197f0*/  IMAD.MOV.U32 R212, RZ, RZ, R174 ;  /* 0x000000ffffd47224 */ /* 0x000fe200078e00ae */
[----:B------:R-:W-:Y:S01]  /*19800*/  MOV R2, 0x19830 ;  /* 0x0001983000027802 */ /* 0x000fe20000000f00 */
[----:B------:R-:W-:Y:S02]  /*19810*/  IMAD.MOV.U32 R3, RZ, RZ, 0x1c1f ;  /* 0x00001c1fff037424 */ /* 0x000fe400078e00ff */
[----:B------:R-:W-:Y:S05]  /*19820*/  CALL.REL.NOINC `($__internal_5_$__cuda_sm70_shflsync_idx_p) ;  /* 0x000016d000007944 */ /* 0x000fea0003c00000 */
[----:B------:R-:W-:Y:S01]  /*19830*/  MOV R4, R211 ;  /* 0x000000d300047202 */ /* 0x000fe20000000f00 */
[----:B------:R-:W-:-:S05]  /*19840*/  BRA `(.L_x_404) ;  /* 0xffff84c000007947 */ /* 0x000fca000383ffff */
.L_x_315:
[----:B------:R-:W-:Y:S01]  /*19850*/  MOV R211, RZ ;  /* 0x000000ff00d37202 */ /* 0x000fe20000000f00 */
[----:B------:R-:W-:Y:S01]  /*19860*/  IMAD.MOV.U32 R212, RZ, RZ, R175 ;  /* 0x000000ffffd47224 */ /* 0x000fe200078e00af */
[----:B------:R-:W-:Y:S01]  /*19870*/  MOV R2, 0x198a0 ;  /* 0x000198a000027802 */ /* 0x000fe20000000f00 */
[----:B------:R-:W-:Y:S02]  /*19880*/  IMAD.MOV.U32 R3, RZ, RZ, 0x1c1f ;  /* 0x00001c1fff037424 */ /* 0x000fe400078e00ff */
[----:B-12---:R-:W-:Y:S05]  /*19890*/  CALL.REL.NOINC `($__internal_5_$__cuda_sm70_shflsync_idx_p) ;  /* 0x0000166000007944 */ /* 0x006fea0003c00000 */
[----:B------:R-:W-:Y:S01]  /*198a0*/  MOV R0, R211 ;  /* 0x000000d300007202 */ /* 0x000fe20000000f00 */
[----:B------:R-:W-:-:S05]  /*198b0*/  BRA `(.L_x_405) ;  /* 0xffff847000007947 */ /* 0x000fca000383ffff */
.L_x_316:
[----:B------:R-:W-:Y:S01]  /*198c0*/  MOV R211, 0x1 ;  /* 0x0000000100d37802 */ /* 0x000fe20000000f00 */
[----:B------:R-:W-:Y:S01]  /*198d0*/  IMAD.MOV.U32 R212, RZ, RZ, R174 ;  /* 0x000000ffffd47224 */ /* 0x000fe200078e00ae */
[----:B----4-:R-:W-:Y:S01]  /*198e0*/  MOV R2, 0x19910 ;  /* 0x0001991000027802 */ /* 0x010fe20000000f00 */
[----:B------:R-:W-:Y:S03]  /*198f0*/  IMAD.MOV.U32 R3, RZ, RZ, 0x1c1f ;  /* 0x00001c1fff037424 */ /* 0x000fe600078e00ff */
[----:B-1-3--:R-:W-:Y:S05]  /*19900*/  CALL.REL.NOINC `($__internal_5_$__cuda_sm70_shflsync_idx_p) ;  /* 0x000015f000007944 */ /* 0x00afea0003c00000 */
        /* <DEDUP_REMOVED lines=8> */
.L_x_317:
[----:B------:R-:W-:Y:S02]  /*19990*/  MOV R0, 0x2 ;  /* 0x0000000200007802 */ /* 0x000fe40000000f00 */
[----:B------:R-:W-:Y:S02]  /*199a0*/  MOV R2, 0x199c0 ;  /* 0x000199c000027802 */ /* 0x000fe40000000f00 */
[----:B--2---:R-:W-:Y:S05]  /*199b0*/  CALL.REL.NOINC `($__internal_4_$__cuda_sm70_shflsync_bfly_p) ;  /* 0x000014e000007944 */ /* 0x004fea0003c00000 */
[----:B------:R-:W-:-:S05]  /*199c0*/  BRA `(.L_x_407) ;  /* 0xffff886000007947 */ /* 0x000fca000383ffff */
.L_x_318:
[----:B------:R-:W-:Y:S02]  /*199d0*/  MOV R0, 0x1 ;  /* 0x0000000100007802 */ /* 0x000fe40000000f00 */
[----:B------:R-:W-:Y:S02]  /*199e0*/  MOV R2, 0x19a00 ;  /* 0x00019a0000027802 */ /* 0x000fe40000000f00 */
[----:B--2---:R-:W-:Y:S05]  /*199f0*/  CALL.REL.NOINC `($__internal_4_$__cuda_sm70_shflsync_bfly_p) ;  /* 0x000014a000007944 */ /* 0x004fea0003c00000 */
[----:B------:R-:W-:Y:S01]  /*19a00*/  FMNMX.FTZ R108, R4, R0, !PT ;  /* 0x00000000046c7209 */ /* 0x000fe20007810000 */
[----:B------:R-:W-:Y:S01]  /*19a10*/  IMAD.MOV.U32 R4, RZ, RZ, R5 ;  /* 0x000000ffff047224 */ /* 0x000fe200078e0005 */
[----:B------:R-:W-:Y:S01]  /*19a20*/  MOV R2, 0x19a50 ;  /* 0x00019a5000027802 */ /* 0x000fe20000000f00 */
[----:B------:R-:W-:Y:S02]  /*19a30*/  IMAD.MOV.U32 R0, RZ, RZ, 0x2 ;  /* 0x00000002ff007424 */ /* 0x000fe400078e00ff */
[----:B------:R-:W-:Y:S05]  /*19a40*/  CALL.REL.NOINC `($__internal_4_$__cuda_sm70_shflsync_bfly_p) ;  /* 0x0000145000007944 */ /* 0x000fea0003c00000 */
[----:B------:R-:W-:Y:S01]  /*19a50*/  FMNMX.FTZ R4, R5, R0, !PT ;  /* 0x0000000005047209 */ /* 0x000fe20007810000 */
[----:B------:R-:W-:Y:S01]  /*19a60*/  IMAD.MOV.U32 R0, RZ, RZ, 0x1 ;  /* 0x00000001ff007424 */ /* 0x000fe200078e00ff */
        /* <DEDUP_REMOVED lines=20> */
[----:B------:R-:W-:-:S05]  /*19bb0*/  BRA `(.L_x_408) ;  /* 0xffff876000007947 */ /* 0x000fca000383ffff */
.L_x_320:
[----:B------:R-:W-:Y:S01]  /*19bc0*/  IMAD.MOV.U32 R4, RZ, RZ, R214 ;  /* 0x000000ffff047224 */ /* 0x000fe200078e00d6 */
[----:B------:R-:W-:-:S02]  /*19bd0*/  MOV R0, 0x2 ;  /* 0x0000000200007802 */ /* 0x000fc40000000f00 */
[----:B------:R-:W-:Y:S02]  /*19be0*/  MOV R2, 0x19c00 ;  /* 0x00019c0000027802 */ /* 0x000fe40000000f00 */
[----:B------:R-:W-:Y:S05]  /*19bf0*/  CALL.REL.NOINC `($__internal_4_$__cuda_sm70_shflsync_bfly_p) ;  /* 0x000012a000007944 */ /* 0x000fea0003c00000 */
[----:B------:R-:W-:Y:S01]  /*19c00*/  FADD.FTZ R4, R214, R0 ;  /* 0x00000000d6047221 */ /* 0x000fe20000010000 */
[----:B------:R-:W-:Y:S02]  /*19c10*/  MOV R0, 0x1 ;  /* 0x0000000100007802 */ /* 0x000fe40000000f00 */
[----:B------:R-:W-:Y:S02]  /*19c20*/  MOV R2, 0x19c40 ;  /* 0x00019c4000027802 */ /* 0x000fe40000000f00 */
[----:B------:R-:W-:Y:S05]  /*19c30*/  CALL.REL.NOINC `($__internal_4_$__cuda_sm70_shflsync_bfly_p) ;  /* 0x0000126000007944 */ /* 0x000fea0003c00000 */
[----:B------:R-:W-:Y:S01]  /*19c40*/  FADD.FTZ R9, R4, R0 ;  /* 0x0000000004097221 */ /* 0x000fe20000010000 */
[----:B------:R-:W-:Y:S02]  /*19c50*/  MOV R4, R213 ;  /* 0x000000d500047202 */ /* 0x000fe40000000f00 */
[----:B------:R-:W-:Y:S02]  /*19c60*/  MOV R0, 0x2 ;  /* 0x0000000200007802 */ /* 0x000fe40000000f00 */
[----:B------:R-:W-:Y:S02]  /*19c70*/  MOV R2, 0x19c90 ;  /* 0x00019c9000027802 */ /* 0x000fe40000000f00 */
[----:B------:R-:W-:Y:S05]  /*19c80*/  CALL.REL.NOINC `($__internal_4_$__cuda_sm70_shflsync_bfly_p) ;  /* 0x0000121000007944 */ /* 0x000fea0003c00000 */
[----:B------:R-:W-:Y:S01]  /*19c90*/  FADD.FTZ R8, R213, R0 ;  /* 0x00000000d5087221 */ /* 0x000fe20000010000 */
[----:B------:R-:W-:Y:S02]  /*19ca0*/  MOV R0, 0x1 ;  /* 0x0000000100007802 */ /* 0x000fe40000000f00 */
[----:B------:R-:W-:-:S02]  /*19cb0*/  MOV R2, 0x19ce0 ;  /* 0x00019ce000027802 */ /* 0x000fc40000000f00 */
[----:B------:R-:W-:Y:S02]  /*19cc0*/  MOV R4, R8 ;  /* 0x0000000800047202 */ /* 0x000fe40000000f00 */
        /* <DEDUP_REMOVED lines=8> */
[----:B------:R-:W-:Y:S02]  /*19d50*/  MOV R2, 0x19d80 ;  /* 0x00019d8000027802 */ /* 0x000fe40000000f00 */
[----:B------:R-:W-:-:S02]  /*19d60*/  MOV R4, R5 ;  /* 0x0000000500047202 */ /* 0x000fc40000000f00 */
[----:B------:R-:W-:Y:S05]  /*19d70*/  CALL.REL.NOINC `($__internal_4_$__cuda_sm70_shflsync_bfly_p) ;  /* 0x0000112000007944 */ /* 0x000fea0003c00000 */
[----:B------:R-:W-:Y:S01]  /*19d80*/  FADD.FTZ R5, R5, R0 ;  /* 0x0000000005057221 */ /* 0x000fe20000010000 */
[----:B------:R-:W-:-:S02]  /*19d90*/  MOV R4, R224 ;  /* 0x000000e000047202 */ /* 0x000fc40000000f00 */
[----:B------:R-:W-:Y:S02]  /*19da0*/  MOV R0, 0x2 ;  /* 0x0000000200007802 */ /* 0x000fe40000000f00 */
[----:B------:R-:W-:Y:S02]  /*19db0*/  MOV R2, 0x19dd0 ;  /* 0x00019dd000027802 */ /* 0x000fe40000000f00 */
[----:B------:R-:W-:Y:S05]  /*19dc0*/  CALL.REL.NOINC `($__internal_4_$__cuda_sm70_shflsync_bfly_p) ;  /* 0x000010d000007944 */ /* 0x000fea0003c00000 */
[----:B------:R-:W-:Y:S01]  /*19dd0*/  FADD.FTZ R4, R224, R0 ;  /* 0x00000000e0047221 */ /* 0x000fe20000010000 */
[----:B------:R-:W-:Y:S02]  /*19de0*/  MOV R0, 0x1 ;  /* 0x0000000100007802 */ /* 0x000fe40000000f00 */
[----:B------:R-:W-:Y:S02]  /*19df0*/  MOV R2, 0x19e10 ;  /* 0x00019e1000027802 */ /* 0x000fe40000000f00 */
[----:B------:R-:W-:Y:S05]  /*19e00*/  CALL.REL.NOINC `($__internal_4_$__cuda_sm70_shflsync_bfly_p) ;  /* 0x0000109000007944 */ /* 0x000fea0003c00000 */
[----:B------:R-:W-:Y:S01]  /*19e10*/  MOV R11, R0 ;  /* 0x00000000000b7202 */ /* 0x000fe20000000f00 */
[----:B------:R-:W-:Y:S05]  /*19e20*/  BRA `(.L_x_409) ;  /* 0xffff9da000007947 */ /* 0x000fea000383ffff */
.L_x_327:
[----:B--234-:R-:W-:Y:S01]  /*19e30*/  IMAD.MOV.U32 R212, RZ, RZ, R6 ;  /* 0x000000ffffd47224 */ /* 0x01cfe200078e0006 */
[----:B------:R-:W-:Y:S01]  /*19e40*/  MOV R211, RZ ;  /* 0x000000ff00d37202 */ /* 0x000fe20000000f00 */
[----:B------:R-:W-:Y:S01]  /*19e50*/  IMAD.MOV.U32 R3, RZ, RZ, 0x1c1f ;  /* 0x00001c1fff037424 */ /* 0x000fe200078e00ff */
[----:B------:R-:W-:Y:S02]  /*19e60*/  MOV R2, 0x19e80 ;  /* 0x00019e8000027802 */ /* 0x000fe40000000f00 */
[----:B-1----:R-:W-:Y:S05]  /*19e70*/  CALL.REL.NOINC `($__internal_5_$__cuda_sm70_shflsync_idx_p) ;  /* 0x0000108000007944 */ /* 0x002fea0003c00000 */
[----:B------:R-:W-:Y:S01]  /*19e80*/  MOV R4, R211 ;  /* 0x000000d300047202 */ /* 0x000fe20000000f00 */
[----:B------:R-:W-:Y:S05]  /*19e90*/  BRA `(.L_x_410) ;  /* 0xffffb7e000007947 */ /* 0x000fea000383ffff */
.L_x_328:
[----:B------:R-:W-:Y:S01]  /*19ea0*/  IMAD.MOV.U32 R212, RZ, RZ, R12 ;  /* 0x000000ffffd47224 */ /* 0x000fe200078e000c */
[----:B------:R-:W-:Y:S01]  /*19eb0*/  MOV R211, RZ ;  /* 0x000000ff00d37202 */ /* 0x000fe20000000f00 */
[----:B------:R-:W-:Y:S01]  /*19ec0*/  IMAD.MOV.U32 R3, RZ, RZ, 0x1c1f ;  /* 0x00001c1fff037424 */ /* 0x000fe200078e00ff */
[----:B------:R-:W-:-:S02]  /*19ed0*/  MOV R2, 0x19ef0 ;  /* 0x00019ef000027802 */ /* 0x000fc40000000f00 */
[----:B-123--:R-:W-:Y:S05]  /*19ee0*/  CALL.REL.NOINC `($__internal_5_$__cuda_sm70_shflsync_idx_p) ;  /* 0x0000101000007944 */ /* 0x00efea0003c00000 */
[----:B------:R-:W-:Y:S01]  /*19ef0*/  MOV R2, R211 ;  /* 0x000000d300027202 */ /* 0x000fe20000000f00 */
[----:B------:R-:W-:Y:S05]  /*19f00*/  BRA `(.L_x_411) ;  /* 0xffffb79000007947 */ /* 0x000fea000383ffff */
.L_x_331:
[----:B------:R-:W-:Y:S01]  /*19f10*/  IMAD.MOV.U32 R212, RZ, RZ, R6 ;  /* 0x000000ffffd47224 */ /* 0x000fe200078e0006 */
[----:B------:R-:W-:Y:S01]  /*19f20*/  MOV R211, 0x1 ;  /* 0x0000000100d37802 */ /* 0x000fe20000000f00 */
[----:B-1----:R-:W-:Y:S01]  /*19f30*/  IMAD.MOV.U32 R3, RZ, RZ, 0x1c1f ;  /* 0x00001c1fff037424 */ /* 0x002fe200078e00ff */
[----:B--2---:R-:W-:-:S02]  /*19f40*/  MOV R2, 0x19f60 ;  /* 0x00019f6000027802 */ /* 0x004fc40000000f00 */
[----:B---34-:R-:W-:Y:S05]  /*19f50*/  CALL.REL.NOINC `($__internal_5_$__cuda_sm70_shflsync_idx_p) ;  /* 0x00000fa000007944 */ /* 0x018fea0003c00000 */
        /* <DEDUP_REMOVED lines=8> */
.L_x_334:
[----:B------:R-:W-:Y:S01]  /*19fe0*/  IMAD.MOV.U32 R212, RZ, RZ, R6 ;  /* 0x000000ffffd47224 */ /* 0x000fe200078e0006 */
[----:B------:R-:W-:Y:S01]  /*19ff0*/  MOV R211, 0x2 ;  /* 0x0000000200d37802 */ /* 0x000fe20000000f00 */
[----:B-1----:R-:W-:Y:S01]  /*1a000*/  IMAD.MOV.U32 R3, RZ, RZ, 0x1c1f ;  /* 0x00001c1fff037424 */ /* 0x002fe200078e00ff */
[----:B------:R-:W-:Y:S02]  /*1a010*/  MOV R2, 0x1a030 ;  /* 0x0001a03000027802 */ /* 0x000fe40000000f00 */
[----:B---34-:R-:W-:Y:S05]  /*1a020*/  CALL.REL.NOINC `($__internal_5_$__cuda_sm70_shflsync_idx_p) ;  /* 0x00000ed000007944 */ /* 0x018fea0003c00000 */
[----:B------:R-:W-:Y:S01]  /*1a030*/  MOV R4, R211 ;  /* 0x000000d300047202 */ /* 0x000fe20000000f00 */
[----:B------:R-:W-:Y:S05]  /*1a040*/  BRA `(.L_x_413) ;  /* 0xffffb8b000007947 */ /* 0x000fea000383ffff */
.L_x_335:
[----:B------:R-:W-:Y:S01]  /*1a050*/  IMAD.MOV.U32 R212, RZ, RZ, R12 ;  /* 0x000000ffffd47224 */ /* 0x000fe200078e000c */
[----:B------:R-:W-:Y:S01]  /*1a060*/  MOV R211, 0x2 ;  /* 0x0000000200d37802 */ /* 0x000fe20000000f00 */
[----:B-1----:R-:W-:Y:S01]  /*1a070*/  IMAD.MOV.U32 R3, RZ, RZ, 0x1c1f ;  /* 0x00001c1fff037424 */ /* 0x002fe200078e00ff */
[----:B------:R-:W-:Y:S02]  /*1a080*/  MOV R2, 0x1a0a0 ;  /* 0x0001a0a000027802 */ /* 0x000fe40000000f00 */
[----:B--234-:R-:W-:Y:S05]  /*1a090*/  CALL.REL.NOINC `($__internal_5_$__cuda_sm70_shflsync_idx_p) ;  /* 0x00000e6000007944 */ /* 0x01cfea0003c00000 */
[----:B------:R-:W-:Y:S01]  /*1a0a0*/  MOV R2, R211 ;  /* 0x000000d300027202 */ /* 0x000fe20000000f00 */
[----:B------:R-:W-:Y:S05]  /*1a0b0*/  BRA `(.L_x_414) ;  /* 0xffffb86000007947 */ /* 0x000fea000383ffff */
.L_x_338:
[----:B------:R-:W-:Y:S01]  /*1a0c0*/  IMAD.MOV.U32 R212, RZ, RZ, R6 ;  /* 0x000000ffffd47224 */ /* 0x000fe200078e0006 */
[----:B------:R-:W-:Y:S01]  /*1a0d0*/  MOV R211, 0x3 ;  /* 0x0000000300d37802 */ /* 0x000fe20000000f00 */
[----:B--2---:R-:W-:Y:S01]  /*1a0e0*/  IMAD.MOV.U32 R3, RZ, RZ, 0x1c1f ;  /* 0x00001c1fff037424 */ /* 0x004fe200078e00ff */
[----:B------:R-:W-:-:S02]  /*1a0f0*/  MOV R2, 0x1a110 ;  /* 0x0001a11000027802 */ /* 0x000fc40000000f00 */
        /* <DEDUP_REMOVED lines=9> */
.L_x_340:
[----:B------:R-:W-:Y:S01]  /*1a190*/  IMAD.MOV.U32 R212, RZ, RZ, R5 ;  /* 0x000000ffffd47224 */ /* 0x000fe200078e0005 */
[----:B------:R-:W-:Y:S01]  /*1a1a0*/  MOV R211, RZ ;  /* 0x000000ff00d37202 */ /* 0x000fe20000000f00 */
[----:B------:R-:W-:Y:S01]  /*1a1b0*/  IMAD.MOV.U32 R3, RZ, RZ, 0x1c1f ;  /* 0x00001c1fff037424 */ /* 0x000fe200078e00ff */
[----:B------:R-:W-:Y:S02]  /*1a1c0*/  MOV R2, 0x1a1e0 ;  /* 0x0001a1e000027802 */ /* 0x000fe40000000f00 */
[----:B------:R-:W-:Y:S05]  /*1a1d0*/  CALL.REL.NOINC `($__internal_5_$__cuda_sm70_shflsync_idx_p) ;  /* 0x00000d2000007944 */ /* 0x000fea0003c00000 */
[----:B------:R-:W-:Y:S01]  /*1a1e0*/  MOV R4, R211 ;  /* 0x000000d300047202 */ /* 0x000fe20000000f00 */
[----:B------:R-:W-:Y:S05]  /*1a1f0*/  BRA `(.L_x_416) ;  /* 0xffffbb8000007947 */ /* 0x000fea000383ffff */
.L_x_341:
[----:B------:R-:W-:Y:S01]  /*1a200*/  IMAD.MOV.U32 R212, RZ, RZ, R6 ;  /* 0x000000ffffd47224 */ /* 0x000fe200078e0006 */
[----:B------:R-:W-:Y:S01]  /*1a210*/  MOV R211, RZ ;  /* 0x000000ff00d37202 */ /* 0x000fe20000000f00 */
[----:B------:R-:W-:Y:S01]  /*1a220*/  IMAD.MOV.U32 R3, RZ, RZ, 0x1c1f ;  /* 0x00001c1fff037424 */ /* 0x000fe200078e00ff */
[----:B------:R-:W-:Y:S02]  /*1a230*/  MOV R2, 0x1a250 ;  /* 0x0001a25000027802 */ /* 0x000fe40000000f00 */
[----:B-12---:R-:W-:Y:S05]  /*1a240*/  CALL.REL.NOINC `($__internal_5_$__cuda_sm70_shflsync_idx_p) ;  /* 0x00000cb000007944 */ /* 0x006fea0003c00000 */
[----:B------:R-:W-:Y:S01]  /*1a250*/  MOV R0, R211 ;  /* 0x000000d300007202 */ /* 0x000fe20000000f00 */
[----:B------:R-:W-:Y:S05]  /*1a260*/  BRA `(.L_x_417) ;  /* 0xffffbb3000007947 */ /* 0x000fea000383ffff */
.L_x_344:
        /* <DEDUP_REMOVED lines=13> */
.L_x_347:
[----:B------:R-:W-:Y:S01]  /*1a340*/  IMAD.MOV.U32 R212, RZ, RZ, R5 ;  /* 0x000000ffffd47224 */ /* 0x000fe200078e0005 */
[----:B------:R-:W-:Y:S01]  /*1a350*/  MOV R211, 0x2 ;  /* 0x0000000200d37802 */ /* 0x000fe20000000f00 */
[----:B-1----:R-:W-:Y:S01]  /*1a360*/  IMAD.MOV.U32 R3, RZ, RZ, 0x1c1f ;  /* 0x00001c1fff037424 */ /* 0x002fe200078e00ff */
[----:B------:R-:W-:Y:S02]  /*1a370*/  MOV R2, 0x1a390 ;  /* 0x0001a39000027802 */ /* 0x000fe40000000f00 */
[----:B--234-:R-:W-:Y:S05]  /*1a380*/  CALL.REL.NOINC `($__internal_5_$__cuda_sm70_shflsync_idx_p) ;  /* 0x00000b7000007944 */ /* 0x01cfea0003c00000 */
[----:B------:R-:W-:Y:S01]  /*1a390*/  MOV R4, R211 ;  /* 0x000000d300047202 */ /* 0x000fe20000000f00 */
[----:B------:R-:W-:Y:S05]  /*1a3a0*/  BRA `(.L_x_419) ;  /* 0xffffc3a000007947 */ /* 0x000fea000383ffff */
.L_x_348:
[----:B------:R-:W-:Y:S01]  /*1a3b0*/  IMAD.MOV.U32 R212, RZ, RZ, R6 ;  /* 0x000000ffffd47224 */ /* 0x000fe200078e0006 */
[----:B------:R-:W-:Y:S01]  /*1a3c0*/  MOV R211, 0x2 ;  /* 0x0000000200d37802 */ /* 0x000fe20000000f00 */
[----:B------:R-:W-:Y:S01]  /*1a3d0*/  IMAD.MOV.U32 R3, RZ, RZ, 0x1c1f ;  /* 0x00001c1fff037424 */ /* 0x000fe200078e00ff */
[----:B------:R-:W-:Y:S02]  /*1a3e0*/  MOV R2, 0x1a400 ;  /* 0x0001a40000027802 */ /* 0x000fe40000000f00 */
[----:B-1234-:R-:W-:Y:S05]  /*1a3f0*/  CALL.REL.NOINC `($__internal_5_$__cuda_sm70_shflsync_idx_p) ;  /* 0x00000b0000007944 */ /* 0x01efea0003c00000 */
[----:B------:R-:W-:Y:S01]  /*1a400*/  MOV R0, R211 ;  /* 0x000000d300007202 */ /* 0x000fe20000000f00 */
[----:B------:R-:W-:Y:S05]  /*1a410*/  BRA `(.L_x_420) ;  /* 0xffffc35000007947 */ /* 0x000fea000383ffff */
.L_x_351:
        /* <DEDUP_REMOVED lines=13> */
.L_x_355:
[----:B------:R-:W-:Y:S01]  /*1a4f0*/  IMAD.MOV.U32 R212, RZ, RZ, R5 ;  /* 0x000000ffffd47224 */ /* 0x000fe200078e0005 */
[----:B------:R-:W-:Y:S01]  /*1a500*/  MOV R211, RZ ;  /* 0x000000ff00d37202 */ /* 0x000fe20000000f00 */
[----:B------:R-:W-:Y:S01]  /*1a510*/  IMAD.MOV.U32 R3, RZ, RZ, 0x1c1f ;  /* 0x00001c1fff037424 */ /* 0x000fe200078e00ff */
[----:B------:R-:W-:Y:S02]  /*1a520*/  MOV R2, 0x1a540 ;  /* 0x0001a54000027802 */ /* 0x000fe40000000f00 */
[----:B------:R-:W-:Y:S05]  /*1a530*/  CALL.REL.NOINC `($__internal_5_$__cuda_sm70_shflsync_idx_p) ;  /* 0x000009c000007944 */ /* 0x000fea0003c00000 */
[----:B------:R-:W-:Y:S01]  /*1a540*/  MOV R4, R211 ;  /* 0x000000d300047202 */ /* 0x000fe20000000f00 */
[----:B------:R-:W-:Y:S05]  /*1a550*/  BRA `(.L_x_422) ;  /* 0xffffd3e000007947 */ /* 0x000fea000383ffff */
.L_x_356:
[----:B------:R-:W-:Y:S01]  /*1a560*/  IMAD.MOV.U32 R212, RZ, RZ, R13 ;  /* 0x000000ffffd47224 */ /* 0x000fe200078e000d */
[----:B------:R-:W-:Y:S01]  /*1a570*/  MOV R211, RZ ;  /* 0x000000ff00d37202 */ /* 0x000fe20000000f00 */
[----:B------:R-:W-:Y:S01]  /*1a580*/  IMAD.MOV.U32 R3, RZ, RZ, 0x1c1f ;  /* 0x00001c1fff037424 */ /* 0x000fe200078e00ff */
[----:B------:R-:W-:Y:S02]  /*1a590*/  MOV R2, 0x1a5b0 ;  /* 0x0001a5b000027802 */ /* 0x000fe40000000f00 */
[----:B-12---:R-:W-:Y:S05]  /*1a5a0*/  CALL.REL.NOINC `($__internal_5_$__cuda_sm70_shflsync_idx_p) ;  /* 0x0000095000007944 */ /* 0x006fea0003c00000 */
[----:B------:R-:W-:Y:S01]  /*1a5b0*/  MOV R0, R211 ;  /* 0x000000d300007202 */ /* 0x000fe20000000f00 */
[----:B------:R-:W-:Y:S05]  /*1a5c0*/  BRA `(.L_x_423) ;  /* 0xffffd39000007947 */ /* 0x000fea000383ffff */
.L_x_359:
        /* <DEDUP_REMOVED lines=13> */
.L_x_362:
[----:B------:R-:W-:Y:S01]  /*1a6a0*/  IMAD.MOV.U32 R212, RZ, RZ, R5 ;  /* 0x000000ffffd47224 */ /* 0x000fe200078e0005 */
[----:B------:R-:W-:Y:S01]  /*1a6b0*/  MOV R211, 0x2 ;  /* 0x0000000200d37802 */ /* 0x000fe20000000f00 */
[----:B-1----:R-:W-:Y:S01]  /*1a6c0*/  IMAD.MOV.U32 R3, RZ, RZ, 0x1c1f ;  /* 0x00001c1fff037424 */ /* 0x002fe200078e00ff */
[----:B------:R-:W-:Y:S02]  /*1a6d0*/  MOV R2, 0x1a6f0 ;  /* 0x0001a6f000027802 */ /* 0x000fe40000000f00 */
[----:B--234-:R-:W-:Y:S05]  /*1a6e0*/  CALL.REL.NOINC `($__internal_5_$__cuda_sm70_shflsync_idx_p) ;  /* 0x0000081000007944 */ /* 0x01cfea0003c00000 */
[----:B------:R-:W-:Y:S01]  /*1a6f0*/  MOV R4, R211 ;  /* 0x000000d300047202 */ /* 0x000fe20000000f00 */
[----:B------:R-:W-:Y:S05]  /*1a700*/  BRA `(.L_x_425) ;  /* 0xffffd4c000007947 */ /* 0x000fea000383ffff */
.L_x_363:
[----:B------:R-:W-:Y:S01]  /*1a710*/  IMAD.MOV.U32 R212, RZ, RZ, R13 ;  /* 0x000000ffffd47224 */ /* 0x000fe200078e000d */
[----:B------:R-:W-:Y:S01]  /*1a720*/  MOV R211, 0x2 ;  /* 0x0000000200d37802 */ /* 0x000fe20000000f00 */
[----:B------:R-:W-:Y:S01]  /*1a730*/  IMAD.MOV.U32 R3, RZ, RZ, 0x1c1f ;  /* 0x00001c1fff037424 */ /* 0x000fe200078e00ff */
[----:B------:R-:W-:Y:S02]  /*1a740*/  MOV R2, 0x1a760 ;  /* 0x0001a76000027802 */ /* 0x000fe40000000f00 */
[----:B-1234-:R-:W-:Y:S05]  /*1a750*/  CALL.REL.NOINC `($__internal_5_$__cuda_sm70_shflsync_idx_p) ;  /* 0x000007a000007944 */ /* 0x01efea0003c00000 */
[----:B------:R-:W-:Y:S01]  /*1a760*/  MOV R0, R211 ;  /* 0x000000d300007202 */ /* 0x000fe20000000f00 */
[----:B------:R-:W-:Y:S05]  /*1a770*/  BRA `(.L_x_426) ;  /* 0xffffd47000007947 */ /* 0x000fea000383ffff */
.L_x_366:
[----:B------:R-:W-:Y:S01]  /*1a780*/  IMAD.MOV.U32 R212, RZ, RZ, R5 ;  /* 0x000000ffffd47224 */ /* 0x000fe200078e0005 */
[----:B------:R-:W-:Y:S01]  /*1a790*/  MOV R211, 0x3 ;  /* 0x0000000300d37802 */ /* 0x000fe20000000f00 */
[----:B-1----:R-:W-:Y:S01]  /*1a7a0*/  IMAD.MOV.U32 R3, RZ, RZ, 0x1c1f ;  /* 0x00001c1fff037424 */ /* 0x002fe200078e00ff */
[----:B------:R-:W-:-:S02]  /*1a7b0*/  MOV R2, 0x1a7d0 ;  /* 0x0001a7d000027802 */ /* 0x000fc40000000f00 */
[----:B--234-:R-:W-:Y:S05]  /*1a7c0*/  CALL.REL.NOINC `($__internal_5_$__cuda_sm70_shflsync_idx_p) ;  /* 0x0000073000007944 */ /* 0x01cfea0003c00000 */
        /* <DEDUP_REMOVED lines=8> */
.L_x_368:
[----:B------:R-:W-:Y:S01]  /*1a850*/  IMAD.MOV.U32 R212, RZ, RZ, R80 ;  /* 0x000000ffffd47224 */ /* 0x000fe200078e0050 */
[----:B------:R-:W-:Y:S01]  /*1a860*/  MOV R211, RZ ;  /* 0x000000ff00d37202 */ /* 0x000fe20000000f00 */
[----:B--2---:R-:W-:Y:S01]  /*1a870*/  IMAD.MOV.U32 R3, RZ, RZ, 0x1f ;  /* 0x0000001fff037424 */ /* 0x004fe200078e00ff */
[----:B------:R-:W-:Y:S02]  /*1a880*/  MOV R2, 0x1a8a0 ;  /* 0x0001a8a000027802 */ /* 0x000fe40000000f00 */
[----:B---34-:R-:W-:Y:S05]  /*1a890*/  CALL.REL.NOINC `($__internal_5_$__cuda_sm70_shflsync_idx_p) ;  /* 0x0000066000007944 */ /* 0x018fea0003c00000 */
[----:B------:R-:W-:Y:S01]  /*1a8a0*/  MOV R10, R211 ;  /* 0x000000d3000a7202 */ /* 0x000fe20000000f00 */
[----:B------:R-:W-:Y:S05]  /*1a8b0*/  BRA `(.L_x_428) ;  /* 0xffffd66000007947 */ /* 0x000fea000383ffff */
.L_x_369:
[----:B------:R-:W-:Y:S01]  /*1a8c0*/  IMAD.MOV.U32 R212, RZ, RZ, R80 ;  /* 0x000000ffffd47224 */ /* 0x000fe200078e0050 */
[----:B------:R-:W-:Y:S01]  /*1a8d0*/  MOV R211, 0x1 ;  /* 0x0000000100d37802 */ /* 0x000fe20000000f00 */
[----:B--2---:R-:W-:Y:S01]  /*1a8e0*/  IMAD.MOV.U32 R3, RZ, RZ, 0x1f ;  /* 0x0000001fff037424 */ /* 0x004fe200078e00ff */
[----:B------:R-:W-:Y:S02]  /*1a8f0*/  MOV R2, 0x1a910 ;  /* 0x0001a91000027802 */ /* 0x000fe40000000f00 */
[----:B-1-34-:R-:W-:Y:S05]  /*1a900*/  CALL.REL.NOINC `($__internal_5_$__cuda_sm70_shflsync_idx_p) ;  /* 0x000005f000007944 */ /* 0x01afea0003c00000 */
[----:B------:R-:W-:Y:S01]  /*1a910*/  MOV R9, R211 ;  /* 0x000000d300097202 */ /* 0x000fe20000000f00 */
[----:B------:R-:W-:Y:S05]  /*1a920*/  BRA `(.L_x_429) ;  /* 0xffffd61000007947 */ /* 0x000fea000383ffff */
.L_x_370:
[----:B------:R-:W-:Y:S02]  /*1a930*/  MOV R3, 0x1 ;  /* 0x0000000100037802 */ /* 0x000fe40000000f00 */
[----:B------:R-:W-:-:S02]  /*1a940*/  MOV R2, 0x1a960 ;  /* 0x0001a96000027802 */ /* 0x000fc40000000f00 */
[----:B-1----:R-:W-:Y:S05]  /*1a950*/  CALL.REL.NOINC `($__internal_6_$__cuda_sm70_shflsync_up_p) ;  /* 0x000005f000007944 */ /* 0x002fea0003c00000 */
[----:B------:R-:W-:Y:S05]  /*1a960*/  BRA `(.L_x_430) ;  /* 0xffffd70000007947 */ /* 0x000fea000383ffff */
.L_x_371:
[----:B------:R-:W-:Y:S02]  /*1a970*/  MOV R3, 0x2 ;  /* 0x0000000200037802 */ /* 0x000fe40000000f00 */
[----:B------:R-:W-:-:S02]  /*1a980*/  MOV R2, 0x1a9a0 ;  /* 0x0001a9a000027802 */ /* 0x000fc40000000f00 */
[----:B-1----:R-:W-:Y:S05]  /*1a990*/  CALL.REL.NOINC `($__internal_6_$__cuda_sm70_shflsync_up_p) ;  /* 0x000005b000007944 */ /* 0x002fea0003c00000 */
        /* <DEDUP_REMOVED lines=24> */
.L_x_375:
[----:B------:R-:W-:Y:S02]  /*1ab20*/  MOV R3, 0x1 ;  /* 0x0000000100037802 */ /* 0x000fe40000000f00 */
[----:B------:R-:W-:Y:S02]  /*1ab30*/  MOV R2, 0x1ab50 ;  /* 0x0001ab5000027802 */ /* 0x000fe40000000f00 */
[----:B-1----:R-:W-:Y:S05]  /*1ab40*/  CALL.REL.NOINC `($__internal_6_$__cuda_sm70_shflsync_up_p) ;  /* 0x0000040000007944 */ /* 0x002fea0003c00000 */
[----:B------:R-:W-:Y:S01]  /*1ab50*/  MOV R2, R4 ;  /* 0x0000000400027202 */ /* 0x000fe20000000f00 */
[----:B------:R-:W-:Y:S05]  /*1ab60*/  BRA `(.L_x_432) ;  /* 0xffffd77000007947 */ /* 0x000fea000383ffff */
.L_x_376:
[----:B------:R-:W-:Y:S02]  /*1ab70*/  MOV R3, 0x2 ;  /* 0x0000000200037802 */ /* 0x000fe40000000f00 */
[----:B------:R-:W-:Y:S02]  /*1ab80*/  MOV R2, 0x1aba0 ;  /* 0x0001aba000027802 */ /* 0x000fe40000000f00 */
        /* <DEDUP_REMOVED lines=25> */
.L_x_378:
[----:B------:R-:W-:Y:S02]  /*1ad20*/  SEL R0, RZ, 0x1, P0 ;  /* 0x00000001ff007807 */ /* 0x000fe40000000000 */
[----:B------:R-:W-:Y:S02]  /*1ad30*/  MOV R2, 0x1ad50 ;  /* 0x0001ad5000027802 */ /* 0x000fe40000000f00 */
[----:B-12---:R-:W-:Y:S05]  /*1ad40*/  CALL.REL.NOINC `($__internal_7_$__cuda_sm70_votesync_ballot) ;  /* 0x0000026000007944 */ /* 0x006fea0003c00000 */
[----:B------:R-:W-:Y:S05]  /*1ad50*/  BRA `(.L_x_434) ;  /* 0xffffd71000007947 */ /* 0x000fea000383ffff */
.L_x_379:
[----:B------:R-:W-:Y:S01]  /*1ad60*/  IMAD.MOV.U32 R212, RZ, RZ, R6 ;  /* 0x000000ffffd47224 */ /* 0x000fe200078e0006 */
[----:B----4-:R-:W-:Y:S01]  /*1ad70*/  MOV R211, R11 ;  /* 0x0000000b00d37202 */ /* 0x010fe20000000f00 */
[----:B------:R-:W-:Y:S01]  /*1ad80*/  IMAD.MOV.U32 R3, RZ, RZ, 0x1f ;  /* 0x0000001fff037424 */ /* 0x000fe200078e00ff */
[----:B------:R-:W-:Y:S02]  /*1ad90*/  MOV R2, 0x1adb0 ;  /* 0x0001adb000027802 */ /* 0x000fe40000000f00 */
[----:B-123--:R-:W-:Y:S05]  /*1ada0*/  CALL.REL.NOINC `($__internal_5_$__cuda_sm70_shflsync_idx_p) ;  /* 0x0000015000007944 */ /* 0x00efea0003c00000 */
[----:B------:R-:W-:Y:S01]  /*1adb0*/  IMAD.MOV.U32 R6, RZ, RZ, R211 ;  /* 0x000000ffff067224 */ /* 0x000fe200078e00d3 */
[----:B------:R-:W-:Y:S01]  /*1adc0*/  MOV R211, R11 ;  /* 0x0000000b00d37202 */ /* 0x000fe20000000f00 */
[----:B------:R-:W-:Y:S01]  /*1add0*/  IMAD.MOV.U32 R212, RZ, RZ, R8 ;  /* 0x000000ffffd47224 */ /* 0x000fe200078e0008 */
[----:B------:R-:W-:Y:S02]  /*1ade0*/  MOV R3, 0x1f ;  /* 0x0000001f00037802 */ /* 0x000fe40000000f00 */
[----:B------:R-:W-:-:S02]  /*1adf0*/  MOV R2, 0x1ae10 ;  /* 0x0001ae1000027802 */ /* 0x000fc40000000f00 */
[----:B------:R-:W-:Y:S05]  /*1ae00*/  CALL.REL.NOINC `($__internal_5_$__cuda_sm70_shflsync_idx_p) ;  /* 0x000000f000007944 */ /* 0x000fea0003c00000 */
[----:B------:R-:W-:Y:S01]  /*1ae10*/  MOV R5, R211 ;  /* 0x000000d300057202 */ /* 0x000fe20000000f00 */
[----:B------:R-:W-:Y:S05]  /*1ae20*/  BRA `(.L_x_435) ;  /* 0xffffd68000007947 */ /* 0x000fea000383ffff */
.L_x_382:
[----:B------:R-:W-:Y:S01]  /*1ae30*/  IMAD.MOV.U32 R212, RZ, RZ, R4 ;  /* 0x000000ffffd47224 */ /* 0x000fe200078e0004 */
[----:B------:R-:W-:Y:S01]  /*1ae40*/  MOV R211, R0 ;  /* 0x0000000000d37202 */ /* 0x000fe20000000f00 */
[----:B------:R-:W-:Y:S01]  /*1ae50*/  IMAD.MOV.U32 R3, RZ, RZ, 0x1f ;  /* 0x0000001fff037424 */ /* 0x000fe200078e00ff */
[----:B------:R-:W-:-:S02]  /*1ae60*/  MOV R2, 0x1ae80 ;  /* 0x0001ae8000027802 */ /* 0x000fc40000000f00 */
[----:B-12-4-:R-:W-:Y:S05]  /*1ae70*/  CALL.REL.NOINC `($__internal_5_$__cuda_sm70_shflsync_idx_p) ;  /* 0x0000008000007944 */ /* 0x016fea0003c00000 */
[----:B------:R-:W-:Y:S01]  /*1ae80*/  MOV R13, R211 ;  /* 0x000000d3000d7202 */ /* 0x000fe20000000f00 */
[----:B------:R-:W-:Y:S05]  /*1ae90*/  BRA `(.L_x_381) ;  /* 0xffffd67000007947 */ /* 0x000fea000383ffff */
        .weak           $__internal_4_$__cuda_sm70_shflsync_bfly_p
        .type           $__internal_4_$__cuda_sm70_shflsync_bfly_p,@function
        .size           $__internal_4_$__cuda_sm70_shflsync_bfly_p,($__internal_5_$__cuda_sm70_shflsync_idx_p - $__internal_4_$__cuda_sm70_shflsync_bfly_p)
$__internal_4_$__cuda_sm70_shflsync_bfly_p:
[----:B------:R-:W-:Y:S02]  /*1aea0*/  MOV R173, 0xffffffff ;  /* 0xffffffff00ad7802 */ /* 0x000fe40000000f00 */
[----:B------:R-:W-:-:S02]  /*1aeb0*/  MOV R3, 0x1f ;  /* 0x0000001f00037802 */ /* 0x000fc40000000f00 */
[----:B------:R-:W-:Y:S04]  /*1aec0*/  WARPSYNC R173 ;  /* 0x000000ad00007348 */ /* 0x000fe80003800000 */
[----:B------:R1:W2:Y:S02]  /*1aed0*/  SHFL.BFLY PT, R0, R4, R0, R3 ;  /* 0x0c00000004007389 */ /* 0x0002a400000e0003 */
[----:B-1----:R-:W-:-:S04]  /*1aee0*/  MOV R3, 0x0 ;  /* 0x0000000000037802 */ /* 0x002fc80000000f00 */
[----:B--2---:R-:W-:Y:S05]  /*1aef0*/  RET.REL.NODEC R2 `(_ZN7cutlass13device_kernelIN5flash19enable_sm80_to_sm89INS1_16FlashAttnFwdSm80INS1_25CollectiveMainloopFwdSm80ILi4ELi1ELb0EN4cute5tupleIJNS5_1CILi128EEENS7_ILi48EEENS7_ILi96EEEEEELi96ENS_10bfloat16_tEfNS_4arch4Sm80ELb0ELb0ELb0ELb1ELb1ELb1ELb1ELb1EEENS1_21CollectiveEpilogueFwdINS6_IJS8_SA_S9_EEENS6_IJNS7_ILi1EEESI_SI_EEESC_SE_Li128ELb1ELb1ELb1ELb0EEENS1_36VarlenDynamicPersistentTileSchedulerILi128ELi48ELi128ELi128ELb1ELb1ELb0ELb0ELb1ELb1EEEEEEEEEvNT_6ParamsE) ;  /* 0xfffe510002007950 */ /* 0x004fea0003c3ffff */
        .weak           $__internal_5_$__cuda_sm70_shflsync_idx_p
        .type           $__internal_5_$__cuda_sm70_shflsync_idx_p,@function
        .size           $__internal_5_$__cuda_sm70_shflsync_idx_p,($__internal_6_$__cuda_sm70_shflsync_up_p - $__internal_5_$__cuda_sm70_shflsync_idx_p)
$__internal_5_$__cuda_sm70_shflsync_idx_p:
[----:B------:R-:W-:-:S04]  /*1af00*/  MOV R215, 0xffffffff ;  /* 0xffffffff00d77802 */ /* 0x000fc80000000f00 */
[----:B------:R-:W-:Y:S04]  /*1af10*/  WARPSYNC R215 ;  /* 0x000000d700007348 */ /* 0x000fe80003800000 */
[----:B------:R1:W2:Y:S02]  /*1af20*/  SHFL.IDX PT, R211, R212, R211, R3 ;  /* 0x000000d3d4d37389 */ /* 0x0002a400000e0003 */
[----:B-1----:R-:W-:-:S04]  /*1af30*/  MOV R3, 0x0 ;  /* 0x0000000000037802 */ /* 0x002fc80000000f00 */
[----:B--2---:R-:W-:Y:S05]  /*1af40*/  RET.REL.NODEC R2 `(_ZN7cutlass13device_kernelIN5flash19enable_sm80_to_sm89INS1_16FlashAttnFwdSm80INS1_25CollectiveMainloopFwdSm80ILi4ELi1ELb0EN4cute5tupleIJNS5_1CILi128EEENS7_ILi48EEENS7_ILi96EEEEEELi96ENS_10bfloat16_tEfNS_4arch4Sm80ELb0ELb0ELb0ELb1ELb1ELb1ELb1ELb1EEENS1_21CollectiveEpilogueFwdINS6_IJS8_SA_S9_EEENS6_IJNS7_ILi1EEESI_SI_EEESC_SE_Li128ELb1ELb1ELb1ELb0EEENS1_36VarlenDynamicPersistentTileSchedulerILi128ELi48ELi128ELi128ELb1ELb1ELb0ELb0ELb1ELb1EEEEEEEEEvNT_6ParamsE) ;  /* 0xfffe50b002007950 */ /* 0x004fea0003c3ffff */
        .weak           $__internal_6_$__cuda_sm70_shflsync_up_p
        .type           $__internal_6_$__cuda_sm70_shflsync_up_p,@function
        .size           $__internal_6_$__cuda_sm70_shflsync_up_p,($__internal_7_$__cuda_sm70_votesync_ballot - $__internal_6_$__cuda_sm70_shflsync_up_p)
$__internal_6_$__cuda_sm70_shflsync_up_p:
[----:B------:R-:W-:Y:S02]  /*1af50*/  MOV R4, RZ ;  /* 0x000000ff00047202 */ /* 0x000fe40000000f00 */
[----:B------:R-:W-:-:S04]  /*1af60*/  MOV R11, 0xffffffff ;  /* 0xffffffff000b7802 */ /* 0x000fc80000000f00 */
[----:B------:R-:W-:Y:S04]  /*1af70*/  WARPSYNC R11 ;  /* 0x0000000b00007348 */ /* 0x000fe80003800000 */
[----:B------:R1:W2:Y:S02]  /*1af80*/  SHFL.UP PT, R4, R0, R3, R4 ;  /* 0x0400000300047389 */ /* 0x0002a400000e0004 */
[----:B-1----:R-:W-:-:S04]  /*1af90*/  MOV R3, 0x0 ;  /* 0x0000000000037802 */ /* 0x002fc80000000f00 */
[----:B--2---:R-:W-:Y:S05]  /*1afa0*/  RET.REL.NODEC R2 `(_ZN7cutlass13device_kernelIN5flash19enable_sm80_to_sm89INS1_16FlashAttnFwdSm80INS1_25CollectiveMainloopFwdSm80ILi4ELi1ELb0EN4cute5tupleIJNS5_1CILi128EEENS7_ILi48EEENS7_ILi96EEEEEELi96ENS_10bfloat16_tEfNS_4arch4Sm80ELb0ELb0ELb0ELb1ELb1ELb1ELb1ELb1EEENS1_21CollectiveEpilogueFwdINS6_IJS8_SA_S9_EEENS6_IJNS7_ILi1EEESI_SI_EEESC_SE_Li128ELb1ELb1ELb1ELb0EEENS1_36VarlenDynamicPersistentTileSchedulerILi128ELi48ELi128ELi128ELb1ELb1ELb0ELb0ELb1ELb1EEEEEEEEEvNT_6ParamsE) ;  /* 0xfffe505002007950 */ /* 0x004fea0003c3ffff */
        .weak           $__internal_7_$__cuda_sm70_votesync_ballot
        .type           $__internal_7_$__cuda_sm70_votesync_ballot,@function
        .size           $__internal_7_$__cuda_sm70_votesync_ballot,(.L_x_1820 - $__internal_7_$__cuda_sm70_votesync_ballot)
$__internal_7_$__cuda_sm70_votesync_ballot:
[----:B------:R-:W-:Y:S01]  /*1afb0*/  ISETP.NE.U32.AND P0, PT, R0, 0x1, PT ;  /* 0x000000010000780c */ /* 0x000fe20003f05070 */
[----:B------:R-:W-:-:S04]  /*1afc0*/  IMAD.MOV.U32 R3, RZ, RZ, -0x1 ;  /* 0xffffffffff037424 */ /* 0x000fc800078e00ff */
[----:B------:R-:W-:Y:S08]  /*1afd0*/  WARPSYNC R3 ;  /* 0x0000000300007348 */ /* 0x000ff00003800000 */
[----:B------:R-:W-:-:S04]  /*1afe0*/  VOTE.ANY R0, PT, !P0 ;  /* 0x0000000000007806 */ /* 0x000fc800040e0100 */
[----:B------:R-:W-:Y:S01]  /*1aff0*/  LOP3.LUT R0, R0, R3, RZ, 0xc0, !PT ;  /* 0x0000000300007212 */ /* 0x000fe200078ec0ff */
[----:B------:R-:W-:-:S04]  /*1b000*/  IMAD.MOV.U32 R3, RZ, RZ, 0x0 ;  /* 0x00000000ff037424 */ /* 0x000fc800078e00ff */
[----:B------:R-:W-:Y:S05]  /*1b010*/  RET.REL.NODEC R2 `(_ZN7cutlass13device_kernelIN5flash19enable_sm80_to_sm89INS1_16FlashAttnFwdSm80INS1_25CollectiveMainloopFwdSm80ILi4ELi1ELb0EN4cute5tupleIJNS5_1CILi128EEENS7_ILi48EEENS7_ILi96EEEEEELi96ENS_10bfloat16_tEfNS_4arch4Sm80ELb0ELb0ELb0ELb1ELb1ELb1ELb1ELb1EEENS1_21CollectiveEpilogueFwdINS6_IJS8_SA_S9_EEENS6_IJNS7_ILi1EEESI_SI_EEESC_SE_Li128ELb1ELb1ELb1ELb0EEENS1_36VarlenDynamicPersistentTileSchedulerILi128ELi48ELi128ELi128ELb1ELb1ELb0ELb0ELb1ELb1EEEEEEEEEvNT_6ParamsE) ;  /* 0xfffe4fe002007950 */ /* 0x000fea0003c3ffff */
.L_x_436:
        /* <DEDUP_REMOVED lines=14> */
.L_x_1820:


//--------------------- .text._ZN7cutlass13device_kernelIN5flash19enable_sm80_to_sm89INS1_16FlashAttnFwdSm80INS1_25CollectiveMainloopFwdSm80ILi4ELi1ELb0EN4cute5tupleIJNS5_1CILi128EEENS7_ILi48EEENS7_ILi96EEEEEELi96ENS_10bfloat16_tEfNS_4arch4Sm80ELb0ELb1ELb0ELb0ELb1ELb0ELb1ELb1EEENS1_21CollectiveEpilogueFwdINS6_IJS8_SA_S9_EEENS6_IJNS7_ILi1EEESI_SI_EEESC_SE_Li128ELb0ELb1ELb1ELb0EEENS1_19SingleTileSchedulerILb0ELb1ELb1ELi128EEEEEEEEEvNT_6ParamsE --------------------------
	.section	.text._ZN7cutlass13device_kernelIN5flash19enable_sm80_to_sm89INS1_16FlashAttnFwdSm80INS1_25CollectiveMainloopFwdSm80ILi4ELi1ELb0EN4cute5tupleIJNS5_1CILi128EEENS7_ILi48EEENS7_ILi96EEEEEELi96ENS_10bfloat16_tEfNS_4arch4Sm80ELb0ELb1ELb0ELb0ELb1ELb0ELb1ELb1EEENS1_21CollectiveEpilogueFwdINS6_IJS8_SA_S9_EEENS6_IJNS7_ILi1EEESI_SI_EEESC_SE_Li128ELb0ELb1ELb1ELb0EEENS1_19SingleTileSchedulerILb0ELb1ELb1ELi128EEEEEEEEEvNT_6ParamsE,"ax",@progbits
	.sectioninfo	@"SHI_REGISTERS=255"
	.align	128
.text._ZN7cutlass13device_kernelIN5flash19enable_sm80_to_sm89INS1_16FlashAttnFwdSm80INS1_25CollectiveMainloopFwdSm80ILi4ELi1ELb0EN4cute5tupleIJNS5_1CILi128EEENS7_ILi48EEENS7_ILi96EEEEEELi96ENS_10bfloat16_tEfNS_4arch4Sm80ELb0ELb1ELb0ELb0ELb1ELb0ELb1ELb1EEENS1_21CollectiveEpilogueFwdINS6_IJS8_SA_S9_EEENS6_IJNS7_ILi1EEESI_SI_EEESC_SE_Li128ELb0ELb1ELb1ELb0EEENS1_19SingleTileSchedulerILb0ELb1ELb1ELi128EEEEEEEEEvNT_6ParamsE:
        .type           _ZN7cutlass13device_kernelIN5flash19enable_sm80_to_sm89INS1_16FlashAttnFwdSm80INS1_25CollectiveMainloopFwdSm80ILi4ELi1ELb0EN4cute5tupleIJNS5_1CILi128EEENS7_ILi48EEENS7_ILi96EEEEEELi96ENS_10bfloat16_tEfNS_4arch4Sm80ELb0ELb1ELb0ELb0ELb1ELb0ELb1ELb1EEENS1_21CollectiveEpilogueFwdINS6_IJS8_SA_S9_EEENS6_IJNS7_ILi1EEESI_SI_EEESC_SE_Li128ELb0ELb1ELb1ELb0EEENS1_19SingleTileSchedulerILb0ELb1ELb1ELi128EEEEEEEEEvNT_6ParamsE,@function
        .size           _ZN7cutlass13device_kernelIN5flash19enable_sm80_to_sm89INS1_16FlashAttnFwdSm80INS1_25CollectiveMainloopFwdSm80ILi4ELi1ELb0EN4cute5tupleIJNS5_1CILi128EEENS7_ILi48EEENS7_ILi96EEEEEELi96ENS_10bfloat16_tEfNS_4arch4Sm80ELb0ELb1ELb0ELb0ELb1ELb0ELb1ELb1EEENS1_21CollectiveEpilogueFwdINS6_IJS8_SA_S9_EEENS6_IJNS7_ILi1EEESI_SI_EEESC_SE_Li128ELb0ELb1ELb1ELb0EEENS1_19SingleTileSchedulerILb0ELb1ELb1ELi128EEEEEEEEEvNT_6ParamsE,(.L_x_1825 - _ZN7cutlass13device_kernelIN5flash19enable_sm80_to_sm89INS1_16FlashAttnFwdSm80INS1_25CollectiveMainloopFwdSm80ILi4ELi1ELb0EN4cute5tupleIJNS5_1CILi128EEENS7_ILi48EEENS7_ILi96EEEEEELi96ENS_10bfloat16_tEfNS_4arch4Sm80ELb0ELb1ELb0ELb0ELb1ELb0ELb1ELb1EEENS1_21CollectiveEpilogueFwdINS6_IJS8_SA_S9_EEENS6_IJNS7_ILi1EEESI_SI_EEESC_SE_Li128ELb0ELb1ELb1ELb0EEENS1_19SingleTileSchedulerILb0ELb1ELb1ELi128EEEEEEEEEvNT_6ParamsE)
        .other          _ZN7cutlass13device_kernelIN5flash19enable_sm80_to_sm89INS1_16FlashAttnFwdSm80INS1_25CollectiveMainloopFwdSm80ILi4ELi1ELb0EN4cute5tupleIJNS5_1CILi128EEENS7_ILi48EEENS7_ILi96EEEEEELi96ENS_10bfloat16_tEfNS_4arch4Sm80ELb0ELb1ELb0ELb0ELb1ELb0ELb1ELb1EEENS1_21CollectiveEpilogueFwdINS6_IJS8_SA_S9_EEENS6_IJNS7_ILi1EEESI_SI_EEESC_SE_Li128ELb0ELb1ELb1ELb0EEENS1_19SingleTileSchedulerILb0ELb1ELb1ELi128EEEEEEEEEvNT_6ParamsE,@"STO_CUDA_ENTRY STV_DEFAULT"
_ZN7cutlass13device_kernelIN5flash19enable_sm80_to_sm89INS1_16FlashAttnFwdSm80INS1_25CollectiveMainloopFwdSm80ILi4ELi1ELb0EN4cute5tupleIJNS5_1CILi128EEENS7_ILi48EEENS7_ILi96EEEEEELi96ENS_10bfloat16_tEfNS_4arch4Sm80ELb0ELb1ELb0ELb0ELb1ELb0ELb1ELb1EEENS1_21CollectiveEpilogueFwdINS6_IJS8_SA_S9_EEENS6_IJNS7_ILi1EEESI_SI_EEESC_SE_Li128ELb0ELb1ELb1ELb0EEENS1_19SingleTileSchedulerILb0ELb1ELb1ELi128EEEEEEEEEvNT_6ParamsE:
[----:B------:R-:W-:Y:S02]  /*0000*/  MOV R1, c[0x0][0x28] ;  /* 0x00000a0000017a02 */ /* 0x000fe40000000f00 */
[----:B------:R-:W1:Y:S01]  /*0010*/  S2R R224, SR_TID.X ;  /* 0x0000000000e07919 */ /* 0x000e620000002100 */
[----:B------:R-:W2:Y:S08]  /*0020*/  S2UR UR7, SR_CTAID.Y ;  /* 0x00000000000779c3 */ /* 0x000eb00000002600 */
[----:B------:R-:W3:Y:S01]  /*0030*/  S2UR UR6, SR_CTAID.Z ;  /* 0x00000000000679c3 */ /* 0x000ee20000002700 */
[----:B-1----:R-:W-:-:S06]  /*0040*/  SHF.R.U32.HI R0, RZ, 0x5, R224 ;  /* 0x00000005ff007819 */ /* 0x002fcc00000116e0 */
[----:B------:R-:W1:Y:S02]  /*0050*/  SHFL.IDX PT, R0, R0, RZ, 0x1f ;  /* 0x00001fff00007589 */ /* 0x000e6400000e0000 */
[----:B-1----:R-:W-:-:S13]  /*0060*/  ISETP.NE.AND P0, PT, R0, RZ, PT ;  /* 0x000000ff0000720c */ /* 0x002fda0003f05270 */
[----:B--23--:R-:W-:Y:S05]  /*0070*/  @!P0 BRA `(.L_x_437) ;  /* 0x0000009000008947 */ /* 0x00cfea0003800000 */
[----:B------:R-:W-:Y:S01]  /*0080*/  MOV R0, c[0x0][0x550] ;  /* 0x0001540000007a02 */ /* 0x000fe20000000f00 */
[----:B------:R-:W-:-:S03]  /*0090*/  UMOV UR8, UR7 ;  /* 0x0000000700087c82 */ /* 0x000fc60008000000 */
[----:B------:R-:W-:-:S13]  /*00a0*/  ISETP.NE.AND P0, PT, R0, 0x1, PT ;  /* 0x000000010000780c */ /* 0x000fda0003f05270 */
[----:B------:R-:W-:Y:S05]  /*00b0*/  @!P0 BRA `(.L_x_438) ;  /* 0x000000b000008947 */ /* 0x000fea0003800000 */
[----:B------:R-:W-:Y:S02]  /*00c0*/  ULDC UR4, c[0x0][0x554] ;  /* 0x0001550000047ab9 */ /* 0x000fe40000000800 */
[----:B------:R-:W-:Y:S02]  /*00d0*/  UIMAD.WIDE.U32 UR4, UR7, UR4, URZ ;  /* 0x00000004070472a5 */ /* 0x000fe4000f8e003f */
[----:B------:R-:W-:Y:S02]  /*00e0*/  ULDC UR8, c[0x0][0x558] ;  /* 0x0001560000087ab9 */ /* 0x000fe40000000800 */
[----:B------:R-:W-:Y:S01]  /*00f0*/  USHF.R.U32.HI UR8, URZ, UR8, UR5 ;  /* 0x000000083f087299 */ /* 0x000fe20008011605 */
[----:B------:R-:W-:Y:S05]  /*0100*/  BRA `(.L_x_438) ;  /* 0x0000006000007947 */ /* 0x000fea0003800000 */
.L_x_437:
[----:B------:R-:W-:Y:S02]  /*0110*/  ULDC.64 UR4, c[0x0][0x550] ;  /* 0x0001540000047ab9 */ /* 0x000fe40000000a00 */
[----:B------:R-:W-:Y:S02]  /*0120*/  UISETP.NE.AND UP0, UPT, UR4, 0x1, UPT ;  /* 0x000000010400788c */ /* 0x000fe4000bf05270 */
[----:B------:R-:W-:-:S02]  /*0130*/  UIMAD.WIDE.U32 UR10, UR7, UR5, URZ ;  /* 0x00000005070a72a5 */ /* 0x000fc4000f8e003f */
[----:B------:R-:W-:Y:S02]  /*0140*/  ULDC UR4, c[0x0][0x558] ;  /* 0x0001560000047ab9 */ /* 0x000fe40000000800 */
[----:B------:R-:W-:-:S05]  /*0150*/  UMOV UR8, UR7 ;  /* 0x0000000700087c82 */ /* 0x000fca0008000000 */
[----:B------:R-:W-:-:S03]  /*0160*/  @UP0 USHF.R.U32.HI UR8, URZ, UR4, UR11 ;  /* 0x000000043f080299 */ /* 0x000fc6000801160b */
.L_x_438:
[----:B------:R-:W-:Y:S01]  /*0170*/  ISETP.LE.AND P0, PT, RZ, UR6, PT ;  /* 0x00000006ff007c0c */ /* 0x000fe2000bf03270 */
[----:B------:R-:W-:Y:S02]  /*0180*/  UIADD3 UR4, -UR8, URZ, URZ ;  /* 0x0000003f08047290 */ /* 0x000fe4000fffe13f */
[----:B------:R-:W-:Y:S02]  /*0190*/  ULDC UR9, c[0x0][0x550] ;  /* 0x0001540000097ab9 */ /* 0x000fe40000000800 */
[----:B------:R-:W-:-:S08]  /*01a0*/  UIMAD UR9, UR4, UR9, UR7 ;  /* 0x00000009040972a4 */ /* 0x000fd0000f8e0207 */
[----:B------:R-:W-:Y:S05]  /*01b0*/  @!P0 EXIT ;  /* 0x000000000000894d */ /* 0x000fea0003800000 */
[----:B------:R-:W-:Y:S01]  /*01c0*/  ULDC.64 UR4, c[0x0][0x370] ;  /* 0x0000dc0000047ab9 */ /* 0x000fe20000000a00 */
[----:B------:R-:W-:Y:S01]  /*01d0*/  IMAD.MOV.U32 R232, RZ, RZ, RZ ;  /* 0x000000ffffe87224 */ /* 0x000fe200078e00ff */
[----:B------:R-:W-:Y:S02]  /*01e0*/  UISETP.NE.U32.AND UP0, UPT, URZ, UR4, UPT ;  /* 0x000000043f00728c */ /* 0x000fe4000bf05070 */
[----:B------:R-:W-:Y:S02]  /*01f0*/  ULDC.64 UR10, c[0x0][0x370] ;  /* 0x0000dc00000a7ab9 */ /* 0x000fe40000000a00 */
[----:B------:R-:W-:Y:S01]  /*0200*/  UISETP.NE.AND.EX UP0, UPT, URZ, UR5, UPT, UP0 ;  /* 0x000000053f00728c */ /* 0x000fe2000bf05300 */
[----:B------:R-:W1:Y:S01]  /*0210*/  S2UR UR15, SR_CTAID.X ;  /* 0x00000000000f79c3 */ /* 0x000e620000002500 */
[----:B------:R-:W-:Y:S02]  /*0220*/  ULDC UR7, c[0x0][0x2ac] ;  /* 0x0000ab0000077ab9 */ /* 0x000fe40000000800 */
[----:B------:R-:W-:-:S02]  /*0230*/  ULDC.64 UR12, c[0x0][0x118] ;  /* 0x00004600000c7ab9 */ /* 0x000fc40000000a00 */
[----:B------:R-:W-:-:S05]  /*0240*/  PLOP3.LUT P0, PT, PT, PT, UP0, 0x80, 0x0 ;  /* 0x000000000000781c */ /* 0x000fca0003f0f008 */
[----:B------:R-:W-:Y:S02]  /*0250*/  @UP0 UMOV UR4, 0x4 ;  /* 0x0000000400040882 */ /* 0x000fe40000000000 */
[----:B------:R-:W-:-:S06]  /*0260*/  @UP0 UIMAD.WIDE UR4, UR6, UR4, UR10 ;  /* 0x00000004060402a5 */ /* 0x000fcc000f8e020a */
[----:B------:R-:W-:Y:S01]  /*0270*/  MOV R2, UR4 ;  /* 0x0000000400027c02 */ /* 0x000fe20008000f00 */
[----:B------:R-:W-:Y:S01]  /*0280*/  ULDC UR4, c[0x0][0x2c4] ;  /* 0x0000b10000047ab9 */ /* 0x000fe20000000800 */
[----:B------:R-:W-:Y:S01]  /*0290*/  IMAD.U32 R3, RZ, RZ, UR5 ;  /* 0x00000005ff037e24 */ /* 0x000fe2000f8e00ff */
[----:B------:R-:W-:Y:S02]  /*02a0*/  UISETP.NE.AND UP2, UPT, UR4, 0x1, UPT ;  /* 0x000000010400788c */ /* 0x000fe4000bf45270 */
[----:B-1----:R-:W-:Y:S02]  /*02b0*/  USHF.L.U32 UR15, UR15, 0x7, URZ ;  /* 0x000000070f0f7899 */ /* 0x002fe4000800063f */
[----:B------:R1:W5:Y:S01]  /*02c0*/  @P0 LDG.E R232, [R2.64] ;  /* 0x0000000c02e80981 */ /* 0x000362000c1e1900 */
[----:B------:R-:W-:Y:S02]  /*02d0*/  ULDC.64 UR4, c[0x0][0x2c8] ;  /* 0x0000b20000047ab9 */ /* 0x000fe40000000a00 */
[----:B------:R-:W-:-:S02]  /*02e0*/  UIADD3 UR10, UR15, 0x7f, URZ ;  /* 0x0000007f0f0a7890 */ /* 0x000fc4000fffe03f */
[----:B------:R-:W-:Y:S02]  /*02f0*/  ULDC UR14, c[0x0][0x168] ;  /* 0x00005a00000e7ab9 */ /* 0x000fe40000000800 */
[----:B------:R-:W-:-:S04]  /*0300*/  @UP2 UIADD3 UR16, UR15, 0x7f, URZ ;  /* 0x0000007f0f102890 */ /* 0x000fc8000fffe03f */
[----:B------:R-:W-:-:S03]  /*0310*/  UIMAD.WIDE.U32 UR16, UR16, UR4, URZ ;  /* 0x00000004101072a5 */ /* 0x000fc6000f8e003f */
[----:B------:R-:W-:Y:S02]  /*0320*/  ULDC UR4, c[0x0][0x1d0] ;  /* 0x0000740000047ab9 */ /* 0x000fe40000000800 */
[----:B------:R-:W-:Y:S02]  /*0330*/  UIMAD UR7, UR7, UR4, URZ ;  /* 0x00000004070772a4 */ /* 0x000fe4000f8e023f */
[----:B------:R-:W-:Y:S02]  /*0340*/  @UP2 UMOV UR11, UR17 ;  /* 0x00000011000b2c82 */ /* 0x000fe40008000000 */
[----:B------:R-:W-:-:S03]  /*0350*/  @UP2 USHF.R.U32.HI UR10, URZ, UR5, UR11 ;  /* 0x000000053f0a2299 */ /* 0x000fc6000801160b */
[----:B------:R-:W-:Y:S02]  /*0360*/  UMOV UR11, 0x1 ;  /* 0x00000001000b7882 */ /* 0x000fe40000000000 */
[----:B------:R-:W-:Y:S02]  /*0370*/  ULDC.64 UR4, c[0x0][0x328] ;  /* 0x0000ca0000047ab9 */ /* 0x000fe40000000a00 */
[----:B------:R-:W-:Y:S02]  /*0380*/  UISETP.LE.AND UP1, UPT, UR11, UR5, UPT ;  /* 0x000000050b00728c */ /* 0x000fe4000bf23270 */
[----:B------:R-:W-:-:S04]  /*0390*/  UIADD3 UR14, UR7, -UR14, UR11 ;  /* 0x8000000e070e7290 */ /* 0x000fc8000fffe00b */
[----:B------:R-:W-:Y:S01]  /*03a0*/  PLOP3.LUT P0, PT, PT, PT, UP1, 0x40, 0x0 ;  /* 0x000000000000781c */ /* 0x000fe20003f0e818 */
[----:B------:R-:W-:-:S04]  /*03b0*/  UIADD3 UR5, UR14, UR10, URZ ;  /* 0x0000000a0e057290 */ /* 0x000fc8000fffe03f */
[----:B------:R-:W-:-:S08]  /*03c0*/  UIADD3 UR10, UR5, UR4, URZ ;  /* 0x00000004050a7290 */ /* 0x000fd0000fffe03f */
[----:B------:R-:W-:Y:S05]  /*03d0*/  @P0 BRA `(.L_x_439) ;  /* 0x0000016000000947 */ /* 0x000fea0003800000 */
[----:B-1----:R-:W-:Y:S01]  /*03e0*/  ISETP.LT.AND P0, PT, RZ, UR5, PT ;  /* 0x00000005ff007c0c */ /* 0x002fe2000bf01270 */
[----:B------:R-:W-:-:S12]  /*03f0*/  UIADD3 UR14, UR5, -0x1, URZ ;  /* 0xffffffff050e7890 */ /* 0x000fd8000fffe03f */
[----:B------:R-:W-:Y:S05]  /*0400*/  @P0 BRA `(.L_x_440) ;  /* 0x0000009000000947 */ /* 0x000fea0003800000 */
[----:B------:R-:W-:Y:S02]  /*0410*/  ULDC UR4, c[0x0][0x32c] ;  /* 0x0000cb0000047ab9 */ /* 0x000fe40000000800 */
[----:B------:R-:W-:Y:S02]  /*0420*/  UISETP.NE.AND UP0, UPT, UR11, UR4, UPT ;  /* 0x000000040b00728c */ /* 0x000fe4000bf05270 */
[----:B------:R-:W-:-:S03]  /*0430*/  UIADD3 UR14, -UR5, URZ, URZ ;  /* 0x0000003f050e7290 */ /* 0x000fc6000fffe13f */
[----:B------:R-:W-:Y:S02]  /*0440*/  ULDC.64 UR4, c[0x0][0x330] ;  /* 0x0000cc0000047ab9 */ /* 0x000fe40000000a00 */
[----:B------:R-:W-:-:S07]  /*0450*/  UIMAD.WIDE.U32 UR16, UR14, UR4, URZ ;  /* 0x000000040e1072a5 */ /* 0x000fce000f8e003f */
[----:B------:R-:W-:Y:S02]  /*0460*/  @UP0 UMOV UR11, UR17 ;  /* 0x00000011000b0c82 */ /* 0x000fe40008000000 */
[----:B------:R-:W-:-:S04]  /*0470*/  @UP0 USHF.R.U32.HI UR14, URZ, UR5, UR11 ;  /* 0x000000053f0e0299 */ /* 0x000fc8000801160b */
[----:B------:R-:W-:Y:S01]  /*0480*/  ULOP3.LUT UR14, URZ, UR14, URZ, 0x33, !UPT ;  /* 0x0000000e3f0e7292 */ /* 0x000fe2000f8e333f */
[----:B------:R-:W-:Y:S05]  /*0490*/  BRA `(.L_x_441) ;  /* 0x0000006000007947 */ /* 0x000fea0003800000 */
.L_x_440:
[----:B------:R-:W-:Y:S02]  /*04a0*/  ULDC UR4, c[0x0][0x32c] ;  /* 0x0000cb0000047ab9 */ /* 0x000fe40000000800 */
[----:B------:R-:W-:-:S03]  /*04b0*/  UISETP.NE.AND UP0, UPT, UR11, UR4, UPT ;  /* 0x000000040b00728c */ /* 0x000fc6000bf05270 */
[----:B------:R-:W-:Y:S02]  /*04c0*/  ULDC.64 UR4, c[0x0][0x330] ;  /* 0x0000cc0000047ab9 */ /* 0x000fe40000000a00 */
[----:B------:R-:W-:-:S07]  /*04d0*/  UIMAD.WIDE.U32 UR16, UR14, UR4, URZ ;  /* 0x000000040e1072a5 */ /* 0x000fce000f8e003f */
[----:B------:R-:W-:Y:S02]  /*04e0*/  @UP0 UMOV UR11, UR17 ;  /* 0x00000011000b0c82 */ /* 0x000fe40008000000 */
[----:B------:R-:W-:Y:S02]  /*04f0*/  @UP0 USHF.R.U32.HI UR14, URZ, UR5, UR11 ;  /* 0x000000053f0e0299 */ /* 0x000fe4000801160b */
.L_x_441:
[----:B------:R-:W-:Y:S02]  /*0500*/  ULDC UR4, c[0x0][0x32c] ;  /* 0x0000cb0000047ab9 */ /* 0x000fe40000000800 */
[----:B------:R-:W-:-:S04]  /*0510*/  UIMAD UR4, UR14, UR4, UR4 ;  /* 0x000000040e0472a4 */ /* 0x000fc8000f8e0204 */
[----:B------:R-:W-:-:S04]  /*0520*/  UISETP.LT.AND UP0, UPT, UR10, UR4, UPT ;  /* 0x000000040a00728c */ /* 0x000fc8000bf01270 */
[----:B------:R-:W-:Y:S02]  /*0530*/  USEL UR10, UR10, UR4, UP0 ;  /* 0x000000040a0a7287 */ /* 0x000fe40008000000 */
.L_x_439:
[----:B-1----:R-:W-:Y:S01]  /*0540*/  UIADD3 UR11, UR7, 0x2f, URZ ;  /* 0x0000002f070b7890 */ /* 0x002fe2000fffe03f */
[----:B------:R-:W-:Y:S01]  /*0550*/  PLOP3.LUT P0, PT, PT, PT, UP1, 0x40, 0x0 ;  /* 0x000000000000781c */ /* 0x000fe20003f0e818 */
[----:B------:R-:W-:Y:S02]  /*0560*/  ULDC.64 UR4, c[0x0][0x2c8] ;  /* 0x0000b20000047ab9 */ /* 0x000fe40000000a00 */
[----:B------:R-:W-:Y:S02]  /*0570*/  UIMAD.WIDE.U32 UR16, UR15, UR4, URZ ;  /* 0x000000040f1072a5 */ /* 0x000fe4000f8e003f */
[----:B------:R-:W-:Y:S02]  /*0580*/  UIMAD.WIDE UR18, UR11, 0x2aaaaaab, URZ ;  /* 0x2aaaaaab0b1278a5 */ /* 0x000fe4000f8e023f */
[----:B------:R-:W-:Y:S02]  /*0590*/  UIADD3 UR10, UR10, 0x2f, URZ ;  /* 0x0000002f0a0a7890 */ /* 0x000fe4000fffe03f */
[----:B------:R-:W-:-:S02]  /*05a0*/  UMOV UR4, UR15 ;  /* 0x0000000f00047c82 */ /* 0x000fc40008000000 */
[----:B------:R-:W-:Y:S02]  /*05b0*/  UIMAD.WIDE UR10, UR10, 0x2aaaaaab, URZ ;  /* 0x2aaaaaab0a0a78a5 */ /* 0x000fe4000f8e023f */
[----:B------:R-:W-:Y:S02]  /*05c0*/  ULDC UR14, c[0x0][0x168] ;  /* 0x00005a00000e7ab9 */ /* 0x000fe40000000800 */
[----:B------:R-:W-:Y:S02]  /*05d0*/  @UP2 USHF.R.U32.HI UR4, URZ, UR5, UR17 ;  /* 0x000000053f042299 */ /* 0x000fe40008011611 */
[----:B------:R-:W-:Y:S02]  /*05e0*/  UIADD3 UR14, UR7, -UR14, URZ ;  /* 0x8000000e070e7290 */ /* 0x000fe4000fffe03f */
[----:B------:R-:W-:Y:S02]  /*05f0*/  UMOV UR17, UR19 ;  /* 0x0000001300117c82 */ /* 0x000fe40008000000 */
[----:B------:R-:W-:-:S02]  /*0600*/  USHF.R.U32.HI UR16, URZ, 0x1f, UR17 ;  /* 0x0000001f3f107899 */ /* 0x000fc40008011611 */
[----:B------:R-:W-:Y:S02]  /*0610*/  USHF.R.U32.HI UR10, URZ, 0x1f, UR11 ;  /* 0x0000001f3f0a7899 */ /* 0x000fe4000801160b */
[----:B------:R-:W-:Y:S02]  /*0620*/  UIADD3 UR4, UR14, UR4, URZ ;  /* 0x000000040e047290 */ /* 0x000fe4000fffe03f */
[----:B------:R-:W-:Y:S02]  /*0630*/  ULDC UR5, c[0x0][0x324] ;  /* 0x0000c90000057ab9 */ /* 0x000fe40000000800 */
[----:B------:R-:W-:Y:S02]  /*0640*/  ULEA.HI.SX32 UR16, UR17, UR16, 0x1d ;  /* 0x0000001011107291 */ /* 0x000fe4000f8fea3f */
[----:B------:R-:W-:Y:S02]  /*0650*/  ULEA.HI.SX32 UR10, UR11, UR10, 0x1d ;  /* 0x0000000a0b0a7291 */ /* 0x000fe4000f8fea3f */
[----:B------:R-:W-:-:S02]  /*0660*/  UIADD3 UR5, UR4, -UR5, URZ ;  /* 0x8000000504057290 */ /* 0x000fc4000fffe03f */
[----:B------:R-:W-:-:S04]  /*0670*/  UISETP.LT.AND UP0, UPT, UR16, UR10, UPT ;  /* 0x0000000a1000728c */ /* 0x000fc8000bf01270 */
[----:B------:R-:W-:Y:S01]  /*0680*/  USEL UR10, UR16, UR10, UP0 ;  /* 0x0000000a100a7287 */ /* 0x000fe20008000000 */
[----:B------:R-:W-:Y:S01]  /*0690*/  MOV R2, UR5 ;  /* 0x0000000500027c02 */ /* 0x000fe20008000f00 */
[----:B------:R-:W-:Y:S05]  /*06a0*/  @P0 BRA `(.L_x_442) ;  /* 0x0000010000000947 */ /* 0x000fea0003800000 */
[----:B------:R-:W-:-:S04]  /*06b0*/  MOV R3, UR4 ;  /* 0x0000000400037c02 */ /* 0x000fc80008000f00 */
[----:B------:R-:W-:-:S13]  /*06c0*/  ISETP.GT.AND P0, PT, R3, -0x1, PT ;  /* 0xffffffff0300780c */ /* 0x000fda0003f04270 */
[----:B------:R-:W-:Y:S05]  /*06d0*/  @P0 BRA `(.L_x_443) ;  /* 0x0000007000000947 */ /* 0x000fea0003800000 */
[----:B------:R-:W-:Y:S01]  /*06e0*/  IMAD.MOV.U32 R0, RZ, RZ, c[0x0][0x32c] ;  /* 0x0000cb00ff007624 */ /* 0x000fe200078e00ff */
[----:B------:R-:W-:-:S04]  /*06f0*/  LOP3.LUT R3, RZ, R3, RZ, 0x33, !PT ;  /* 0x00000003ff037212 */ /* 0x000fc800078e33ff */
[----:B------:R-:W-:-:S13]  /*0700*/  ISETP.NE.AND P0, PT, R0, 0x1, PT ;  /* 0x000000010000780c */ /* 0x000fda0003f05270 */
[----:B------:R-:W-:-:S05]  /*0710*/  @P0 IMAD.HI.U32 R0, R3, c[0x0][0x330], RZ ;  /* 0x0000cc0003000a27 */ /* 0x000fca00078e00ff */
[----:B------:R-:W-:-:S04]  /*0720*/  @P0 SHF.R.U32.HI R3, RZ, c[0x0][0x334], R0 ;  /* 0x0000cd00ff030a19 */ /* 0x000fc80000011600 */
[----:B------:R-:W-:Y:S01]  /*0730*/  LOP3.LUT R3, RZ, R3, RZ, 0x33, !PT ;  /* 0x00000003ff037212 */ /* 0x000fe200078e33ff */
[----:B------:R-:W-:Y:S05]  /*0740*/  BRA `(.L_x_444) ;  /* 0x0000004000007947 */ /* 0x000fea0003800000 */
.L_x_443:
[----:B------:R-:W-:-:S04]  /*0750*/  MOV R0, c[0x0][0x32c] ;  /* 0x0000cb0000007a02 */ /* 0x000fc80000000f00 */
[----:B------:R-:W-:-:S13]  /*0760*/  ISETP.NE.AND P0, PT, R0, 0x1, PT ;  /* 0x000000010000780c */ /* 0x000fda0003f05270 */
[----:B------:R-:W-:-:S05]  /*0770*/  @P0 IMAD.HI.U32 R0, R3, c[0x0][0x330], RZ ;  /* 0x0000cc0003000a27 */ /* 0x000fca00078e00ff */
[----:B------:R-:W-:-:S05]  /*0780*/  @P0 SHF.R.U32.HI R3, RZ, c[0x0][0x334], R0 ;  /* 0x0000cd00ff030a19 */ /* 0x000fca0000011600 */
.L_x_444:
[----:B------:R-:W-:-:S05]  /*0790*/  IMAD R3, R3, c[0x0][0x32c], RZ ;  /* 0x0000cb0003037a24 */ /* 0x000fca00078e02ff */
[----:B------:R-:W-:-:S05]  /*07a0*/  IMNMX R2, R2, R3, !PT ;  /* 0x0000000302027217 */ /* 0x000fca0007800200 */
.L_x_442:
[----:B------:R-:W-:Y:S01]  /*07b0*/  IMAD.HI R3, R2, 0x2aaaaaab, RZ ;  /* 0x2aaaaaab02037827 */ /* 0x000fe200078e02ff */
[----:B------:R-:W-:Y:S02]  /*07c0*/  USHF.R.U32.HI UR5, URZ, 0x10, UR9 ;  /* 0x000000103f057899 */ /* 0x000fe40008011609 */
[----:B------:R-:W-:Y:S01]  /*07d0*/  ULDC UR4, c[0x0][0x338] ;  /* 0x0000ce0000047ab9 */ /* 0x000fe20000000800 */
[----:B------:R-:W-:Y:S01]  /*07e0*/  IMAD.MOV.U32 R148, RZ, RZ, RZ ;  /* 0x000000ffff947224 */ /* 0x000fe200078e00ff */
[----:B------:R-:W-:Y:S01]  /*07f0*/  SHF.R.U32.HI R0, RZ, 0x1f, R3 ;  /* 0x0000001fff007819 */ /* 0x000fe20000011603 */
[----:B------:R-:W-:-:S03]  /*0800*/  UISETP.NE.AND UP0, UPT, UR5, URZ, UPT ;  /* 0x0000003f0500728c */ /* 0x000fc6000bf05270 */
[----:B------:R-:W-:Y:S01]  /*0810*/  LEA.HI.SX32 R0, R3, R0, 0x1d ;  /* 0x0000000003007211 */ /* 0x000fe200078feaff */
[----:B------:R-:W-:-:S03]  /*0820*/  USEL UR4, UR5, UR4, UP0 ;  /* 0x0000000405047287 */ /* 0x000fc60008000000 */
[----:B------:R-:W-:-:S04]  /*0830*/  IMNMX R221, RZ, R0, !PT ;  /* 0x00000000ffdd7217 */ /* 0x000fc80007800200 */
[----:B------:R-:W-:-:S13]  /*0840*/  ISETP.LT.AND P0, PT, R221, UR10, PT ;  /* 0x0000000add007c0c */ /* 0x000fda000bf01270 */
[----:B------:R-:W-:Y:S05]  /*0850*/  @!P0 BRA `(.L_x_445) ;  /* 0x000001c000008947 */ /* 0x000fea0003800000 */
[----:B------:R-:W-:Y:S01]  /*0860*/  IMAD.U32 R0, RZ, RZ, UR4 ;  /* 0x00000004ff007e24 */ /* 0x000fe2000f8e00ff */
[----:B------:R-:W-:-:S04]  /*0870*/  UIADD3 UR5, UR4, -0x1, UR10 ;  /* 0xffffffff04057890 */ /* 0x000fc8000fffe00a */
[-C--:B------:R-:W-:Y:S02]  /*0880*/  IABS R4, R0.reuse ;  /* 0x0000000000047213 */ /* 0x080fe40000000000 */
[----:B------:R-:W-:Y:S02]  /*0890*/  IADD3 R5, -R221, UR5, RZ ;  /* 0x00000005dd057c10 */ /* 0x000fe4000fffe1ff */
[----:B------:R-:W1:Y:S01]  /*08a0*/  I2F.RP R8, R4 ;  /* 0x0000000400087306 */ /* 0x000e620000209400 */
[----:B------:R-:W-:Y:S02]  /*08b0*/  IABS R0, R0 ;  /* 0x0000000000007213 */ /* 0x000fe40000000000 */
[----:B------:R-:W-:Y:S02]  /*08c0*/  IABS R2, R5 ;  /* 0x0000000500027213 */ /* 0x000fe40000000000 */
[----:B------:R-:W-:Y:S01]  /*08d0*/  LOP3.LUT R5, R5, UR4, RZ, 0x3c, !PT ;  /* 0x0000000405057c12 */ /* 0x000fe2000f8e3cff */
[----:B------:R-:W-:-:S03]  /*08e0*/  IMAD.MOV R0, RZ, RZ, -R0 ;  /* 0x000000ffff007224 */ /* 0x000fc600078e0a00 */
[----:B------:R-:W-:Y:S01]  /*08f0*/  ISETP.GE.AND P1, PT, R5, RZ, PT ;  /* 0x000000ff0500720c */ /* 0x000fe20003f26270 */
[----:B-1----:R-:W1:Y:S02]  /*0900*/  MUFU.RCP R6, R8 ;  /* 0x0000000800067308 */ /* 0x002e640000001000 */
[----:B-1----:R-:W-:-:S06]  /*0910*/  IADD3 R6, R6, 0xffffffe, RZ ;  /* 0x0ffffffe06067810 */ /* 0x002fcc0007ffe0ff */
[----:B------:R-:W1:Y:S02]  /*0920*/  F2I.FTZ.U32.TRUNC.NTZ R7, R6 ;  /* 0x0000000600077305 */ /* 0x000e64000021f000 */
[----:B-1----:R-:W-:Y:S02]  /*0930*/  IMAD.MOV R3, RZ, RZ, -R7 ;  /* 0x000000ffff037224 */ /* 0x002fe400078e0a07 */
[----:B------:R-:W-:Y:S02]  /*0940*/  IMAD.MOV.U32 R6, RZ, RZ, RZ ;  /* 0x000000ffff067224 */ /* 0x000fe400078e00ff */
[----:B------:R-:W-:-:S04]  /*0950*/  IMAD R3, R3, R4, RZ ;  /* 0x0000000403037224 */ /* 0x000fc800078e02ff */
[----:B------:R-:W-:-:S06]  /*0960*/  IMAD.HI.U32 R3, R7, R3, R6 ;  /* 0x0000000307037227 */ /* 0x000fcc00078e0006 */
[----:B------:R-:W-:-:S04]  /*0970*/  IMAD.HI.U32 R3, R3, R2, RZ ;  /* 0x0000000203037227 */ /* 0x000fc800078e00ff */
[----:B------:R-:W-:-:S05]  /*0980*/  IMAD R7, R3, R0, R2 ;  /* 0x0000000003077224 */ /* 0x000fca00078e0202 */
[----:B------:R-:W-:-:S13]  /*0990*/  ISETP.GT.U32.AND P0, PT, R4, R7, PT ;  /* 0x000000070400720c */ /* 0x000fda0003f04070 */
[----:B------:R-:W-:Y:S01]  /*09a0*/  @!P0 IMAD.IADD R7, R7, 0x1, -R4 ;  /* 0x0000000107078824 */ /* 0x000fe200078e0a04 */
[----:B------:R-:W-:Y:S02]  /*09b0*/  @!P0 IADD3 R3, R3, 0x1, RZ ;  /* 0x0000000103038810 */ /* 0x000fe40007ffe0ff */
[----:B------:R-:W-:Y:S02]  /*09c0*/  ISETP.NE.AND P0, PT, RZ, UR4, PT ;  /* 0x00000004ff007c0c */ /* 0x000fe4000bf05270 */
[----:B------:R-:W-:-:S13]  /*09d0*/  ISETP.GE.U32.AND P2, PT, R7, R4, PT ;  /* 0x000000040700720c */ /* 0x000fda0003f46070 */
[----:B------:R-:W-:-:S05]  /*09e0*/  @P2 IADD3 R3, R3, 0x1, RZ ;  /* 0x0000000103032810 */ /* 0x000fca0007ffe0ff */
[----:B------:R-:W-:Y:S01]  /*09f0*/  @!P1 IMAD.MOV R3, RZ, RZ, -R3 ;  /* 0x000000ffff039224 */ /* 0x000fe200078e0a03 */
[----:B------:R-:W-:-:S05]  /*0a00*/  @!P0 LOP3.LUT R3, RZ, UR4, RZ, 0x33, !PT ;  /* 0x00000004ff038c12 */ /* 0x000fca000f8e33ff */
[----:B------:R-:W-:Y:S02]  /*0a10*/  IMAD.MOV.U32 R148, RZ, RZ, R3 ;  /* 0x000000ffff947224 */ /* 0x000fe400078e0003 */
.L_x_445:
[----:B------:R-:W-:Y:S01]  /*0a20*/  ULOP3.LUT UR9, UR9, 0xffff, URZ, 0xc0, !UPT ;  /* 0x0000ffff09097892 */ /* 0x000fe2000f8ec03f */
[----:B------:R-:W-:Y:S01]  /*0a30*/  PLOP3.LUT P4, PT, PT, PT, PT, 0x80, 0x0 ;  /* 0x000000000000781c */ /* 0x000fe20003f8f070 */
[----:B------:R-:W-:Y:S01]  /*0a40*/  IMAD.MOV.U32 R8, RZ, RZ, RZ ;  /* 0x000000ffff087224 */ /* 0x000fe200078e00ff */
[----:B------:R-:W-:Y:S01]  /*0a50*/  CS2R R6, SRZ ;  /* 0x0000000000067805 */ /* 0x000fe2000001ff00 */
[----:B------:R-:W-:Y:S01]  /*0a60*/  MOV R2, RZ ;  /* 0x000000ff00027202 */ /* 0x000fe20000000f00 */
[----:B------:R-:W-:Y:S01]  /*0a70*/  CS2R R94, SRZ ;  /* 0x00000000005e7805 */ /* 0x000fe2000001ff00 */
[----:B------:R-:W-:Y:S01]  /*0a80*/  IMAD R221, R148, UR9, R221 ;  /* 0x0000000994dd7c24 */ /* 0x000fe2000f8e02dd */
        /* <DEDUP_REMOVED lines=8> */
[----:B------:R-:W-:Y:S01]  /*0b10*/  IMNMX R148, R148, UR10, PT ;  /* 0x0000000a94947c17 */ /* 0x000fe2000b800200 */
        /* <DEDUP_REMOVED lines=42> */
[----:B------:R-:W-:Y:S02]  /*0dc0*/  ULDC.64 UR4, c[0x0][0x340] ;  /* 0x0000d00000047ab9 */ /* 0x000fe40000000a00 */
[----:B------:R-:W-:-:S02]  /*0dd0*/  UISETP.NE.U32.AND UP0, UPT, URZ, UR4, UPT ;  /* 0x000000043f00728c */ /* 0x000fc4000bf05070 */
[----:B------:R-:W-:Y:S02]  /*0de0*/  ULDC.64 UR10, c[0x0][0x340] ;  /* 0x0000d000000a7ab9 */ /* 0x000fe40000000a00 */
[----:B------:R-:W-:-:S06]  /*0df0*/  UISETP.NE.AND.EX UP0, UPT, URZ, UR5, UPT, UP0 ;  /* 0x000000053f00728c */ /* 0x000fcc000bf05300 */
[----:B------:R-:W-:-:S05]  /*0e00*/  PLOP3.LUT P2, PT, PT, PT, UP0, 0x80, 0x0 ;  /* 0x000000000000781c */ /* 0x000fca0003f4f008 */
[----:B------:R-:W-:Y:S02]  /*0e10*/  @UP0 UMOV UR4, 0x4 ;  /* 0x0000000400040882 */ /* 0x000fe40000000000 */
[----:B------:R-:W-:-:S06]  /*0e20*/  @UP0 UIMAD.WIDE UR4, UR6, UR4, UR10 ;  /* 0x00000004060402a5 */ /* 0x000fcc000f8e020a */
[----:B------:R-:W-:Y:S02]  /*0e30*/  IMAD.U32 R2, RZ, RZ, UR4 ;  /* 0x00000004ff027e24 */ /* 0x000fe4000f8e00ff */
[----:B------:R-:W-:Y:S01]  /*0e40*/  IMAD.U32 R3, RZ, RZ, UR5 ;  /* 0x00000005ff037e24 */ /* 0x000fe2000f8e00ff */
[----:B------:R-:W-:Y:S01]  /*0e50*/  SHF.R.S32.HI R11, RZ, 0x1f, R224 ;  /* 0x0000001fff0b7819 */ /* 0x000fe200000114e0 */
[----:B------:R-:W-:Y:S01]  /*0e60*/  USHF.R.S32.HI UR9, URZ, 0x1f, UR8 ;  /* 0x0000001f3f097899 */ /* 0x000fe20008011408 */
[----:B------:R-:W-:Y:S01]  /*0e70*/  PLOP3.LUT P1, PT, PT, PT, UP2, 0x80, 0x0 ;  /* 0x000000000000781c */ /* 0x000fe20003f2f028 */
[----:B------:R-:W-:Y:S01]  /*0e80*/  ULDC.64 UR4, c[0x0][0x1b8] ;  /* 0x00006e0000047ab9 */ /* 0x000fe20000000a00 */
[----:B------:R1:W2:Y:S01]  /*0e90*/  @P2 LDG.E R0, [R2.64] ;  /* 0x0000000c02002981 */ /* 0x0002a2000c1e1900 */
[CC--:B------:R-:W-:Y:S01]  /*0ea0*/  LEA.HI R238, R11.reuse, R224.reuse, RZ, 0x2 ;  /* 0x000000e00bee7211 */ /* 0x0c0fe200078f10ff */
[----:B------:R-:W-:Y:S01]  /*0eb0*/  UIMAD UR9, UR9, UR4, URZ ;  /* 0x00000004090972a4 */ /* 0x000fe2000f8e023f */
[----:B------:R-:W-:Y:S01]  /*0ec0*/  PLOP3.LUT P0, PT, PT, PT, UP2, 0x80, 0x0 ;  /* 0x000000000000781c */ /* 0x000fe20003f0f028 */
[----:B------:R-:W-:Y:S01]  /*0ed0*/  UIMAD.WIDE.U32 UR16, UR8, UR4, URZ ;  /* 0x00000004081072a5 */ /* 0x000fe2000f8e003f */
[----:B------:R-:W-:Y:S01]  /*0ee0*/  LOP3.LUT R93, R238, 0xfffffffc, RZ, 0xc0, !PT ;  /* 0xfffffffcee5d7812 */ /* 0x000fe200078ec0ff */
[----:B------:R-:W-:Y:S01]  /*0ef0*/  UIMAD UR9, UR8, UR5, UR9 ;  /* 0x00000005080972a4 */ /* 0x000fe2000f8e0209 */
[----:B------:R-:W-:Y:S01]  /*0f00*/  SHF.R.S32.HI R238, RZ, 0x2, R238 ;  /* 0x00000002ffee7819 */ /* 0x000fe200000114ee */
[----:B------:R-:W-:Y:S01]  /*0f10*/  USHF.R.S32.HI UR10, URZ, 0x1f, UR6 ;  /* 0x0000001f3f0a7899 */ /* 0x000fe20008011406 */
[CC--:B------:R-:W-:Y:S01]  /*0f20*/  LEA.HI R15, R11.reuse, R224.reuse, RZ, 0x3 ;  /* 0x000000e00b0f7211 */ /* 0x0c0fe200078f18ff */
[----:B------:R-:W-:Y:S01]  /*0f30*/  IMAD.IADD R93, R224, 0x1, -R93 ;  /* 0x00000001e05d7824 */ /* 0x000fe200078e0a5d */
[----:B------:R-:W-:Y:S01]  /*0f40*/  ULDC.64 UR4, c[0x0][0x1c0] ;  /* 0x0000700000047ab9 */ /* 0x000fe20000000a00 */
[-C--:B------:R-:W-:Y:S01]  /*0f50*/  LEA.HI R7, R11, R224.reuse, RZ, 0x4 ;  /* 0x000000e00b077211 */ /* 0x080fe200078f20ff */
[----:B------:R-:W-:Y:S01]  /*0f60*/  UIADD3 UR17, UR17, UR9, URZ ;  /* 0x0000000911117290 */ /* 0x000fe2000fffe03f */
[C---:B------:R-:W-:Y:S01]  /*0f70*/  IMAD R227, R93.reuse, 0x20, R238 ;  /* 0x000000205de37824 */ /* 0x040fe200078e02ee */
[----:B------:R-:W-:Y:S01]  /*0f80*/  UIMAD UR10, UR10, UR4, URZ ;  /* 0x000000040a0a72a4 */ /* 0x000fe2000f8e023f */
[----:B------:R-:W-:Y:S01]  /*0f90*/  SHF.R.S32.HI R14, RZ, 0x3, R15 ;  /* 0x00000003ff0e7819 */ /* 0x000fe2000001140f */
[----:B------:R-:W-:Y:S01]  /*0fa0*/  UIMAD.WIDE.U32 UR16, UR6, UR4, UR16 ;  /* 0x00000004061072a5 */ /* 0x000fe2000f8e0010 */
[----:B------:R-:W-:Y:S01]  /*0fb0*/  IMAD.SHL.U32 R230, R93, 0x8, RZ ;  /* 0x000000085de67824 */ /* 0x000fe200078e00ff */
[----:B------:R-:W-:Y:S01]  /*0fc0*/  UIMAD UR5, UR6, UR5, UR10 ;  /* 0x00000005060572a4 */ /* 0x000fe2000f8e020a */
[----:B------:R-:W-:Y:S01]  /*0fd0*/  LEA.HI R96, R11, R224, RZ, 0x5 ;  /* 0x000000e00b607211 */ /* 0x000fe200078f28ff */
[----:B------:R-:W-:Y:S01]  /*0fe0*/  ULDC UR4, c[0x0][0x168] ;  /* 0x00005a0000047ab9 */ /* 0x000fe20000000800 */
[----:B------:R-:W-:Y:S01]  /*0ff0*/  BSSY B0, `(.L_x_447) ;  /* 0x000004a000007945 */ /* 0x000fe20003800000 */
[----:B------:R-:W-:Y:S01]  /*1000*/  UIADD3 UR5, UR17, UR5, URZ ;  /* 0x0000000511057290 */ /* 0x000fe2000fffe03f */
[----:B------:R-:W-:Y:S01]  /*1010*/  IMAD.U32 R13, RZ, RZ, UR17 ;  /* 0x00000011ff0d7e24 */ /* 0x000fe2000f8e00ff */
[----:B-1----:R-:W-:Y:S01]  /*1020*/  IADD3 R2, R227, UR15, RZ ;  /* 0x0000000fe3027c10 */ /* 0x002fe2000fffe0ff */
[----:B------:R-:W-:Y:S01]  /*1030*/  IMAD.U32 R12, RZ, RZ, UR16 ;  /* 0x00000010ff0c7e24 */ /* 0x000fe2000f8e00ff */
[----:B------:R-:W-:Y:S01]  /*1040*/  SHF.R.S32.HI R95, RZ, 0x5, R96 ;  /* 0x00000005ff5f7819 */ /* 0x000fe20000011460 */
[----:B------:R-:W-:Y:S01]  /*1050*/  IMAD.MOV.U32 R223, RZ, RZ, -0x1 ;  /* 0xffffffffffdf7424 */ /* 0x000fe200078e00ff */
[----:B------:R-:W-:Y:S01]  /*1060*/  IADD3 R229, R230, 0x20, RZ ;  /* 0x00000020e6e57810 */ /* 0x000fe20007ffe0ff */
[----:B------:R-:W-:Y:S01]  /*1070*/  @P1 IMAD.HI.U32 R3, R2, c[0x0][0x2c8], RZ ;  /* 0x0000b20002031a27 */ /* 0x000fe200078e00ff */
[----:B------:R-:W-:-:S02]  /*1080*/  IADD3 R228, R230, 0x40, RZ ;  /* 0x00000040e6e47810 */ /* 0x000fc40007ffe0ff */
[----:B------:R-:W-:Y:S01]  /*1090*/  ISETP.GE.AND P4, PT, R229, c[0x0][0x198], PT ;  /* 0x00006600e5007a0c */ /* 0x000fe20003f86270 */
[----:B------:R-:W-:Y:S01]  /*10a0*/  IMAD.MOV.U32 R4, RZ, RZ, R2 ;  /* 0x000000ffff047224 */ /* 0x000fe200078e0002 */
[----:B------:R-:W-:Y:S01]  /*10b0*/  @P0 SHF.R.U32.HI R4, RZ, c[0x0][0x2cc], R3 ;  /* 0x0000b300ff040a19 */ /* 0x000fe20000011603 */
[----:B------:R-:W-:Y:S01]  /*10c0*/  IMAD.U32 R13, RZ, RZ, UR5 ;  /* 0x00000005ff0d7e24 */ /* 0x000fe2000f8e00ff */
[----:B------:R-:W-:Y:S01]  /*10d0*/  ULDC UR5, c[0x0][0x2c4] ;  /* 0x0000b10000057ab9 */ /* 0x000fe20000000800 */
[----:B------:R-:W-:Y:S01]  /*10e0*/  ISETP.GE.AND P3, PT, R228, c[0x0][0x198], PT ;  /* 0x00006600e4007a0c */ /* 0x000fe20003f66270 */
[----:B------:R-:W-:Y:S01]  /*10f0*/  UIMAD UR4, UR5, UR4, URZ ;  /* 0x00000004050472a4 */ /* 0x000fe2000f8e023f */
[--C-:B------:R-:W-:Y:S01]  /*1100*/  IMAD.MOV R5, RZ, RZ, -R4.reuse ;  /* 0x000000ffff057224 */ /* 0x100fe200078e0a04 */
[----:B------:R-:W-:Y:S01]  /*1110*/  SHF.R.S32.HI R3, RZ, 0x1f, R4 ;  /* 0x0000001fff037819 */ /* 0x000fe20000011404 */
[----:B------:R-:W-:-:S04]  /*1120*/  IMAD.WIDE.U32 R12, R4, c[0x0][0x1b0], R12 ;  /* 0x00006c00040c7a25 */ /* 0x000fc800078e000c */
[----:B------:R-:W-:Y:S02]  /*1130*/  IMAD R2, R5, c[0x0][0x2c4], R2 ;  /* 0x0000b10005027a24 */ /* 0x000fe400078e0202 */
[----:B------:R-:W-:Y:S02]  /*1140*/  IMAD R3, R3, c[0x0][0x1b0], RZ ;  /* 0x00006c0003037a24 */ /* 0x000fe400078e02ff */
[----:B------:R-:W-:Y:S01]  /*1150*/  IMAD.SHL.U32 R5, R14, 0x40, RZ ;  /* 0x000000400e057824 */ /* 0x000fe200078e00ff */
[----:B------:R-:W-:Y:S01]  /*1160*/  SHF.R.S32.HI R9, RZ, 0x1f, R2 ;  /* 0x0000001fff097819 */ /* 0x000fe20000011402 */
[----:B------:R-:W-:-:S03]  /*1170*/  IMAD R3, R4, c[0x0][0x1b4], R3 ;  /* 0x00006d0004037a24 */ /* 0x000fc600078e0203 */
[----:B------:R-:W-:Y:S01]  /*1180*/  LOP3.LUT R5, R5, 0xc0, RZ, 0xc0, !PT ;  /* 0x000000c005057812 */ /* 0x000fe200078ec0ff */
[----:B------:R-:W-:Y:S02]  /*1190*/  IMAD R9, R9, c[0x0][0x1a8], RZ ;  /* 0x00006a0009097a24 */ /* 0x000fe400078e02ff */
[----:B------:R-:W-:Y:S01]  /*11a0*/  IMAD.IADD R13, R13, 0x1, R3 ;  /* 0x000000010d0d7824 */ /* 0x000fe200078e0203 */
[----:B------:R-:W-:Y:S01]  /*11b0*/  SHF.R.U32.HI R6, RZ, 0x3, R5 ;  /* 0x00000003ff067819 */ /* 0x000fe20000011605 */
[C---:B------:R-:W-:Y:S01]  /*11c0*/  IMAD R9, R2.reuse, c[0x0][0x1ac], R9 ;  /* 0x00006b0002097a24 */ /* 0x040fe200078e0209 */
[----:B------:R-:W-:Y:S01]  /*11d0*/  LOP3.LUT R5, R5, 0x18, R230, 0xf8, !PT ;  /* 0x0000001805057812 */ /* 0x000fe200078ef8e6 */
[----:B------:R-:W-:Y:S01]  /*11e0*/  IMAD.WIDE.U32 R2, R2, c[0x0][0x1a8], R12 ;  /* 0x00006a0002027a25 */ /* 0x000fe200078e000c */
[----:B------:R-:W-:-:S03]  /*11f0*/  LOP3.LUT R13, R7, 0xfffffff0, RZ, 0xc0, !PT ;  /* 0xfffffff0070d7812 */ /* 0x000fc600078ec0ff */
[----:B------:R-:W-:Y:S01]  /*1200*/  IMAD.IADD R4, R3, 0x1, R9 ;  /* 0x0000000103047824 */ /* 0x000fe200078e0209 */
[----:B------:R-:W-:Y:S01]  /*1210*/  LEA R8, P0, R2, c[0x0][0x160], 0x1 ;  /* 0x0000580002087a11 */ /* 0x000fe200078008ff */
[----:B------:R-:W-:Y:S01]  /*1220*/  IMAD.IADD R10, R224, 0x1, -R13 ;  /* 0x00000001e00a7824 */ /* 0x000fe200078e0a0d */
[----:B------:R-:W-:Y:S02]  /*1230*/  LOP3.LUT R3, R5, R6, RZ, 0x3c, !PT ;  /* 0x0000000605037212 */ /* 0x000fe400078e3cff */
[----:B------:R-:W-:Y:S01]  /*1240*/  LEA.HI.X R4, R2, c[0x0][0x164], R4, 0x1, P0 ;  /* 0x0000590002047a11 */ /* 0x000fe200000f0c04 */
[----:B------:R1:W3:Y:S01]  /*1250*/  SHFL.IDX PT, R16, R8, RZ, 0x1c1f ;  /* 0x001c1fff08107589 */ /* 0x0002e200000e0000 */
[----:B------:R-:W-:Y:S02]  /*1260*/  LEA.HI R97, R10, R10, RZ, 0x1 ;  /* 0x0000000a0a617211 */ /* 0x000fe400078f08ff */
[----:B------:R-:W-:Y:S01]  /*1270*/  IADD3 R2, R238, UR15, RZ ;  /* 0x0000000fee027c10 */ /* 0x000fe2000fffe0ff */
[----:B------:R1:W4:Y:S01]  /*1280*/  SHFL.IDX PT, R17, R4, RZ, 0x1c1f ;  /* 0x001c1fff04117589 */ /* 0x00032200000e0000 */
[----:B------:R-:W-:-:S02]  /*1290*/  SHF.R.S32.HI R9, RZ, 0x1, R97 ;  /* 0x00000001ff097819 */ /* 0x000fc40000011461 */
[----:B------:R-:W-:Y:S02]  /*12a0*/  SHF.R.S32.HI R12, RZ, 0x1f, R97 ;  /* 0x0000001fff0c7819 */ /* 0x000fe40000011461 */
[----:B------:R-:W-:Y:S02]  /*12b0*/  LEA.HI R5, R238, R238, RZ, 0x1 ;  /* 0x000000eeee057211 */ /* 0x000fe400078f08ff */
[----:B------:R-:W-:Y:S02]  /*12c0*/  LEA.HI R12, R12, R9, RZ, 0x2 ;  /* 0x000000090c0c7211 */ /* 0x000fe400078f10ff */
[----:B------:R-:W-:Y:S02]  /*12d0*/  ISETP.GE.AND P0, PT, R2, UR4, PT ;  /* 0x0000000402007c0c */ /* 0x000fe4000bf06270 */
[----:B------:R-:W-:Y:S02]  /*12e0*/  LOP3.LUT R12, R12, 0xfffffffc, RZ, 0xc0, !PT ;  /* 0xfffffffc0c0c7812 */ /* 0x000fe400078ec0ff */
[----:B------:R-:W-:-:S03]  /*12f0*/  LOP3.LUT R5, R5, 0x7fffffe, RZ, 0xc0, !PT ;  /* 0x07fffffe05057812 */ /* 0x000fc600078ec0ff */
[----:B------:R-:W-:Y:S02]  /*1300*/  IMAD.IADD R12, R9, 0x1, -R12 ;  /* 0x00000001090c7824 */ /* 0x000fe400078e0a0c */
[----:B------:R-:W-:-:S03]  /*1310*/  IMAD.IADD R220, R238, 0x1, -R5 ;  /* 0x00000001eedc7824 */ /* 0x000fc600078e0a05 */
[----:B------:R-:W-:Y:S01]  /*1320*/  LOP3.LUT P1, RZ, R12, 0x2, RZ, 0xc0, !PT ;  /* 0x000000020cff7812 */ /* 0x000fe2000782c0ff */
[----:B------:R-:W-:-:S04]  /*1330*/  IMAD R220, R95, 0x8, R220 ;  /* 0x000000085fdc7824 */ /* 0x000fc800078e02dc */
[----:B------:R-:W-:Y:S01]  /*1340*/  IMAD.U32 R220, R220, 0x20, R3 ;  /* 0x00000020dcdc7824 */ /* 0x000fe200078e0003 */
[----:B--2---:R2:W1:Y:S02]  /*1350*/  @P2 R2UR UR9, R0 ;  /* 0x00000000000923c2 */ /* 0x00446400000e0000 */
[----:B-1----:R-:W-:Y:S01]  /*1360*/  @!UP0 UMOV UR9, UR6 ;  /* 0x0000000600098c82 */ /* 0x002fe20008000000 */
[----:B------:R-:W-:Y:S01]  /*1370*/  ISETP.GE.AND P2, PT, R230, c[0x0][0x198], PT ;  /* 0x00006600e6007a0c */ /* 0x000fe20003f46270 */
[----:B--2---:R-:W-:-:S05]  /*1380*/  IMAD.MOV.U32 R0, RZ, RZ, 0x10 ;  /* 0x00000010ff007424 */ /* 0x004fca00078e00ff */
[----:B------:R-:W-:Y:S01]  /*1390*/  SEL R0, R0, 0xfffffff0, !P1 ;  /* 0xfffffff000007807 */ /* 0x000fe20004800000 */
[----:B------:R-:W-:Y:S05]  /*13a0*/  @P0 BRA `(.L_x_448) ;  /* 0x000000e000000947 */ /* 0x000fea0003800000 */
[----:B---34-:R-:W-:Y:S01]  /*13b0*/  SHF.R.S32.HI R6, RZ, 0x1f, R229 ;  /* 0x0000001fff067819 */ /* 0x018fe200000114e5 */
[----:B------:R-:W-:Y:S01]  /*13c0*/  IMAD.WIDE R18, R230, 0x2, R16 ;  /* 0x00000002e6127825 */ /* 0x000fe200078e0210 */
[----:B------:R-:W-:Y:S02]  /*13d0*/  SHF.R.S32.HI R3, RZ, 0x1f, R228 ;  /* 0x0000001fff037819 */ /* 0x000fe400000114e4 */
[----:B------:R-:W-:Y:S01]  /*13e0*/  LEA.HI R5, R6, R229, RZ, 0x3 ;  /* 0x000000e506057211 */ /* 0x000fe200078f18ff */
[----:B------:R-:W-:Y:S01]  /*13f0*/  IMAD.SHL.U32 R6, R220, 0x2, RZ ;  /* 0x00000002dc067824 */ /* 0x000fe200078e00ff */
[----:B------:R-:W-:Y:S02]  /*1400*/  LEA.HI R3, R3, R228, RZ, 0x3 ;  /* 0x000000e403037211 */ /* 0x000fe400078f18ff */
[----:B------:R-:W-:Y:S02]  /*1410*/  LOP3.LUT R5, R5, 0xfffffff8, RZ, 0xc0, !PT ;  /* 0xfffffff805057812 */ /* 0x000fe400078ec0ff */
[----:B------:R-:W-:Y:S01]  /*1420*/  LOP3.LUT R3, R3, 0xfffffff8, RZ, 0xc0, !PT ;  /* 0xfffffff803037812 */ /* 0x000fe200078ec0ff */
[----:B------:R-:W-:Y:S01]  /*1430*/  @!PT LDS RZ, [RZ] ;  /* 0x00000000fffff984 */ /* 0x000fe20000000800 */
[----:B------:R1:W-:Y:S02]  /*1440*/  LDGSTS.E.BYPASS.LTC128B.128 [R6+0x4900], [R18.64], !P2 ;  /* 0x0490000012067fae */ /* 0x0003e4000d101d4c */
[----:B------:R-:W-:-:S04]  /*1450*/  IMAD.WIDE R20, R5, 0x2, R16 ;  /* 0x0000000205147825 */ /* 0x000fc800078e0210 */
[----:B------:R-:W-:Y:S01]  /*1460*/  IMAD.WIDE R16, R3, 0x2, R16 ;  /* 0x0000000203107825 */ /* 0x000fe200078e0210 */
[----:B------:R1:W-:Y:S04]  /*1470*/  LDGSTS.E.BYPASS.LTC128B.128 [R6+0x6900], [R20.64], !P4 ;  /* 0x0690000014067fae */ /* 0x0003e8000e101d4c */
[----:B------:R1:W-:Y:S02]  /*1480*/  LDGSTS.E.BYPASS.LTC128B.128 [R6+0x8900], [R16.64], !P3 ;  /* 0x0890000010067fae */ /* 0x0003e4000d901d4c */
.L_x_448:
[----:B---34-:R-:W-:Y:S05]  /*1490*/  BSYNC B0 ;  /* 0x0000000000007941 */ /* 0x018fea0003800000 */
.L_x_447:
[----:B------:R-:W-:Y:S01]  /*14a0*/  IADD3 R3, R2, 0x20, RZ ;  /* 0x0000002002037810 */ /* 0x000fe20007ffe0ff */
[----:B-1----:R1:W2:Y:S01]  /*14b0*/  SHFL.IDX PT, R17, R4, 0x1, 0x1c1f ;  /* 0x003c1f0004117f89 */ /* 0x0022a200000e0000 */
[----:B------:R-:W-:Y:S02]  /*14c0*/  BSSY B0, `(.L_x_449) ;  /* 0x0000012000007945 */ /* 0x000fe40003800000 */
[----:B------:R-:W-:Y:S01]  /*14d0*/  ISETP.GE.AND P0, PT, R3, UR4, PT ;  /* 0x0000000403007c0c */ /* 0x000fe2000bf06270 */
[----:B------:R1:W3:-:S12]  /*14e0*/  SHFL.IDX PT, R16, R8, 0x1, 0x1c1f ;  /* 0x003c1f0008107f89 */ /* 0x0002d800000e0000 */
[----:B------:R-:W-:Y:S05]  /*14f0*/  @P0 BRA `(.L_x_450) ;  /* 0x000000e000000947 */ /* 0x000fea0003800000 */
[----:B------:R-:W-:Y:S01]  /*1500*/  SHF.R.S32.HI R6, RZ, 0x1f, R229 ;  /* 0x0000001fff067819 */ /* 0x000fe200000114e5 */
[----:B--23--:R-:W-:Y:S01]  /*1510*/  IMAD.WIDE R18, R230, 0x2, R16 ;  /* 0x00000002e6127825 */ /* 0x00cfe200078e0210 */
        /* <DEDUP_REMOVED lines=12> */
.L_x_450:
[----:B------:R-:W-:Y:S05]  /*15e0*/  BSYNC B0 ;  /* 0x0000000000007941 */ /* 0x000fea0003800000 */
.L_x_449:
[----:B------:R-:W-:Y:S01]  /*15f0*/  IADD3 R3, R2, 0x40, RZ ;  /* 0x0000004002037810 */ /* 0x000fe20007ffe0ff */
[----:B--2---:R2:W4:Y:S01]  /*1600*/  SHFL.IDX PT, R17, R4, 0x2, 0x1c1f ;  /* 0x005c1f0004117f89 */ /* 0x00452200000e0000 */
[----:B------:R-:W-:Y:S02]  /*1610*/  BSSY B0, `(.L_x_451) ;  /* 0x0000012000007945 */ /* 0x000fe40003800000 */
[----:B------:R-:W-:Y:S01]  /*1620*/  ISETP.GE.AND P0, PT, R3, UR4, PT ;  /* 0x0000000403007c0c */ /* 0x000fe2000bf06270 */
[----:B---3--:R2:W3:-:S12]  /*1630*/  SHFL.IDX PT, R16, R8, 0x2, 0x1c1f ;  /* 0x005c1f0008107f89 */ /* 0x0084d800000e0000 */
[----:B------:R-:W-:Y:S05]  /*1640*/  @P0 BRA `(.L_x_452) ;  /* 0x000000e000000947 */ /* 0x000fea0003800000 */
[----:B------:R-:W-:Y:S01]  /*1650*/  SHF.R.S32.HI R6, RZ, 0x1f, R229 ;  /* 0x0000001fff067819 */ /* 0x000fe200000114e5 */
[----:B---34-:R-:W-:Y:S01]  /*1660*/  IMAD.WIDE R18, R230, 0x2, R16 ;  /* 0x00000002e6127825 */ /* 0x018fe200078e0210 */
        /* <DEDUP_REMOVED lines=12> */
.L_x_452:
[----:B------:R-:W-:Y:S05]  /*1730*/  BSYNC B0 ;  /* 0x0000000000007941 */ /* 0x000fea0003800000 */
.L_x_451:
[----:B------:R-:W-:Y:S01]  /*1740*/  IMAD.MOV.U32 R222, RZ, RZ, c[0x0][0x2b8] ;  /* 0x0000ae00ffde7624 */ /* 0x000fe200078e00ff */
[----:B---3--:R-:W-:Y:S01]  /*1750*/  SHFL.IDX PT, R18, R8, 0x3, 0x1c1f ;  /* 0x007c1f0008127f89 */ /* 0x008fe200000e0000 */
[----:B------:R-:W-:Y:S01]  /*1760*/  IMAD.MOV.U32 R3, RZ, RZ, 0x30 ;  /* 0x00000030ff037424 */ /* 0x000fe200078e00ff */
[----:B------:R-:W-:Y:S01]  /*1770*/  IADD3 R2, R2, 0x60, RZ ;  /* 0x0000006002027810 */ /* 0x000fe20007ffe0ff */
[----:B------:R-:W-:Y:S01]  /*1780*/  IMAD.SHL.U32 R220, R220, 0x2, RZ ;  /* 0x00000002dcdc7824 */ /* 0x000fe200078e00ff */
[----:B------:R-:W-:Y:S01]  /*1790*/  ISETP.NE.AND P5, PT, R222, 0x1, PT ;  /* 0x00000001de00780c */ /* 0x000fe20003fa5270 */
[----:B------:R-:W-:Y:S01]  /*17a0*/  IMAD R94, R148, R3, -0x30 ;  /* 0xffffffd0945e7424 */ /* 0x000fe200078e0203 */
[----:B------:R-:W3:Y:S01]  /*17b0*/  SHFL.IDX PT, R19, R4, 0x3, 0x1c1f ;  /* 0x007c1f0004137f89 */ /* 0x000ee200000e0000 */
[----:B------:R-:W-:Y:S01]  /*17c0*/  ISETP.GE.AND P0, PT, R2, UR4, PT ;  /* 0x0000000402007c0c */ /* 0x000fe2000bf06270 */
[----:B------:R-:W-:Y:S01]  /*17d0*/  USHF.R.S32.HI UR6, URZ, 0x1f, UR9 ;  /* 0x0000001f3f067899 */ /* 0x000fe20008011409 */
[----:B------:R-:W-:Y:S01]  /*17e0*/  IMAD.IADD R5, R227, 0x1, R94 ;  /* 0x00000001e3057824 */ /* 0x000fe200078e025e */
[----:B------:R-:W-:Y:S01]  /*17f0*/  SHF.R.S32.HI R6, RZ, 0x1f, R229 ;  /* 0x0000001fff067819 */ /* 0x000fe200000114e5 */
[----:B------:R-:W-:Y:S01]  /*1800*/  ULDC.64 UR4, c[0x0][0x2b0] ;  /* 0x0000ac0000047ab9 */ /* 0x000fe20000000a00 */
[----:B------:R-:W-:Y:S01]  /*1810*/  IMAD.MOV.U32 R225, RZ, RZ, RZ ;  /* 0x000000ffffe17224 */ /* 0x000fe200078e00ff */
[----:B------:R-:W-:Y:S01]  /*1820*/  UIMAD UR6, UR6, UR4, URZ ;  /* 0x00000004060672a4 */ /* 0x000fe2000f8e023f */
[C---:B-----5:R-:W-:Y:S01]  /*1830*/  IMAD.IADD R226, R5.reuse, 0x1, R232 ;  /* 0x0000000105e27824 */ /* 0x060fe200078e02e8 */
[----:B------:R-:W-:Y:S01]  /*1840*/  ISETP.GE.AND P1, PT, R5, UR7, PT ;  /* 0x0000000705007c0c */ /* 0x000fe2000bf26270 */
[----:B------:R-:W-:Y:S01]  /*1850*/  UIMAD.WIDE.U32 UR10, UR9, UR4, URZ ;  /* 0x00000004090a72a5 */ /* 0x000fe2000f8e003f */
[----:B------:R-:W-:Y:S01]  /*1860*/  LEA.HI R219, R6, R229, RZ, 0x3 ;  /* 0x000000e506db7211 */ /* 0x000fe200078f18ff */
[----:B------:R-:W-:Y:S01]  /*1870*/  @P5 IMAD.HI.U32 R5, R226, c[0x0][0x2bc], RZ ;  /* 0x0000af00e2055a27 */ /* 0x000fe200078e00ff */
[----:B------:R-:W-:Y:S01]  /*1880*/  ISETP.GT.OR P1, PT, R227, 0x2f, P1 ;  /* 0x0000002fe300780c */ /* 0x000fe20000f24670 */
[----:B------:R-:W-:Y:S01]  /*1890*/  UIMAD UR6, UR9, UR5, UR6 ;  /* 0x00000005090672a4 */ /* 0x000fe2000f8e0206 */
[----:B------:R-:W-:Y:S01]  /*18a0*/  LOP3.LUT R219, R219, 0xfffffff8, RZ, 0xc0, !PT ;  /* 0xfffffff8dbdb7812 */ /* 0x000fe200078ec0ff */
[----:B------:R-:W-:Y:S01]  /*18b0*/  IMAD.MOV.U32 R2, RZ, RZ, R226 ;  /* 0x000000ffff027224 */ /* 0x000fe200078e00e2 */
[----:B------:R-:W-:Y:S01]  /*18c0*/  @P5 SHF.R.U32.HI R2, RZ, c[0x0][0x2c0], R5 ;  /* 0x0000b000ff025a19 */ /* 0x000fe20000011605 */
[----:B------:R-:W-:Y:S01]  /*18d0*/  UIADD3 UR6, UR11, UR6, URZ ;  /* 0x000000060b067290 */ /* 0x000fe2000fffe03f */
[----:B------:R-:W-:Y:S01]  /*18e0*/  SHF.R.S32.HI R5, RZ, 0x1f, R228 ;  /* 0x0000001fff057819 */ /* 0x000fe200000114e4 */
[----:B------:R-:W-:-:S02]  /*18f0*/  USHF.R.S32.HI UR16, URZ, 0x1f, UR8 ;  /* 0x0000001f3f107899 */ /* 0x000fc40008011408 */
[----:B------:R-:W-:Y:S01]  /*1900*/  ULDC.64 UR4, c[0x0][0x1e8] ;  /* 0x00007a0000047ab9 */ /* 0x000fe20000000a00 */
[----:B------:R-:W-:Y:S01]  /*1910*/  LEA.HI R218, R5, R228, RZ, 0x3 ;  /* 0x000000e405da7211 */ /* 0x000fe200078f18ff */
[--C-:B-123--:R-:W-:Y:S02]  /*1920*/  @!P0 IMAD.WIDE R8, R230, 0x2, R18.reuse ;  /* 0x00000002e6088825 */ /* 0x10efe400078e0212 */
[----:B------:R-:W-:Y:S02]  /*1930*/  @!P1 IADD3 R6, P5, R2, UR10, RZ ;  /* 0x0000000a02069c10 */ /* 0x000fe4000ffbe0ff */
[----:B------:R-:W-:Y:S01]  /*1940*/  LOP3.LUT R218, R218, 0xfffffff8, RZ, 0xc0, !PT ;  /* 0xfffffff8dada7812 */ /* 0x000fe200078ec0ff */
[--C-:B------:R-:W-:Y:S01]  /*1950*/  @!P0 IMAD.WIDE R20, R219, 0x2, R18.reuse ;  /* 0x00000002db148825 */ /* 0x100fe200078e0212 */
[----:B------:R-:W-:Y:S01]  /*1960*/  @!PT LDS RZ, [RZ] ;  /* 0x00000000fffff984 */ /* 0x000fe20000000800 */
[----:B------:R1:W-:Y:S01]  /*1970*/  @!P0 LDGSTS.E.BYPASS.LTC128B.128 [R220+0x6100], [R8.64], !P2 ;  /* 0x0610000008dc8fae */ /* 0x0003e2000d101d4c */
[----:B------:R-:W-:Y:S02]  /*1980*/  @!P1 LEA.HI.X.SX32 R5, R2, UR6, 0x1, P5 ;  /* 0x0000000602059c11 */ /* 0x000fe4000a8f0eff */
[----:B------:R-:W-:Y:S01]  /*1990*/  @!P0 IMAD.WIDE R18, R218, 0x2, R18 ;  /* 0x00000002da128825 */ /* 0x000fe200078e0212 */
[----:B------:R2:W-:Y:S01]  /*19a0*/  @!P0 LDGSTS.E.BYPASS.LTC128B.128 [R220+0x8100], [R20.64], !P4 ;  /* 0x0810000014dc8fae */ /* 0x0005e2000e101d4c */
[----:B------:R-:W-:-:S03]  /*19b0*/  @!P1 LEA R16, P2, R6, c[0x0][0x2a0], 0x2 ;  /* 0x0000a80006109a11 */ /* 0x000fc600078410ff */
[----:B------:R3:W-:Y:S01]  /*19c0*/  @!P0 LDGSTS.E.BYPASS.LTC128B.128 [R220+0xa100], [R18.64], !P3 ;  /* 0x0a10000012dc8fae */ /* 0x0007e2000d901d4c */
[----:B----4-:R-:W-:-:S03]  /*19d0*/  @!P1 LEA.HI.X R17, R6, c[0x0][0x2a4], R5, 0x2, P2 ;  /* 0x0000a90006119a11 */ /* 0x010fc600010f1405 */
[----:B------:R-:W0:Y:S04]  /*19e0*/  LDGDEPBAR ;  /* 0x00000000000079af */ /* 0x000e280000000000 */
[----:B------:R-:W-:Y:S06]  /*19f0*/  BAR.SYNC.DEFER_BLOCKING 0x0 ;  /* 0x0000000000007b1d */ /* 0x000fec0000010000 */
[----:B------:R-:W4:Y:S01]  /*1a00*/  @!P1 LDG.E R225, [R16.64] ;  /* 0x0000000c10e19981 */ /* 0x000f22000c1e1900 */
[----:B------:R-:W-:Y:S01]  /*1a10*/  IMAD.MOV R5, RZ, RZ, -R2 ;  /* 0x000000ffff057224 */ /* 0x000fe200078e0a02 */
[----:B------:R-:W-:Y:S01]  /*1a20*/  UIMAD UR9, UR16, UR4, URZ ;  /* 0x00000004100972a4 */ /* 0x000fe2000f8e023f */
[----:B------:R-:W-:Y:S01]  /*1a30*/  SHF.R.S32.HI R6, RZ, 0x4, R7 ;  /* 0x00000004ff067819 */ /* 0x000fe20000011407 */
[----:B------:R-:W-:Y:S01]  /*1a40*/  UIMAD.WIDE.U32 UR18, UR8, UR4, URZ ;  /* 0x00000004081272a5 */ /* 0x000fe2000f8e003f */
[----:B------:R-:W-:Y:S01]  /*1a50*/  IMAD R226, R5, c[0x0][0x2b8], R226 ;  /* 0x0000ae0005e27a24 */ /* 0x000fe200078e02e2 */
[----:B------:R-:W-:Y:S01]  /*1a60*/  UIMAD UR9, UR8, UR5, UR9 ;  /* 0x00000005080972a4 */ /* 0x000fe2000f8e0209 */
[----:B------:R-:W-:Y:S01]  /*1a70*/  IMAD R92, R148, -0x30, R3 ;  /* 0xffffffd0945c7824 */ /* 0x000fe200078e0203 */
[----:B------:R-:W-:Y:S01]  /*1a80*/  LEA.HI R7, R7, R6, RZ, 0x1 ;  /* 0x0000000607077211 */ /* 0x000fe200078f08ff */
[----:B--2---:R-:W-:Y:S01]  /*1a90*/  IMAD.WIDE.U32 R20, R226, c[0x0][0x1e0], RZ ;  /* 0x00007800e2147a25 */ /* 0x004fe200078e00ff */
[----:B-1----:R-:W-:Y:S01]  /*1aa0*/  SHF.R.S32.HI R9, RZ, 0x1f, R226 ;  /* 0x0000001fff097819 */ /* 0x002fe200000114e2 */
[----:B------:R-:W-:Y:S01]  /*1ab0*/  UIADD3 UR9, UR19, UR9, URZ ;  /* 0x0000000913097290 */ /* 0x000fe2000fffe03f */
[----:B------:R-:W-:Y:S01]  /*1ac0*/  LOP3.LUT R15, R15, 0xfffffff8, RZ, 0xc0, !PT ;  /* 0xfffffff80f0f7812 */ /* 0x000fe200078ec0ff */
[----:B---3--:R-:W-:Y:S01]  /*1ad0*/  IMAD.MOV.U32 R18, RZ, RZ, R20 ;  /* 0x000000ffff127224 */ /* 0x008fe200078e0014 */
[----:B------:R-:W-:Y:S01]  /*1ae0*/  IADD3 R3, R92, UR7, RZ ;  /* 0x000000075c037c10 */ /* 0x000fe2000fffe0ff */
[----:B------:R-:W-:Y:S01]  /*1af0*/  IMAD R5, R9, c[0x0][0x1e0], RZ ;  /* 0x0000780009057a24 */ /* 0x000fe200078e02ff */
[----:B------:R-:W-:Y:S01]  /*1b00*/  LOP3.LUT R97, R97, 0x7fffffe, RZ, 0xc0, !PT ;  /* 0x07fffffe61617812 */ /* 0x000fe200078ec0ff */
[----:B------:R-:W-:Y:S01]  /*1b10*/  IMAD R9, R9, c[0x0][0x208], RZ ;  /* 0x0000820009097a24 */ /* 0x000fe200078e02ff */
[----:B------:R-:W-:Y:S01]  /*1b20*/  LOP3.LUT R7, R7, 0xfffffffe, RZ, 0xc0, !PT ;  /* 0xfffffffe07077812 */ /* 0x000fe200078ec0ff */
[C---:B------:R-:W-:Y:S01]  /*1b30*/  IMAD R2, R226.reuse, c[0x0][0x1e4], R5 ;  /* 0x00007900e2027a24 */ /* 0x040fe200078e0205 */
[----:B------:R-:W-:Y:S01]  /*1b40*/  SHF.R.S32.HI R5, RZ, 0x1f, R10 ;  /* 0x0000001fff057819 */ /* 0x000fe2000001140a */
[----:B------:R-:W-:Y:S01]  /*1b50*/  IMAD R9, R226, c[0x0][0x20c], R9 ;  /* 0x00008300e2097a24 */ /* 0x000fe200078e0209 */
[----:B------:R-:W-:Y:S01]  /*1b60*/  ULDC.64 UR4, c[0x0][0x210] ;  /* 0x0000840000047ab9 */ /* 0x000fe20000000a00 */
[----:B------:R-:W-:Y:S01]  /*1b70*/  IMAD.IADD R19, R21, 0x1, R2 ;  /* 0x0000000115137824 */ /* 0x000fe200078e0202 */
[----:B------:R-:W-:Y:S01]  /*1b80*/  LEA.HI R5, R5, R10, RZ, 0x3 ;  /* 0x0000000a05057211 */ /* 0x000fe200078f18ff */
[----:B------:R-:W-:Y:S01]  /*1b90*/  IMAD.IADD R15, R224, 0x1, -R15 ;  /* 0x00000001e00f7824 */ /* 0x000fe200078e0a0f */
[----:B------:R-:W-:Y:S01]  /*1ba0*/  UIMAD.WIDE.U32 UR20, UR8, UR4, URZ ;  /* 0x00000004081472a5 */ /* 0x000fe2000f8e003f */
[----:B------:R-:W-:Y:S01]  /*1bb0*/  IMAD.IADD R97, R10, 0x1, -R97 ;  /* 0x000000010a617824 */ /* 0x000fe200078e0a61 */
[----:B------:R-:W-:Y:S01]  /*1bc0*/  UIMAD UR4, UR16, UR4, URZ ;  /* 0x00000004100472a4 */ /* 0x000fe2000f8e023f */
[----:B------:R-:W-:Y:S01]  /*1bd0*/  IMAD.IADD R7, R6, 0x1, -R7 ;  /* 0x0000000106077824 */ /* 0x000fe200078e0a07 */
[----:B------:R-:W-:Y:S01]  /*1be0*/  LEA.HI R6, R15, R15, RZ, 0x1 ;  /* 0x0000000f0f067211 */ /* 0x000fe200078f08ff */
[----:B------:R-:W-:Y:S01]  /*1bf0*/  IMAD.SHL.U32 R216, R14, 0x8, RZ ;  /* 0x000000080ed87824 */ /* 0x000fe200078e00ff */
[----:B------:R-:W-:Y:S01]  /*1c00*/  UIMAD UR4, UR8, UR5, UR4 ;  /* 0x00000005080472a4 */ /* 0x000fe2000f8e0204 */
[----:B------:R-:W-:Y:S01]  /*1c10*/  ISETP.GE.AND P4, PT, R230, c[0x0][0x1d4], PT ;  /* 0x00007500e6007a0c */ /* 0x000fe20003f86270 */
[----:B------:R-:W-:Y:S01]  /*1c20*/  IMAD.SHL.U32 R12, R12, 0x40, RZ ;  /* 0x000000400c0c7824 */ /* 0x000fe200078e00ff */
[----:B------:R-:W-:Y:S01]  /*1c30*/  ISETP.GE.AND P5, PT, R229, c[0x0][0x1d4], PT ;  /* 0x00007500e5007a0c */ /* 0x000fe20003fa6270 */
[----:B------:R-:W-:Y:S01]  /*1c40*/  UIADD3 UR16, UR21, UR4, URZ ;  /* 0x0000000415107290 */ /* 0x000fe2000fffe03f */
[----:B------:R-:W-:Y:S01]  /*1c50*/  ISETP.GE.AND P6, PT, R228, c[0x0][0x1d4], PT ;  /* 0x00007500e4007a0c */ /* 0x000fe20003fc6270 */
[----:B------:R-:W-:Y:S01]  /*1c60*/  IMAD.SHL.U32 R98, R5, 0x20, RZ ;  /* 0x0000002005627824 */ /* 0x000fe200078e00ff */
[----:B------:R-:W-:Y:S01]  /*1c70*/  LOP3.LUT R12, R12, 0xc0, RZ, 0xc0, !PT ;  /* 0x000000c00c0c7812 */ /* 0x000fe200078ec0ff */
[----:B------:R-:W-:Y:S01]  /*1c80*/  BSSY B0, `(.L_x_453) ;  /* 0x000007a000007945 */ /* 0x000fe20003800000 */
[----:B------:R-:W-:-:S02]  /*1c90*/  ISETP.GE.AND P3, PT, R230, c[0x0][0x1d4], PT ;  /* 0x00007500e6007a0c */ /* 0x000fc40003f66270 */
[----:B------:R-:W-:Y:S02]  /*1ca0*/  LOP3.LUT R98, R98, 0xffffff00, RZ, 0xc0, !PT ;  /* 0xffffff0062627812 */ /* 0x000fe400078ec0ff */
[----:B------:R-:W-:Y:S02]  /*1cb0*/  IADD3 R100, R148, -0x1, RZ ;  /* 0xffffffff94647810 */ /* 0x000fe40007ffe0ff */
[----:B------:R-:W-:Y:S02]  /*1cc0*/  SHF.R.S32.HI R245, RZ, 0x1f, R230 ;  /* 0x0000001ffff57819 */ /* 0x000fe400000114e6 */
[----:B------:R-:W-:Y:S02]  /*1cd0*/  SHF.R.S32.HI R234, RZ, 0x1f, R219 ;  /* 0x0000001fffea7819 */ /* 0x000fe400000114db */
[----:B------:R-:W-:Y:S02]  /*1ce0*/  SHF.R.S32.HI R233, RZ, 0x1f, R218 ;  /* 0x0000001fffe97819 */ /* 0x000fe400000114da */
[----:B----4-:R-:W-:Y:S01]  /*1cf0*/  SHF.R.S32.HI R8, RZ, 0x1f, R225 ;  /* 0x0000001fff087819 */ /* 0x010fe200000114e1 */
[----:B------:R-:W-:-:S04]  /*1d00*/  IMAD.WIDE.U32 R16, R225, c[0x0][0x1f0], R18 ;  /* 0x00007c00e1107a25 */ /* 0x000fc800078e0012 */
[----:B------:R-:W-:Y:S02]  /*1d10*/  IMAD R2, R8, c[0x0][0x1f0], RZ ;  /* 0x00007c0008027a24 */ /* 0x000fe400078e02ff */
[----:B------:R-:W-:-:S04]  /*1d20*/  IMAD.WIDE.U32 R18, R226, c[0x0][0x208], RZ ;  /* 0x00008200e2127a25 */ /* 0x000fc800078e00ff */
[----:B------:R-:W-:Y:S01]  /*1d30*/  IMAD R11, R225, c[0x0][0x1f4], R2 ;  /* 0x00007d00e10b7a24 */ /* 0x000fe200078e0202 */
[----:B------:R-:W-:Y:S01]  /*1d40*/  IADD3 R2, P0, R16, UR18, RZ ;  /* 0x0000001210027c10 */ /* 0x000fe2000ff1e0ff */
[----:B------:R-:W-:Y:S01]  /*1d50*/  IMAD.IADD R19, R19, 0x1, R9 ;  /* 0x0000000113137824 */ /* 0x000fe200078e0209 */
[----:B------:R-:W-:Y:S01]  /*1d60*/  IMNMX R9, R3, 0x30, PT ;  /* 0x0000003003097817 */ /* 0x000fe20003800200 */
[----:B------:R-:W-:Y:S01]  /*1d70*/  IMAD R8, R8, c[0x0][0x218], RZ ;  /* 0x0000860008087a24 */ /* 0x000fe200078e02ff */
[----:B------:R-:W-:Y:S01]  /*1d80*/  IADD3.X R11, R17, UR9, R11, P0, !PT ;  /* 0x00000009110b7c10 */ /* 0x000fe200087fe40b */
[----:B------:R-:W-:Y:S01]  /*1d90*/  IMAD.WIDE.U32 R18, R225, c[0x0][0x218], R18 ;  /* 0x00008600e1127a25 */ /* 0x000fe200078e0012 */
[----:B------:R-:W-:-:S03]  /*1da0*/  LEA R20, P0, R2, c[0x0][0x1c8], 0x1 ;  /* 0x0000720002147a11 */ /* 0x000fc600078008ff */
[----:B------:R-:W-:Y:S01]  /*1db0*/  IMAD.IADD R9, R9, 0x1, -R238 ;  /* 0x0000000109097824 */ /* 0x000fe200078e0aee */
[----:B------:R-:W-:Y:S01]  /*1dc0*/  LEA.HI.X R11, R2, c[0x0][0x1cc], R11, 0x1, P0 ;  /* 0x00007300020b7a11 */ /* 0x000fe200000f0c0b */
[----:B------:R-:W-:Y:S01]  /*1dd0*/  SHFL.IDX PT, R16, R20, RZ, 0x1c1f ;  /* 0x001c1fff14107589 */ /* 0x000fe200000e0000 */
[----:B------:R-:W-:Y:S01]  /*1de0*/  LOP3.LUT R2, R6, 0x3fffffe, RZ, 0xc0, !PT ;  /* 0x03fffffe06027812 */ /* 0x000fe200078ec0ff */
[----:B------:R-:W-:Y:S01]  /*1df0*/  IMAD R13, R225, c[0x0][0x21c], R8 ;  /* 0x00008700e10d7a24 */ /* 0x000fe200078e0208 */
[----:B------:R-:W-:Y:S01]  /*1e00*/  ISETP.GE.AND P1, PT, R9, 0x1, PT ;  /* 0x000000010900780c */ /* 0x000fe20003f26270 */
[----:B------:R-:W1:Y:S01]  /*1e10*/  SHFL.IDX PT, R17, R11, RZ, 0x1c1f ;  /* 0x001c1fff0b117589 */ /* 0x000e6200000e0000 */
[----:B------:R-:W-:Y:S01]  /*1e20*/  SHF.R.S32.HI R6, RZ, 0x1, R6 ;  /* 0x00000001ff067819 */ /* 0x000fe20000011406 */
[----:B------:R-:W-:Y:S01]  /*1e30*/  IMAD.IADD R2, R15, 0x1, -R2 ;  /* 0x000000010f027824 */ /* 0x000fe200078e0a02 */
[----:B------:R-:W-:Y:S01]  /*1e40*/  ISETP.GT.AND P0, PT, R9, 0x20, PT ;  /* 0x000000200900780c */ /* 0x000fe20003f04270 */
[----:B------:R2:W-:Y:S01]  /*1e50*/  SHFL.IDX PT, R10, R20, 0x1, 0x1c1f ;  /* 0x003c1f00140a7f89 */ /* 0x0005e200000e0000 */
[----:B------:R-:W-:Y:S01]  /*1e60*/  IADD3 R8, P2, R18, UR20, RZ ;  /* 0x0000001412087c10 */ /* 0x000fe2000ff5e0ff */
[----:B------:R-:W-:-:S02]  /*1e70*/  IMAD.SHL.U32 R9, R6, 0x40, RZ ;  /* 0x0000004006097824 */ /* 0x000fc400078e00ff */
[----:B------:R-:W3:Y:S01]  /*1e80*/  SHFL.IDX PT, R11, R11, 0x1, 0x1c1f ;  /* 0x003c1f000b0b7f89 */ /* 0x000ee200000e0000 */
[----:B------:R-:W-:Y:S01]  /*1e90*/  IADD3.X R13, R19, UR16, R13, P2, !PT ;  /* 0x00000010130d7c10 */ /* 0x000fe200097fe40d */
[----:B------:R-:W-:Y:S01]  /*1ea0*/  IMAD R5, R7, 0x8, R2 ;  /* 0x0000000807057824 */ /* 0x000fe200078e0202 */
[----:B------:R-:W-:Y:S02]  /*1eb0*/  LOP3.LUT R9, R9, 0xc0, RZ, 0xc0, !PT ;  /* 0x000000c009097812 */ /* 0x000fe400078ec0ff */
[----:B------:R-:W-:Y:S02]  /*1ec0*/  LOP3.LUT P2, RZ, R6, 0x2, RZ, 0xc0, !PT ;  /* 0x0000000206ff7812 */ /* 0x000fe4000784c0ff */
[----:B------:R-:W-:Y:S02]  /*1ed0*/  LOP3.LUT R216, R9, 0x8, R216, 0xf8, !PT ;  /* 0x0000000809d87812 */ /* 0x000fe400078ef8d8 */
[----:B------:R-:W-:-:S04]  /*1ee0*/  SHF.R.U32.HI R15, RZ, 0x3, R9 ;  /* 0x00000003ff0f7819 */ /* 0x000fc80000011609 */
[----:B------:R-:W-:Y:S01]  /*1ef0*/  LOP3.LUT R216, R216, R15, RZ, 0x3c, !PT ;  /* 0x0000000fd8d87212 */ /* 0x000fe200078e3cff */
[----:B-1----:R-:W-:-:S04]  /*1f00*/  @P1 IMAD.WIDE R18, R219, 0x2, R16 ;  /* 0x00000002db121825 */ /* 0x002fc800078e0210 */
[----:B--2---:R-:W-:-:S04]  /*1f10*/  @P1 IMAD.WIDE R20, R230, 0x2, R16 ;  /* 0x00000002e6141825 */ /* 0x004fc800078e0210 */
[----:B------:R-:W-:Y:S01]  /*1f20*/  @P1 IMAD.WIDE R22, R218, 0x2, R16 ;  /* 0x00000002da161825 */ /* 0x000fe200078e0210 */
[----:B------:R1:W-:Y:S03]  /*1f30*/  @P1 LDGSTS.E.BYPASS.LTC128B.128 [R220+0x2500], [R20.64], !P4 ;  /* 0x0250000014dc1fae */ /* 0x0003e6000e101d4c */
[--C-:B---3--:R-:W-:Y:S01]  /*1f40*/  @P0 IMAD.WIDE R16, R230, 0x2, R10.reuse ;  /* 0x00000002e6100825 */ /* 0x108fe200078e020a */
[----:B------:R2:W-:Y:S03]  /*1f50*/  @P1 LDGSTS.E.BYPASS.LTC128B.128 [R220+0x3100], [R18.64], !P5 ;  /* 0x0310000012dc1fae */ /* 0x0005e6000e901d4c */
[----:B------:R-:W-:Y:S01]  /*1f60*/  @P0 IMAD.WIDE R14, R219, 0x2, R10 ;  /* 0x00000002db0e0825 */ /* 0x000fe200078e020a */
[----:B------:R1:W-:Y:S01]  /*1f70*/  @P1 LDGSTS.E.BYPASS.LTC128B.128 [R220+0x3d00], [R22.64], !P6 ;  /* 0x03d0000016dc1fae */ /* 0x0003e2000f101d4c */
[----:B------:R-:W-:-:S02]  /*1f80*/  LEA R9, P1, R8, c[0x0][0x1f8], 0x1 ;  /* 0x00007e0008097a11 */ /* 0x000fc400078208ff */
[----:B------:R-:W-:Y:S01]  /*1f90*/  IMAD.U32 R216, R5, 0x20, R216 ;  /* 0x0000002005d87824 */ /* 0x000fe200078e00d8 */
[----:B------:R1:W-:Y:S01]  /*1fa0*/  @P0 LDGSTS.E.BYPASS.LTC128B.128 [R220+0x2d00], [R16.64], !P4 ;  /* 0x02d0000010dc0fae */ /* 0x0003e2000e101d4c */
[----:B------:R-:W-:Y:S02]  /*1fb0*/  LEA.HI.X R8, R8, c[0x0][0x1fc], R13, 0x1, P1 ;  /* 0x00007f0008087a11 */ /* 0x000fe400008f0c0d */
[----:B------:R-:W-:Y:S01]  /*1fc0*/  IMAD.SHL.U32 R216, R216, 0x2, RZ ;  /* 0x00000002d8d87824 */ /* 0x000fe200078e00ff */
[----:B------:R3:W-:Y:S01]  /*1fd0*/  @P0 LDGSTS.E.BYPASS.LTC128B.128 [R220+0x3900], [R14.64], !P5 ;  /* 0x039000000edc0fae */ /* 0x0007e2000e901d4c */
[----:B------:R-:W-:Y:S02]  /*1fe0*/  ISETP.GE.AND P4, PT, R229, c[0x0][0x1d4], PT ;  /* 0x00007500e5007a0c */ /* 0x000fe40003f86270 */
[----:B------:R-:W-:Y:S01]  /*1ff0*/  ISETP.GE.AND P1, PT, R228, c[0x0][0x1d4], PT ;  /* 0x00007500e4007a0c */ /* 0x000fe20003f26270 */
[----:B------:R-:W-:Y:S01]  /*2000*/  SHFL.IDX PT, R6, R9, RZ, 0x1c1f ;  /* 0x001c1fff09067589 */ /* 0x000fe200000e0000 */
[----:B------:R-:W-:-:S02]  /*2010*/  IADD3 R5, R216, 0x2500, RZ ;  /* 0x00002500d8057810 */ /* 0x000fc40007ffe0ff */
[----:B------:R-:W-:Y:S02]  /*2020*/  IADD3 R215, R216, 0x2520, RZ ;  /* 0x00002520d8d77810 */ /* 0x000fe40007ffe0ff */
[----:B------:R-:W-:Y:S02]  /*2030*/  @P2 IADD3 R215, R5, -0x20, RZ ;  /* 0xffffffe005d72810 */ /* 0x000fe40007ffe0ff */
[----:B------:R-:W-:Y:S02]  /*2040*/  ISETP.GT.AND P2, PT, R227, 0x2f, PT ;  /* 0x0000002fe300780c */ /* 0x000fe40003f44270 */
[C---:B------:R-:W-:Y:S01]  /*2050*/  IADD3 R211, R215.reuse, 0x400, RZ ;  /* 0x00000400d7d37810 */ /* 0x040fe20007ffe0ff */
[----:B--2---:R-:W-:Y:S01]  /*2060*/  @P0 IMAD.WIDE R18, R218, 0x2, R10 ;  /* 0x00000002da120825 */ /* 0x004fe200078e020a */
[----:B------:R-:W-:-:S03]  /*2070*/  IADD3 R210, R215, 0x800, RZ ;  /* 0x00000800d7d27810 */ /* 0x000fc60007ffe0ff */
[----:B------:R-:W-:Y:S01]  /*2080*/  IMAD.SHL.U32 R11, R7, 0x8, RZ ;  /* 0x00000008070b7824 */ /* 0x000fe200078e00ff */
[----:B------:R1:W-:Y:S01]  /*2090*/  @P0 LDGSTS.E.BYPASS.LTC128B.128 [R220+0x4500], [R18.64], !P6 ;  /* 0x0450000012dc0fae */ /* 0x0003e2000f101d4c */
[----:B------:R-:W-:-:S03]  /*20a0*/  IMAD R10, R95, 0x200, R98 ;  /* 0x000002005f0a7824 */ /* 0x000fc600078e0262 */
[----:B------:R-:W0:Y:S01]  /*20b0*/  LDGDEPBAR ;  /* 0x00000000000079af */ /* 0x000e220000000000 */
[----:B------:R-:W-:Y:S01]  /*20c0*/  LOP3.LUT R2, R12, 0x8, R11, 0xf8, !PT ;  /* 0x000000080c027812 */ /* 0x000fe200078ef80b */
[----:B------:R-:W-:Y:S01]  /*20d0*/  IMAD R217, R97, 0x20, R10 ;  /* 0x0000002061d97824 */ /* 0x000fe200078e020a */
[----:B------:R-:W-:Y:S01]  /*20e0*/  SHF.R.U32.HI R11, RZ, 0x3, R12 ;  /* 0x00000003ff0b7819 */ /* 0x000fe2000001160c */
[----:B------:R-:W3:Y:S01]  /*20f0*/  SHFL.IDX PT, R7, R8, RZ, 0x1c1f ;  /* 0x001c1fff08077589 */ /* 0x000ee200000e0000 */
[----:B------:R-:W-:Y:S02]  /*2100*/  IMAD.IADD R12, R3, 0x1, -R238 ;  /* 0x00000001030c7824 */ /* 0x000fe400078e0aee */
[----:B------:R-:W-:-:S03]  /*2110*/  LOP3.LUT R2, R2, R11, RZ, 0x3c, !PT ;  /* 0x0000000b02027212 */ /* 0x000fc600078e3cff */
[----:B------:R-:W-:Y:S02]  /*2120*/  ISETP.LT.OR P0, PT, R12, 0x1, P3 ;  /* 0x000000010c00780c */ /* 0x000fe40001f01670 */
[----:B------:R-:W-:-:S04]  /*2130*/  IMAD.IADD R217, R2, 0x1, R217 ;  /* 0x0000000102d97824 */ /* 0x000fc800078e02d9 */
[----:B------:R-:W-:-:S04]  /*2140*/  IMAD.SHL.U32 R217, R217, 0x2, RZ ;  /* 0x00000002d9d97824 */ /* 0x000fc800078e00ff */
[----:B------:R-:W-:Y:S01]  /*2150*/  IMAD R213, R0, 0x2, R217 ;  /* 0x0000000200d57824 */ /* 0x000fe200078e02d9 */
[----:B------:R-:W-:-:S04]  /*2160*/  DEPBAR.LE SB0, 0x1 ;  /* 0x000080400000791a */ /* 0x000fc80000000000 */
[----:B------:R-:W-:-:S04]  /*2170*/  DEPBAR.LE SB0, 0x0 ;  /* 0x000080000000791a */ /* 0x000fc80000000000 */
[----:B------:R-:W-:Y:S01]  /*2180*/  BAR.SYNC.DEFER_BLOCKING 0x0 ;  /* 0x0000000000007b1d */ /* 0x000fe20000010000 */
[----:B---3--:R-:W-:-:S04]  /*2190*/  IMAD.WIDE R14, R230, 0x2, R6 ;  /* 0x00000002e60e7825 */ /* 0x008fc800078e0206 */
[----:B------:R-:W-:-:S04]  /*21a0*/  IMAD.WIDE R10, R219, 0x2, R6 ;  /* 0x00000002db0a7825 */ /* 0x000fc800078e0206 */
[----:B------:R-:W-:Y:S01]  /*21b0*/  IMAD.WIDE R6, R218, 0x2, R6 ;  /* 0x00000002da067825 */ /* 0x000fe200078e0206 */
[----:B------:R1:W2:Y:S04]  /*21c0*/  LDSM.16.M88.4 R44, [R217+0x4900] ;  /* 0x00490000d92c783b */ /* 0x0002a80000000200 */
[----:B------:R1:W3:Y:S04]  /*21d0*/  LDSM.16.M88.4 R48, [R217+0x5900] ;  /* 0x00590000d930783b */ /* 0x0002e80000000200 */
[----:B------:R1:W4:Y:S04]  /*21e0*/  LDSM.16.M88.4 R64, [R216+0x2500] ;  /* 0x00250000d840783b */ /* 0x0003280000000200 */
[----:B------:R1:W1:Y:S04]  /*21f0*/  LDSM.16.M88.4 R56, [R216+0x2900] ;  /* 0x00290000d838783b */ /* 0x0002680000000200 */
[----:B------:R1:W1:Y:S04]  /*2200*/  LDSM.16.M88.4 R72, [R216+0x2d00] ;  /* 0x002d0000d848783b */ /* 0x0002680000000200 */
[----:B------:R1:W1:Y:S04]  /*2210*/  LDSM.16.M88.4 R24, [R213+0x4900] ;  /* 0x00490000d518783b */ /* 0x0002680000000200 */
[----:B------:R1:W1:Y:S04]  /*2220*/  LDSM.16.M88.4 R40, [R213+0x5900] ;  /* 0x00590000d528783b */ /* 0x0002680000000200 */
[----:B------:R1:W1:Y:S04]  /*2230*/  LDSM.16.M88.4 R36, [R215] ;  /* 0x00000000d724783b */ /* 0x0002680000000200 */
[----:B------:R1:W1:Y:S04]  /*2240*/  LDSM.16.M88.4 R32, [R215+0x400] ;  /* 0x00040000d720783b */ /* 0x0002680000000200 */
[----:B------:R1:W1:Y:S04]  /*2250*/  LDSM.16.M88.4 R28, [R215+0x800] ;  /* 0x00080000d71c783b */ /* 0x0002680000000200 */
[----:B------:R-:W-:Y:S01]  /*2260*/  @!PT LDS RZ, [RZ] ;  /* 0x00000000fffff984 */ /* 0x000fe20000000800 */
[----:B------:R-:W-:Y:S01]  /*2270*/  @!PT LDS RZ, [RZ] ;  /* 0x00000000fffff984 */ /* 0x000fe20000000800 */
[----:B------:R-:W-:Y:S01]  /*2280*/  @!PT LDS RZ, [RZ] ;  /* 0x00000000fffff984 */ /* 0x000fe20000000800 */
[----:B------:R1:W-:Y:S01]  /*2290*/  LDGSTS.E.BYPASS.LTC128B.128 [R220+0x100], [R14.64], !P0 ;  /* 0x001000000edc7fae */ /* 0x0003e2000c101d4c */
[----:B------:R-:W-:-:S13]  /*22a0*/  ISETP.LT.OR P0, PT, R12, 0x1, P4 ;  /* 0x000000010c00780c */ /* 0x000fda0002701670 */
[----:B------:R1:W-:Y:S01]  /*22b0*/  LDGSTS.E.BYPASS.LTC128B.128 [R220+0xd00], [R10.64], !P0 ;  /* 0x00d000000adc7fae */ /* 0x0003e2000c101d4c */
[----:B------:R-:W-:-:S13]  /*22c0*/  ISETP.LT.OR P0, PT, R12, 0x1, P1 ;  /* 0x000000010c00780c */ /* 0x000fda0000f01670 */
[----:B------:R1:W-:Y:S01]  /*22d0*/  LDGSTS.E.BYPASS.LTC128B.128 [R220+0x1900], [R6.64], !P0 ;  /* 0x0190000006dc7fae */ /* 0x0003e2000c101d4c */
[----:B------:R-:W-:-:S13]  /*22e0*/  ISETP.GT.AND P0, PT, R224, 0x3f, PT ;  /* 0x0000003fe000780c */ /* 0x000fda0003f04270 */
[----:B------:R-:W-:Y:S05]  /*22f0*/  @P0 BRA `(.L_x_454) ;  /* 0x0000012000000947 */ /* 0x000fea0003800000 */
[----:B--234-:R-:W-:Y:S05]  /*2300*/  BRA.DIV ~URZ, `(.L_x_455) ;  /* 0x000106b27f007947 */ /* 0x01cfea000b800000 */
[----:B------:R2:W3:Y:S04]  /*2310*/  SHFL.IDX PT, R13, R8, 0x1, 0x1c1f ;  /* 0x003c1f00080d7f89 */ /* 0x0004e800000e0000 */
[----:B------:R2:W4:Y:S02]  /*2320*/  SHFL.IDX PT, R5, R9, 0x1, 0x1c1f ;  /* 0x003c1f0009057f89 */ /* 0x00052400000e0000 */
.L_x_539:
[----:B--2-4-:R-:W-:-:S04]  /*2330*/  LEA R8, P0, R230, R5, 0x1 ;  /* 0x00000005e6087211 */ /* 0x014fc800078008ff */
[----:B---3--:R-:W-:Y:S02]  /*2340*/  LEA.HI.X R9, R230, R13, R245, 0x1, P0 ;  /* 0x0000000de6097211 */ /* 0x008fe400000f0cf5 */
[----:B-1----:R-:W-:-:S04]  /*2350*/  LEA R6, P0, R219, R5, 0x1 ;  /* 0x00000005db067211 */ /* 0x002fc800078008ff */
[----:B------:R-:W-:Y:S02]  /*2360*/  LEA.HI.X R7, R219, R13, R234, 0x1, P0 ;  /* 0x0000000ddb077211 */ /* 0x000fe400000f0cea */
[----:B------:R-:W-:-:S04]  /*2370*/  LEA R4, P0, R218, R5, 0x1 ;  /* 0x00000005da047211 */ /* 0x000fc800078008ff */
[----:B------:R-:W-:Y:S02]  /*2380*/  LEA.HI.X R5, R218, R13, R233, 0x1, P0 ;  /* 0x0000000dda057211 */ /* 0x000fe400000f0ce9 */
[----:B------:R-:W-:-:S13]  /*2390*/  ISETP.LT.OR P0, PT, R12, 0x21, P3 ;  /* 0x000000210c00780c */ /* 0x000fda0001f01670 */
[----:B------:R-:W-:Y:S01]  /*23a0*/  @!PT LDS RZ, [RZ] ;  /* 0x00000000fffff984 */ /* 0x000fe20000000800 */
[----:B------:R-:W-:Y:S01]  /*23b0*/  @!PT LDS RZ, [RZ] ;  /* 0x00000000fffff984 */ /* 0x000fe20000000800 */
[----:B------:R-:W-:Y:S01]  /*23c0*/  @!PT LDS RZ, [RZ] ;  /* 0x00000000fffff984 */ /* 0x000fe20000000800 */
[----:B------:R1:W-:Y:S01]  /*23d0*/  LDGSTS.E.BYPASS.LTC128B.128 [R220+0x900], [R8.64], !P0 ;  /* 0x0090000008dc7fae */ /* 0x0003e2000c101d4c */
[----:B------:R-:W-:-:S13]  /*23e0*/  ISETP.LT.OR P0, PT, R12, 0x21, P4 ;  /* 0x000000210c00780c */ /* 0x000fda0002701670 */
[----:B------:R1:W-:Y:S01]  /*23f0*/  LDGSTS.E.BYPASS.LTC128B.128 [R220+0x1500], [R6.64], !P0 ;  /* 0x0150000006dc7fae */ /* 0x0003e2000c101d4c */
[----:B------:R-:W-:-:S13]  /*2400*/  ISETP.LT.OR P0, PT, R12, 0x21, P1 ;  /* 0x000000210c00780c */ /* 0x000fda0000f01670 */
[----:B------:R1:W-:Y:S02]  /*2410*/  LDGSTS.E.BYPASS.LTC128B.128 [R220+0x2100], [R4.64], !P0 ;  /* 0x0210000004dc7fae */ /* 0x0003e4000c101d4c */
.L_x_454:
[----:B--234-:R-:W-:Y:S05]  /*2420*/  BSYNC B0 ;  /* 0x0000000000007941 */ /* 0x01cfea0003800000 */
.L_x_453:
[----:B------:R-:W0:Y:S01]  /*2430*/  LDGDEPBAR ;  /* 0x00000000000079af */ /* 0x000e220000000000 */
[----:B------:R-:W-:Y:S01]  /*2440*/  WARPSYNC 0xffffffff ;  /* 0xffffffff00007948 */ /* 0x000fe20003800000 */
[C---:B-1----:R-:W-:Y:S01]  /*2450*/  HMMA.16816.F32.BF16 R20, R48.reuse, R64, RZ ;  /* 0x000000403014723c */ /* 0x042fe200000418ff */
[----:B------:R-:W-:Y:S01]  /*2460*/  ISETP.GT.AND P0, PT, R100, R221, PT ;  /* 0x000000dd6400720c */ /* 0x000fe20003f04270 */
[----:B------:R-:W-:Y:S01]  /*2470*/  LDSM.16.M88.4 R88, [R217+0x7900] ;  /* 0x00790000d958783b */ /* 0x000fe20000000200 */
[----:B------:R-:W-:Y:S01]  /*2480*/  IMAD R97, R97, 0x20, R98 ;  /* 0x0000002061617824 */ /* 0x000fe200078e0262 */
[C---:B------:R-:W-:Y:S02]  /*2490*/  IADD3 R209, R215.reuse, 0xc00, RZ ;  /* 0x00000c00d7d17810 */ /* 0x040fe40007ffe0ff */
[----:B------:R-:W1:Y:S01]  /*24a0*/  LDSM.16.M88.4 R80, [R216+0x3500] ;  /* 0x00350000d850783b */ /* 0x000e620000000200 */
[----:B------:R-:W-:Y:S01]  /*24b0*/  IMAD.IADD R2, R2, 0x1, R97 ;  /* 0x0000000102027824 */ /* 0x000fe200078e0261 */
[----:B------:R-:W-:Y:S01]  /*24c0*/  HMMA.16816.F32.BF16 R12, R48, R56, RZ ;  /* 0x00000038300c723c */ /* 0x000fe200000418ff */
[C---:B------:R-:W-:Y:S01]  /*24d0*/  IADD3 R208, R215.reuse, 0x1000, RZ ;  /* 0x00001000d7d07810 */ /* 0x040fe20007ffe0ff */
[----:B------:R-:W2:Y:S01]  /*24e0*/  LDSM.16.M88.4 R84, [R216+0x3100] ;  /* 0x00310000d854783b */ /* 0x000ea20000000200 */
[----:B------:R-:W-:-:S02]  /*24f0*/  IADD3 R207, R215, 0x1400, RZ ;  /* 0x00001400d7cf7810 */ /* 0x000fc40007ffe0ff */
[C---:B------:R-:W-:Y:S01]  /*2500*/  IADD3 R206, R215.reuse, 0x1800, RZ ;  /* 0x00001800d7ce7810 */ /* 0x040fe20007ffe0ff */
[----:B------:R-:W3:Y:S01]  /*2510*/  LDSM.16.M88.4 R76, [R216+0x3900] ;  /* 0x00390000d84c783b */ /* 0x000ee20000000200 */
[C---:B------:R-:W-:Y:S01]  /*2520*/  IADD3 R205, R215.reuse, 0x1c00, RZ ;  /* 0x00001c00d7cd7810 */ /* 0x040fe20007ffe0ff */
[----:B------:R-:W-:Y:S01]  /*2530*/  HMMA.16816.F32.BF16 R16, R48, R66, RZ ;  /* 0x000000423010723c */ /* 0x000fe200000418ff */
[----:B------:R-:W-:-:S07]  /*2540*/  IADD3 R204, R215, 0x2000, RZ ;  /* 0x00002000d7cc7810 */ /* 0x000fce0007ffe0ff */
[----:B------:R-:W-:Y:S08]  /*2550*/  HMMA.16816.F32.BF16 R8, R48, R58, RZ ;  /* 0x0000003a3008723c */ /* 0x000ff000000418ff */
[C---:B------:R-:W-:Y:S08]  /*2560*/  HMMA.16816.F32.BF16 R68, R44.reuse, R64, RZ ;  /* 0x000000402c44723c */ /* 0x040ff000000418ff */
[----:B------:R-:W-:Y:S08]  /*2570*/  HMMA.16816.F32.BF16 R60, R44, R56, RZ ;  /* 0x000000382c3c723c */ /* 0x000ff000000418ff */
[-C--:B------:R-:W-:Y:S08]  /*2580*/  HMMA.16816.F32.BF16 R4, R48, R72.reuse, RZ ;  /* 0x000000483004723c */ /* 0x080ff000000418ff */
[C---:B------:R-:W-:Y:S08]  /*2590*/  HMMA.16816.F32.BF16 R52, R44.reuse, R72, RZ ;  /* 0x000000482c34723c */ /* 0x040ff000000418ff */
[C---:B------:R-:W-:Y:S08]  /*25a0*/  HMMA.16816.F32.BF16 R64, R44.reuse, R66, RZ ;  /* 0x000000422c40723c */ /* 0x040ff000000418ff */
[----:B------:R-:W-:Y:S08]  /*25b0*/  HMMA.16816.F32.BF16 R56, R44, R58, RZ ;  /* 0x0000003a2c38723c */ /* 0x000ff000000418ff */
[-C--:B------:R-:W-:Y:S08]  /*25c0*/  HMMA.16816.F32.BF16 R48, R48, R74.reuse, RZ ;  /* 0x0000004a3030723c */ /* 0x080ff000000418ff */
[----:B------:R-:W-:Y:S01]  /*25d0*/  HMMA.16816.F32.BF16 R44, R44, R74, RZ ;  /* 0x0000004a2c2c723c */ /* 0x000fe200000418ff */
[----:B------:R-:W4:Y:S07]  /*25e0*/  LDSM.16.M88.4 R72, [R217+0x6900] ;  /* 0x00690000d948783b */ /* 0x000f2e0000000200 */
[C---:B------:R-:W-:Y:S08]  /*25f0*/  HMMA.16816.F32.BF16 R12, R40.reuse, R32, R12 ;  /* 0x00000020280c723c */ /* 0x040ff0000004180c */
[C---:B------:R-:W-:Y:S08]  /*2600*/  HMMA.16816.F32.BF16 R20, R40.reuse, R36, R20 ;  /* 0x000000242814723c */ /* 0x040ff00000041814 */
[C---:B------:R-:W-:Y:S08]  /*2610*/  HMMA.16816.F32.BF16 R4, R40.reuse, R28, R4 ;  /* 0x0000001c2804723c */ /* 0x040ff00000041804 */
[C---:B------:R-:W-:Y:S08]  /*2620*/  HMMA.16816.F32.BF16 R16, R40.reuse, R38, R16 ;  /* 0x000000262810723c */ /* 0x040ff00000041810 */
[C---:B------:R-:W-:Y:S08]  /*2630*/  HMMA.16816.F32.BF16 R8, R40.reuse, R34, R8 ;  /* 0x000000222808723c */ /* 0x040ff00000041808 */
[----:B------:R-:W-:Y:S01]  /*2640*/  HMMA.16816.F32.BF16 R48, R40, R30, R48 ;  /* 0x0000001e2830723c */ /* 0x000fe20000041830 */
[----:B------:R-:W-:Y:S07]  /*2650*/  LDSM.16.M88.4 R40, [R215+0x1400] ;  /* 0x00140000d728783b */ /* 0x000fee0000000200 */
[C---:B------:R-:W-:Y:S08]  /*2660*/  HMMA.16816.F32.BF16 R68, R24.reuse, R36, R68 ;  /* 0x000000241844723c */ /* 0x040ff00000041844 */
[C---:B------:R-:W-:Y:S08]  /*2670*/  HMMA.16816.F32.BF16 R60, R24.reuse, R32, R60 ;  /* 0x00000020183c723c */ /* 0x040ff0000004183c */
[C---:B------:R-:W-:Y:S08]  /*2680*/  HMMA.16816.F32.BF16 R52, R24.reuse, R28, R52 ;  /* 0x0000001c1834723c */ /* 0x040ff00000041834 */
[C---:B------:R-:W-:Y:S01]  /*2690*/  HMMA.16816.F32.BF16 R64, R24.reuse, R38, R64 ;  /* 0x000000261840723c */ /* 0x040fe20000041840 */
[----:B------:R-:W-:Y:S07]  /*26a0*/  LDSM.16.M88.4 R36, [R213+0x7900] ;  /* 0x00790000d524783b */ /* 0x000fee0000000200 */
[C---:B------:R-:W-:Y:S01]  /*26b0*/  HMMA.16816.F32.BF16 R56, R24.reuse, R34, R56 ;  /* 0x000000221838723c */ /* 0x040fe20000041838 */
[----:B------:R-:W-:Y:S07]  /*26c0*/  LDSM.16.M88.4 R32, [R215+0xc00] ;  /* 0x000c0000d720783b */ /* 0x000fee0000000200 */
[----:B------:R-:W-:Y:S01]  /*26d0*/  HMMA.16816.F32.BF16 R44, R24, R30, R44 ;  /* 0x0000001e182c723c */ /* 0x000fe2000004182c */
[----:B------:R-:W5:Y:S04]  /*26e0*/  LDSM.16.M88.4 R28, [R215+0x1000] ;  /* 0x00100000d71c783b */ /* 0x000f680000000200 */
[----:B------:R-:W4:Y:S03]  /*26f0*/  LDSM.16.M88.4 R24, [R213+0x6900] ;  /* 0x00690000d518783b */ /* 0x000f260000000200 */
[C---:B-1----:R-:W-:Y:S08]  /*2700*/  HMMA.16816.F32.BF16 R12, R88.reuse, R80, R12 ;  /* 0x00000050580c723c */ /* 0x042ff0000004180c */
[C---:B--2---:R-:W-:Y:S08]  /*2710*/  HMMA.16816.F32.BF16 R20, R88.reuse, R84, R20 ;  /* 0x000000545814723c */ /* 0x044ff00000041814 */
[C---:B---3--:R-:W-:Y:S08]  /*2720*/  HMMA.16816.F32.BF16 R4, R88.reuse, R76, R4 ;  /* 0x0000004c5804723c */ /* 0x048ff00000041804 */
[C---:B------:R-:W-:Y:S08]  /*2730*/  HMMA.16816.F32.BF16 R16, R88.reuse, R86, R16 ;  /* 0x000000565810723c */ /* 0x040ff00000041810 */
[C---:B------:R-:W-:Y:S08]  /*2740*/  HMMA.16816.F32.BF16 R8, R88.reuse, R82, R8 ;  /* 0x000000525808723c */ /* 0x040ff00000041808 */
[----:B------:R-:W-:Y:S01]  /*2750*/  HMMA.16816.F32.BF16 R48, R88, R78, R48 ;  /* 0x0000004e5830723c */ /* 0x000fe20000041830 */
[----:B------:R-:W-:Y:S07]  /*2760*/  LDSM.16.M88.4 R88, [R217+0x8900] ;  /* 0x00890000d958783b */ /* 0x000fee0000000200 */
[C---:B----4-:R-:W-:Y:S08]  /*2770*/  HMMA.16816.F32.BF16 R68, R72.reuse, R84, R68 ;  /* 0x000000544844723c */ /* 0x050ff00000041844 */
[C---:B------:R-:W-:Y:S01]  /*2780*/  HMMA.16816.F32.BF16 R64, R72.reuse, R86, R64 ;  /* 0x000000564840723c */ /* 0x040fe20000041840 */
[----:B------:R-:W-:Y:S07]  /*2790*/  LDSM.16.M88.4 R84, [R217+0x9900] ;  /* 0x00990000d954783b */ /* 0x000fee0000000200 */
[C---:B------:R-:W-:Y:S08]  /*27a0*/  HMMA.16816.F32.BF16 R60, R72.reuse, R80, R60 ;  /* 0x00000050483c723c */ /* 0x040ff0000004183c */
[C---:B------:R-:W-:Y:S01]  /*27b0*/  HMMA.16816.F32.BF16 R56, R72.reuse, R82, R56 ;  /* 0x000000524838723c */ /* 0x040fe20000041838 */
[----:B------:R-:W-:Y:S07]  /*27c0*/  LDSM.16.M88.4 R80, [R216+0x3d00] ;  /* 0x003d0000d850783b */ /* 0x000fee0000000200 */
[C---:B------:R-:W-:Y:S08]  /*27d0*/  HMMA.16816.F32.BF16 R52, R72.reuse, R76, R52 ;  /* 0x0000004c4834723c */ /* 0x040ff00000041834 */
[----:B------:R-:W-:Y:S01]  /*27e0*/  HMMA.16816.F32.BF16 R44, R72, R78, R44 ;  /* 0x0000004e482c723c */ /* 0x000fe2000004182c */
[----:B------:R-:W1:Y:S04]  /*27f0*/  LDSM.16.M88.4 R76, [R216+0x4100] ;  /* 0x00410000d84c783b */ /* 0x000e680000000200 */
[----:B------:R-:W2:Y:S03]  /*2800*/  LDSM.16.M88.4 R72, [R216+0x4500] ;  /* 0x00450000d848783b */ /* 0x000ea60000000200 */
[C---:B-----5:R-:W-:Y:S08]  /*2810*/  HMMA.16816.F32.BF16 R12, R36.reuse, R28, R12 ;  /* 0x0000001c240c723c */ /* 0x060ff0000004180c */
[C---:B------:R-:W-:Y:S08]  /*2820*/  HMMA.16816.F32.BF16 R20, R36.reuse, R32, R20 ;  /* 0x000000202414723c */ /* 0x040ff00000041814 */
[C---:B------:R-:W-:Y:S08]  /*2830*/  HMMA.16816.F32.BF16 R16, R36.reuse, R34, R16 ;  /* 0x000000222410723c */ /* 0x040ff00000041810 */
[C---:B------:R-:W-:Y:S08]  /*2840*/  HMMA.16816.F32.BF16 R8, R36.reuse, R30, R8 ;  /* 0x0000001e2408723c */ /* 0x040ff00000041808 */
[C---:B------:R-:W-:Y:S08]  /*2850*/  HMMA.16816.F32.BF16 R4, R36.reuse, R40, R4 ;  /* 0x000000282404723c */ /* 0x040ff00000041804 */
[----:B------:R-:W-:Y:S01]  /*2860*/  HMMA.16816.F32.BF16 R48, R36, R42, R48 ;  /* 0x0000002a2430723c */ /* 0x000fe20000041830 */
[----:B------:R-:W-:Y:S07]  /*2870*/  LDSM.16.M88.4 R36, [R213+0x9900] ;  /* 0x00990000d524783b */ /* 0x000fee0000000200 */
[C---:B------:R-:W-:Y:S08]  /*2880*/  HMMA.16816.F32.BF16 R68, R24.reuse, R32, R68 ;  /* 0x000000201844723c */ /* 0x040ff00000041844 */
[C---:B------:R-:W-:Y:S01]  /*2890*/  HMMA.16816.F32.BF16 R64, R24.reuse, R34, R64 ;  /* 0x000000221840723c */ /* 0x040fe20000041840 */
[----:B------:R-:W-:Y:S07]  /*28a0*/  LDSM.16.M88.4 R32, [R215+0x1800] ;  /* 0x00180000d720783b */ /* 0x000fee0000000200 */
[C---:B------:R-:W-:Y:S08]  /*28b0*/  HMMA.16816.F32.BF16 R60, R24.reuse, R28, R60 ;  /* 0x0000001c183c723c */ /* 0x040ff0000004183c */
[C---:B------:R-:W-:Y:S01]  /*28c0*/  HMMA.16816.F32.BF16 R56, R24.reuse, R30, R56 ;  /* 0x0000001e1838723c */ /* 0x040fe20000041838 */
[----:B------:R-:W3:Y:S07]  /*28d0*/  LDSM.16.M88.4 R28, [R215+0x1c00] ;  /* 0x001c0000d71c783b */ /* 0x000eee0000000200 */
[C---:B------:R-:W-:Y:S08]  /*28e0*/  HMMA.16816.F32.BF16 R52, R24.reuse, R40, R52 ;  /* 0x000000281834723c */ /* 0x040ff00000041834 */
[----:B------:R-:W-:Y:S01]  /*28f0*/  HMMA.16816.F32.BF16 R44, R24, R42, R44 ;  /* 0x0000002a182c723c */ /* 0x000fe2000004182c */
[----:B------:R-:W4:Y:S04]  /*2900*/  LDSM.16.M88.4 R24, [R215+0x2000] ;  /* 0x00200000d718783b */ /* 0x000f280000000200 */
[----:B------:R-:W5:Y:S01]  /*2910*/  LDSM.16.M88.4 R40, [R213+0x8900] ;  /* 0x00890000d528783b */ /* 0x000f620000000200 */
[----:B------:R-:W-:-:S04]  /*2920*/  DEPBAR.LE SB0, 0x0 ;  /* 0x000080000000791a */ /* 0x000fc80000000000 */
[C---:B-1----:R-:W-:Y:S08]  /*2930*/  HMMA.16816.F32.BF16 R12, R84.reuse, R76, R12 ;  /* 0x0000004c540c723c */ /* 0x042ff0000004180c */
[C---:B------:R-:W-:Y:S08]  /*2940*/  HMMA.16816.F32.BF16 R20, R84.reuse, R80, R20 ;  /* 0x000000505414723c */ /* 0x040ff00000041814 */
[C---:B------:R-:W-:Y:S08]  /*2950*/  HMMA.16816.F32.BF16 R16, R84.reuse, R82, R16 ;  /* 0x000000525410723c */ /* 0x040ff00000041810 */
[C---:B------:R-:W-:Y:S08]  /*2960*/  HMMA.16816.F32.BF16 R8, R84.reuse, R78, R8 ;  /* 0x0000004e5408723c */ /* 0x040ff00000041808 */
[C---:B--2---:R-:W-:Y:S08]  /*2970*/  HMMA.16816.F32.BF16 R4, R84.reuse, R72, R4 ;  /* 0x000000485404723c */ /* 0x044ff00000041804 */
[----:B------:R-:W-:Y:S08]  /*2980*/  HMMA.16816.F32.BF16 R48, R84, R74, R48 ;  /* 0x0000004a5430723c */ /* 0x000ff00000041830 */
[C---:B------:R-:W-:Y:S08]  /*2990*/  HMMA.16816.F32.BF16 R68, R88.reuse, R80, R68 ;  /* 0x000000505844723c */ /* 0x040ff00000041844 */
        /* <DEDUP_REMOVED lines=9> */
[C---:B----4-:R-:W-:Y:S08]  /*2a30*/  HMMA.16816.F32.BF16 R4, R36.reuse, R24, R4 ;  /* 0x000000182404723c */ /* 0x050ff00000041804 */
[----:B------:R-:W-:Y:S08]  /*2a40*/  HMMA.16816.F32.BF16 R12, R36, R26, R48 ;  /* 0x0000001a240c723c */ /* 0x000ff00000041830 */
[C---:B-----5:R-:W-:Y:S08]  /*2a50*/  HMMA.16816.F32.BF16 R68, R40.reuse, R32, R68 ;  /* 0x000000202844723c */ /* 0x060ff00000041844 */
[C---:B------:R-:W-:Y:S08]  /*2a60*/  HMMA.16816.F32.BF16 R64, R40.reuse, R34, R64 ;  /* 0x000000222840723c */ /* 0x040ff00000041840 */
[C---:B------:R-:W-:Y:S08]  /*2a70*/  HMMA.16816.F32.BF16 R60, R40.reuse, R28, R60 ;  /* 0x0000001c283c723c */ /* 0x040ff0000004183c */
[C---:B------:R-:W-:Y:S08]  /*2a80*/  HMMA.16816.F32.BF16 R56, R40.reuse, R30, R56 ;  /* 0x0000001e2838723c */ /* 0x040ff00000041838 */
[C---:B------:R-:W-:Y:S08]  /*2a90*/  HMMA.16816.F32.BF16 R52, R40.reuse, R24, R52 ;  /* 0x000000182834723c */ /* 0x040ff00000041834 */
[----:B------:R-:W-:Y:S01]  /*2aa0*/  HMMA.16816.F32.BF16 R44, R40, R26, R44 ;  /* 0x0000001a282c723c */ /* 0x000fe2000004182c */
[----:B------:R-:W-:Y:S06]  /*2ab0*/  BAR.SYNC.DEFER_BLOCKING 0x0 ;  /* 0x0000000000007b1d */ /* 0x000fec0000010000 */
[----:B------:R-:W-:Y:S05]  /*2ac0*/  @!P0 BRA `(.L_x_456) ;  /* 0x0000040000008947 */ /* 0x000fea0003800000 */
[----:B------:R-:W-:Y:S01]  /*2ad0*/  ISETP.NE.AND P2, PT, R222, 0x1, PT ;  /* 0x00000001de00780c */ /* 0x000fe20003f45270 */
[----:B------:R-:W-:Y:S01]  /*2ae0*/  IMAD.MOV.U32 R225, RZ, RZ, RZ ;  /* 0x000000ffffe17224 */ /* 0x000fe200078e00ff */
[----:B------:R-:W-:-:S02]  /*2af0*/  IADD3 R226, R227, R94, R232 ;  /* 0x0000005ee3e27210 */ /* 0x000fc40007ffe0e8 */
[----:B------:R-:W-:Y:S02]  /*2b00*/  ISETP.GT.AND P1, PT, R227, 0x2f, PT ;  /* 0x0000002fe300780c */ /* 0x000fe40003f24270 */
[----:B------:R-:W-:-:S05]  /*2b10*/  IADD3 R226, R226, -0x30, RZ ;  /* 0xffffffd0e2e27810 */ /* 0x000fca0007ffe0ff */
[----:B------:R-:W-:Y:S02]  /*2b20*/  IMAD.MOV.U32 R24, RZ, RZ, R226 ;  /* 0x000000ffff187224 */ /* 0x000fe400078e00e2 */
[----:B------:R-:W-:-:S05]  /*2b30*/  @P2 IMAD.HI.U32 R25, R226, c[0x0][0x2bc], RZ ;  /* 0x0000af00e2192a27 */ /* 0x000fca00078e00ff */
[----:B------:R-:W-:-:S04]  /*2b40*/  @P2 SHF.R.U32.HI R24, RZ, c[0x0][0x2c0], R25 ;  /* 0x0000b000ff182a19 */ /* 0x000fc80000011619 */
[----:B------:R-:W-:-:S04]  /*2b50*/  @!P1 IADD3 R28, P0, R24, UR10, RZ ;  /* 0x0000000a181c9c10 */ /* 0x000fc8000ff1e0ff */
[----:B------:R-:W-:Y:S02]  /*2b60*/  @!P1 LEA.HI.X.SX32 R25, R24, UR6, 0x1, P0 ;  /* 0x0000000618199c11 */ /* 0x000fe400080f0eff */
[----:B------:R-:W-:-:S04]  /*2b70*/  @!P1 LEA R26, P0, R28, c[0x0][0x2a0], 0x2 ;  /* 0x0000a8001c1a9a11 */ /* 0x000fc800078010ff */
[----:B------:R-:W-:-:S05]  /*2b80*/  @!P1 LEA.HI.X R27, R28, c[0x0][0x2a4], R25, 0x2, P0 ;  /* 0x0000a9001c1b9a11 */ /* 0x000fca00000f1419 */
[----:B------:R-:W2:Y:S01]  /*2b90*/  @!P1 LDG.E R225, [R26.64] ;  /* 0x0000000c1ae19981 */ /* 0x000ea2000c1e1900 */
[----:B------:R-:W-:Y:S01]  /*2ba0*/  IMAD.MOV R25, RZ, RZ, -R24 ;  /* 0x000000ffff197224 */ /* 0x000fe200078e0a18 */
[----:B------:R-:W-:Y:S01]  /*2bb0*/  BSSY B0, `(.L_x_457) ;  /* 0x0000021000007945 */ /* 0x000fe20003800000 */
[----:B------:R-:W-:Y:S02]  /*2bc0*/  ISETP.GE.AND P1, PT, R228, c[0x0][0x1d4], PT ;  /* 0x00007500e4007a0c */ /* 0x000fe40003f26270 */
[----:B------:R-:W-:Y:S01]  /*2bd0*/  IMAD R226, R25, c[0x0][0x2b8], R226 ;  /* 0x0000ae0019e27a24 */ /* 0x000fe200078e02e2 */
[----:B------:R-:W-:Y:S02]  /*2be0*/  ISETP.GE.AND P2, PT, R229, c[0x0][0x1d4], PT ;  /* 0x00007500e5007a0c */ /* 0x000fe40003f46270 */
[----:B------:R-:W-:Y:S01]  /*2bf0*/  ISETP.GE.AND P3, PT, R230, c[0x0][0x1d4], PT ;  /* 0x00007500e6007a0c */ /* 0x000fe20003f66270 */
[----:B------:R-:W-:Y:S01]  /*2c00*/  IMAD.WIDE.U32 R28, R226, c[0x0][0x1e0], RZ ;  /* 0x00007800e21c7a25 */ /* 0x000fe200078e00ff */
[----:B------:R-:W-:-:S05]  /*2c10*/  SHF.R.S32.HI R25, RZ, 0x1f, R226 ;  /* 0x0000001fff197819 */ /* 0x000fca00000114e2 */
[----:B------:R-:W-:-:S04]  /*2c20*/  IMAD R25, R25, c[0x0][0x1e0], RZ ;  /* 0x0000780019197a24 */ /* 0x000fc800078e02ff */
[----:B------:R-:W-:-:S04]  /*2c30*/  IMAD R25, R226, c[0x0][0x1e4], R25 ;  /* 0x00007900e2197a24 */ /* 0x000fc800078e0219 */
[----:B------:R-:W-:Y:S01]  /*2c40*/  IMAD.IADD R29, R29, 0x1, R25 ;  /* 0x000000011d1d7824 */ /* 0x000fe200078e0219 */
[----:B--2---:R-:W-:-:S03]  /*2c50*/  SHF.R.S32.HI R24, RZ, 0x1f, R225 ;  /* 0x0000001fff187819 */ /* 0x004fc600000114e1 */
[----:B------:R-:W-:Y:S01]  /*2c60*/  IMAD.WIDE.U32 R26, R225, c[0x0][0x1f0], R28 ;  /* 0x00007c00e11a7a25 */ /* 0x000fe200078e001c */
[----:B------:R-:W-:-:S03]  /*2c70*/  IADD3 R28, -R238, 0x30, RZ ;  /* 0x00000030ee1c7810 */ /* 0x000fc60007ffe1ff */
[----:B------:R-:W-:-:S04]  /*2c80*/  IMAD R24, R24, c[0x0][0x1f0], RZ ;  /* 0x00007c0018187a24 */ /* 0x000fc800078e02ff */
[----:B------:R-:W-:Y:S01]  /*2c90*/  IMAD R25, R225, c[0x0][0x1f4], R24 ;  /* 0x00007d00e1197a24 */ /* 0x000fe200078e0218 */
[----:B------:R-:W-:-:S04]  /*2ca0*/  IADD3 R24, P0, R26, UR18, RZ ;  /* 0x000000121a187c10 */ /* 0x000fc8000ff1e0ff */
[----:B------:R-:W-:Y:S02]  /*2cb0*/  IADD3.X R27, R27, UR9, R25, P0, !PT ;  /* 0x000000091b1b7c10 */ /* 0x000fe400087fe419 */
[----:B------:R-:W-:-:S04]  /*2cc0*/  LEA R25, P0, R24, c[0x0][0x1c8], 0x1 ;  /* 0x0000720018197a11 */ /* 0x000fc800078008ff */
[----:B------:R-:W-:Y:S02]  /*2cd0*/  LEA.HI.X R24, R24, c[0x0][0x1cc], R27, 0x1, P0 ;  /* 0x0000730018187a11 */ /* 0x000fe400000f0c1b */
[----:B------:R-:W-:Y:S01]  /*2ce0*/  ISETP.GE.AND P0, PT, R28, 0x1, PT ;  /* 0x000000011c00780c */ /* 0x000fe20003f06270 */
[----:B------:R1:W2:Y:S04]  /*2cf0*/  SHFL.IDX PT, R27, R25, RZ, 0x1c1f ;  /* 0x001c1fff191b7589 */ /* 0x0002a800000e0000 */
[----:B------:R1:W3:Y:S08]  /*2d00*/  SHFL.IDX PT, R26, R24, RZ, 0x1c1f ;  /* 0x001c1fff181a7589 */ /* 0x0002f000000e0000 */
[----:B------:R-:W-:Y:S05]  /*2d10*/  @!P0 BRA `(.L_x_458) ;  /* 0x000000a000008947 */ /* 0x000fea0003800000 */
[----:B--2---:R-:W-:-:S04]  /*2d20*/  LEA R32, P0, R230, R27, 0x1 ;  /* 0x0000001be6207211 */ /* 0x004fc800078008ff */
[----:B---3--:R-:W-:Y:S02]  /*2d30*/  LEA.HI.X R33, R230, R26, R245, 0x1, P0 ;  /* 0x0000001ae6217211 */ /* 0x008fe400000f0cf5 */
[----:B------:R-:W-:-:S03]  /*2d40*/  LEA R30, P0, R219, R27, 0x1 ;  /* 0x0000001bdb1e7211 */ /* 0x000fc600078008ff */
[----:B------:R-:W-:Y:S01]  /*2d50*/  @!PT LDS RZ, [RZ] ;  /* 0x00000000fffff984 */ /* 0x000fe20000000800 */
[----:B------:R2:W-:Y:S01]  /*2d60*/  LDGSTS.E.BYPASS.LTC128B.128 [R220+0x2500], [R32.64], !P3 ;  /* 0x0250000020dc7fae */ /* 0x0005e2000d901d4c */
[----:B------:R-:W-:Y:S02]  /*2d70*/  LEA.HI.X R31, R219, R26, R234, 0x1, P0 ;  /* 0x0000001adb1f7211 */ /* 0x000fe400000f0cea */
[----:B------:R-:W-:-:S03]  /*2d80*/  LEA R34, P0, R218, R27, 0x1 ;  /* 0x0000001bda227211 */ /* 0x000fc600078008ff */
[----:B------:R2:W-:Y:S01]  /*2d90*/  LDGSTS.E.BYPASS.LTC128B.128 [R220+0x3100], [R30.64], !P2 ;  /* 0x031000001edc7fae */ /* 0x0005e2000d101d4c */
[----:B------:R-:W-:-:S05]  /*2da0*/  LEA.HI.X R35, R218, R26, R233, 0x1, P0 ;  /* 0x0000001ada237211 */ /* 0x000fca00000f0ce9 */
[----:B------:R2:W-:Y:S04]  /*2db0*/  LDGSTS.E.BYPASS.LTC128B.128 [R220+0x3d00], [R34.64], !P1 ;  /* 0x03d0000022dc7fae */ /* 0x0005e8000c901d4c */
.L_x_458:
[----:B------:R-:W-:Y:S05]  /*2dc0*/  BSYNC B0 ;  /* 0x0000000000007941 */ /* 0x000fea0003800000 */
.L_x_457:
[----:B------:R-:W-:Y:S01]  /*2dd0*/  ISETP.GE.AND P0, PT, R28, 0x21, PT ;  /* 0x000000211c00780c */ /* 0x000fe20003f06270 */
[----:B-1----:R-:W1:Y:S01]  /*2de0*/  SHFL.IDX PT, R24, R24, 0x1, 0x1c1f ;  /* 0x003c1f0018187f89 */ /* 0x002e6200000e0000 */
[----:B------:R-:W-:Y:S03]  /*2df0*/  BSSY B0, `(.L_x_456) ;  /* 0x000000d000007945 */ /* 0x000fe60003800000 */
[----:B------:R-:W4:Y:S08]  /*2e00*/  SHFL.IDX PT, R25, R25, 0x1, 0x1c1f ;  /* 0x003c1f0019197f89 */ /* 0x000f3000000e0000 */
[----:B------:R-:W-:Y:S05]  /*2e10*/  @!P0 BRA `(.L_x_459) ;  /* 0x000000a000008947 */ /* 0x000fea0003800000 */
[----:B----4-:R-:W-:-:S04]  /*2e20*/  LEA R28, P0, R230, R25, 0x1 ;  /* 0x00000019e61c7211 */ /* 0x010fc800078008ff */
[----:B-1----:R-:W-:Y:S02]  /*2e30*/  LEA.HI.X R29, R230, R24, R245, 0x1, P0 ;  /* 0x00000018e61d7211 */ /* 0x002fe400000f0cf5 */
[----:B---3--:R-:W-:-:S03]  /*2e40*/  LEA R26, P0, R219, R25, 0x1 ;  /* 0x00000019db1a7211 */ /* 0x008fc600078008ff */
[----:B------:R-:W-:Y:S01]  /*2e50*/  @!PT LDS RZ, [RZ] ;  /* 0x00000000fffff984 */ /* 0x000fe20000000800 */
[----:B------:R1:W-:Y:S01]  /*2e60*/  LDGSTS.E.BYPASS.LTC128B.128 [R220+0x2d00], [R28.64], !P3 ;  /* 0x02d000001cdc7fae */ /* 0x0003e2000d901d4c */
[----:B--2---:R-:W-:Y:S02]  /*2e70*/  LEA.HI.X R27, R219, R24, R234, 0x1, P0 ;  /* 0x00000018db1b7211 */ /* 0x004fe400000f0cea */
[----:B------:R-:W-:-:S03]  /*2e80*/  LEA R30, P0, R218, R25, 0x1 ;  /* 0x00000019da1e7211 */ /* 0x000fc600078008ff */
[----:B------:R1:W-:Y:S01]  /*2e90*/  LDGSTS.E.BYPASS.LTC128B.128 [R220+0x3900], [R26.64], !P2 ;  /* 0x039000001adc7fae */ /* 0x0003e2000d101d4c */
[----:B------:R-:W-:-:S05]  /*2ea0*/  LEA.HI.X R31, R218, R24, R233, 0x1, P0 ;  /* 0x00000018da1f7211 */ /* 0x000fca00000f0ce9 */
[----:B------:R1:W-:Y:S04]  /*2eb0*/  LDGSTS.E.BYPASS.LTC128B.128 [R220+0x4500], [R30.64], !P1 ;  /* 0x045000001edc7fae */ /* 0x0003e8000c901d4c */
.L_x_459:
[----:B------:R-:W-:Y:S05]  /*2ec0*/  BSYNC B0 ;  /* 0x0000000000007941 */ /* 0x000fea0003800000 */
.L_x_456:
[----:B----4-:R-:W-:Y:S01]  /*2ed0*/  LOP3.LUT R25, R96, 0xffffffe0, RZ, 0xc0, !PT ;  /* 0xffffffe060197812 */ /* 0x010fe200078ec0ff */
[----:B------:R-:W-:Y:S01]  /*2ee0*/  ULDC UR17, c[0x0][0x324] ;  /* 0x0000c90000117ab9 */ /* 0x000fe20000000800 */
[----:B-12---:R-:W-:Y:S01]  /*2ef0*/  SHF.R.S32.HI R30, RZ, 0x1f, R95 ;  /* 0x0000001fff1e7819 */ /* 0x006fe2000001145f */
[----:B------:R-:W-:Y:S01]  /*2f00*/  ULOP3.LUT UR17, URZ, UR17, URZ, 0x33, !UPT ;  /* 0x000000113f117292 */ /* 0x000fe2000f8e333f */
[----:B---3--:R-:W-:Y:S01]  /*2f10*/  LEA.HI R26, R93, R93, RZ, 0x1 ;  /* 0x0000005d5d1a7211 */ /* 0x008fe200078f08ff */
[----:B------:R-:W-:Y:S01]  /*2f20*/  IMAD.IADD R24, R224, 0x1, -R25 ;  /* 0x00000001e0187824 */ /* 0x000fe200078e0a19 */
[----:B------:R-:W-:Y:S01]  /*2f30*/  LEA.HI R30, R30, R95, RZ, 0x2 ;  /* 0x0000005f1e1e7211 */ /* 0x000fe200078f10ff */
[----:B------:R-:W0:Y:S01]  /*2f40*/  LDGDEPBAR ;  /* 0x00000000000079af */ /* 0x000e220000000000 */
[----:B------:R-:W-:Y:S01]  /*2f50*/  PLOP3.LUT P0, PT, PT, PT, UP2, 0x80, 0x0 ;  /* 0x000000000000781c */ /* 0x000fe20003f0f028 */
[----:B------:R-:W-:Y:S01]  /*2f60*/  IMAD.SHL.U32 R28, R26, 0x20, RZ ;  /* 0x000000201a1c7824 */ /* 0x000fe200078e00ff */
[----:B------:R-:W-:-:S02]  /*2f70*/  SHF.R.S32.HI R25, RZ, 0x1f, R24 ;  /* 0x0000001fff197819 */ /* 0x000fc40000011418 */
[----:B------:R-:W-:Y:S02]  /*2f80*/  LOP3.LUT R30, R30, 0xffffffc, RZ, 0xc0, !PT ;  /* 0x0ffffffc1e1e7812 */ /* 0x000fe400078ec0ff */
[----:B------:R-:W-:Y:S02]  /*2f90*/  LEA.HI R25, R25, R24, RZ, 0x2 ;  /* 0x0000001819197211 */ /* 0x000fe400078f10ff */
[----:B------:R-:W-:Y:S01]  /*2fa0*/  LOP3.LUT R26, R26, 0x1ffffffe, RZ, 0xc0, !PT ;  /* 0x1ffffffe1a1a7812 */ /* 0x000fe200078ec0ff */
[----:B------:R-:W-:Y:S01]  /*2fb0*/  IMAD.IADD R30, R95, 0x1, -R30 ;  /* 0x000000015f1e7824 */ /* 0x000fe200078e0a1e */
[----:B------:R-:W-:Y:S02]  /*2fc0*/  LEA.HI.SX32 R27, R25, UR15, 0x1e ;  /* 0x0000000f191b7c11 */ /* 0x000fe4000f8ff2ff */
[----:B------:R-:W-:Y:S01]  /*2fd0*/  LOP3.LUT R28, R28, 0xffffffc0, RZ, 0xc0, !PT ;  /* 0xffffffc01c1c7812 */ /* 0x000fe200078ec0ff */
[----:B------:R-:W-:Y:S01]  /*2fe0*/  IMAD.IADD R26, R93, 0x1, -R26 ;  /* 0x000000015d1a7824 */ /* 0x000fe200078e0a1a */
[----:B------:R-:W-:Y:S01]  /*2ff0*/  LOP3.LUT R25, R25, 0x7ffffffc, RZ, 0xc0, !PT ;  /* 0x7ffffffc19197812 */ /* 0x000fe200078ec0ff */
[----:B------:R-:W-:-:S04]  /*3000*/  IMAD R27, R30, 0x10, R27 ;  /* 0x000000101e1b7824 */ /* 0x000fc800078e021b */
[----:B------:R-:W-:Y:S02]  /*3010*/  IMAD.IADD R27, R28, 0x1, R27 ;  /* 0x000000011c1b7824 */ /* 0x000fe400078e021b */
[----:B------:R-:W-:Y:S02]  /*3020*/  IMAD.IADD R25, R24, 0x1, -R25 ;  /* 0x0000000118197824 */ /* 0x000fe400078e0a19 */
[----:B------:R-:W-:Y:S02]  /*3030*/  IMAD R231, R26, 0x8, R27 ;  /* 0x000000081ae77824 */ /* 0x000fe400078e021b */
[----:B------:R-:W-:Y:S02]  /*3040*/  IMAD.SHL.U32 R235, R25, 0x2, RZ ;  /* 0x0000000219eb7824 */ /* 0x000fe400078e00ff */
[----:B------:R-:W-:Y:S01]  /*3050*/  @P0 IMAD.HI.U32 R26, R231, c[0x0][0x2c8], RZ ;  /* 0x0000b200e71a0a27 */ /* 0x000fe200078e00ff */
[----:B------:R-:W-:Y:S02]  /*3060*/  PLOP3.LUT P0, PT, PT, PT, UP2, 0x80, 0x0 ;  /* 0x000000000000781c */ /* 0x000fe40003f0f028 */
[----:B------:R-:W-:Y:S01]  /*3070*/  IADD3 R41, -R235, 0x1, R3 ;  /* 0x00000001eb297810 */ /* 0x000fe20007ffe103 */
[----:B------:R-:W-:-:S02]  /*3080*/  IMAD.MOV.U32 R42, RZ, RZ, R231 ;  /* 0x000000ffff2a7224 */ /* 0x000fc400078e00e7 */
[----:B------:R-:W-:Y:S01]  /*3090*/  IMAD.MOV.U32 R25, RZ, RZ, c[0x0][0x2ac] ;  /* 0x0000ab00ff197624 */ /* 0x000fe200078e00ff */
[----:B------:R-:W-:Y:S01]  /*30a0*/  IADD3 R41, R41, -c[0x0][0x168], RZ ;  /* 0x80005a0029297a10 */ /* 0x000fe20007ffe0ff */
[--C-:B------:R-:W-:Y:S02]  /*30b0*/  IMAD.IADD R40, R92, 0x1, -R235.reuse ;  /* 0x000000015c287824 */ /* 0x100fe400078e0aeb */
[----:B------:R-:W-:Y:S01]  /*30c0*/  IMAD R24, R25, c[0x0][0x1d0], R92 ;  /* 0x0000740019187a24 */ /* 0x000fe200078e025c */
[C---:B------:R-:W-:Y:S02]  /*30d0*/  IADD3 R50, R41.reuse, c[0x0][0x328], RZ ;  /* 0x0000ca0029327a10 */ /* 0x040fe40007ffe0ff */
[----:B------:R-:W-:Y:S01]  /*30e0*/  IADD3 R41, R41, UR17, RZ ;  /* 0x0000001129297c10 */ /* 0x000fe2000fffe0ff */
[----:B------:R-:W-:Y:S01]  /*30f0*/  IMAD.IADD R49, R24, 0x1, -R235 ;  /* 0x0000000118317824 */ /* 0x000fe200078e0aeb */
[----:B------:R-:W-:Y:S02]  /*3100*/  @P0 SHF.R.U32.HI R42, RZ, c[0x0][0x2cc], R26 ;  /* 0x0000b300ff2a0a19 */ /* 0x000fe4000001161a */
[----:B------:R-:W-:-:S03]  /*3110*/  PLOP3.LUT P0, PT, PT, PT, UP1, 0x40, 0x0 ;  /* 0x000000000000781c */ /* 0x000fc60003f0e818 */
[----:B------:R-:W1:Y:S02]  /*3120*/  SHFL.IDX PT, R26, R42, RZ, 0x1c1f ;  /* 0x001c1fff2a1a7589 */ /* 0x000e6400000e0000 */
[--C-:B-1----:R-:W-:Y:S02]  /*3130*/  IMAD.IADD R28, R50, 0x1, R26.reuse ;  /* 0x00000001321c7824 */ /* 0x102fe400078e021a */
[----:B------:R-:W-:-:S03]  /*3140*/  IMAD.IADD R24, R41, 0x1, R26 ;  /* 0x0000000129187824 */ /* 0x000fc600078e021a */
[----:B------:R-:W-:-:S03]  /*3150*/  IMNMX R25, R28, R49, PT ;  /* 0x000000311c197217 */ /* 0x000fc60003800200 */
[----:B------:R-:W-:Y:S05]  /*3160*/  @P0 BRA `(.L_x_460) ;  /* 0x0000015000000947 */ /* 0x000fea0003800000 */
[----:B------:R-:W-:Y:S01]  /*3170*/  IMAD.U32 R3, RZ, RZ, UR7 ;  /* 0x00000007ff037e24 */ /* 0x000fe2000f8e00ff */
[----:B------:R-:W-:Y:S04]  /*3180*/  BSSY B0, `(.L_x_461) ;  /* 0x000000f000007945 */ /* 0x000fe80003800000 */
[----:B------:R-:W-:-:S04]  /*3190*/  IADD3 R27, R3, -c[0x0][0x168], R26 ;  /* 0x80005a00031b7a10 */ /* 0x000fc80007ffe01a */
[----:B------:R-:W-:-:S13]  /*31a0*/  ISETP.GT.AND P0, PT, R27, -0x1, PT ;  /* 0xffffffff1b00780c */ /* 0x000fda0003f04270 */
[----:B------:R-:W-:Y:S05]  /*31b0*/  @P0 BRA `(.L_x_462) ;  /* 0x0000007000000947 */ /* 0x000fea0003800000 */
[----:B------:R-:W-:Y:S01]  /*31c0*/  IMAD.MOV.U32 R3, RZ, RZ, 0x1 ;  /* 0x00000001ff037424 */ /* 0x000fe200078e00ff */
[----:B------:R-:W-:-:S04]  /*31d0*/  LOP3.LUT R27, RZ, R27, RZ, 0x33, !PT ;  /* 0x0000001bff1b7212 */ /* 0x000fc800078e33ff */
[----:B------:R-:W-:-:S13]  /*31e0*/  ISETP.NE.AND P0, PT, R3, c[0x0][0x32c], PT ;  /* 0x0000cb0003007a0c */ /* 0x000fda0003f05270 */
[----:B------:R-:W-:-:S05]  /*31f0*/  @P0 IMAD.HI.U32 R3, R27, c[0x0][0x330], RZ ;  /* 0x0000cc001b030a27 */ /* 0x000fca00078e00ff */
[----:B------:R-:W-:-:S04]  /*3200*/  @P0 SHF.R.U32.HI R27, RZ, c[0x0][0x334], R3 ;  /* 0x0000cd00ff1b0a19 */ /* 0x000fc80000011603 */
[----:B------:R-:W-:Y:S01]  /*3210*/  LOP3.LUT R27, RZ, R27, RZ, 0x33, !PT ;  /* 0x0000001bff1b7212 */ /* 0x000fe200078e33ff */
[----:B------:R-:W-:Y:S05]  /*3220*/  BRA `(.L_x_463) ;  /* 0x0000004000007947 */ /* 0x000fea0003800000 */
.L_x_462:
[----:B------:R-:W-:-:S04]  /*3230*/  MOV R3, 0x1 ;  /* 0x0000000100037802 */ /* 0x000fc80000000f00 */
[----:B------:R-:W-:-:S13]  /*3240*/  ISETP.NE.AND P0, PT, R3, c[0x0][0x32c], PT ;  /* 0x0000cb0003007a0c */ /* 0x000fda0003f05270 */
[----:B------:R-:W-:-:S05]  /*3250*/  @P0 IMAD.HI.U32 R3, R27, c[0x0][0x330], RZ ;  /* 0x0000cc001b030a27 */ /* 0x000fca00078e00ff */
[----:B------:R-:W-:Y:S02]  /*3260*/  @P0 SHF.R.U32.HI R27, RZ, c[0x0][0x334], R3 ;  /* 0x0000cd00ff1b0a19 */ /* 0x000fe40000011603 */
.L_x_463:
[----:B------:R-:W-:Y:S05]  /*3270*/  BSYNC B0 ;  /* 0x0000000000007941 */ /* 0x000fea0003800000 */
.L_x_461:
[----:B------:R-:W-:-:S05]  /*3280*/  IMAD R27, R27, c[0x0][0x32c], R40 ;  /* 0x0000cb001b1b7a24 */ /* 0x000fca00078e0228 */
[----:B------:R-:W-:Y:S02]  /*3290*/  IADD3 R26, R27, c[0x0][0x32c], RZ ;  /* 0x0000cb001b1a7a10 */ /* 0x000fe40007ffe0ff */
[----:B------:R-:W-:Y:S02]  /*32a0*/  IMNMX R24, R24, R27, !PT ;  /* 0x0000001b18187217 */ /* 0x000fe40007800200 */
[----:B------:R-:W-:Y:S02]  /*32b0*/  IMNMX R25, R25, R26, PT ;  /* 0x0000001a19197217 */ /* 0x000fe40003800200 */
.L_x_460:
[----:B------:R-:W1:Y:S01]  /*32c0*/  SHFL.IDX PT, R26, R42, 0x1, 0x1c1f ;  /* 0x003c1f002a1a7f89 */ /* 0x000e6200000e0000 */
[----:B------:R-:W-:Y:S01]  /*32d0*/  PLOP3.LUT P0, PT, PT, PT, UP1, 0x40, 0x0 ;  /* 0x000000000000781c */ /* 0x000fe20003f0e818 */
[--C-:B-1----:R-:W-:Y:S02]  /*32e0*/  IMAD.IADD R76, R50, 0x1, R26.reuse ;  /* 0x00000001324c7824 */ /* 0x102fe400078e021a */
[----:B------:R-:W-:-:S03]  /*32f0*/  IMAD.IADD R3, R41, 0x1, R26 ;  /* 0x0000000129037824 */ /* 0x000fc600078e021a */
[----:B------:R-:W-:-:S07]  /*3300*/  IMNMX R76, R76, R49, PT ;  /* 0x000000314c4c7217 */ /* 0x000fce0003800200 */
        /* <DEDUP_REMOVED lines=13> */
.L_x_466:
[----:B------:R-:W-:-:S04]  /*33e0*/  MOV R26, 0x1 ;  /* 0x00000001001a7802 */ /* 0x000fc80000000f00 */
[----:B------:R-:W-:-:S13]  /*33f0*/  ISETP.NE.AND P0, PT, R26, c[0x0][0x32c], PT ;  /* 0x0000cb001a007a0c */ /* 0x000fda0003f05270 */
[----:B------:R-:W-:-:S05]  /*3400*/  @P0 IMAD.HI.U32 R26, R27, c[0x0][0x330], RZ ;  /* 0x0000cc001b1a0a27 */ /* 0x000fca00078e00ff */
[----:B------:R-:W-:Y:S02]  /*3410*/  @P0 SHF.R.U32.HI R27, RZ, c[0x0][0x334], R26 ;  /* 0x0000cd00ff1b0a19 */ /* 0x000fe4000001161a */
.L_x_467:
[----:B------:R-:W-:Y:S05]  /*3420*/  BSYNC B0 ;  /* 0x0000000000007941 */ /* 0x000fea0003800000 */
.L_x_465:
[----:B------:R-:W-:-:S05]  /*3430*/  IMAD R26, R27, c[0x0][0x32c], R40 ;  /* 0x0000cb001b1a7a24 */ /* 0x000fca00078e0228 */
[----:B------:R-:W-:Y:S02]  /*3440*/  IADD3 R27, R26, c[0x0][0x32c], RZ ;  /* 0x0000cb001a1b7a10 */ /* 0x000fe40007ffe0ff */
[----:B------:R-:W-:Y:S02]  /*3450*/  IMNMX R3, R3, R26, !PT ;  /* 0x0000001a03037217 */ /* 0x000fe40007800200 */
[----:B------:R-:W-:Y:S02]  /*3460*/  IMNMX R76, R76, R27, PT ;  /* 0x0000001b4c4c7217 */ /* 0x000fe40003800200 */
.L_x_464:
[C---:B------:R-:W-:Y:S02]  /*3470*/  ISETP.GE.AND P0, PT, R92.reuse, 0x2, PT ;  /* 0x000000025c00780c */ /* 0x040fe40003f06270 */
[----:B------:R-:W-:Y:S02]  /*3480*/  ISETP.GE.AND P1, PT, R92, 0x9, PT ;  /* 0x000000095c00780c */ /* 0x000fe40003f26270 */
[----:B------:R-:W-:Y:S02]  /*3490*/  P2R R39, PR, RZ, 0x1 ;  /* 0x00000001ff277803 */ /* 0x000fe40000000000 */
[----:B------:R-:W-:-:S02]  /*34a0*/  ISETP.GT.AND P0, PT, R24, 0x1, !P0 ;  /* 0x000000011800780c */ /* 0x000fc40004704270 */
[----:B------:R-:W-:Y:S02]  /*34b0*/  P2R R48, PR, RZ, 0x2 ;  /* 0x00000002ff307803 */ /* 0x000fe40000000000 */
[----:B------:R-:W-:Y:S02]  /*34c0*/  ISETP.LT.OR P0, PT, R25, 0x2, P0 ;  /* 0x000000021900780c */ /* 0x000fe40000701670 */
[----:B------:R-:W-:Y:S02]  /*34d0*/  ISETP.GE.AND P6, PT, R92, 0x11, PT ;  /* 0x000000115c00780c */ /* 0x000fe40003fc6270 */
[----:B------:R-:W-:Y:S02]  /*34e0*/  FSEL R69, R69, -INF , !P0 ;  /* 0xff80000045457808 */ /* 0x000fe40004000000 */
[----:B------:R-:W-:Y:S02]  /*34f0*/  ISETP.GT.AND P0, PT, R24, 0x8, !P1 ;  /* 0x000000081800780c */ /* 0x000fe40004f04270 */
[----:B------:R-:W-:-:S02]  /*3500*/  ISETP.GE.AND P1, PT, R92, 0xa, PT ;  /* 0x0000000a5c00780c */ /* 0x000fc40003f26270 */
[C---:B------:R-:W-:Y:S02]  /*3510*/  ISETP.LT.OR P0, PT, R25.reuse, 0x9, P0 ;  /* 0x000000091900780c */ /* 0x040fe40000701670 */
[----:B------:R-:W-:Y:S02]  /*3520*/  ISETP.GE.AND P5, PT, R92, 0x12, PT ;  /* 0x000000125c00780c */ /* 0x000fe40003fa6270 */
[----:B------:R-:W-:Y:S02]  /*3530*/  FSEL R37, R64, -INF , !P0 ;  /* 0xff80000040257808 */ /* 0x000fe40004000000 */
[----:B------:R-:W-:Y:S02]  /*3540*/  ISETP.GT.AND P0, PT, R24, 0x9, !P1 ;  /* 0x000000091800780c */ /* 0x000fe40004f04270 */
[----:B------:R-:W-:Y:S02]  /*3550*/  ISETP.GE.AND P4, PT, R92, 0x19, PT ;  /* 0x000000195c00780c */ /* 0x000fe40003f86270 */
[----:B------:R-:W-:-:S02]  /*3560*/  ISETP.LT.OR P0, PT, R25, 0xa, P0 ;  /* 0x0000000a1900780c */ /* 0x000fc40000701670 */
[----:B------:R-:W-:Y:S02]  /*3570*/  ISETP.GE.AND P3, PT, R92, 0x1a, PT ;  /* 0x0000001a5c00780c */ /* 0x000fe40003f66270 */
[----:B------:R-:W-:Y:S02]  /*3580*/  FSEL R65, R65, -INF , !P0 ;  /* 0xff80000041417808 */ /* 0x000fe40004000000 */
[----:B------:R-:W-:Y:S02]  /*3590*/  ISETP.GT.AND P0, PT, R24, 0x10, !P6 ;  /* 0x000000101800780c */ /* 0x000fe40007704270 */
[----:B------:R-:W-:Y:S02]  /*35a0*/  ISETP.GE.AND P2, PT, R92, 0x21, PT ;  /* 0x000000215c00780c */ /* 0x000fe40003f46270 */
[----:B------:R-:W-:Y:S02]  /*35b0*/  ISETP.LT.OR P0, PT, R25, 0x11, P0 ;  /* 0x000000111900780c */ /* 0x000fe40000701670 */
[----:B------:R-:W-:-:S02]  /*35c0*/  P2R R43, PR, RZ, 0x2 ;  /* 0x00000002ff2b7803 */ /* 0x000fc40000000000 */
[----:B------:R-:W-:Y:S02]  /*35d0*/  FSEL R35, R60, -INF , !P0 ;  /* 0xff8000003c237808 */ /* 0x000fe40004000000 */
[----:B------:R-:W-:Y:S02]  /*35e0*/  ISETP.GT.AND P0, PT, R24, 0x11, !P5 ;  /* 0x000000111800780c */ /* 0x000fe40006f04270 */
[----:B------:R-:W-:Y:S02]  /*35f0*/  ISETP.GE.AND P1, PT, R92, 0x22, PT ;  /* 0x000000225c00780c */ /* 0x000fe40003f26270 */
[----:B------:R-:W-:-:S04]  /*3600*/  ISETP.LT.OR P0, PT, R25, 0x12, P0 ;  /* 0x000000121900780c */ /* 0x000fc80000701670 */
[----:B------:R-:W-:Y:S02]  /*3610*/  FSEL R33, R61, -INF , !P0 ;  /* 0xff8000003d217808 */ /* 0x000fe40004000000 */
[----:B------:R-:W-:-:S04]  /*3620*/  ISETP.GT.AND P0, PT, R24, 0x18, !P4 ;  /* 0x000000181800780c */ /* 0x000fc80006704270 */
        /* <DEDUP_REMOVED lines=11> */
[----:B------:R-:W-:-:S04]  /*36e0*/  ISETP.GE.AND P0, PT, R92, 0x29, PT ;  /* 0x000000295c00780c */ /* 0x000fc80003f06270 */
[----:B------:R-:W-:Y:S02]  /*36f0*/  P2R R51, PR, RZ, 0x1 ;  /* 0x00000001ff337803 */ /* 0x000fe40000000000 */
[----:B------:R-:W-:-:S04]  /*3700*/  ISETP.GT.AND P0, PT, R24, 0x28, !P0 ;  /* 0x000000281800780c */ /* 0x000fc80004704270 */
[----:B------:R-:W-:-:S04]  /*3710*/  ISETP.LT.OR P0, PT, R25, 0x29, P0 ;  /* 0x000000291900780c */ /* 0x000fc80000701670 */
[----:B------:R-:W-:Y:S02]  /*3720*/  FSEL R27, R44, -INF , !P0 ;  /* 0xff8000002c1b7808 */ /* 0x000fe40004000000 */
[----:B------:R-:W-:-:S04]  /*3730*/  ISETP.GE.AND P0, PT, R92, 0x1, PT ;  /* 0x000000015c00780c */ /* 0x000fc80003f06270 */
[----:B------:R-:W-:Y:S02]  /*3740*/  P2R R52, PR, RZ, 0x1 ;  /* 0x00000001ff347803 */ /* 0x000fe40000000000 */
[----:B------:R-:W-:-:S04]  /*3750*/  ISETP.GT.AND P0, PT, R24, RZ, !P0 ;  /* 0x000000ff1800720c */ /* 0x000fc80004704270 */
[----:B------:R-:W-:-:S04]  /*3760*/  ISETP.LT.OR P0, PT, R25, 0x1, P0 ;  /* 0x000000011900780c */ /* 0x000fc80000701670 */
[----:B------:R-:W-:Y:S02]  /*3770*/  FSEL R68, R68, -INF , !P0 ;  /* 0xff80000044447808 */ /* 0x000fe40004000000 */
[----:B------:R-:W-:-:S04]  /*3780*/  ISETP.GE.AND P0, PT, R92, 0x2a, PT ;  /* 0x0000002a5c00780c */ /* 0x000fc80003f06270 */
[----:B------:R-:W-:Y:S02]  /*3790*/  P2R R44, PR, RZ, 0x1 ;  /* 0x00000001ff2c7803 */ /* 0x000fe40000000000 */
[----:B------:R-:W-:Y:S02]  /*37a0*/  ISETP.GT.AND P0, PT, R24, 0x29, !P0 ;  /* 0x000000291800780c */ /* 0x000fe40004704270 */
[----:B------:R-:W1:Y:S02]  /*37b0*/  SHFL.IDX PT, R24, R42, 0x2, 0x1c1f ;  /* 0x005c1f002a187f89 */ /* 0x000e6400000e0000 */
[----:B------:R-:W-:-:S04]  /*37c0*/  ISETP.LT.OR P0, PT, R25, 0x2a, P0 ;  /* 0x0000002a1900780c */ /* 0x000fc80000701670 */
[----:B------:R-:W-:Y:S02]  /*37d0*/  FSEL R25, R45, -INF , !P0 ;  /* 0xff8000002d197808 */ /* 0x000fe40004000000 */
        /* <DEDUP_REMOVED lines=17> */
.L_x_470:
[----:B------:R-:W-:-:S04]  /*38f0*/  MOV R24, 0x1 ;  /* 0x0000000100187802 */ /* 0x000fc80000000f00 */
[----:B------:R-:W-:-:S13]  /*3900*/  ISETP.NE.AND P0, PT, R24, c[0x0][0x32c], PT ;  /* 0x0000cb0018007a0c */ /* 0x000fda0003f05270 */
[----:B------:R-:W-:-:S05]  /*3910*/  @P0 IMAD.HI.U32 R24, R61, c[0x0][0x330], RZ ;  /* 0x0000cc003d180a27 */ /* 0x000fca00078e00ff */
[----:B------:R-:W-:Y:S02]  /*3920*/  @P0 SHF.R.U32.HI R61, RZ, c[0x0][0x334], R24 ;  /* 0x0000cd00ff3d0a19 */ /* 0x000fe40000011618 */
.L_x_471:
[----:B------:R-:W-:Y:S05]  /*3930*/  BSYNC B0 ;  /* 0x0000000000007941 */ /* 0x000fea0003800000 */
.L_x_469:
[----:B------:R-:W-:-:S05]  /*3940*/  IMAD R26, R61, c[0x0][0x32c], R40 ;  /* 0x0000cb003d1a7a24 */ /* 0x000fca00078e0228 */
[----:B------:R-:W-:Y:S02]  /*3950*/  IADD3 R24, R26, c[0x0][0x32c], RZ ;  /* 0x0000cb001a187a10 */ /* 0x000fe40007ffe0ff */
[----:B------:R-:W-:Y:S02]  /*3960*/  IMNMX R45, R45, R26, !PT ;  /* 0x0000001a2d2d7217 */ /* 0x000fe40007800200 */
[----:B------:R-:W-:Y:S02]  /*3970*/  IMNMX R53, R53, R24, PT ;  /* 0x0000001835357217 */ /* 0x000fe40003800200 */
.L_x_468:
[----:B------:R-:W-:Y:S02]  /*3980*/  ISETP.NE.AND P0, PT, R48, RZ, PT ;  /* 0x000000ff3000720c */ /* 0x000fe40003f05270 */
[----:B------:R-:W-:Y:S02]  /*3990*/  P2R R60, PR, RZ, 0x40 ;  /* 0x00000040ff3c7803 */ /* 0x000fe40000000000 */
[----:B------:R-:W-:-:S04]  /*39a0*/  ISETP.GT.AND P0, PT, R3, 0x8, !P0 ;  /* 0x000000080300780c */ /* 0x000fc80004704270 */
[----:B------:R-:W-:-:S04]  /*39b0*/  ISETP.LT.OR P0, PT, R76, 0x9, P0 ;  /* 0x000000094c00780c */ /* 0x000fc80000701670 */
[----:B------:R-:W-:Y:S02]  /*39c0*/  FSEL R66, R66, -INF , !P0 ;  /* 0xff80000042427808 */ /* 0x000fe40004000000 */
[----:B------:R-:W-:-:S04]  /*39d0*/  ISETP.NE.AND P0, PT, R43, RZ, PT ;  /* 0x000000ff2b00720c */ /* 0x000fc80003f05270 */
[----:B------:R-:W-:-:S04]  /*39e0*/  ISETP.GT.AND P0, PT, R3, 0x9, !P0 ;  /* 0x000000090300780c */ /* 0x000fc80004704270 */
[----:B------:R-:W-:-:S04]  /*39f0*/  ISETP.LT.OR P0, PT, R76, 0xa, P0 ;  /* 0x0000000a4c00780c */ /* 0x000fc80000701670 */
[----:B------:R-:W-:Y:S02]  /*3a00*/  FSEL R36, R67, -INF , !P0 ;  /* 0xff80000043247808 */ /* 0x000fe40004000000 */
[----:B------:R-:W-:Y:S02]  /*3a10*/  ISETP.GT.AND P0, PT, R3, 0x10, !P6 ;  /* 0x000000100300780c */ /* 0x000fe40007704270 */
[----:B------:R-:W-:Y:S02]  /*3a20*/  ISETP.NE.AND P6, PT, R52, RZ, PT ;  /* 0x000000ff3400720c */ /* 0x000fe40003fc5270 */
        /* <DEDUP_REMOVED lines=17> */
[----:B------:R-:W-:-:S04]  /*3b40*/  ISETP.NE.AND P0, PT, R39, RZ, PT ;  /* 0x000000ff2700720c */ /* 0x000fc80003f05270 */
[----:B------:R-:W-:-:S04]  /*3b50*/  ISETP.GT.AND P0, PT, R3, 0x1, !P0 ;  /* 0x000000010300780c */ /* 0x000fc80004704270 */
[----:B------:R-:W-:-:S04]  /*3b60*/  ISETP.LT.OR P0, PT, R76, 0x2, P0 ;  /* 0x000000024c00780c */ /* 0x000fc80000701670 */
[----:B------:R-:W-:Y:S02]  /*3b70*/  FSEL R38, R71, -INF , !P0 ;  /* 0xff80000047267808 */ /* 0x000fe40004000000 */
[----:B------:R-:W-:-:S04]  /*3b80*/  ISETP.GT.AND P0, PT, R3, RZ, !P6 ;  /* 0x000000ff0300720c */ /* 0x000fc80007704270 */
[----:B------:R-:W-:-:S04]  /*3b90*/  ISETP.LT.OR P0, PT, R76, 0x1, P0 ;  /* 0x000000014c00780c */ /* 0x000fc80000701670 */
[----:B------:R-:W-:Y:S02]  /*3ba0*/  FSEL R70, R70, -INF , !P0 ;  /* 0xff80000046467808 */ /* 0x000fe40004000000 */
[----:B------:R-:W-:-:S04]  /*3bb0*/  ISETP.NE.AND P0, PT, R51, RZ, PT ;  /* 0x000000ff3300720c */ /* 0x000fc80003f05270 */
[----:B------:R-:W-:-:S04]  /*3bc0*/  ISETP.GT.AND P0, PT, R3, 0x28, !P0 ;  /* 0x000000280300780c */ /* 0x000fc80004704270 */
[----:B------:R-:W-:-:S04]  /*3bd0*/  ISETP.LT.OR P0, PT, R76, 0x29, P0 ;  /* 0x000000294c00780c */ /* 0x000fc80000701670 */
[----:B------:R-:W-:Y:S02]  /*3be0*/  FSEL R56, R46, -INF , !P0 ;  /* 0xff8000002e387808 */ /* 0x000fe40004000000 */
[----:B------:R-:W-:-:S04]  /*3bf0*/  ISETP.NE.AND P0, PT, R44, RZ, PT ;  /* 0x000000ff2c00720c */ /* 0x000fc80003f05270 */
[----:B------:R-:W-:-:S04]  /*3c00*/  ISETP.GT.AND P0, PT, R3, 0x29, !P0 ;  /* 0x000000290300780c */ /* 0x000fc80004704270 */
[----:B------:R-:W-:-:S04]  /*3c10*/  ISETP.LT.OR P0, PT, R76, 0x2a, P0 ;  /* 0x0000002a4c00780c */ /* 0x000fc80000701670 */
[----:B------:R-:W-:Y:S02]  /*3c20*/  FSEL R3, R47, -INF , !P0 ;  /* 0xff8000002f037808 */ /* 0x000fe40004000000 */
[----:B------:R-:W-:Y:S02]  /*3c30*/  ISETP.GT.AND P0, PT, R45, RZ, !P6 ;  /* 0x000000ff2d00720c */ /* 0x000fe40007704270 */
[----:B------:R-:W-:Y:S02]  /*3c40*/  ISETP.NE.AND P6, PT, R60, RZ, PT ;  /* 0x000000ff3c00720c */ /* 0x000fe40003fc5270 */
        /* <DEDUP_REMOVED lines=29> */
[----:B------:R-:W-:Y:S01]  /*3e20*/  ISETP.GT.AND P0, PT, R45, 0x21, !P1 ;  /* 0x000000212d00780c */ /* 0x000fe20004f04270 */
[----:B------:R-:W1:Y:S03]  /*3e30*/  SHFL.IDX PT, R4, R42, 0x3, 0x1c1f ;  /* 0x007c1f002a047f89 */ /* 0x000e6600000e0000 */
[----:B------:R-:W-:-:S04]  /*3e40*/  ISETP.LT.OR P0, PT, R53, 0x22, P0 ;  /* 0x000000223500780c */ /* 0x000fc80000701670 */
[----:B------:R-:W-:Y:S02]  /*3e50*/  FSEL R181, R5, -INF , !P0 ;  /* 0xff80000005b57808 */ /* 0x000fe40004000000 */
[----:B------:R-:W-:-:S04]  /*3e60*/  ISETP.NE.AND P0, PT, R51, RZ, PT ;  /* 0x000000ff3300720c */ /* 0x000fc80003f05270 */
[----:B------:R-:W-:-:S04]  /*3e70*/  ISETP.GT.AND P0, PT, R45, 0x28, !P0 ;  /* 0x000000282d00780c */ /* 0x000fc80004704270 */
[----:B------:R-:W-:-:S04]  /*3e80*/  ISETP.LT.OR P0, PT, R53, 0x29, P0 ;  /* 0x000000293500780c */ /* 0x000fc80000701670 */
[----:B------:R-:W-:Y:S02]  /*3e90*/  FSEL R180, R12, -INF , !P0 ;  /* 0xff8000000cb47808 */ /* 0x000fe40004000000 */
[----:B------:R-:W-:Y:S01]  /*3ea0*/  ISETP.NE.AND P0, PT, R44, RZ, PT ;  /* 0x000000ff2c00720c */ /* 0x000fe20003f05270 */
[--C-:B-1----:R-:W-:Y:S02]  /*3eb0*/  IMAD.IADD R12, R50, 0x1, R4.reuse ;  /* 0x00000001320c7824 */ /* 0x102fe400078e0204 */
[----:B------:R-:W-:Y:S01]  /*3ec0*/  IMAD.IADD R16, R41, 0x1, R4 ;  /* 0x0000000129107824 */ /* 0x000fe200078e0204 */
[----:B------:R-:W-:Y:S02]  /*3ed0*/  ISETP.GT.AND P0, PT, R45, 0x29, !P0 ;  /* 0x000000292d00780c */ /* 0x000fe40004704270 */
[----:B------:R-:W-:Y:S02]  /*3ee0*/  IMNMX R12, R12, R49, PT ;  /* 0x000000310c0c7217 */ /* 0x000fe40003800200 */
[----:B------:R-:W-:-:S04]  /*3ef0*/  ISETP.LT.OR P0, PT, R53, 0x2a, P0 ;  /* 0x0000002a3500780c */ /* 0x000fc80000701670 */
[----:B------:R-:W-:Y:S02]  /*3f00*/  FSEL R178, R13, -INF , !P0 ;  /* 0xff8000000db27808 */ /* 0x000fe40004000000 */
[----:B------:R-:W-:-:S13]  /*3f10*/  PLOP3.LUT P0, PT, PT, PT, UP1, 0x40, 0x0 ;  /* 0x000000000000781c */ /* 0x000fda0003f0e818 */
        /* <DEDUP_REMOVED lines=13> */
.L_x_474:
[----:B------:R-:W-:-:S04]  /*3ff0*/  MOV R4, 0x1 ;  /* 0x0000000100047802 */ /* 0x000fc80000000f00 */
[----:B------:R-:W-:-:S13]  /*4000*/  ISETP.NE.AND P0, PT, R4, c[0x0][0x32c], PT ;  /* 0x0000cb0004007a0c */ /* 0x000fda0003f05270 */
[----:B------:R-:W-:-:S05]  /*4010*/  @P0 IMAD.HI.U32 R4, R5, c[0x0][0x330], RZ ;  /* 0x0000cc0005040a27 */ /* 0x000fca00078e00ff */
[----:B------:R-:W-:Y:S02]  /*4020*/  @P0 SHF.R.U32.HI R5, RZ, c[0x0][0x334], R4 ;  /* 0x0000cd00ff050a19 */ /* 0x000fe40000011604 */
.L_x_475:
[----:B------:R-:W-:Y:S05]  /*4030*/  BSYNC B0 ;  /* 0x0000000000007941 */ /* 0x000fea0003800000 */
.L_x_473:
[----:B------:R-:W-:-:S05]  /*4040*/  IMAD R9, R5, c[0x0][0x32c], R40 ;  /* 0x0000cb0005097a24 */ /* 0x000fca00078e0228 */
[----:B------:R-:W-:Y:S02]  /*4050*/  IADD3 R5, R9, c[0x0][0x32c], RZ ;  /* 0x0000cb0009057a10 */ /* 0x000fe40007ffe0ff */
[----:B------:R-:W-:Y:S02]  /*4060*/  IMNMX R16, R16, R9, !PT ;  /* 0x0000000910107217 */ /* 0x000fe40007800200 */
[----:B------:R-:W-:Y:S02]  /*4070*/  IMNMX R12, R12, R5, PT ;  /* 0x000000050c0c7217 */ /* 0x000fe40003800200 */
.L_x_472:
[----:B------:R-:W-:Y:S01]  /*4080*/  ISETP.NE.AND P0, PT, R48, RZ, PT ;  /* 0x000000ff3000720c */ /* 0x000fe20003f05270 */
[----:B------:R-:W-:Y:S01]  /*4090*/  IMAD.SHL.U32 R214, R2, 0x2, RZ ;  /* 0x0000000202d67824 */ /* 0x000fe200078e00ff */
[----:B------:R-:W-:Y:S01]  /*40a0*/  FMNMX.FTZ R4, R68, R69, !PT ;  /* 0x0000004544047209 */ /* 0x000fe20007810000 */
[----:B------:R-:W-:Y:S01]  /*40b0*/  ULDC.64 UR4, c[0x0][0x2c8] ;  /* 0x0000b20000047ab9 */ /* 0x000fe20000000a00 */
[----:B------:R-:W-:Y:S01]  /*40c0*/  ISETP.GT.AND P0, PT, R16, 0x8, !P0 ;  /* 0x000000081000780c */ /* 0x000fe20004704270 */
[----:B------:R-:W-:Y:S01]  /*40d0*/  IMAD R212, R0, 0x2, R214 ;  /* 0x0000000200d47824 */ /* 0x000fe200078e02d6 */
[----:B------:R-:W-:Y:S01]  /*40e0*/  FMNMX.FTZ R4, R37, R4, !PT ;  /* 0x0000000425047209 */ /* 0x000fe20007810000 */
[----:B------:R-:W-:Y:S01]  /*40f0*/  LDSM.16.MT88.4 R136, [R214+0x100] ;  /* 0x00010000d688783b */ /* 0x000fe20000004200 */
[----:B------:R-:W-:Y:S01]  /*4100*/  ISETP.LT.OR P0, PT, R12, 0x9, P0 ;  /* 0x000000090c00780c */ /* 0x000fe20000701670 */
[----:B------:R-:W-:Y:S01]  /*4110*/  UIMAD.WIDE.U32 UR22, UR15, UR4, URZ ;  /* 0x000000040f1672a5 */ /* 0x000fe2000f8e003f */
[----:B------:R-:W-:Y:S01]  /*4120*/  FMNMX.FTZ R4, R65, R4, !PT ;  /* 0x0000000441047209 */ /* 0x000fe20007810000 */
[----:B------:R-:W-:Y:S01]  /*4130*/  LDSM.16.MT88.4 R112, [R212+0x100] ;  /* 0x00010000d470783b */ /* 0x000fe20000004200 */
[----:B------:R-:W-:Y:S01]  /*4140*/  FSEL R108, R18, -INF , !P0 ;  /* 0xff800000126c7808 */ /* 0x000fe20004000000 */
[----:B------:R-:W-:Y:S01]  /*4150*/  @UP2 USHF.R.U32.HI UR15, URZ, UR5, UR23 ;  /* 0x000000053f0f2299 */ /* 0x000fe20008011617 */
[----:B------:R-:W-:Y:S01]  /*4160*/  ISETP.NE.AND P0, PT, R43, RZ, PT ;  /* 0x000000ff2b00720c */ /* 0x000fe20003f05270 */
[----:B------:R-:W-:Y:S01]  /*4170*/  LDSM.16.MT88.4 R132, [R214+0xd00] ;  /* 0x000d0000d684783b */ /* 0x000fe20000004200 */
[----:B------:R-:W-:Y:S01]  /*4180*/  FMNMX.FTZ R4, R35, R4, !PT ;  /* 0x0000000423047209 */ /* 0x000fe20007810000 */
[----:B------:R-:W-:Y:S01]  /*4190*/  UIADD3 UR14, UR14, UR15, URZ ;  /* 0x0000000f0e0e7290 */ /* 0x000fe2000fffe03f */
[----:B------:R-:W-:Y:S01]  /*41a0*/  ISETP.GT.AND P0, PT, R16, 0x9, !P0 ;  /* 0x000000091000780c */ /* 0x000fe20004704270 */
[----:B------:R-:W-:Y:S01]  /*41b0*/  LDSM.16.MT88.4 R60, [R212+0xd00] ;  /* 0x000d0000d43c783b */ /* 0x000fe20000004200 */
[----:B------:R-:W-:Y:S01]  /*41c0*/  FMNMX.FTZ R4, R33, R4, !PT ;  /* 0x0000000421047209 */ /* 0x000fe20007810000 */
[----:B------:R-:W-:Y:S01]  /*41d0*/  ULDC UR4, c[0x0][0x328] ;  /* 0x0000ca0000047ab9 */ /* 0x000fe20000000800 */
[----:B------:R-:W-:Y:S01]  /*41e0*/  ISETP.LT.OR P0, PT, R12, 0xa, P0 ;  /* 0x0000000a0c00780c */ /* 0x000fe20000701670 */
[----:B------:R-:W-:Y:S01]  /*41f0*/  LDSM.16.MT88.4 R76, [R214+0x1900] ;  /* 0x00190000d64c783b */ /* 0x000fe20000004200 */
[----:B------:R-:W-:Y:S01]  /*4200*/  FMNMX.FTZ R4, R31, R4, !PT ;  /* 0x000000041f047209 */ /* 0x000fe20007810000 */
[----:B------:R-:W-:Y:S01]  /*4210*/  UIADD3 UR4, UR14, UR4, URZ ;  /* 0x000000040e047290 */ /* 0x000fe2000fffe03f */
[----:B------:R-:W-:Y:S01]  /*4220*/  FSEL R94, R19, -INF , !P0 ;  /* 0xff800000135e7808 */ /* 0x000fe20004000000 */
[----:B------:R-:W-:Y:S01]  /*4230*/  LDSM.16.MT88.4 R156, [R214+0x500] ;  /* 0x00050000d69c783b */ /* 0x000fe20000004200 */
[----:B------:R-:W-:-:S02]  /*4240*/  ISETP.GT.AND P0, PT, R16, 0x10, !P6 ;  /* 0x000000101000780c */ /* 0x000fc40007704270 */
[----:B------:R-:W-:Y:S01]  /*4250*/  FMNMX.FTZ R4, R57, R4, !PT ;  /* 0x0000000439047209 */ /* 0x000fe20007810000 */
[----:B------:R-:W-:Y:S01]  /*4260*/  LDSM.16.MT88.4 R40, [R212+0x1100] ;  /* 0x00110000d428783b */ /* 0x000fe20000004200 */
[----:B------:R-:W-:Y:S02]  /*4270*/  ISETP.LT.OR P0, PT, R12, 0x11, P0 ;  /* 0x000000110c00780c */ /* 0x000fe40000701670 */
[----:B------:R-:W-:Y:S02]  /*4280*/  FMNMX.FTZ R5, R29, R4, !PT ;  /* 0x000000041d057209 */ /* 0x000fe40007810000 */
[----:B------:R-:W-:Y:S02]  /*4290*/  FSEL R74, R74, -INF , !P0 ;  /* 0xff8000004a4a7808 */ /* 0x000fe40004000000 */
[----:B------:R-:W-:Y:S02]  /*42a0*/  ISETP.GT.AND P0, PT, R16, 0x11, !P5 ;  /* 0x000000111000780c */ /* 0x000fe40006f04270 */
[----:B------:R-:W-:-:S02]  /*42b0*/  FMNMX.FTZ R9, R93, R140, !PT ;  /* 0x0000008c5d097209 */ /* 0x000fc40007810000 */
[----:B------:R-:W-:Y:S02]  /*42c0*/  ISETP.LT.OR P0, PT, R12, 0x12, P0 ;  /* 0x000000120c00780c */ /* 0x000fe40000701670 */
[----:B------:R-:W-:Y:S02]  /*42d0*/  FMNMX.FTZ R9, R124, R9, !PT ;  /* 0x000000097c097209 */ /* 0x000fe40007810000 */
[----:B------:R-:W-:Y:S02]  /*42e0*/  FSEL R75, R75, -INF , !P0 ;  /* 0xff8000004b4b7808 */ /* 0x000fe40004000000 */
[----:B------:R-:W-:Y:S02]  /*42f0*/  ISETP.GT.AND P0, PT, R16, 0x18, !P4 ;  /* 0x000000181000780c */ /* 0x000fe40006704270 */
[----:B------:R-:W-:Y:S02]  /*4300*/  ISETP.NE.AND P4, PT, R39, RZ, PT ;  /* 0x000000ff2700720c */ /* 0x000fe40003f85270 */
[----:B------:R-:W-:-:S02]  /*4310*/  ISETP.LT.OR P0, PT, R12, 0x19, P0 ;  /* 0x000000190c00780c */ /* 0x000fc40000701670 */
[----:B------:R-:W-:Y:S02]  /*4320*/  FMNMX.FTZ R9, R110, R9, !PT ;  /* 0x000000096e097209 */ /* 0x000fe40007810000 */
[----:B------:R-:W-:Y:S02]  /*4330*/  FSEL R73, R10, -INF , !P0 ;  /* 0xff8000000a497808 */ /* 0x000fe40004000000 */
[----:B------:R-:W-:Y:S02]  /*4340*/  ISETP.GT.AND P0, PT, R16, 0x19, !P3 ;  /* 0x000000191000780c */ /* 0x000fe40005f04270 */
[----:B------:R-:W-:Y:S02]  /*4350*/  FMNMX.FTZ R9, R92, R9, !PT ;  /* 0x000000095c097209 */ /* 0x000fe40007810000 */
[----:B------:R-:W-:Y:S02]  /*4360*/  ISETP.LT.OR P0, PT, R12, 0x1a, P0 ;  /* 0x0000001a0c00780c */ /* 0x000fe40000701670 */
[----:B------:R-:W-:-:S02]  /*4370*/  ISETP.NE.AND P5, PT, R52, RZ, PT ;  /* 0x000000ff3400720c */ /* 0x000fc40003fa5270 */
[----:B------:R-:W-:Y:S02]  /*4380*/  FSEL R72, R11, -INF , !P0 ;  /* 0xff8000000b487808 */ /* 0x000fe40004000000 */
[----:B------:R-:W-:Y:S02]  /*4390*/  ISETP.GT.AND P0, PT, R16, 0x20, !P2 ;  /* 0x000000201000780c */ /* 0x000fe40005704270 */
[----:B------:R-:W-:Y:S02]  /*43a0*/  FMNMX.FTZ R18, R90, R9, !PT ;  /* 0x000000095a127209 */ /* 0x000fe40007810000 */
[----:B------:R-:W-:Y:S02]  /*43b0*/  ISETP.LT.OR P0, PT, R12, 0x21, P0 ;  /* 0x000000210c00780c */ /* 0x000fe40000701670 */
[----:B------:R-:W-:Y:S02]  /*43c0*/  FMNMX.FTZ R17, R89, R18, !PT ;  /* 0x0000001259117209 */ /* 0x000fe40007810000 */
[----:B------:R-:W-:-:S02]  /*43d0*/  FSEL R179, R6, -INF , !P0 ;  /* 0xff80000006b37808 */ /* 0x000fc40004000000 */
[----:B------:R-:W-:Y:S02]  /*43e0*/  FMNMX.FTZ R6, R28, R5, !PT ;  /* 0x000000051c067209 */ /* 0x000fe40007810000 */
[----:B------:R-:W-:Y:S02]  /*43f0*/  ISETP.GT.AND P0, PT, R16, 0x21, !P1 ;  /* 0x000000211000780c */ /* 0x000fe40004f04270 */
[----:B------:R-:W-:Y:S02]  /*4400*/  FMNMX.FTZ R6, R27, R6, !PT ;  /* 0x000000061b067209 */ /* 0x000fe40007810000 */
[----:B------:R-:W-:Y:S02]  /*4410*/  ISETP.LT.OR P0, PT, R12, 0x22, P0 ;  /* 0x000000220c00780c */ /* 0x000fe40000701670 */
[----:B------:R-:W-:Y:S02]  /*4420*/  FMNMX.FTZ R6, R25, R6, !PT ;  /* 0x0000000619067209 */ /* 0x000fe40007810000 */
[----:B------:R-:W-:-:S02]  /*4430*/  FSEL R177, R7, -INF , !P0 ;  /* 0xff80000007b17808 */ /* 0x000fc40004000000 */
[----:B------:R-:W-:Y:S01]  /*4440*/  ISETP.GT.AND P0, PT, R16, 0x1, !P4 ;  /* 0x000000011000780c */ /* 0x000fe20006704270 */
[----:B------:R-:W1:Y:S01]  /*4450*/  SHFL.BFLY PT, R5, R6, 0x2, 0x1f ;  /* 0x0c401f0006057f89 */ /* 0x000e6200000e0000 */
[----:B------:R-:W-:Y:S02]  /*4460*/  FMNMX.FTZ R17, R88, R17, !PT ;  /* 0x0000001158117209 */ /* 0x000fe40007810000 */
[----:B------:R-:W-:Y:S02]  /*4470*/  ISETP.LT.OR P0, PT, R12, 0x2, P0 ;  /* 0x000000020c00780c */ /* 0x000fe40000701670 */
[----:B------:R-:W-:Y:S02]  /*4480*/  FMNMX.FTZ R18, R182, R17, !PT ;  /* 0x00000011b6127209 */ /* 0x000fe40007810000 */
[----:B------:R-:W-:Y:S02]  /*4490*/  FSEL R126, R23, -INF , !P0 ;  /* 0xff800000177e7808 */ /* 0x000fe40004000000 */
[----:B------:R-:W-:-:S02]  /*44a0*/  ISETP.GT.AND P0, PT, R16, RZ, !P5 ;  /* 0x000000ff1000720c */ /* 0x000fc40006f04270 */
[----:B------:R-:W-:Y:S02]  /*44b0*/  ISETP.NE.AND P6, PT, R51, RZ, PT ;  /* 0x000000ff3300720c */ /* 0x000fe40003fc5270 */
[----:B------:R-:W-:Y:S01]  /*44c0*/  ISETP.LT.OR P0, PT, R12, 0x1, P0 ;  /* 0x000000010c00780c */ /* 0x000fe20000701670 */
[----:B------:R-:W-:Y:S01]  /*44d0*/  LDSM.16.MT88.4 R48, [R212+0x500] ;  /* 0x00050000d430783b */ /* 0x000fe20000004200 */
[----:B------:R-:W-:Y:S02]  /*44e0*/  IADD3 R236, R148, -0x2, RZ ;  /* 0xfffffffe94ec7810 */ /* 0x000fe40007ffe0ff */
[----:B------:R-:W-:Y:S02]  /*44f0*/  FSEL R91, R22, -INF , !P0 ;  /* 0xff800000165b7808 */ /* 0x000fe40004000000 */
[----:B------:R-:W-:Y:S02]  /*4500*/  ISETP.GT.AND P0, PT, R16, 0x28, !P6 ;  /* 0x000000281000780c */ /* 0x000fe40007704270 */
[----:B------:R-:W-:-:S02]  /*4510*/  FMNMX.FTZ R17, R91, R126, !PT ;  /* 0x0000007e5b117209 */ /* 0x000fc40007810000 */
[----:B------:R-:W-:Y:S02]  /*4520*/  ISETP.LT.OR P0, PT, R12, 0x29, P0 ;  /* 0x000000290c00780c */ /* 0x000fe40000701670 */
[----:B-1----:R-:W-:Y:S02]  /*4530*/  FMNMX.FTZ R4, R6, R5, !PT ;  /* 0x0000000506047209 */ /* 0x002fe40007810000 */
[----:B------:R-:W-:Y:S02]  /*4540*/  FMNMX.FTZ R5, R70, R38, !PT ;  /* 0x0000002646057209 */ /* 0x000fe40007810000 */
[----:B------:R-:W-:Y:S01]  /*4550*/  FMNMX.FTZ R17, R108, R17, !PT ;  /* 0x000000116c117209 */ /* 0x000fe20007810000 */
[----:B------:R-:W1:Y:S01]  /*4560*/  SHFL.BFLY PT, R151, R4, 0x1, 0x1f ;  /* 0x0c201f0004977f89 */ /* 0x000e6200000e0000 */
[----:B------:R-:W-:Y:S02]  /*4570*/  FMNMX.FTZ R5, R66, R5, !PT ;  /* 0x0000000542057209 */ /* 0x000fe40007810000 */
[----:B------:R-:W-:-:S02]  /*4580*/  FMNMX.FTZ R17, R94, R17, !PT ;  /* 0x000000115e117209 */ /* 0x000fc40007810000 */
[----:B------:R-:W-:Y:S02]  /*4590*/  FMNMX.FTZ R5, R36, R5, !PT ;  /* 0x0000000524057209 */ /* 0x000fe40007810000 */
[----:B------:R-:W-:Y:S02]  /*45a0*/  FMNMX.FTZ R20, R74, R17, !PT ;  /* 0x000000114a147209 */ /* 0x000fe40007810000 */
[----:B------:R-:W-:Y:S02]  /*45b0*/  FMNMX.FTZ R5, R34, R5, !PT ;  /* 0x0000000522057209 */ /* 0x000fe40007810000 */
[----:B------:R-:W-:Y:S02]  /*45c0*/  FSEL R176, R14, -INF , !P0 ;  /* 0xff8000000eb07808 */ /* 0x000fe40004000000 */
[----:B------:R-:W-:Y:S02]  /*45d0*/  FMNMX.FTZ R5, R32, R5, !PT ;  /* 0x0000000520057209 */ /* 0x000fe40007810000 */
[----:B------:R-:W-:-:S02]  /*45e0*/  FMNMX.FTZ R20, R75, R20, !PT ;  /* 0x000000144b147209 */ /* 0x000fc40007810000 */
[----:B------:R-:W-:Y:S02]  /*45f0*/  FMNMX.FTZ R5, R58, R5, !PT ;  /* 0x000000053a057209 */ /* 0x000fe40007810000 */
[----:B------:R-:W-:Y:S02]  /*4600*/  FMNMX.FTZ R17, R73, R20, !PT ;  /* 0x0000001449117209 */ /* 0x000fe40007810000 */
[----:B------:R-:W-:Y:S02]  /*4610*/  FMNMX.FTZ R5, R30, R5, !PT ;  /* 0x000000051e057209 */ /* 0x000fe40007810000 */
[----:B------:R-:W-:Y:S02]  /*4620*/  ISETP.NE.AND P6, PT, R44, RZ, PT ;  /* 0x000000ff2c00720c */ /* 0x000fe40003fc5270 */
[----:B------:R-:W-:Y:S01]  /*4630*/  FMNMX.FTZ R5, R26, R5, !PT ;  /* 0x000000051a057209 */ /* 0x000fe20007810000 */
[----:B------:R-:W-:Y:S01]  /*4640*/  LDSM.16.MT88.4 R44, [R214+0x1100] ;  /* 0x00110000d62c783b */ /* 0x000fe20000004200 */
[----:B-1----:R-:W-:-:S02]  /*4650*/  FMNMX.FTZ R151, R4, R151, !PT ;  /* 0x0000009704977209 */ /* 0x002fc40007810000 */
[----:B------:R-:W-:Y:S02]  /*4660*/  FMNMX.FTZ R5, R24, R5, !PT ;  /* 0x0000000518057209 */ /* 0x000fe40007810000 */
[C---:B------:R-:W-:Y:S01]  /*4670*/  FSETP.NEU.FTZ.AND P0, PT, R151.reuse, -INF , PT ;  /* 0xff8000009700780b */ /* 0x040fe20003f1d000 */
[----:B------:R-:W-:Y:S01]  /*4680*/  FMUL.FTZ R14, R151, c[0x0][0x2d0] ;  /* 0x0000b400970e7a20 */ /* 0x000fe20000410000 */
[----:B------:R-:W-:Y:S02]  /*4690*/  FMNMX.FTZ R4, R56, R5, !PT ;  /* 0x0000000538047209 */ /* 0x000fe40007810000 */
[----:B------:R-:W-:Y:S02]  /*46a0*/  FMNMX.FTZ R20, R72, R17, !PT ;  /* 0x0000001148147209 */ /* 0x000fe40007810000 */
[----:B------:R-:W-:Y:S02]  /*46b0*/  FMNMX.FTZ R5, R3, R4, !PT ;  /* 0x0000000403057209 */ /* 0x000fe40007810000 */
[----:B------:R-:W-:-:S03]  /*46c0*/  FSEL R14, R14, RZ, P0 ;  /* 0x000000ff0e0e7208 */ /* 0x000fc60000000000 */
[----:B------:R-:W1:Y:S02]  /*46d0*/  SHFL.BFLY PT, R4, R5, 0x2, 0x1f ;  /* 0x0c401f0005047f89 */ /* 0x000e6400000e0000 */
[--C-:B------:R-:W-:Y:S01]  /*46e0*/  FFMA.FTZ R2, R57, c[0x0][0x2d0], -R14.reuse ;  /* 0x0000b40039027a23 */ /* 0x100fe2000001080e */
[----:B------:R-:W-:Y:S01]  /*46f0*/  FMNMX.FTZ R57, R181, R18, !PT ;  /* 0x00000012b5397209 */ /* 0x000fe20007810000 */
[--C-:B------:R-:W-:Y:S02]  /*4700*/  FFMA.FTZ R169, R68, c[0x0][0x2d0], -R14.reuse ;  /* 0x0000b40044a97a23 */ /* 0x100fe4000001080e */
[--C-:B------:R-:W-:Y:S01]  /*4710*/  FFMA.FTZ R164, R69, c[0x0][0x2d0], -R14.reuse ;  /* 0x0000b40045a47a23 */ /* 0x100fe2000001080e */
[----:B------:R-:W-:Y:S01]  /*4720*/  FMNMX.FTZ R57, R180, R57, !PT ;  /* 0x00000039b4397209 */ /* 0x000fe20007810000 */
[--C-:B------:R-:W-:Y:S01]  /*4730*/  FFMA.FTZ R165, R37, c[0x0][0x2d0], -R14.reuse ;  /* 0x0000b40025a57a23 */ /* 0x100fe2000001080e */
[----:B------:R-:W-:Y:S01]  /*4740*/  MUFU.EX2 R2, R2 ;  /* 0x0000000200027308 */ /* 0x000fe20000000800 */
[--C-:B------:R-:W-:Y:S01]  /*4750*/  FFMA.FTZ R160, R65, c[0x0][0x2d0], -R14.reuse ;  /* 0x0000b40041a07a23 */ /* 0x100fe2000001080e */
[----:B------:R-:W-:Y:S01]  /*4760*/  FMNMX.FTZ R57, R178, R57, !PT ;  /* 0x00000039b2397209 */ /* 0x000fe20007810000 */
[----:B------:R-:W-:-:S02]  /*4770*/  FFMA.FTZ R163, R35, c[0x0][0x2d0], -R14 ;  /* 0x0000b40023a37a23 */ /* 0x000fc4000001080e */
[--C-:B------:R-:W-:Y:S02]  /*4780*/  FFMA.FTZ R154, R33, c[0x0][0x2d0], -R14.reuse ;  /* 0x0000b400219a7a23 */ /* 0x100fe4000001080e */
[--C-:B------:R-:W-:Y:S01]  /*4790*/  FFMA.FTZ R155, R31, c[0x0][0x2d0], -R14.reuse ;  /* 0x0000b4001f9b7a23 */ /* 0x100fe2000001080e */
[----:B------:R-:W2:Y:S01]  /*47a0*/  SHFL.BFLY PT, R18, R57, 0x2, 0x1f ;  /* 0x0c401f0039127f89 */ /* 0x000ea200000e0000 */
[--C-:B------:R-:W-:Y:S01]  /*47b0*/  FFMA.FTZ R168, R29, c[0x0][0x2d0], -R14.reuse ;  /* 0x0000b4001da87a23 */ /* 0x100fe2000001080e */
[----:B------:R-:W-:Y:S01]  /*47c0*/  MUFU.EX2 R169, R169 ;  /* 0x000000a900a97308 */ /* 0x000fe20000000800 */
[--C-:B------:R-:W-:Y:S02]  /*47d0*/  FFMA.FTZ R173, R28, c[0x0][0x2d0], -R14.reuse ;  /* 0x0000b4001cad7a23 */ /* 0x100fe4000001080e */
[--C-:B------:R-:W-:Y:S01]  /*47e0*/  FFMA.FTZ R170, R27, c[0x0][0x2d0], -R14.reuse ;  /* 0x0000b4001baa7a23 */ /* 0x100fe2000001080e */
[----:B-1----:R-:W-:Y:S01]  /*47f0*/  FMNMX.FTZ R4, R5, R4, !PT ;  /* 0x0000000405047209 */ /* 0x002fe20007810000 */
[----:B------:R-:W-:Y:S01]  /*4800*/  FFMA.FTZ R243, R25, c[0x0][0x2d0], -R14 ;  /* 0x0000b40019f37a23 */ /* 0x000fe2000001080e */
[----:B------:R-:W-:-:S02]  /*4810*/  FMNMX.FTZ R14, R179, R20, !PT ;  /* 0x00000014b30e7209 */ /* 0x000fc40007810000 */
[----:B------:R-:W1:Y:S01]  /*4820*/  MUFU.EX2 R164, R164 ;  /* 0x000000a400a47308 */ /* 0x000e620000000800 */
[----:B------:R-:W-:Y:S01]  /*4830*/  LDSM.16.MT88.4 R20, [R214+0x1500] ;  /* 0x00150000d614783b */ /* 0x000fe20000004200 */
[----:B------:R-:W-:-:S03]  /*4840*/  FMNMX.FTZ R17, R177, R14, !PT ;  /* 0x0000000eb1117209 */ /* 0x000fc60007810000 */
[----:B------:R-:W3:Y:S03]  /*4850*/  SHFL.BFLY PT, R149, R4, 0x1, 0x1f ;  /* 0x0c201f0004957f89 */ /* 0x000ee600000e0000 */
[----:B------:R-:W-:Y:S01]  /*4860*/  MUFU.EX2 R165, R165 ;  /* 0x000000a500a57308 */ /* 0x000fe20000000800 */
[----:B--2---:R-:W-:-:S07]  /*4870*/  FMNMX.FTZ R57, R57, R18, !PT ;  /* 0x0000001239397209 */ /* 0x004fce0007810000 */
[----:B------:R-:W2:Y:S01]  /*4880*/  MUFU.EX2 R160, R160 ;  /* 0x000000a000a07308 */ /* 0x000ea20000000800 */
[----:B-1----:R-:W-:Y:S01]  /*4890*/  F2FP.BF16.PACK_AB R96, R164, R169 ;  /* 0x000000a9a460723e */ /* 0x002fe200000010ff */
[----:B------:R-:W-:-:S06]  /*48a0*/  FADD.FTZ R164, R169, R164 ;  /* 0x000000a4a9a47221 */ /* 0x000fcc0000010000 */
[----:B------:R-:W-:Y:S01]  /*48b0*/  MUFU.EX2 R163, R163 ;  /* 0x000000a300a37308 */ /* 0x000fe20000000800 */
[----:B---3--:R-:W-:Y:S02]  /*48c0*/  FMNMX.FTZ R149, R4, R149, !PT ;  /* 0x0000009504957209 */ /* 0x008fe40007810000 */
[----:B------:R-:W-:Y:S01]  /*48d0*/  LDSM.16.MT88.4 R4, [R212+0x1900] ;  /* 0x00190000d404783b */ /* 0x000fe20000004200 */
[----:B--2---:R-:W-:-:S04]  /*48e0*/  F2FP.BF16.PACK_AB R98, R160, R165 ;  /* 0x000000a5a062723e */ /* 0x004fc800000010ff */
[----:B------:R-:W1:Y:S01]  /*48f0*/  MUFU.EX2 R154, R154 ;  /* 0x0000009a009a7308 */ /* 0x000e620000000800 */
[C---:B------:R-:W-:Y:S01]  /*4900*/  FMUL.FTZ R13, R149.reuse, c[0x0][0x2d0] ;  /* 0x0000b400950d7a20 */ /* 0x040fe20000410000 */
[----:B------:R-:W-:Y:S01]  /*4910*/  FSETP.NEU.FTZ.AND P0, PT, R149, -INF , PT ;  /* 0xff8000009500780b */ /* 0x000fe20003f1d000 */
[----:B------:R-:W-:-:S03]  /*4920*/  FADD.FTZ R165, R165, R164 ;  /* 0x000000a4a5a57221 */ /* 0x000fc60000010000 */
[----:B------:R-:W-:Y:S01]  /*4930*/  FSEL R13, R13, RZ, P0 ;  /* 0x000000ff0d0d7208 */ /* 0x000fe20000000000 */
[----:B------:R-:W-:Y:S01]  /*4940*/  FADD.FTZ R160, R160, R165 ;  /* 0x000000a5a0a07221 */ /* 0x000fe20000010000 */
[----:B------:R-:W-:Y:S01]  /*4950*/  ISETP.GT.AND P0, PT, R16, 0x29, !P6 ;  /* 0x000000291000780c */ /* 0x000fe20007704270 */
[----:B------:R-:W2:Y:S02]  /*4960*/  MUFU.EX2 R155, R155 ;  /* 0x0000009b009b7308 */ /* 0x000ea40000000800 */
[--C-:B------:R-:W-:Y:S01]  /*4970*/  FFMA.FTZ R171, R70, c[0x0][0x2d0], -R13.reuse ;  /* 0x0000b40046ab7a23 */ /* 0x100fe2000001080d */
[----:B------:R-:W-:Y:S01]  /*4980*/  ISETP.LT.OR P0, PT, R12, 0x2a, P0 ;  /* 0x0000002a0c00780c */ /* 0x000fe20000701670 */
[--C-:B------:R-:W-:Y:S02]  /*4990*/  FFMA.FTZ R166, R38, c[0x0][0x2d0], -R13.reuse ;  /* 0x0000b40026a67a23 */ /* 0x100fe4000001080d */
[--C-:B------:R-:W-:Y:S01]  /*49a0*/  FFMA.FTZ R167, R66, c[0x0][0x2d0], -R13.reuse ;  /* 0x0000b40042a77a23 */ /* 0x100fe2000001080d */
[----:B------:R-:W-:Y:S01]  /*49b0*/  FSEL R188, R15, -INF , !P0 ;  /* 0xff8000000fbc7808 */ /* 0x000fe20004000000 */
[--C-:B------:R-:W-:Y:S01]  /*49c0*/  FFMA.FTZ R162, R36, c[0x0][0x2d0], -R13.reuse ;  /* 0x0000b40024a27a23 */ /* 0x100fe2000001080d */
[----:B------:R-:W-:Y:S01]  /*49d0*/  FMNMX.FTZ R15, R176, R17, !PT ;  /* 0x00000011b00f7209 */ /* 0x000fe20007810000 */
[----:B------:R-:W-:Y:S01]  /*49e0*/  MUFU.EX2 R171, R171 ;  /* 0x000000ab00ab7308 */ /* 0x000fe20000000800 */
[--C-:B------:R-:W-:Y:S01]  /*49f0*/  FFMA.FTZ R161, R34, c[0x0][0x2d0], -R13.reuse ;  /* 0x0000b40022a17a23 */ /* 0x100fe2000001080d */
[----:B------:R-:W-:Y:S01]  /*4a00*/  LDSM.16.MT88.4 R36, [R214+0x1d00] ;  /* 0x001d0000d624783b */ /* 0x000fe20000004200 */
[----:B------:R-:W-:Y:S01]  /*4a10*/  FMNMX.FTZ R152, R188, R15, !PT ;  /* 0x0000000fbc987209 */ /* 0x000fe20007810000 */
[--C-:B------:R-:W-:Y:S01]  /*4a20*/  FFMA.FTZ R150, R32, c[0x0][0x2d0], -R13.reuse ;  /* 0x0000b40020967a23 */ /* 0x100fe2000001080d */
[----:B-1----:R-:W-:Y:S01]  /*4a30*/  F2FP.BF16.PACK_AB R8, R154, R163 ;  /* 0x000000a39a08723e */ /* 0x002fe200000010ff */
[----:B------:R-:W-:Y:S01]  /*4a40*/  LDSM.16.MT88.4 R32, [R212+0x1d00] ;  /* 0x001d0000d420783b */ /* 0x000fe20000004200 */
[--C-:B------:R-:W-:Y:S01]  /*4a50*/  FFMA.FTZ R153, R58, c[0x0][0x2d0], -R13.reuse ;  /* 0x0000b4003a997a23 */ /* 0x100fe2000001080d */
[----:B------:R-:W1:Y:S01]  /*4a60*/  MUFU.EX2 R166, R166 ;  /* 0x000000a600a67308 */ /* 0x000e620000000800 */
[--C-:B------:R-:W-:Y:S01]  /*4a70*/  FFMA.FTZ R0, R30, c[0x0][0x2d0], -R13.reuse ;  /* 0x0000b4001e007a23 */ /* 0x100fe2000001080d */
[----:B------:R-:W3:Y:S01]  /*4a80*/  SHFL.BFLY PT, R59, R152, 0x2, 0x1f ;  /* 0x0c401f00983b7f89 */ /* 0x000ee200000e0000 */
[--C-:B------:R-:W-:Y:S01]  /*4a90*/  FFMA.FTZ R241, R3, c[0x0][0x2d0], -R13.reuse ;  /* 0x0000b40003f17a23 */ /* 0x100fe2000001080d */
[----:B--2---:R-:W-:Y:S01]  /*4aa0*/  F2FP.BF16.PACK_AB R10, R2, R155 ;  /* 0x0000009b020a723e */ /* 0x004fe200000010ff */
[--C-:B------:R-:W-:Y:S01]  /*4ab0*/  FFMA.FTZ R172, R26, c[0x0][0x2d0], -R13.reuse ;  /* 0x0000b4001aac7a23 */ /* 0x100fe2000001080d */
[----:B------:R-:W2:Y:S01]  /*4ac0*/  SHFL.BFLY PT, R58, R57, 0x1, 0x1f ;  /* 0x0c201f00393a7f89 */ /* 0x000ea200000e0000 */
[--C-:B------:R-:W-:Y:S01]  /*4ad0*/  FFMA.FTZ R175, R24, c[0x0][0x2d0], -R13.reuse ;  /* 0x0000b40018af7a23 */ /* 0x100fe2000001080d */
[----:B------:R-:W-:Y:S01]  /*4ae0*/  MUFU.EX2 R167, R167 ;  /* 0x000000a700a77308 */ /* 0x000fe20000000800 */
[----:B------:R-:W-:Y:S01]  /*4af0*/  FFMA.FTZ R174, R56, c[0x0][0x2d0], -R13 ;  /* 0x0000b40038ae7a23 */ /* 0x000fe2000001080d */
[----:B------:R-:W-:Y:S01]  /*4b00*/  LDSM.16.MT88.4 R28, [R214+0x900] ;  /* 0x00090000d61c783b */ /* 0x000fe20000004200 */
[----:B------:R-:W-:-:S03]  /*4b10*/  FADD.FTZ R163, R163, R160 ;  /* 0x000000a0a3a37221 */ /* 0x000fc60000010000 */
[----:B------:R-:W-:Y:S01]  /*4b20*/  LDSM.16.MT88.4 R24, [R212+0x900] ;  /* 0x00090000d418783b */ /* 0x000fe20000004200 */
[----:B------:R-:W-:Y:S01]  /*4b30*/  FADD.FTZ R154, R154, R163 ;  /* 0x000000a39a9a7221 */ /* 0x000fe20000010000 */
[----:B------:R-:W4:Y:S01]  /*4b40*/  MUFU.EX2 R162, R162 ;  /* 0x000000a200a27308 */ /* 0x000f220000000800 */
[----:B-1----:R-:W-:Y:S01]  /*4b50*/  F2FP.BF16.PACK_AB R97, R166, R171 ;  /* 0x000000aba661723e */ /* 0x002fe200000010ff */
[----:B------:R-:W-:Y:S01]  /*4b60*/  LDSM.16.MT88.4 R16, [R212+0x1500] ;  /* 0x00150000d410783b */ /* 0x000fe20000004200 */
[----:B------:R-:W-:Y:S02]  /*4b70*/  FADD.FTZ R166, R171, R166 ;  /* 0x000000a6aba67221 */ /* 0x000fe40000010000 */
[----:B------:R-:W-:Y:S01]  /*4b80*/  FADD.FTZ R155, R155, R154 ;  /* 0x0000009a9b9b7221 */ /* 0x000fe20000010000 */
[----:B------:R-:W-:Y:S02]  /*4b90*/  LDSM.16.MT88.4 R12, [R214+0x2100] ;  /* 0x00210000d60c783b */ /* 0x000fe40000004200 */
[----:B------:R-:W-:Y:S01]  /*4ba0*/  MUFU.EX2 R161, R161 ;  /* 0x000000a100a17308 */ /* 0x000fe20000000800 */
[----:B------:R-:W-:Y:S01]  /*4bb0*/  FADD.FTZ R155, R2, R155 ;  /* 0x0000009b029b7221 */ /* 0x000fe20000010000 */
[----:B---3--:R-:W-:Y:S01]  /*4bc0*/  FMNMX.FTZ R152, R152, R59, !PT ;  /* 0x0000003b98987209 */ /* 0x008fe20007810000 */
[----:B------:R-:W-:Y:S01]  /*4bd0*/  IMAD.U32 R2, RZ, RZ, UR4 ;  /* 0x00000004ff027e24 */ /* 0x000fe2000f8e00ff */
[----:B--2---:R-:W-:-:S03]  /*4be0*/  FMNMX.FTZ R3, R57, R58, !PT ;  /* 0x0000003a39037209 */ /* 0x004fc60007810000 */
[----:B------:R-:W1:Y:S01]  /*4bf0*/  SHFL.BFLY PT, R95, R152, 0x1, 0x1f ;  /* 0x0c201f00985f7f89 */ /* 0x000e6200000e0000 */
[C---:B----4-:R-:W-:Y:S01]  /*4c00*/  F2FP.BF16.PACK_AB R99, R162.reuse, R167 ;  /* 0x000000a7a263723e */ /* 0x050fe200000010ff */
[----:B------:R-:W2:Y:S01]  /*4c10*/  MUFU.EX2 R150, R150 ;  /* 0x0000009600967308 */ /* 0x000ea20000000800 */
[C---:B------:R-:W-:Y:S01]  /*4c20*/  FSETP.NEU.FTZ.AND P0, PT, R3.reuse, -INF , PT ;  /* 0xff8000000300780b */ /* 0x040fe20003f1d000 */
[----:B------:R-:W-:Y:S02]  /*4c30*/  FMUL.FTZ R199, R3, c[0x0][0x2d0] ;  /* 0x0000b40003c77a20 */ /* 0x000fe40000410000 */
[----:B------:R-:W-:Y:S02]  /*4c40*/  FADD.FTZ R167, R167, R166 ;  /* 0x000000a6a7a77221 */ /* 0x000fe40000010000 */
[----:B------:R-:W-:Y:S01]  /*4c50*/  HMMA.16816.F32.BF16 R144, R96, R136, RZ ;  /* 0x000000886090723c */ /* 0x000fe200000418ff */
[----:B------:R-:W-:Y:S01]  /*4c60*/  FSEL R199, R199, RZ, P0 ;  /* 0x000000ffc7c77208 */ /* 0x000fe20000000000 */
[----:B------:R-:W-:Y:S01]  /*4c70*/  MUFU.EX2 R153, R153 ;  /* 0x0000009900997308 */ /* 0x000fe20000000800 */
[----:B------:R-:W-:-:S03]  /*4c80*/  FADD.FTZ R162, R162, R167 ;  /* 0x000000a7a2a27221 */ /* 0x000fc60000010000 */
[--C-:B------:R-:W-:Y:S02]  /*4c90*/  FFMA.FTZ R183, R93, c[0x0][0x2d0], -R199.reuse ;  /* 0x0000b4005db77a23 */ /* 0x100fe400000108c7 */
[C---:B------:R-:W-:Y:S01]  /*4ca0*/  HMMA.16816.F32.BF16 R104, R96.reuse, R112, RZ ;  /* 0x000000706068723c */ /* 0x040fe200000418ff */
[--C-:B------:R-:W-:Y:S01]  /*4cb0*/  FFMA.FTZ R184, R140, c[0x0][0x2d0], -R199.reuse ;  /* 0x0000b4008cb87a23 */ /* 0x100fe200000108c7 */
[----:B------:R-:W3:Y:S01]  /*4cc0*/  MUFU.EX2 R0, R0 ;  /* 0x0000000000007308 */ /* 0x000ee20000000800 */
[----:B--2---:R-:W-:Y:S01]  /*4cd0*/  F2FP.BF16.PACK_AB R9, R150, R161 ;  /* 0x000000a19609723e */ /* 0x004fe200000010ff */
[--C-:B------:R-:W-:Y:S02]  /*4ce0*/  FFMA.FTZ R185, R124, c[0x0][0x2d0], -R199.reuse ;  /* 0x0000b4007cb97a23 */ /* 0x100fe400000108c7 */
[--C-:B------:R-:W-:Y:S02]  /*4cf0*/  FFMA.FTZ R186, R110, c[0x0][0x2d0], -R199.reuse ;  /* 0x0000b4006eba7a23 */ /* 0x100fe400000108c7 */
[----:B------:R-:W-:Y:S01]  /*4d00*/  HMMA.16816.F32.BF16 R120, R96, R132, RZ ;  /* 0x000000846078723c */ /* 0x000fe200000418ff */
[----:B-1----:R-:W-:Y:S01]  /*4d10*/  FMNMX.FTZ R152, R95, R152, !PT ;  /* 0x000000985f987209 */ /* 0x002fe20007810000 */
[----:B------:R-:W-:Y:S01]  /*4d20*/  MUFU.EX2 R183, R183 ;  /* 0x000000b700b77308 */ /* 0x000fe20000000800 */
[----:B------:R-:W-:-:S02]  /*4d30*/  FFMA.FTZ R191, R92, c[0x0][0x2d0], -R199 ;  /* 0x0000b4005cbf7a23 */ /* 0x000fc400000108c7 */
[C---:B------:R-:W-:Y:S01]  /*4d40*/  FSETP.NEU.FTZ.AND P0, PT, R152.reuse, -INF , PT ;  /* 0xff8000009800780b */ /* 0x040fe20003f1d000 */
[----:B------:R-:W-:Y:S02]  /*4d50*/  FMUL.FTZ R201, R152, c[0x0][0x2d0] ;  /* 0x0000b40098c97a20 */ /* 0x000fe40000410000 */
[C---:B------:R-:W-:Y:S01]  /*4d60*/  HMMA.16816.F32.BF16 R52, R96.reuse, R60, RZ ;  /* 0x0000003c6034723c */ /* 0x040fe200000418ff */
[--C-:B------:R-:W-:Y:S01]  /*4d70*/  FFMA.FTZ R194, R90, c[0x0][0x2d0], -R199.reuse ;  /* 0x0000b4005ac27a23 */ /* 0x100fe200000108c7 */
[----:B---3--:R-:W-:Y:S01]  /*4d80*/  F2FP.BF16.PACK_AB R11, R0, R153 ;  /* 0x00000099000b723e */ /* 0x008fe200000010ff */
[----:B------:R-:W1:Y:S01]  /*4d90*/  MUFU.EX2 R184, R184 ;  /* 0x000000b800b87308 */ /* 0x000e620000000800 */
[----:B------:R-:W-:Y:S01]  /*4da0*/  FSEL R201, R201, RZ, P0 ;  /* 0x000000ffc9c97208 */ /* 0x000fe20000000000 */
[--C-:B------:R-:W-:Y:S01]  /*4db0*/  FFMA.FTZ R196, R89, c[0x0][0x2d0], -R199.reuse ;  /* 0x0000b40059c47a23 */ /* 0x100fe200000108c7 */
[----:B------:R-:W-:Y:S01]  /*4dc0*/  PLOP3.LUT P0, PT, PT, PT, UP1, 0x40, 0x0 ;  /* 0x000000000000781c */ /* 0x000fe20003f0e818 */
[----:B------:R-:W-:Y:S01]  /*4dd0*/  FFMA.FTZ R193, R88, c[0x0][0x2d0], -R199 ;  /* 0x0000b40058c17a23 */ /* 0x000fe200000108c7 */
[----:B------:R-:W-:Y:S01]  /*4de0*/  HMMA.16816.F32.BF16 R68, R96, R76, RZ ;  /* 0x0000004c6044723c */ /* 0x000fe200000418ff */
[----:B------:R-:W-:-:S02]  /*4df0*/  FFMA.FTZ R187, R91, c[0x0][0x2d0], -R201 ;  /* 0x0000b4005bbb7a23 */ /* 0x000fc400000108c9 */
[--C-:B------:R-:W-:Y:S01]  /*4e00*/  FFMA.FTZ R190, R126, c[0x0][0x2d0], -R201.reuse ;  /* 0x0000b4007ebe7a23 */ /* 0x100fe200000108c9 */
[----:B------:R-:W-:Y:S01]  /*4e10*/  MUFU.EX2 R185, R185 ;  /* 0x000000b900b97308 */ /* 0x000fe20000000800 */
[--C-:B------:R-:W-:Y:S02]  /*4e20*/  FFMA.FTZ R192, R108, c[0x0][0x2d0], -R201.reuse ;  /* 0x0000b4006cc07a23 */ /* 0x100fe400000108c9 */
[--C-:B------:R-:W-:Y:S01]  /*4e30*/  FFMA.FTZ R189, R94, c[0x0][0x2d0], -R201.reuse ;  /* 0x0000b4005ebd7a23 */ /* 0x100fe200000108c9 */
[----:B------:R-:W-:Y:S01]  /*4e40*/  HMMA.16816.F32.BF16 R84, R96, R4, RZ ;  /* 0x000000046054723c */ /* 0x000fe200000418ff */
[--C-:B------:R-:W-:Y:S01]  /*4e50*/  FFMA.FTZ R198, R74, c[0x0][0x2d0], -R201.reuse ;  /* 0x0000b4004ac67a23 */ /* 0x100fe200000108c9 */
[----:B-1----:R-:W-:Y:S02]  /*4e60*/  F2FP.BF16.PACK_AB R92, R184, R183 ;  /* 0x000000b7b85c723e */ /* 0x002fe400000010ff */
[----:B------:R-:W1:Y:S01]  /*4e70*/  MUFU.EX2 R186, R186 ;  /* 0x000000ba00ba7308 */ /* 0x000e620000000800 */
[----:B------:R-:W-:-:S02]  /*4e80*/  FFMA.FTZ R195, R75, c[0x0][0x2d0], -R201 ;  /* 0x0000b4004bc37a23 */ /* 0x000fc400000108c9 */
[--C-:B------:R-:W-:Y:S01]  /*4e90*/  FFMA.FTZ R197, R73, c[0x0][0x2d0], -R201.reuse ;  /* 0x0000b40049c57a23 */ /* 0x100fe200000108c9 */
[C---:B------:R-:W-:Y:S01]  /*4ea0*/  HMMA.16816.F32.BF16 R100, R96.reuse, R138, RZ ;  /* 0x0000008a6064723c */ /* 0x040fe200000418ff */
[----:B------:R-:W-:Y:S02]  /*4eb0*/  FFMA.FTZ R200, R72, c[0x0][0x2d0], -R201 ;  /* 0x0000b40048c87a23 */ /* 0x000fe400000108c9 */
[----:B------:R-:W-:Y:S01]  /*4ec0*/  FADD.FTZ R184, R183, R184 ;  /* 0x000000b8b7b87221 */ /* 0x000fe20000010000 */
[----:B------:R-:W-:Y:S01]  /*4ed0*/  MUFU.EX2 R187, R187 ;  /* 0x000000bb00bb7308 */ /* 0x000fe20000000800 */
[----:B------:R-:W-:Y:S02]  /*4ee0*/  FFMA.FTZ R239, R178, c[0x0][0x2d0], -R199 ;  /* 0x0000b400b2ef7a23 */ /* 0x000fe400000108c7 */
[----:B------:R-:W-:Y:S01]  /*4ef0*/  FFMA.FTZ R237, R188, c[0x0][0x2d0], -R201 ;  /* 0x0000b400bced7a23 */ /* 0x000fe200000108c9 */
[----:B------:R-:W-:Y:S01]  /*4f00*/  HMMA.16816.F32.BF16 R116, R96, R114, RZ ;  /* 0x000000726074723c */ /* 0x000fe200000418ff */
[----:B------:R-:W-:-:S03]  /*4f10*/  FADD.FTZ R161, R161, R162 ;  /* 0x000000a2a1a17221 */ /* 0x000fc60000010000 */
[----:B------:R-:W2:Y:S01]  /*4f20*/  MUFU.EX2 R190, R190 ;  /* 0x000000be00be7308 */ /* 0x000ea20000000800 */
[----:B-1----:R-:W-:Y:S01]  /*4f30*/  F2FP.BF16.PACK_AB R94, R186, R185 ;  /* 0x000000b9ba5e723e */ /* 0x002fe200000010ff */
[----:B------:R-:W-:Y:S02]  /*4f40*/  FADD.FTZ R185, R185, R184 ;  /* 0x000000b8b9b97221 */ /* 0x000fe40000010000 */
[----:B------:R-:W-:Y:S01]  /*4f50*/  HMMA.16816.F32.BF16 R128, R96, R134, RZ ;  /* 0x000000866080723c */ /* 0x000fe200000418ff */
[----:B------:R-:W-:Y:S02]  /*4f60*/  FADD.FTZ R150, R150, R161 ;  /* 0x000000a196967221 */ /* 0x000fe40000010000 */
[----:B------:R-:W-:Y:S01]  /*4f70*/  FADD.FTZ R186, R186, R185 ;  /* 0x000000b9baba7221 */ /* 0x000fe20000010000 */
[----:B------:R-:W-:Y:S01]  /*4f80*/  MUFU.EX2 R192, R192 ;  /* 0x000000c000c07308 */ /* 0x000fe20000000800 */
[----:B------:R-:W-:-:S03]  /*4f90*/  FADD.FTZ R153, R153, R150 ;  /* 0x0000009699997221 */ /* 0x000fc60000010000 */
[----:B------:R-:W-:Y:S01]  /*4fa0*/  HMMA.16816.F32.BF16 R64, R96, R62, RZ ;  /* 0x0000003e6040723c */ /* 0x000fe200000418ff */
[----:B------:R-:W-:-:S03]  /*4fb0*/  FADD.FTZ R153, R0, R153 ;  /* 0x0000009900997221 */ /* 0x000fc60000010000 */
[----:B------:R-:W1:Y:S01]  /*4fc0*/  MUFU.EX2 R189, R189 ;  /* 0x000000bd00bd7308 */ /* 0x000e620000000800 */
[----:B--2---:R-:W-:Y:S01]  /*4fd0*/  F2FP.BF16.PACK_AB R93, R190, R187 ;  /* 0x000000bbbe5d723e */ /* 0x004fe200000010ff */
[----:B------:R-:W-:Y:S02]  /*4fe0*/  FADD.FTZ R187, R187, R190 ;  /* 0x000000bebbbb7221 */ /* 0x000fe40000010000 */
[C---:B------:R-:W-:Y:S04]  /*4ff0*/  HMMA.16816.F32.BF16 R80, R96.reuse, R78, RZ ;  /* 0x0000004e6050723c */ /* 0x040fe800000418ff */
[----:B------:R-:W-:Y:S04]  /*5000*/  MUFU.EX2 R168, R168 ;  /* 0x000000a800a87308 */ /* 0x000fe80000000800 */
[----:B------:R-:W-:Y:S04]  /*5010*/  HMMA.16816.F32.BF16 R96, R96, R6, RZ ;  /* 0x000000066060723c */ /* 0x000fe800000418ff */
[----:B------:R-:W2:Y:S01]  /*5020*/  MUFU.EX2 R173, R173 ;  /* 0x000000ad00ad7308 */ /* 0x000ea20000000800 */
[----:B-1----:R-:W-:Y:S01]  /*5030*/  F2FP.BF16.PACK_AB R95, R189, R192 ;  /* 0x000000c0bd5f723e */ /* 0x002fe200000010ff */
[----:B------:R-:W-:-:S02]  /*5040*/  FADD.FTZ R192, R192, R187 ;  /* 0x000000bbc0c07221 */ /* 0x000fc40000010000 */
[C---:B------:R-:W-:Y:S02]  /*5050*/  HMMA.16816.F32.BF16 R144, R8.reuse, R156, R144 ;  /* 0x0000009c0890723c */ /* 0x040fe40000041890 */
[----:B------:R-:W-:Y:S02]  /*5060*/  FADD.FTZ R189, R189, R192 ;  /* 0x000000c0bdbd7221 */ /* 0x000fe40000010000 */
[----:B------:R-:W-:Y:S04]  /*5070*/  MUFU.EX2 R170, R170 ;  /* 0x000000aa00aa7308 */ /* 0x000fe80000000800 */
[----:B------:R-:W-:Y:S04]  /*5080*/  HMMA.16816.F32.BF16 R104, R8, R48, R104 ;  /* 0x000000300868723c */ /* 0x000fe80000041868 */
[----:B------:R-:W1:Y:S01]  /*5090*/  MUFU.EX2 R243, R243 ;  /* 0x000000f300f37308 */ /* 0x000e620000000800 */
[----:B--2---:R-:W-:Y:S01]  /*50a0*/  F2FP.BF16.PACK_AB R56, R173, R168 ;  /* 0x000000a8ad38723e */ /* 0x004fe200000010ff */
[----:B------:R-:W-:-:S02]  /*50b0*/  FADD.FTZ R168, R168, R155 ;  /* 0x0000009ba8a87221 */ /* 0x000fc40000010000 */
[C---:B------:R-:W-:Y:S02]  /*50c0*/  HMMA.16816.F32.BF16 R120, R8.reuse, R44, R120 ;  /* 0x0000002c0878723c */ /* 0x040fe40000041878 */
[----:B------:R-:W-:Y:S02]  /*50d0*/  FADD.FTZ R173, R173, R168 ;  /* 0x000000a8adad7221 */ /* 0x000fe40000010000 */
[----:B------:R-:W-:Y:S04]  /*50e0*/  MUFU.EX2 R172, R172 ;  /* 0x000000ac00ac7308 */ /* 0x000fe80000000800 */
[----:B------:R-:W-:Y:S04]  /*50f0*/  HMMA.16816.F32.BF16 R52, R8, R40, R52 ;  /* 0x000000280834723c */ /* 0x000fe80000041834 */
        /* <DEDUP_REMOVED lines=13> */
[----:B------:R-:W-:Y:S01]  /*51d0*/  HMMA.16816.F32.BF16 R116, R8, R50, R116 ;  /* 0x000000320874723c */ /* 0x000fe20000041874 */
[----:B-1----:R-:W-:-:S03]  /*51e0*/  F2FP.BF16.PACK_AB R59, R241, R174 ;  /* 0x000000aef13b723e */ /* 0x002fc600000010ff */
[----:B------:R-:W1:Y:S01]  /*51f0*/  MUFU.EX2 R194, R194 ;  /* 0x000000c200c27308 */ /* 0x000e620000000800 */
[----:B------:R-:W-:-:S03]  /*5200*/  FADD.FTZ R174, R174, R175 ;  /* 0x000000afaeae7221 */ /* 0x000fc60000010000 */
[----:B------:R-:W-:Y:S01]  /*5210*/  HMMA.16816.F32.BF16 R128, R8, R46, R128 ;  /* 0x0000002e0880723c */ /* 0x000fe20000041880 */
[----:B------:R-:W-:-:S03]  /*5220*/  FADD.FTZ R241, R241, R174 ;  /* 0x000000aef1f17221 */ /* 0x000fc60000010000 */
[----:B------:R-:W-:Y:S04]  /*5230*/  MUFU.EX2 R196, R196 ;  /* 0x000000c400c47308 */ /* 0x000fe80000000800 */
[C---:B------:R-:W-:Y:S04]  /*5240*/  HMMA.16816.F32.BF16 R64, R8.reuse, R42, R64 ;  /* 0x0000002a0840723c */ /* 0x040fe80000041840 */
[----:B------:R-:W-:Y:S04]  /*5250*/  MUFU.EX2 R193, R193 ;  /* 0x000000c100c17308 */ /* 0x000fe80000000800 */
[C---:B------:R-:W-:Y:S04]  /*5260*/  HMMA.16816.F32.BF16 R80, R8.reuse, R38, R80 ;  /* 0x000000260850723c */ /* 0x040fe80000041850 */
[----:B------:R-:W-:Y:S04]  /*5270*/  MUFU.EX2 R198, R198 ;  /* 0x000000c600c67308 */ /* 0x000fe80000000800 */
[----:B------:R-:W-:Y:S01]  /*5280*/  HMMA.16816.F32.BF16 R96, R8, R34, R96 ;  /* 0x000000220860723c */ /* 0x000fe20000041860 */
[----:B------:R-:W2:Y:S03]  /*5290*/  LDSM.16.MT88.4 R8, [R212+0x2100] ;  /* 0x00210000d408783b */ /* 0x000ea60000004200 */
[----:B------:R-:W3:Y:S04]  /*52a0*/  MUFU.EX2 R195, R195 ;  /* 0x000000c300c37308 */ /* 0x000ee80000000800 */
[C---:B------:R-:W-:Y:S04]  /*52b0*/  HMMA.16816.F32.BF16 R108, R92.reuse, R112, RZ ;  /* 0x000000705c6c723c */ /* 0x040fe800000418ff */
[----:B------:R-:W-:Y:S04]  /*52c0*/  MUFU.EX2 R197, R197 ;  /* 0x000000c500c57308 */ /* 0x000fe80000000800 */
[C---:B------:R-:W-:Y:S04]  /*52d0*/  HMMA.16816.F32.BF16 R124, R92.reuse, R132, RZ ;  /* 0x000000845c7c723c */ /* 0x040fe800000418ff */
[----:B------:R-:W4:Y:S04]  /*52e0*/  MUFU.EX2 R200, R200 ;  /* 0x000000c800c87308 */ /* 0x000f280000000800 */
[----:B------:R-:W-:Y:S04]  /*52f0*/  HMMA.16816.F32.BF16 R88, R92, R4, RZ ;  /* 0x000000045c58723c */ /* 0x000fe800000418ff */
[----:B------:R-:W-:Y:S03]  /*5300*/  MUFU.EX2 R239, R239 ;  /* 0x000000ef00ef7308 */ /* 0x000fe60000000800 */
[----:B-1----:R-:W-:Y:S01]  /*5310*/  F2FP.BF16.PACK_AB R4, R194, R191 ;  /* 0x000000bfc204723e */ /* 0x002fe200000010ff */
[----:B------:R-:W-:Y:S01]  /*5320*/  HMMA.16816.F32.BF16 R144, R56, R28, R144 ;  /* 0x0000001c3890723c */ /* 0x000fe20000041890 */
[----:B---3--:R-:W-:Y:S01]  /*5330*/  F2FP.BF16.PACK_AB R5, R195, R198 ;  /* 0x000000c6c305723e */ /* 0x008fe200000010ff */
[----:B------:R-:W-:-:S02]  /*5340*/  FADD.FTZ R191, R191, R186 ;  /* 0x000000babfbf7221 */ /* 0x000fc40000010000 */
[----:B------:R-:W-:Y:S01]  /*5350*/  FADD.FTZ R198, R198, R189 ;  /* 0x000000bdc6c67221 */ /* 0x000fe20000010000 */
[----:B------:R-:W-:Y:S01]  /*5360*/  MUFU.EX2 R237, R237 ;  /* 0x000000ed00ed7308 */ /* 0x000fe20000000800 */
[----:B------:R-:W-:Y:S02]  /*5370*/  FADD.FTZ R191, R194, R191 ;  /* 0x000000bfc2bf7221 */ /* 0x000fe40000010000 */
[----:B------:R-:W-:Y:S01]  /*5380*/  HMMA.16816.F32.BF16 R104, R56, R24, R104 ;  /* 0x000000183868723c */ /* 0x000fe20000041868 */
[----:B------:R-:W-:-:S07]  /*5390*/  FADD.FTZ R198, R195, R198 ;  /* 0x000000c6c3c67221 */ /* 0x000fce0000010000 */
[C---:B------:R-:W-:Y:S08]  /*53a0*/  HMMA.16816.F32.BF16 R120, R56.reuse, R20, R120 ;  /* 0x000000143878723c */ /* 0x040ff00000041878 */
[C---:B------:R-:W-:Y:S08]  /*53b0*/  HMMA.16816.F32.BF16 R52, R56.reuse, R16, R52 ;  /* 0x000000103834723c */ /* 0x040ff00000041834 */
[C---:B------:R-:W-:Y:S08]  /*53c0*/  HMMA.16816.F32.BF16 R68, R56.reuse, R12, R68 ;  /* 0x0000000c3844723c */ /* 0x040ff00000041844 */
[C---:B--2---:R-:W-:Y:S08]  /*53d0*/  HMMA.16816.F32.BF16 R84, R56.reuse, R8, R84 ;  /* 0x000000083854723c */ /* 0x044ff00000041854 */
[C---:B------:R-:W-:Y:S08]  /*53e0*/  HMMA.16816.F32.BF16 R100, R56.reuse, R30, R100 ;  /* 0x0000001e3864723c */ /* 0x040ff00000041864 */
[C---:B------:R-:W-:Y:S08]  /*53f0*/  HMMA.16816.F32.BF16 R116, R56.reuse, R26, R116 ;  /* 0x0000001a3874723c */ /* 0x040ff00000041874 */
[C---:B------:R-:W-:Y:S08]  /*5400*/  HMMA.16816.F32.BF16 R128, R56.reuse, R22, R128 ;  /* 0x000000163880723c */ /* 0x040ff00000041880 */
[C---:B------:R-:W-:Y:S08]  /*5410*/  HMMA.16816.F32.BF16 R64, R56.reuse, R18, R64 ;  /* 0x000000123840723c */ /* 0x040ff00000041840 */
[C---:B------:R-:W-:Y:S08]  /*5420*/  HMMA.16816.F32.BF16 R80, R56.reuse, R14, R80 ;  /* 0x0000000e3850723c */ /* 0x040ff00000041850 */
[----:B------:R-:W-:Y:S08]  /*5430*/  HMMA.16816.F32.BF16 R96, R56, R10, R96 ;  /* 0x0000000a3860723c */ /* 0x000ff00000041860 */
[C---:B------:R-:W-:Y:S08]  /*5440*/  HMMA.16816.F32.BF16 R56, R92.reuse, R60, RZ ;  /* 0x0000003c5c38723c */ /* 0x040ff000000418ff */
[C---:B------:R-:W-:Y:S08]  /*5450*/  HMMA.16816.F32.BF16 R72, R92.reuse, R76, RZ ;  /* 0x0000004c5c48723c */ /* 0x040ff000000418ff */
[C---:B------:R-:W-:Y:S08]  /*5460*/  HMMA.16816.F32.BF16 R140, R92.reuse, R136, RZ ;  /* 0x000000885c8c723c */ /* 0x040ff000000418ff */
[C---:B------:R-:W-:Y:S08]  /*5470*/  HMMA.16816.F32.BF16 R136, R92.reuse, R138, RZ ;  /* 0x0000008a5c88723c */ /* 0x040ff000000418ff */
[C---:B------:R-:W-:Y:S08]  /*5480*/  HMMA.16816.F32.BF16 R112, R92.reuse, R114, RZ ;  /* 0x000000725c70723c */ /* 0x040ff000000418ff */
[C---:B------:R-:W-:Y:S08]  /*5490*/  HMMA.16816.F32.BF16 R132, R92.reuse, R134, RZ ;  /* 0x000000865c84723c */ /* 0x040ff000000418ff */
[C---:B------:R-:W-:Y:S08]  /*54a0*/  HMMA.16816.F32.BF16 R60, R92.reuse, R62, RZ ;  /* 0x0000003e5c3c723c */ /* 0x040ff000000418ff */
[C---:B------:R-:W-:Y:S08]  /*54b0*/  HMMA.16816.F32.BF16 R76, R92.reuse, R78, RZ ;  /* 0x0000004e5c4c723c */ /* 0x040ff000000418ff */
[----:B------:R-:W-:Y:S07]  /*54c0*/  HMMA.16816.F32.BF16 R92, R92, R6, RZ ;  /* 0x000000065c5c723c */ /* 0x000fee00000418ff */
[----:B------:R-:W-:Y:S01]  /*54d0*/  F2FP.BF16.PACK_AB R6, R193, R196 ;  /* 0x000000c4c106723e */ /* 0x000fe200000010ff */
[----:B------:R-:W-:Y:S01]  /*54e0*/  FADD.FTZ R196, R196, R191 ;  /* 0x000000bfc4c47221 */ /* 0x000fe20000010000 */
[----:B----4-:R-:W-:Y:S01]  /*54f0*/  F2FP.BF16.PACK_AB R7, R200, R197 ;  /* 0x000000c5c807723e */ /* 0x010fe200000010ff */
[----:B------:R-:W-:-:S02]  /*5500*/  FADD.FTZ R197, R197, R198 ;  /* 0x000000c6c5c57221 */ /* 0x000fc40000010000 */
[----:B------:R-:W-:Y:S02]  /*5510*/  FADD.FTZ R193, R193, R196 ;  /* 0x000000c4c1c17221 */ /* 0x000fe40000010000 */
[----:B------:R-:W-:Y:S02]  /*5520*/  FADD.FTZ R197, R200, R197 ;  /* 0x000000c5c8c57221 */ /* 0x000fe40000010000 */
[C---:B------:R-:W-:Y:S07]  /*5530*/  HMMA.16816.F32.BF16 R108, R4.reuse, R48, R108 ;  /* 0x00000030046c723c */ /* 0x040fee000004186c */
[--C-:B------:R-:W-:Y:S01]  /*5540*/  FFMA.FTZ R48, R182, c[0x0][0x2d0], -R199.reuse ;  /* 0x0000b400b6307a23 */ /* 0x100fe200000108c7 */
[C---:B------:R-:W-:Y:S05]  /*5550*/  HMMA.16816.F32.BF16 R124, R4.reuse, R44, R124 ;  /* 0x0000002c047c723c */ /* 0x040fea000004187c */
[----:B------:R-:W-:Y:S02]  /*5560*/  MUFU.EX2 R48, R48 ;  /* 0x0000003000307308 */ /* 0x000fe40000000800 */
[----:B------:R-:W-:Y:S01]  /*5570*/  FFMA.FTZ R45, R181, c[0x0][0x2d0], -R199 ;  /* 0x0000b400b52d7a23 */ /* 0x000fe200000108c7 */
[C---:B------:R-:W-:Y:S05]  /*5580*/  HMMA.16816.F32.BF16 R88, R4.reuse, R32, R88 ;  /* 0x000000200458723c */ /* 0x040fea0000041858 */
[----:B------:R-:W1:Y:S02]  /*5590*/  MUFU.EX2 R45, R45 ;  /* 0x0000002d002d7308 */ /* 0x000e640000000800 */
[--C-:B------:R-:W-:Y:S01]  /*55a0*/  FFMA.FTZ R32, R179, c[0x0][0x2d0], -R201.reuse ;  /* 0x0000b400b3207a23 */ /* 0x100fe200000108c9 */
[----:B------:R-:W-:Y:S01]  /*55b0*/  HMMA.16816.F32.BF16 R56, R4, R40, R56 ;  /* 0x000000280438723c */ /* 0x000fe20000041838 */
[----:B------:R-:W-:-:S04]  /*55c0*/  FFMA.FTZ R33, R177, c[0x0][0x2d0], -R201 ;  /* 0x0000b400b1217a23 */ /* 0x000fc800000108c9 */
[----:B------:R-:W-:Y:S02]  /*55d0*/  MUFU.EX2 R32, R32 ;  /* 0x0000002000207308 */ /* 0x000fe40000000800 */
[----:B------:R-:W-:Y:S01]  /*55e0*/  FFMA.FTZ R40, R180, c[0x0][0x2d0], -R199 ;  /* 0x0000b400b4287a23 */ /* 0x000fe200000108c7 */
[C---:B------:R-:W-:Y:S05]  /*55f0*/  HMMA.16816.F32.BF16 R72, R4.reuse, R36, R72 ;  /* 0x000000240448723c */ /* 0x040fea0000041848 */
[----:B------:R-:W2:Y:S02]  /*5600*/  MUFU.EX2 R33, R33 ;  /* 0x0000002100217308 */ /* 0x000ea40000000800 */
[----:B------:R-:W-:Y:S01]  /*5610*/  FFMA.FTZ R36, R176, c[0x0][0x2d0], -R201 ;  /* 0x0000b400b0247a23 */ /* 0x000fe200000108c9 */
[C---:B------:R-:W-:Y:S05]  /*5620*/  HMMA.16816.F32.BF16 R140, R4.reuse, R156, R140 ;  /* 0x0000009c048c723c */ /* 0x040fea000004188c */
[----:B------:R-:W3:Y:S03]  /*5630*/  MUFU.EX2 R40, R40 ;  /* 0x0000002800287308 */ /* 0x000ee60000000800 */
[C---:B------:R-:W-:Y:S05]  /*5640*/  HMMA.16816.F32.BF16 R136, R4.reuse, R158, R136 ;  /* 0x0000009e0488723c */ /* 0x040fea0000041888 */
[----:B------:R-:W4:Y:S03]  /*5650*/  MUFU.EX2 R36, R36 ;  /* 0x0000002400247308 */ /* 0x000f260000000800 */
[C---:B------:R-:W-:Y:S08]  /*5660*/  HMMA.16816.F32.BF16 R112, R4.reuse, R50, R112 ;  /* 0x000000320470723c */ /* 0x040ff00000041870 */
[C---:B------:R-:W-:Y:S08]  /*5670*/  HMMA.16816.F32.BF16 R132, R4.reuse, R46, R132 ;  /* 0x0000002e0484723c */ /* 0x040ff00000041884 */
[C---:B------:R-:W-:Y:S08]  /*5680*/  HMMA.16816.F32.BF16 R60, R4.reuse, R42, R60 ;  /* 0x0000002a043c723c */ /* 0x040ff0000004183c */
[C---:B------:R-:W-:Y:S08]  /*5690*/  HMMA.16816.F32.BF16 R76, R4.reuse, R38, R76 ;  /* 0x00000026044c723c */ /* 0x040ff0000004184c */
[----:B------:R-:W-:Y:S07]  /*56a0*/  HMMA.16816.F32.BF16 R92, R4, R34, R92 ;  /* 0x00000022045c723c */ /* 0x000fee000004185c */
[----:B-1----:R-:W-:Y:S01]  /*56b0*/  F2FP.BF16.PACK_AB R4, R45, R48 ;  /* 0x000000302d04723e */ /* 0x002fe200000010ff */
[----:B------:R-:W-:Y:S01]  /*56c0*/  FADD.FTZ R48, R48, R193 ;  /* 0x000000c130307221 */ /* 0x000fe20000010000 */
[----:B--2---:R-:W-:Y:S01]  /*56d0*/  F2FP.BF16.PACK_AB R5, R33, R32 ;  /* 0x000000202105723e */ /* 0x004fe200000010ff */
[----:B------:R-:W-:Y:S01]  /*56e0*/  FADD.FTZ R32, R32, R197 ;  /* 0x000000c520207221 */ /* 0x000fe20000010000 */
[----:B---3--:R-:W-:Y:S01]  /*56f0*/  F2FP.BF16.PACK_AB R6, R239, R40 ;  /* 0x00000028ef06723e */ /* 0x008fe200000010ff */
[----:B------:R-:W-:Y:S01]  /*5700*/  FADD.FTZ R45, R45, R48 ;  /* 0x000000302d2d7221 */ /* 0x000fe20000010000 */
[----:B----4-:R-:W-:Y:S01]  /*5710*/  F2FP.BF16.PACK_AB R7, R237, R36 ;  /* 0x00000024ed07723e */ /* 0x010fe200000010ff */
[----:B------:R-:W-:-:S02]  /*5720*/  FADD.FTZ R33, R33, R32 ;  /* 0x0000002021217221 */ /* 0x000fc40000010000 */
[----:B------:R-:W-:Y:S02]  /*5730*/  FADD.FTZ R40, R40, R45 ;  /* 0x0000002d28287221 */ /* 0x000fe40000010000 */
[----:B------:R-:W-:Y:S02]  /*5740*/  FADD.FTZ R36, R36, R33 ;  /* 0x0000002124247221 */ /* 0x000fe40000010000 */
[----:B------:R-:W-:Y:S01]  /*5750*/  HMMA.16816.F32.BF16 R140, R4, R28, R140 ;  /* 0x0000001c048c723c */ /* 0x000fe2000004188c */
[----:B------:R-:W-:Y:S02]  /*5760*/  FADD.FTZ R239, R239, R40 ;  /* 0x00000028efef7221 */ /* 0x000fe40000010000 */
[----:B------:R-:W-:-:S05]  /*5770*/  FADD.FTZ R237, R237, R36 ;  /* 0x00000024eded7221 */ /* 0x000fca0000010000 */
[C---:B------:R-:W-:Y:S08]  /*5780*/  HMMA.16816.F32.BF16 R136, R4.reuse, R30, R136 ;  /* 0x0000001e0488723c */ /* 0x040ff00000041888 */
        /* <DEDUP_REMOVED lines=9> */
[----:B------:R-:W-:Y:S01]  /*5820*/  HMMA.16816.F32.BF16 R92, R4, R10, R92 ;  /* 0x0000000a045c723c */ /* 0x000fe2000004185c */
[----:B------:R-:W-:Y:S07]  /*5830*/  @P0 BRA `(.L_x_476) ;  /* 0x0000012000000947 */ /* 0x000fee0003800000 */
[----:B------:R-:W-:Y:S01]  /*5840*/  ISETP.LT.AND P0, PT, RZ, UR14, PT ;  /* 0x0000000eff007c0c */ /* 0x000fe2000bf01270 */
[----:B------:R-:W-:-:S06]  /*5850*/  UIADD3 UR4, UR14, -0x1, URZ ;  /* 0xffffffff0e047890 */ /* 0x000fcc000fffe03f */
[----:B------:R-:W-:-:S06]  /*5860*/  MOV R5, UR4 ;  /* 0x0000000400057c02 */ /* 0x000fcc0008000f00 */
[----:B------:R-:W-:Y:S05]  /*5870*/  @P0 BRA `(.L_x_477) ;  /* 0x0000007000000947 */ /* 0x000fea0003800000 */
[----:B------:R-:W-:Y:S02]  /*5880*/  IMAD.MOV.U32 R0, RZ, RZ, 0x1 ;  /* 0x00000001ff007424 */ /* 0x000fe400078e00ff */
[----:B------:R-:W-:-:S03]  /*5890*/  IMAD R5, RZ, RZ, -UR14 ;  /* 0x8000000eff057e24 */ /* 0x000fc6000f8e02ff */
[----:B------:R-:W-:-:S13]  /*58a0*/  ISETP.NE.AND P0, PT, R0, c[0x0][0x32c], PT ;  /* 0x0000cb0000007a0c */ /* 0x000fda0003f05270 */
[----:B------:R-:W-:-:S05]  /*58b0*/  @P0 IMAD.HI.U32 R0, R5, c[0x0][0x330], RZ ;  /* 0x0000cc0005000a27 */ /* 0x000fca00078e00ff */
[----:B------:R-:W-:-:S04]  /*58c0*/  @P0 SHF.R.U32.HI R5, RZ, c[0x0][0x334], R0 ;  /* 0x0000cd00ff050a19 */ /* 0x000fc80000011600 */
[----:B------:R-:W-:Y:S01]  /*58d0*/  LOP3.LUT R5, RZ, R5, RZ, 0x33, !PT ;  /* 0x00000005ff057212 */ /* 0x000fe200078e33ff */
[----:B------:R-:W-:Y:S05]  /*58e0*/  BRA `(.L_x_478) ;  /* 0x0000004000007947 */ /* 0x000fea0003800000 */
.L_x_477:
[----:B------:R-:W-:-:S04]  /*58f0*/  MOV R0, 0x1 ;  /* 0x0000000100007802 */ /* 0x000fc80000000f00 */
[----:B------:R-:W-:-:S13]  /*5900*/  ISETP.NE.AND P0, PT, R0, c[0x0][0x32c], PT ;  /* 0x0000cb0000007a0c */ /* 0x000fda0003f05270 */
[----:B------:R-:W-:-:S05]  /*5910*/  @P0 IMAD.HI.U32 R0, R5, c[0x0][0x330], RZ ;  /* 0x0000cc0005000a27 */ /* 0x000fca00078e00ff */
[----:B------:R-:W-:Y:S02]  /*5920*/  @P0 SHF.R.U32.HI R5, RZ, c[0x0][0x334], R0 ;  /* 0x0000cd00ff050a19 */ /* 0x000fe40000011600 */
.L_x_478:
[----:B------:R-:W-:-:S05]  /*5930*/  MOV R0, c[0x0][0x32c] ;  /* 0x0000cb0000007a02 */ /* 0x000fca0000000f00 */
[----:B------:R-:W-:-:S05]  /*5940*/  IMAD R5, R5, R0, c[0x0][0x32c] ;  /* 0x0000cb0005057624 */ /* 0x000fca00078e0200 */
[----:B------:R-:W-:-:S05]  /*5950*/  IMNMX R2, R2, R5, PT ;  /* 0x0000000502027217 */ /* 0x000fca0003800200 */
.L_x_476:
[----:B------:R-:W-:-:S05]  /*5960*/  IMAD.HI R5, R2, 0x2aaaaaab, RZ ;  /* 0x2aaaaaab02057827 */ /* 0x000fca00078e02ff */
[----:B------:R-:W-:-:S04]  /*5970*/  SHF.R.U32.HI R0, RZ, 0x1f, R5 ;  /* 0x0000001fff007819 */ /* 0x000fc80000011605 */
[----:B------:R-:W-:-:S04]  /*5980*/  LEA.HI.SX32 R0, R5, R0, 0x1d ;  /* 0x0000000005007211 */ /* 0x000fc800078feaff */
[----:B------:R-:W-:-:S04]  /*5990*/  IMNMX R201, R221, R0, !PT ;  /* 0x00000000ddc97217 */ /* 0x000fc80007800200 */
[----:B------:R-:W-:-:S13]  /*59a0*/  ISETP.GE.AND P0, PT, R236, R201, PT ;  /* 0x000000c9ec00720c */ /* 0x000fda0003f06270 */
[----:B------:R-:W-:Y:S05]  /*59b0*/  @!P0 BRA `(.L_x_479) ;  /* 0x00003ea000008947 */ /* 0x000fea0003800000 */
[----:B------:R-:W-:Y:S01]  /*59c0*/  IMAD.MOV.U32 R148, RZ, RZ, R149 ;  /* 0x000000ffff947224 */ /* 0x000fe200078e0095 */
[----:B------:R-:W-:Y:S01]  /*59d0*/  MOV R0, R152 ;  /* 0x0000009800007202 */ /* 0x000fe20000000f00 */
[----:B------:R-:W-:Y:S01]  /*59e0*/  IMAD.MOV.U32 R150, RZ, RZ, R151 ;  /* 0x000000ffff967224 */ /* 0x000fe200078e0097 */
[C---:B------:R-:W-:Y:S01]  /*59f0*/  SHF.L.U64.HI R200, R230.reuse, 0x1, R245 ;  /* 0x00000001e6c87819 */ /* 0x040fe200000102f5 */
[----:B------:R-:W-:Y:S01]  /*5a00*/  IMAD.MOV.U32 R2, RZ, RZ, R3 ;  /* 0x000000ffff027224 */ /* 0x000fe200078e0003 */
[----:B------:R-:W-:Y:S01]  /*5a10*/  SHF.L.U32 R202, R230, 0x1, RZ ;  /* 0x00000001e6ca7819 */ /* 0x000fe200000006ff */
[C---:B------:R-:W-:Y:S01]  /*5a20*/  IMAD.SHL.U32 R240, R219.reuse, 0x2, RZ ;  /* 0x00000002dbf07824 */ /* 0x040fe200078e00ff */
[----:B------:R-:W-:Y:S02]  /*5a30*/  SHF.L.U64.HI R203, R219, 0x1, R234 ;  /* 0x00000001dbcb7819 */ /* 0x000fe400000102ea */
.L_x_500:
[----:B------:R-:W-:Y:S04]  /*5a40*/  DEPBAR.LE SB0, 0x0 ;  /* 0x000080000000791a */ /* 0x000fe80000000000 */
[----:B------:R-:W-:Y:S01]  /*5a50*/  BAR.SYNC.DEFER_BLOCKING 0x0 ;  /* 0x0000000000007b1d */ /* 0x000fe20000010000 */
[----:B------:R-:W-:Y:S05]  /*5a60*/  ISETP.GT.AND P0, PT, R221, R236, PT ;  /* 0x000000ecdd00720c */ /* 0x000fea0003f04270 */
        /* <DEDUP_REMOVED lines=8> */
[----:B------:R1:W1:Y:S04]  /*5af0*/  LDSM.16.M88.4 R184, [R211] ;  /* 0x00000000d3b8783b */ /* 0x0002680000000200 */
[----:B------:R1:W1:Y:S01]  /*5b00*/  LDSM.16.M88.4 R188, [R210] ;  /* 0x00000000d2bc783b */ /* 0x0002620000000200 */
[----:B------:R-:W-:-:S05]  /*5b10*/  @P0 BRA `(.L_x_480) ;  /* 0x0000034000000947 */ /* 0x000fca0003800000 */
[----:B------:R-:W-:Y:S01]  /*5b20*/  SHF.R.S32.HI R3, RZ, 0x1f, R226 ;  /* 0x0000001fff037819 */ /* 0x000fe200000114e2 */
[----:B------:R-:W-:Y:S01]  /*5b30*/  IMAD.WIDE.U32 R6, R226, c[0x0][0x208], RZ ;  /* 0x00008200e2067a25 */ /* 0x000fe200078e00ff */
[----:B------:R-:W-:Y:S01]  /*5b40*/  SHF.R.S32.HI R5, RZ, 0x1f, R225 ;  /* 0x0000001fff057819 */ /* 0x000fe200000114e1 */
[----:B------:R-:W-:Y:S01]  /*5b50*/  BSSY B0, `(.L_x_480) ;  /* 0x0000030000007945 */ /* 0x000fe20003800000 */
[----:B------:R-:W-:Y:S01]  /*5b60*/  ISETP.GE.AND P1, PT, R230, c[0x0][0x1d4], PT ;  /* 0x00007500e6007a0c */ /* 0x000fe20003f26270 */
[----:B------:R-:W-:Y:S01]  /*5b70*/  IMAD R3, R3, c[0x0][0x208], RZ ;  /* 0x0000820003037a24 */ /* 0x000fe200078e02ff */
[----:B------:R-:W-:Y:S01]  /*5b80*/  ISETP.GE.AND P3, PT, R229, c[0x0][0x1d4], PT ;  /* 0x00007500e5007a0c */ /* 0x000fe20003f66270 */
[----:B------:R-:W-:Y:S01]  /*5b90*/  IMAD R5, R5, c[0x0][0x218], RZ ;  /* 0x0000860005057a24 */ /* 0x000fe200078e02ff */
[----:B------:R-:W-:Y:S01]  /*5ba0*/  ISETP.GE.AND P2, PT, R228, c[0x0][0x1d4], PT ;  /* 0x00007500e4007a0c */ /* 0x000fe20003f46270 */
[----:B------:R-:W-:Y:S01]  /*5bb0*/  IMAD R3, R226, c[0x0][0x20c], R3 ;  /* 0x00008300e2037a24 */ /* 0x000fe200078e0203 */
[C---:B------:R-:W-:Y:S01]  /*5bc0*/  SHF.L.U64.HI R9, R218.reuse, 0x1, R233 ;  /* 0x00000001da097819 */ /* 0x040fe200000102e9 */
[----:B------:R-:W-:Y:S02]  /*5bd0*/  IMAD R5, R225, c[0x0][0x21c], R5 ;  /* 0x00008700e1057a24 */ /* 0x000fe400078e0205 */
[----:B------:R-:W-:Y:S02]  /*5be0*/  IMAD.IADD R7, R7, 0x1, R3 ;  /* 0x0000000107077824 */ /* 0x000fe400078e0203 */
[----:B------:R-:W-:Y:S02]  /*5bf0*/  IMAD.SHL.U32 R12, R218, 0x2, RZ ;  /* 0x00000002da0c7824 */ /* 0x000fe400078e00ff */
[----:B------:R-:W-:Y:S05]  /*5c00*/  IMAD.WIDE.U32 R6, R225, c[0x0][0x218], R6 ;  /* 0x00008600e1067a25 */ /* 0x000fea00078e0006 */
[----:B------:R-:W-:Y:S04]  /*5c10*/  IADD3 R4, P0, R6, UR20, RZ ;  /* 0x0000001406047c10 */ /* 0x000fe8000ff1e0ff */
[----:B------:R-:W-:Y:S02]  /*5c20*/  IADD3.X R5, R7, UR16, R5, P0, !PT ;  /* 0x0000001007057c10 */ /* 0x000fe400087fe405 */
[C---:B------:R-:W-:Y:S04]  /*5c30*/  LEA R3, P0, R4.reuse, c[0x0][0x1f8], 0x1 ;  /* 0x00007e0004037a11 */ /* 0x040fe800078008ff */
[----:B------:R-:W-:Y:S02]  /*5c40*/  LEA.HI.X R8, R4, c[0x0][0x1fc], R5, 0x1, P0 ;  /* 0x00007f0004087a11 */ /* 0x000fe400000f0c05 */
[----:B------:R-:W5:Y:S04]  /*5c50*/  SHFL.IDX PT, R5, R3, RZ, 0x1c1f ;  /* 0x001c1fff03057589 */ /* 0x000f6800000e0000 */
[----:B------:R-:W4:Y:S01]  /*5c60*/  SHFL.IDX PT, R4, R8, RZ, 0x1c1f ;  /* 0x001c1fff08047589 */ /* 0x000f2200000e0000 */
[C---:B-----5:R-:W-:Y:S05]  /*5c70*/  IADD3 R10, P0, R5.reuse, R202, RZ ;  /* 0x000000ca050a7210 */ /* 0x060fea0007f1e0ff */
[C---:B----4-:R-:W-:Y:S01]  /*5c80*/  IMAD.X R11, R4.reuse, 0x1, R200, P0 ;  /* 0x00000001040b7824 */ /* 0x050fe200000e06c8 */
[C---:B------:R-:W-:Y:S04]  /*5c90*/  IADD3 R6, P0, R5.reuse, R240, RZ ;  /* 0x000000f005067210 */ /* 0x040fe80007f1e0ff */
[----:B------:R-:W-:Y:S01]  /*5ca0*/  @!PT LDS RZ, [RZ] ;  /* 0x00000000fffff984 */ /* 0x000fe20000000800 */
[----:B------:R4:W-:Y:S01]  /*5cb0*/  LDGSTS.E.BYPASS.LTC128B.128 [R220+0x100], [R10.64], !P1 ;  /* 0x001000000adc7fae */ /* 0x0009e2000c901d4c */
[----:B------:R-:W-:Y:S01]  /*5cc0*/  IMAD.X R7, R4, 0x1, R203, P0 ;  /* 0x0000000104077824 */ /* 0x000fe200000e06cb */
[----:B------:R-:W-:Y:S02]  /*5cd0*/  IADD3 R14, P0, R5, R12, RZ ;  /* 0x0000000c050e7210 */ /* 0x000fe40007f1e0ff */
[----:B------:R-:W-:Y:S02]  /*5ce0*/  ISETP.GT.AND P1, PT, R224, 0x3f, PT ;  /* 0x0000003fe000780c */ /* 0x000fe40003f24270 */
[----:B------:R4:W-:Y:S01]  /*5cf0*/  LDGSTS.E.BYPASS.LTC128B.128 [R220+0xd00], [R6.64], !P3 ;  /* 0x00d0000006dc7fae */ /* 0x0009e2000d901d4c */
[----:B------:R-:W-:Y:S05]  /*5d00*/  IMAD.X R15, R4, 0x1, R9, P0 ;  /* 0x00000001040f7824 */ /* 0x000fea00000e0609 */
[----:B------:R4:W-:Y:S05]  /*5d10*/  LDGSTS.E.BYPASS.LTC128B.128 [R220+0x1900], [R14.64], !P2 ;  /* 0x019000000edc7fae */ /* 0x0009ea000d101d4c */
[----:B------:R-:W-:-:S05]  /*5d20*/  @P1 BRA `(.L_x_481) ;  /* 0x0000012000001947 */ /* 0x000fca0003800000 */
[----:B------:R-:W-:-:S05]  /*5d30*/  BRA.DIV ~URZ, `(.L_x_482) ;  /* 0x0000cd327f007947 */ /* 0x000fca000b800000 */
[----:B----4-:R4:W3:Y:S04]  /*5d40*/  SHFL.IDX PT, R14, R8, 0x1, 0x1c1f ;  /* 0x003c1f00080e7f89 */ /* 0x0108e800000e0000 */
[----:B------:R4:W2:Y:S02]  /*5d50*/  SHFL.IDX PT, R5, R3, 0x1, 0x1c1f ;  /* 0x003c1f0003057f89 */ /* 0x0008a400000e0000 */
.L_x_540:
[----:B------:R-:W-:Y:S02]  /*5d60*/  ISETP.GE.AND P3, PT, R230, c[0x0][0x1d4], PT ;  /* 0x00007500e6007a0c */ /* 0x000fe40003f66270 */
[----:B--2---:R-:W-:Y:S02]  /*5d70*/  IADD3 R10, P0, R5, R202, RZ ;  /* 0x000000ca050a7210 */ /* 0x004fe40007f1e0ff */
[----:B------:R-:W-:Y:S02]  /*5d80*/  ISETP.GE.AND P2, PT, R229, c[0x0][0x1d4], PT ;  /* 0x00007500e5007a0c */ /* 0x000fe40003f46270 */
[----:B------:R-:W-:Y:S01]  /*5d90*/  ISETP.GE.AND P1, PT, R228, c[0x0][0x1d4], PT ;  /* 0x00007500e4007a0c */ /* 0x000fe20003f26270 */
[C---:B---3--:R-:W-:Y:S01]  /*5da0*/  IMAD.X R11, R14.reuse, 0x1, R200, P0 ;  /* 0x000000010e0b7824 */ /* 0x048fe200000e06c8 */
[C---:B------:R-:W-:Y:S05]  /*5db0*/  IADD3 R6, P0, R5.reuse, R240, RZ ;  /* 0x000000f005067210 */ /* 0x040fea0007f1e0ff */
[----:B------:R-:W-:Y:S01]  /*5dc0*/  @!PT LDS RZ, [RZ] ;  /* 0x00000000fffff984 */ /* 0x000fe20000000800 */
[----:B------:R-:W-:Y:S01]  /*5dd0*/  @!PT LDS RZ, [RZ] ;  /* 0x00000000fffff984 */ /* 0x000fe20000000800 */
[----:B------:R-:W-:Y:S01]  /*5de0*/  @!PT LDS RZ, [RZ] ;  /* 0x00000000fffff984 */ /* 0x000fe20000000800 */
[----:B------:R2:W-:Y:S01]  /*5df0*/  LDGSTS.E.BYPASS.LTC128B.128 [R220+0x900], [R10.64], !P3 ;  /* 0x009000000adc7fae */ /* 0x0005e2000d901d4c */
[C---:B------:R-:W-:Y:S01]  /*5e00*/  IMAD.X R7, R14.reuse, 0x1, R203, P0 ;  /* 0x000000010e077824 */ /* 0x040fe200000e06cb */
[----:B------:R-:W-:Y:S04]  /*5e10*/  IADD3 R12, P0, R5, R12, RZ ;  /* 0x0000000c050c7210 */ /* 0x000fe80007f1e0ff */
[----:B------:R2:W-:Y:S01]  /*5e20*/  LDGSTS.E.BYPASS.LTC128B.128 [R220+0x1500], [R6.64], !P2 ;  /* 0x0150000006dc7fae */ /* 0x0005e2000d101d4c */
[----:B------:R-:W-:Y:S05]  /*5e30*/  IMAD.X R13, R14, 0x1, R9, P0 ;  /* 0x000000010e0d7824 */ /* 0x000fea00000e0609 */
[----:B------:R2:W-:Y:S03]  /*5e40*/  LDGSTS.E.BYPASS.LTC128B.128 [R220+0x2100], [R12.64], !P1 ;  /* 0x021000000cdc7fae */ /* 0x0005e6000c901d4c */
.L_x_481:
[----:B------:R-:W-:Y:S05]  /*5e50*/  BSYNC B0 ;  /* 0x0000000000007941 */ /* 0x000fea0003800000 */
.L_x_480:
[----:B------:R-:W0:Y:S01]  /*5e60*/  LDGDEPBAR ;  /* 0x00000000000079af */ /* 0x000e220000000000 */
[----:B------:R-:W-:Y:S01]  /*5e70*/  WARPSYNC 0xffffffff ;  /* 0xffffffff00007948 */ /* 0x000fe20003800000 */
[-C--:B--2-4-:R-:W-:Y:S03]  /*5e80*/  HMMA.16816.F32.BF16 R4, R152, R156.reuse, RZ ;  /* 0x0000009c9804723c */ /* 0x094fe600000418ff */
[----:B------:R-:W-:Y:S03]  /*5e90*/  ISETP.GT.AND P0, PT, R236, R221, PT ;  /* 0x000000ddec00720c */ /* 0x000fe60003f04270 */
[----:B------:R-:W-:Y:S02]  /*5ea0*/  LDSM.16.M88.4 R192, [R216+0x3100] ;  /* 0x00310000d8c0783b */ /* 0x000fe40000000200 */
[C---:B---3--:R-:W-:Y:S06]  /*5eb0*/  HMMA.16816.F32.BF16 R8, R160.reuse, R156, RZ ;  /* 0x0000009ca008723c */ /* 0x048fec00000418ff */
[----:B------:R-:W-:Y:S02]  /*5ec0*/  LDSM.16.M88.4 R196, [R217+0x7900] ;  /* 0x00790000d9c4783b */ /* 0x000fe40000000200 */
[-C--:B------:R-:W-:Y:S08]  /*5ed0*/  HMMA.16816.F32.BF16 R12, R160, R158.reuse, RZ ;  /* 0x0000009ea00c723c */ /* 0x080ff000000418ff */
[C---:B------:R-:W-:Y:S01]  /*5ee0*/  HMMA.16816.F32.BF16 R16, R152.reuse, R158, RZ ;  /* 0x0000009e9810723c */ /* 0x040fe200000418ff */
[----:B------:R-:W2:Y:S07]  /*5ef0*/  LDSM.16.M88.4 R156, [R217+0x6900] ;  /* 0x00690000d99c783b */ /* 0x000eae0000000200 */
[-C--:B-1----:R-:W-:Y:S08]  /*5f00*/  HMMA.16816.F32.BF16 R20, R152, R164.reuse, RZ ;  /* 0x000000a49814723c */ /* 0x082ff000000418ff */
[C---:B------:R-:W-:Y:S08]  /*5f10*/  HMMA.16816.F32.BF16 R24, R160.reuse, R164, RZ ;  /* 0x000000a4a018723c */ /* 0x040ff000000418ff */
[-C--:B------:R-:W-:Y:S08]  /*5f20*/  HMMA.16816.F32.BF16 R28, R160, R166.reuse, RZ ;  /* 0x000000a6a01c723c */ /* 0x080ff000000418ff */
[C---:B------:R-:W-:Y:S01]  /*5f30*/  HMMA.16816.F32.BF16 R32, R152.reuse, R166, RZ ;  /* 0x000000a69820723c */ /* 0x040fe200000418ff */
[----:B------:R-:W-:Y:S07]  /*5f40*/  LDSM.16.M88.4 R164, [R213+0x6900] ;  /* 0x00690000d5a4783b */ /* 0x000fee0000000200 */
[-C--:B------:R-:W-:Y:S08]  /*5f50*/  HMMA.16816.F32.BF16 R36, R152, R168.reuse, RZ ;  /* 0x000000a89824723c */ /* 0x080ff000000418ff */
[C---:B------:R-:W-:Y:S08]  /*5f60*/  HMMA.16816.F32.BF16 R40, R160.reuse, R168, RZ ;  /* 0x000000a8a028723c */ /* 0x040ff000000418ff */
[-C--:B------:R-:W-:Y:S01]  /*5f70*/  HMMA.16816.F32.BF16 R44, R160, R170.reuse, RZ ;  /* 0x000000aaa02c723c */ /* 0x080fe200000418ff */
[----:B------:R-:W-:Y:S07]  /*5f80*/  LDSM.16.M88.4 R160, [R216+0x3900] ;  /* 0x00390000d8a0783b */ /* 0x000fee0000000200 */
[----:B------:R-:W-:Y:S01]  /*5f90*/  HMMA.16816.F32.BF16 R48, R152, R170, RZ ;  /* 0x000000aa9830723c */ /* 0x000fe200000418ff */
[----:B------:R-:W1:Y:S07]  /*5fa0*/  LDSM.16.M88.4 R152, [R216+0x3500] ;  /* 0x00350000d898783b */ /* 0x000e6e0000000200 */
[-C--:B------:R-:W-:Y:S01]  /*5fb0*/  HMMA.16816.F32.BF16 R4, R172, R176.reuse, R4 ;  /* 0x000000b0ac04723c */ /* 0x080fe20000041804 */
[----:B------:R-:W3:Y:S07]  /*5fc0*/  LDSM.16.M88.4 R168, [R209] ;  /* 0x00000000d1a8783b */ /* 0x000eee0000000200 */
[C---:B------:R-:W-:Y:S08]  /*5fd0*/  HMMA.16816.F32.BF16 R8, R180.reuse, R176, R8 ;  /* 0x000000b0b408723c */ /* 0x040ff00000041808 */
[-C--:B------:R-:W-:Y:S08]  /*5fe0*/  HMMA.16816.F32.BF16 R12, R180, R178.reuse, R12 ;  /* 0x000000b2b40c723c */ /* 0x080ff0000004180c */
[C---:B------:R-:W-:Y:S01]  /*5ff0*/  HMMA.16816.F32.BF16 R16, R172.reuse, R178, R16 ;  /* 0x000000b2ac10723c */ /* 0x040fe20000041810 */
[----:B------:R-:W4:Y:S07]  /*6000*/  LDSM.16.M88.4 R176, [R213+0x7900] ;  /* 0x00790000d5b0783b */ /* 0x000f2e0000000200 */
        /* <DEDUP_REMOVED lines=8> */
[----:B------:R-:W-:Y:S07]  /*6090*/  LDSM.16.M88.4 R180, [R207] ;  /* 0x00000000cfb4783b */ /* 0x000fee0000000200 */
[----:B------:R-:W-:Y:S01]  /*60a0*/  HMMA.16816.F32.BF16 R48, R172, R190, R48 ;  /* 0x000000beac30723c */ /* 0x000fe20000041830 */
[----:B------:R-:W5:Y:S07]  /*60b0*/  LDSM.16.M88.4 R172, [R208] ;  /* 0x00000000d0ac783b */ /* 0x000f6e0000000200 */
[-C--:B--2---:R-:W-:Y:S01]  /*60c0*/  HMMA.16816.F32.BF16 R4, R156, R192.reuse, R4 ;  /* 0x000000c09c04723c */ /* 0x084fe20000041804 */
[----:B------:R-:W-:Y:S07]  /*60d0*/  LDSM.16.M88.4 R188, [R213+0x9900] ;  /* 0x00990000d5bc783b */ /* 0x000fee0000000200 */
[C---:B------:R-:W-:Y:S08]  /*60e0*/  HMMA.16816.F32.BF16 R8, R196.reuse, R192, R8 ;  /* 0x000000c0c408723c */ /* 0x040ff00000041808 */
[-C--:B------:R-:W-:Y:S08]  /*60f0*/  HMMA.16816.F32.BF16 R12, R196, R194.reuse, R12 ;  /* 0x000000c2c40c723c */ /* 0x080ff0000004180c */
[C---:B------:R-:W-:Y:S01]  /*6100*/  HMMA.16816.F32.BF16 R16, R156.reuse, R194, R16 ;  /* 0x000000c29c10723c */ /* 0x040fe20000041810 */
[----:B------:R-:W-:Y:S07]  /*6110*/  LDSM.16.M88.4 R192, [R205] ;  /* 0x00000000cdc0783b */ /* 0x000fee0000000200 */
[-C--:B-1----:R-:W-:Y:S08]  /*6120*/  HMMA.16816.F32.BF16 R20, R156, R152.reuse, R20 ;  /* 0x000000989c14723c */ /* 0x082ff00000041814 */
[C---:B------:R-:W-:Y:S08]  /*6130*/  HMMA.16816.F32.BF16 R24, R196.reuse, R152, R24 ;  /* 0x00000098c418723c */ /* 0x040ff00000041818 */
[-C--:B------:R-:W-:Y:S08]  /*6140*/  HMMA.16816.F32.BF16 R28, R196, R154.reuse, R28 ;  /* 0x0000009ac41c723c */ /* 0x080ff0000004181c */
[C---:B------:R-:W-:Y:S01]  /*6150*/  HMMA.16816.F32.BF16 R32, R156.reuse, R154, R32 ;  /* 0x0000009a9c20723c */ /* 0x040fe20000041820 */
[----:B------:R-:W-:Y:S07]  /*6160*/  LDSM.16.M88.4 R152, [R217+0x8900] ;  /* 0x00890000d998783b */ /* 0x000fee0000000200 */
[-C--:B------:R-:W-:Y:S08]  /*6170*/  HMMA.16816.F32.BF16 R36, R156, R160.reuse, R36 ;  /* 0x000000a09c24723c */ /* 0x080ff00000041824 */
[C---:B------:R-:W-:Y:S08]  /*6180*/  HMMA.16816.F32.BF16 R40, R196.reuse, R160, R40 ;  /* 0x000000a0c428723c */ /* 0x040ff00000041828 */
[-C--:B------:R-:W-:Y:S08]  /*6190*/  HMMA.16816.F32.BF16 R44, R196, R162.reuse, R44 ;  /* 0x000000a2c42c723c */ /* 0x080ff0000004182c */
[----:B------:R-:W-:Y:S01]  /*61a0*/  HMMA.16816.F32.BF16 R48, R156, R162, R48 ;  /* 0x000000a29c30723c */ /* 0x000fe20000041830 */
[----:B------:R-:W1:Y:S07]  /*61b0*/  LDSM.16.M88.4 R156, [R216+0x3d00] ;  /* 0x003d0000d89c783b */ /* 0x000e6e0000000200 */
[-C--:B---3--:R-:W-:Y:S01]  /*61c0*/  HMMA.16816.F32.BF16 R4, R164, R168.reuse, R4 ;  /* 0x000000a8a404723c */ /* 0x088fe20000041804 */
[----:B------:R-:W2:Y:S07]  /*61d0*/  LDSM.16.M88.4 R160, [R217+0x9900] ;  /* 0x00990000d9a0783b */ /* 0x000eae0000000200 */
[C---:B----4-:R-:W-:Y:S08]  /*61e0*/  HMMA.16816.F32.BF16 R8, R176.reuse, R168, R8 ;  /* 0x000000a8b008723c */ /* 0x050ff00000041808 */
[-C--:B------:R-:W-:Y:S08]  /*61f0*/  HMMA.16816.F32.BF16 R12, R176, R170.reuse, R12 ;  /* 0x000000aab00c723c */ /* 0x080ff0000004180c */
[C---:B------:R-:W-:Y:S01]  /*6200*/  HMMA.16816.F32.BF16 R16, R164.reuse, R170, R16 ;  /* 0x000000aaa410723c */ /* 0x040fe20000041810 */
[----:B------:R-:W3:Y:S07]  /*6210*/  LDSM.16.M88.4 R168, [R216+0x4500] ;  /* 0x00450000d8a8783b */ /* 0x000eee0000000200 */
[-C--:B-----5:R-:W-:Y:S08]  /*6220*/  HMMA.16816.F32.BF16 R20, R164, R172.reuse, R20 ;  /* 0x000000aca414723c */ /* 0x0a0ff00000041814 */
[C---:B------:R-:W-:Y:S08]  /*6230*/  HMMA.16816.F32.BF16 R24, R176.reuse, R172, R24 ;  /* 0x000000acb018723c */ /* 0x040ff00000041818 */
[-C--:B------:R-:W-:Y:S08]  /*6240*/  HMMA.16816.F32.BF16 R28, R176, R174.reuse, R28 ;  /* 0x000000aeb01c723c */ /* 0x080ff0000004181c */
[C---:B------:R-:W-:Y:S01]  /*6250*/  HMMA.16816.F32.BF16 R32, R164.reuse, R174, R32 ;  /* 0x000000aea420723c */ /* 0x040fe20000041820 */
[----:B------:R-:W-:Y:S07]  /*6260*/  LDSM.16.M88.4 R172, [R213+0x8900] ;  /* 0x00890000d5ac783b */ /* 0x000fee0000000200 */
[-C--:B------:R-:W-:Y:S08]  /*6270*/  HMMA.16816.F32.BF16 R36, R164, R180.reuse, R36 ;  /* 0x000000b4a424723c */ /* 0x080ff00000041824 */
[C---:B------:R-:W-:Y:S08]  /*6280*/  HMMA.16816.F32.BF16 R40, R176.reuse, R180, R40 ;  /* 0x000000b4b028723c */ /* 0x040ff00000041828 */
[-C--:B------:R-:W-:Y:S01]  /*6290*/  HMMA.16816.F32.BF16 R44, R176, R182.reuse, R44 ;  /* 0x000000b6b02c723c */ /* 0x080fe2000004182c */
[----:B------:R-:W4:Y:S07]  /*62a0*/  LDSM.16.M88.4 R176, [R206] ;  /* 0x00000000ceb0783b */ /* 0x000f2e0000000200 */
[----:B------:R-:W-:Y:S01]  /*62b0*/  HMMA.16816.F32.BF16 R48, R164, R182, R48 ;  /* 0x000000b6a430723c */ /* 0x000fe20000041830 */
[----:B------:R-:W5:Y:S01]  /*62c0*/  LDSM.16.M88.4 R164, [R204] ;  /* 0x00000000cca4783b */ /* 0x000f620000000200 */
[----:B------:R-:W-:Y:S06]  /*62d0*/  DEPBAR.LE SB0, 0x0 ;  /* 0x000080000000791a */ /* 0x000fec0000000000 */
[-C--:B-1----:R-:W-:Y:S01]  /*62e0*/  HMMA.16816.F32.BF16 R4, R152, R156.reuse, R4 ;  /* 0x0000009c9804723c */ /* 0x082fe20000041804 */
[----:B------:R-:W-:Y:S07]  /*62f0*/  BAR.SYNC.DEFER_BLOCKING 0x0 ;  /* 0x0000000000007b1d */ /* 0x000fee0000010000 */
[C---:B--2---:R-:W-:Y:S08]  /*6300*/  HMMA.16816.F32.BF16 R8, R160.reuse, R156, R8 ;  /* 0x0000009ca008723c */ /* 0x044ff00000041808 */
        /* <DEDUP_REMOVED lines=9> */
[----:B------:R-:W-:Y:S08]  /*63a0*/  HMMA.16816.F32.BF16 R48, R152, R170, R48 ;  /* 0x000000aa9830723c */ /* 0x000ff00000041830 */
[-C--:B----4-:R-:W-:Y:S08]  /*63b0*/  HMMA.16816.F32.BF16 R4, R172, R176.reuse, R4 ;  /* 0x000000b0ac04723c */ /* 0x090ff00000041804 */
[C---:B------:R-:W-:Y:S08]  /*63c0*/  HMMA.16816.F32.BF16 R8, R188.reuse, R176, R8 ;  /* 0x000000b0bc08723c */ /* 0x040ff00000041808 */
[-C--:B------:R-:W-:Y:S08]  /*63d0*/  HMMA.16816.F32.BF16 R12, R188, R178.reuse, R12 ;  /* 0x000000b2bc0c723c */ /* 0x080ff0000004180c */
[C---:B------:R-:W-:Y:S08]  /*63e0*/  HMMA.16816.F32.BF16 R16, R172.reuse, R178, R16 ;  /* 0x000000b2ac10723c */ /* 0x040ff00000041810 */
[-C--:B------:R-:W-:Y:S08]  /*63f0*/  HMMA.16816.F32.BF16 R20, R172, R192.reuse, R20 ;  /* 0x000000c0ac14723c */ /* 0x080ff00000041814 */
[C---:B------:R-:W-:Y:S08]  /*6400*/  HMMA.16816.F32.BF16 R24, R188.reuse, R192, R24 ;  /* 0x000000c0bc18723c */ /* 0x040ff00000041818 */
[-C--:B------:R-:W-:Y:S08]  /*6410*/  HMMA.16816.F32.BF16 R28, R188, R194.reuse, R28 ;  /* 0x000000c2bc1c723c */ /* 0x080ff0000004181c */
[C---:B------:R-:W-:Y:S08]  /*6420*/  HMMA.16816.F32.BF16 R32, R172.reuse, R194, R32 ;  /* 0x000000c2ac20723c */ /* 0x040ff00000041820 */
[-C--:B-----5:R-:W-:Y:S08]  /*6430*/  HMMA.16816.F32.BF16 R36, R172, R164.reuse, R36 ;  /* 0x000000a4ac24723c */ /* 0x0a0ff00000041824 */
[C---:B------:R-:W-:Y:S08]  /*6440*/  HMMA.16816.F32.BF16 R40, R188.reuse, R164, R40 ;  /* 0x000000a4bc28723c */ /* 0x040ff00000041828 */
[-C--:B------:R-:W-:Y:S08]  /*6450*/  HMMA.16816.F32.BF16 R44, R188, R166.reuse, R44 ;  /* 0x000000a6bc2c723c */ /* 0x080ff0000004182c */
[----:B------:R-:W-:Y:S01]  /*6460*/  HMMA.16816.F32.BF16 R48, R172, R166, R48 ;  /* 0x000000a6ac30723c */ /* 0x000fe20000041830 */
[----:B------:R-:W-:-:S07]  /*6470*/  @!P0 BRA `(.L_x_483) ;  /* 0x0000038000008947 */ /* 0x000fce0003800000 */
[----:B------:R-:W-:Y:S01]  /*6480*/  ISETP.NE.AND P2, PT, R222, 0x1, PT ;  /* 0x00000001de00780c */ /* 0x000fe20003f45270 */
[----:B------:R-:W-:Y:S01]  /*6490*/  IMAD R226, R236, 0x30, R232 ;  /* 0x00000030ece27824 */ /* 0x000fe200078e02e8 */
[----:B------:R-:W-:Y:S01]  /*64a0*/  ISETP.GT.AND P1, PT, R227, 0x2f, PT ;  /* 0x0000002fe300780c */ /* 0x000fe20003f24270 */
[----:B------:R-:W-:Y:S01]  /*64b0*/  IMAD.MOV.U32 R225, RZ, RZ, RZ ;  /* 0x000000ffffe17224 */ /* 0x000fe200078e00ff */
[----:B------:R-:W-:Y:S02]  /*64c0*/  ISETP.GE.AND P5, PT, R230, c[0x0][0x1d4], PT ;  /* 0x00007500e6007a0c */ /* 0x000fe40003fa6270 */
[----:B------:R-:W-:Y:S02]  /*64d0*/  IADD3 R226, R226, -0x30, R227 ;  /* 0xffffffd0e2e27810 */ /* 0x000fe40007ffe0e3 */
[----:B------:R-:W-:Y:S02]  /*64e0*/  ISETP.GE.AND P4, PT, R229, c[0x0][0x1d4], PT ;  /* 0x00007500e5007a0c */ /* 0x000fe40003f86270 */
[----:B------:R-:W-:Y:S01]  /*64f0*/  ISETP.GE.AND P3, PT, R228, c[0x0][0x1d4], PT ;  /* 0x00007500e4007a0c */ /* 0x000fe20003f66270 */
[--C-:B------:R-:W-:Y:S02]  /*6500*/  IMAD.MOV.U32 R3, RZ, RZ, R226.reuse ;  /* 0x000000ffff037224 */ /* 0x100fe400078e00e2 */
[----:B------:R-:W-:Y:S05]  /*6510*/  @P2 IMAD.HI.U32 R149, R226, c[0x0][0x2bc], RZ ;  /* 0x0000af00e2952a27 */ /* 0x000fea00078e00ff */
[----:B------:R-:W-:Y:S04]  /*6520*/  @P2 SHF.R.U32.HI R3, RZ, c[0x0][0x2c0], R149 ;  /* 0x0000b000ff032a19 */ /* 0x000fe80000011695 */
[C---:B------:R-:W-:Y:S04]  /*6530*/  @!P1 IADD3 R154, P0, R3.reuse, UR10, RZ ;  /* 0x0000000a039a9c10 */ /* 0x040fe8000ff1e0ff */
[----:B------:R-:W-:Y:S01]  /*6540*/  @!P1 LEA.HI.X.SX32 R149, R3, UR6, 0x1, P0 ;  /* 0x0000000603959c11 */ /* 0x000fe200080f0eff */
        /* <DEDUP_REMOVED lines=13> */
[----:B------:R-:W-:Y:S03]  /*6620*/  IADD3 R152, P0, R152, UR18, RZ ;  /* 0x0000001298987c10 */ /* 0x000fe6000ff1e0ff */
[----:B------:R-:W-:Y:S05]  /*6630*/  IMAD R151, R225, c[0x0][0x1f4], R151 ;  /* 0x00007d00e1977a24 */ /* 0x000fea00078e0297 */
[----:B------:R-:W-:Y:S02]  /*6640*/  IADD3.X R151, R153, UR9, R151, P0, !PT ;  /* 0x0000000999977c10 */ /* 0x000fe400087fe497 */
[C---:B------:R-:W-:Y:S04]  /*6650*/  LEA R149, P0, R152.reuse, c[0x0][0x1c8], 0x1 ;  /* 0x0000720098957a11 */ /* 0x040fe800078008ff */
[----:B------:R-:W-:Y:S01]  /*6660*/  LEA.HI.X R3, R152, c[0x0][0x1cc], R151, 0x1, P0 ;  /* 0x0000730098037a11 */ /* 0x000fe200000f0c97 */
[----:B------:R-:W1:Y:S01]  /*6670*/  SHFL.IDX PT, R155, R149, RZ, 0x1c1f ;  /* 0x001c1fff959b7589 */ /* 0x000e6200000e0000 */
[----:B------:R-:W-:Y:S03]  /*6680*/  IADD3 R151, -R238, 0x30, RZ ;  /* 0x00000030ee977810 */ /* 0x000fe60007ffe1ff */
[----:B------:R-:W2:Y:S01]  /*6690*/  SHFL.IDX PT, R152, R3, RZ, 0x1c1f ;  /* 0x001c1fff03987589 */ /* 0x000ea200000e0000 */
[----:B------:R-:W-:Y:S03]  /*66a0*/  ISETP.GE.AND P1, PT, R151, 0x1, PT ;  /* 0x000000019700780c */ /* 0x000fe60003f26270 */
[----:B------:R-:W3:Y:S10]  /*66b0*/  SHFL.IDX PT, R153, R149, 0x1, 0x1c1f ;  /* 0x003c1f0095997f89 */ /* 0x000ef400000e0000 */
[C---:B-1----:R-:W-:Y:S05]  /*66c0*/  @P1 IADD3 R158, P0, R155.reuse, R202, RZ ;  /* 0x000000ca9b9e1210 */ /* 0x042fea0007f1e0ff */
[C-C-:B--2---:R-:W-:Y:S01]  /*66d0*/  @P1 IMAD.X R159, R152.reuse, 0x1, R200.reuse, P0 ;  /* 0x00000001989f1824 */ /* 0x144fe200000e06c8 */
[----:B------:R-:W-:Y:S04]  /*66e0*/  @P1 IADD3 R156, P0, R155, R240, RZ ;  /* 0x000000f09b9c1210 */ /* 0x000fe80007f1e0ff */
[----:B------:R1:W-:Y:S01]  /*66f0*/  @P1 LDGSTS.E.BYPASS.LTC128B.128 [R220+0x2500], [R158.64], !P5 ;  /* 0x025000009edc1fae */ /* 0x0003e2000e901d4c */
[----:B------:R-:W-:Y:S01]  /*6700*/  @P1 IMAD.X R157, R152, 0x1, R203, P0 ;  /* 0x00000001989d1824 */ /* 0x000fe200000e06cb */
[C---:B------:R-:W-:Y:S04]  /*6710*/  @P1 LEA R154, P0, R218.reuse, R155, 0x1 ;  /* 0x0000009bda9a1211 */ /* 0x040fe800078008ff */
[----:B------:R1:W-:Y:S01]  /*6720*/  @P1 LDGSTS.E.BYPASS.LTC128B.128 [R220+0x3100], [R156.64], !P4 ;  /* 0x031000009cdc1fae */ /* 0x0003e2000e101d4c */
[----:B------:R-:W-:Y:S02]  /*6730*/  @P1 LEA.HI.X R155, R218, R152, R233, 0x1, P0 ;  /* 0x00000098da9b1211 */ /* 0x000fe400000f0ce9 */
[----:B------:R-:W-:Y:S01]  /*6740*/  ISETP.GE.AND P0, PT, R151, 0x21, PT ;  /* 0x000000219700780c */ /* 0x000fe20003f06270 */
[----:B------:R-:W2:Y:S04]  /*6750*/  SHFL.IDX PT, R152, R3, 0x1, 0x1c1f ;  /* 0x003c1f0003987f89 */ /* 0x000ea800000e0000 */
[----:B------:R1:W-:Y:S08]  /*6760*/  @P1 LDGSTS.E.BYPASS.LTC128B.128 [R220+0x3d00], [R154.64], !P3 ;  /* 0x03d000009adc1fae */ /* 0x0003f0000d901d4c */
[C---:B---3--:R-:W-:Y:S05]  /*6770*/  @P0 IADD3 R162, P2, R153.reuse, R202, RZ ;  /* 0x000000ca99a20210 */ /* 0x048fea0007f5e0ff */
[C---:B--2---:R-:W-:Y:S01]  /*6780*/  @P0 IMAD.X R163, R152.reuse, 0x1, R200, P2 ;  /* 0x0000000198a30824 */ /* 0x044fe200010e06c8 */
[----:B------:R-:W-:Y:S04]  /*6790*/  @P0 IADD3 R160, P2, R153, R240, RZ ;  /* 0x000000f099a00210 */ /* 0x000fe80007f5e0ff */
[----:B------:R1:W-:Y:S01]  /*67a0*/  @P0 LDGSTS.E.BYPASS.LTC128B.128 [R220+0x2d00], [R162.64], !P5 ;  /* 0x02d00000a2dc0fae */ /* 0x0003e2000e901d4c */
[----:B------:R-:W-:Y:S01]  /*67b0*/  @P0 IMAD.X R161, R152, 0x1, R203, P2 ;  /* 0x0000000198a10824 */ /* 0x000fe200010e06cb */
[C---:B------:R-:W-:Y:S04]  /*67c0*/  @P0 LEA R164, P2, R218.reuse, R153, 0x1 ;  /* 0x00000099daa40211 */ /* 0x040fe800078408ff */
[----:B------:R1:W-:Y:S01]  /*67d0*/  @P0 LDGSTS.E.BYPASS.LTC128B.128 [R220+0x3900], [R160.64], !P4 ;  /* 0x03900000a0dc0fae */ /* 0x0003e2000e101d4c */
[----:B------:R-:W-:Y:S05]  /*67e0*/  @P0 LEA.HI.X R165, R218, R152, R233, 0x1, P2 ;  /* 0x00000098daa50211 */ /* 0x000fea00010f0ce9 */
[----:B------:R1:W-:Y:S03]  /*67f0*/  @P0 LDGSTS.E.BYPASS.LTC128B.128 [R220+0x4500], [R164.64], !P3 ;  /* 0x04500000a4dc0fae */ /* 0x0003e6000d901d4c */
.L_x_483:
[----:B-1----:R-:W-:Y:S01]  /*6800*/  IMAD.MOV.U32 R158, RZ, RZ, R231 ;  /* 0x000000ffff9e7224 */ /* 0x002fe200078e00e7 */
[----:B------:R-:W-:Y:S01]  /*6810*/  PLOP3.LUT P0, PT, PT, PT, UP2, 0x80, 0x0 ;  /* 0x000000000000781c */ /* 0x000fe20003f0f028 */
[----:B------:R-:W0:Y:S01]  /*6820*/  LDGDEPBAR ;  /* 0x00000000000079af */ /* 0x000e220000000000 */
[----:B------:R-:W-:Y:S05]  /*6830*/  IMAD R156, R236, -0x30, RZ ;  /* 0xffffffd0ec9c7824 */ /* 0x000fea00078e02ff */
[----:B------:R-:W-:Y:S06]  /*6840*/  IADD3 R154, -R235, 0x1, R156 ;  /* 0x00000001eb9a7810 */ /* 0x000fec0007ffe19c */
[----:B------:R-:W-:Y:S01]  /*6850*/  @P0 IMAD.HI.U32 R3, R231, c[0x0][0x2c8], RZ ;  /* 0x0000b200e7030a27 */ /* 0x000fe200078e00ff */
[----:B------:R-:W-:Y:S11]  /*6860*/  PLOP3.LUT P0, PT, PT, PT, UP2, 0x80, 0x0 ;  /* 0x000000000000781c */ /* 0x000ff60003f0f028 */
[----:B------:R-:W-:Y:S02]  /*6870*/  @!UPT UIADD3 URZ, URZ, URZ, URZ ;  /* 0x0000003f3f3ff290 */ /* 0x000fe4000fffe03f */
[----:B------:R-:W-:Y:S01]  /*6880*/  @P0 SHF.R.U32.HI R158, RZ, c[0x0][0x2cc], R3 ;  /* 0x0000b300ff9e0a19 */ /* 0x000fe20000011603 */
[----:B------:R-:W-:Y:S01]  /*6890*/  IMAD.MOV.U32 R3, RZ, RZ, c[0x0][0x2ac] ;  /* 0x0000ab00ff037624 */ /* 0x000fe200078e00ff */
[----:B------:R-:W-:Y:S03]  /*68a0*/  PLOP3.LUT P0, PT, PT, PT, UP1, 0x40, 0x0 ;  /* 0x000000000000781c */ /* 0x000fe60003f0e818 */
[----:B------:R-:W1:Y:S01]  /*68b0*/  SHFL.IDX PT, R152, R158, RZ, 0x1c1f ;  /* 0x001c1fff9e987589 */ /* 0x000e6200000e0000 */
[----:B------:R-:W-:Y:S05]  /*68c0*/  IMAD R154, R3, c[0x0][0x1d0], R154 ;  /* 0x00007400039a7a24 */ /* 0x000fea00078e029a */
[----:B------:R-:W-:Y:S04]  /*68d0*/  IADD3 R153, R154, -c[0x0][0x168], RZ ;  /* 0x80005a009a997a10 */ /* 0x000fe80007ffe0ff */
[C---:B------:R-:W-:Y:S02]  /*68e0*/  IADD3 R154, R153.reuse, c[0x0][0x328], RZ ;  /* 0x0000ca00999a7a10 */ /* 0x040fe40007ffe0ff */
[----:B------:R-:W-:Y:S03]  /*68f0*/  IADD3 R153, R153, UR17, RZ ;  /* 0x0000001199997c10 */ /* 0x000fe6000fffe0ff */
[--C-:B-1----:R-:W-:Y:S02]  /*6900*/  IMAD.IADD R168, R154, 0x1, R152.reuse ;  /* 0x000000019aa87824 */ /* 0x102fe400078e0298 */
[----:B------:R-:W-:Y:S01]  /*6910*/  IMAD.IADD R167, R153, 0x1, R152 ;  /* 0x0000000199a77824 */ /* 0x000fe200078e0298 */
[----:B------:R-:W-:-:S05]  /*6920*/  @P0 BRA `(.L_x_484) ;  /* 0x000001a000000947 */ /* 0x000fca0003800000 */
[----:B------:R-:W-:Y:S01]  /*6930*/  MOV R3, c[0x0][0x2ac] ;  /* 0x0000ab0000037a02 */ /* 0x000fe20000000f00 */
[----:B------:R-:W-:Y:S04]  /*6940*/  BSSY B0, `(.L_x_485) ;  /* 0x0000013000007945 */ /* 0x000fe80003800000 */
[----:B------:R-:W-:Y:S05]  /*6950*/  IMAD R152, R3, c[0x0][0x1d0], R152 ;  /* 0x0000740003987a24 */ /* 0x000fea00078e0298 */
[----:B------:R-:W-:Y:S04]  /*6960*/  IADD3 R149, R152, -c[0x0][0x168], RZ ;  /* 0x80005a0098957a10 */ /* 0x000fe80007ffe0ff */
[----:B------:R-:W-:Y:S11]  /*6970*/  ISETP.GT.AND P0, PT, R149, -0x1, PT ;  /* 0xffffffff9500780c */ /* 0x000ff60003f04270 */
[----:B------:R-:W-:Y:S02]  /*6980*/  @!UPT UIADD3 URZ, URZ, URZ, URZ ;  /* 0x0000003f3f3ff290 */ /* 0x000fe4000fffe03f */
[----:B------:R-:W-:-:S05]  /*6990*/  @P0 BRA `(.L_x_486) ;  /* 0x0000008000000947 */ /* 0x000fca0003800000 */
[----:B------:R-:W-:Y:S01]  /*69a0*/  LOP3.LUT R149, RZ, R149, RZ, 0x33, !PT ;  /* 0x00000095ff957212 */ /* 0x000fe200078e33ff */
[----:B------:R-:W-:Y:S05]  /*69b0*/  IMAD.MOV.U32 R3, RZ, RZ, 0x1 ;  /* 0x00000001ff037424 */ /* 0x000fea00078e00ff */
[----:B------:R-:W-:Y:S11]  /*69c0*/  ISETP.NE.AND P0, PT, R3, c[0x0][0x32c], PT ;  /* 0x0000cb0003007a0c */ /* 0x000ff60003f05270 */
[----:B------:R-:W-:Y:S02]  /*69d0*/  @!UPT UIADD3 URZ, URZ, URZ, URZ ;  /* 0x0000003f3f3ff290 */ /* 0x000fe4000fffe03f */
[----:B------:R-:W-:Y:S05]  /*69e0*/  @P0 IMAD.HI.U32 R3, R149, c[0x0][0x330], RZ ;  /* 0x0000cc0095030a27 */ /* 0x000fea00078e00ff */
[----:B------:R-:W-:Y:S04]  /*69f0*/  @P0 SHF.R.U32.HI R149, RZ, c[0x0][0x334], R3 ;  /* 0x0000cd00ff950a19 */ /* 0x000fe80000011603 */
[----:B------:R-:W-:Y:S01]  /*6a00*/  LOP3.LUT R149, RZ, R149, RZ, 0x33, !PT ;  /* 0x00000095ff957212 */ /* 0x000fe200078e33ff */
[----:B------:R-:W-:-:S05]  /*6a10*/  BRA `(.L_x_487) ;  /* 0x0000005000007947 */ /* 0x000fca0003800000 */
.L_x_486:
[----:B------:R-:W-:Y:S04]  /*6a20*/  MOV R3, 0x1 ;  /* 0x0000000100037802 */ /* 0x000fe80000000f00 */
[----:B------:R-:W-:Y:S11]  /*6a30*/  ISETP.NE.AND P0, PT, R3, c[0x0][0x32c], PT ;  /* 0x0000cb0003007a0c */ /* 0x000ff60003f05270 */
[----:B------:R-:W-:Y:S02]  /*6a40*/  @!UPT UIADD3 URZ, URZ, URZ, URZ ;  /* 0x0000003f3f3ff290 */ /* 0x000fe4000fffe03f */
[----:B------:R-:W-:Y:S05]  /*6a50*/  @P0 IMAD.HI.U32 R3, R149, c[0x0][0x330], RZ ;  /* 0x0000cc0095030a27 */ /* 0x000fea00078e00ff */
[----:B------:R-:W-:Y:S02]  /*6a60*/  @P0 SHF.R.U32.HI R149, RZ, c[0x0][0x334], R3 ;  /* 0x0000cd00ff950a19 */ /* 0x000fe40000011603 */
.L_x_487:
[----:B------:R-:W-:Y:S05]  /*6a70*/  BSYNC B0 ;  /* 0x0000000000007941 */ /* 0x000fea0003800000 */
.L_x_485:
[----:B------:R-:W-:Y:S04]  /*6a80*/  IMAD.IADD R152, R156, 0x1, -R235 ;  /* 0x000000019c987824 */ /* 0x000fe800078e0aeb */
[----:B------:R-:W-:Y:S05]  /*6a90*/  IMAD R152, R149, c[0x0][0x32c], R152 ;  /* 0x0000cb0095987a24 */ /* 0x000fea00078e0298 */
[----:B------:R-:W-:Y:S02]  /*6aa0*/  IADD3 R3, R152, c[0x0][0x32c], RZ ;  /* 0x0000cb0098037a10 */ /* 0x000fe40007ffe0ff */
[----:B------:R-:W-:Y:S02]  /*6ab0*/  IMNMX R167, R167, R152, !PT ;  /* 0x00000098a7a77217 */ /* 0x000fe40007800200 */
[----:B------:R-:W-:Y:S02]  /*6ac0*/  IMNMX R168, R168, R3, PT ;  /* 0x00000003a8a87217 */ /* 0x000fe40003800200 */
.L_x_484:
[----:B------:R-:W-:Y:S01]  /*6ad0*/  PLOP3.LUT P0, PT, PT, PT, UP1, 0x40, 0x0 ;  /* 0x000000000000781c */ /* 0x000fe20003f0e818 */
[----:B------:R-:W1:Y:S02]  /*6ae0*/  SHFL.IDX PT, R152, R158, 0x1, 0x1c1f ;  /* 0x003c1f009e987f89 */ /* 0x000e6400000e0000 */
[----:B-1----:R-:W-:Y:S01]  /*6af0*/  IADD3 R164, R153, R152, RZ ;  /* 0x0000009899a47210 */ /* 0x002fe20007ffe0ff */
[----:B------:R-:W-:Y:S09]  /*6b00*/  IMAD.IADD R166, R154, 0x1, R152 ;  /* 0x000000019aa67824 */ /* 0x000ff200078e0298 */
        /* <DEDUP_REMOVED lines=16> */
.L_x_490:
[----:B------:R-:W-:Y:S04]  /*6c10*/  MOV R3, 0x1 ;  /* 0x0000000100037802 */ /* 0x000fe80000000f00 */
[----:B------:R-:W-:Y:S11]  /*6c20*/  ISETP.NE.AND P0, PT, R3, c[0x0][0x32c], PT ;  /* 0x0000cb0003007a0c */ /* 0x000ff60003f05270 */
[----:B------:R-:W-:Y:S02]  /*6c30*/  @!UPT UIADD3 URZ, URZ, URZ, URZ ;  /* 0x0000003f3f3ff290 */ /* 0x000fe4000fffe03f */
[----:B------:R-:W-:Y:S05]  /*6c40*/  @P0 IMAD.HI.U32 R3, R152, c[0x0][0x330], RZ ;  /* 0x0000cc0098030a27 */ /* 0x000fea00078e00ff */
[----:B------:R-:W-:Y:S02]  /*6c50*/  @P0 SHF.R.U32.HI R152, RZ, c[0x0][0x334], R3 ;  /* 0x0000cd00ff980a19 */ /* 0x000fe40000011603 */
.L_x_491:
[----:B------:R-:W-:Y:S05]  /*6c60*/  BSYNC B0 ;  /* 0x0000000000007941 */ /* 0x000fea0003800000 */
.L_x_489:
[----:B------:R-:W-:Y:S04]  /*6c70*/  IMAD.IADD R3, R156, 0x1, -R235 ;  /* 0x000000019c037824 */ /* 0x000fe800078e0aeb */
[----:B------:R-:W-:Y:S05]  /*6c80*/  IMAD R3, R152, c[0x0][0x32c], R3 ;  /* 0x0000cb0098037a24 */ /* 0x000fea00078e0203 */
[----:B------:R-:W-:Y:S02]  /*6c90*/  IADD3 R149, R3, c[0x0][0x32c], RZ ;  /* 0x0000cb0003957a10 */ /* 0x000fe40007ffe0ff */
[----:B------:R-:W-:Y:S02]  /*6ca0*/  IMNMX R164, R164, R3, !PT ;  /* 0x00000003a4a47217 */ /* 0x000fe40007800200 */
[----:B------:R-:W-:Y:S02]  /*6cb0*/  IMNMX R166, R166, R149, PT ;  /* 0x00000095a6a67217 */ /* 0x000fe40003800200 */
.L_x_488:
        /* <DEDUP_REMOVED lines=13> */
[----:B------:R-:W-:Y:S05]  /*6d90*/  IMAD.MOV.U32 R3, RZ, RZ, c[0x0][0x32c] ;  /* 0x0000cb00ff037624 */ /* 0x000fea00078e00ff */
[----:B------:R-:W-:Y:S11]  /*6da0*/  ISETP.NE.AND P0, PT, R3, 0x1, PT ;  /* 0x000000010300780c */ /* 0x000ff60003f05270 */
[----:B------:R-:W-:Y:S02]  /*6db0*/  @!UPT UIADD3 URZ, URZ, URZ, URZ ;  /* 0x0000003f3f3ff290 */ /* 0x000fe4000fffe03f */
[----:B------:R-:W-:Y:S05]  /*6dc0*/  @P0 IMAD.HI.U32 R3, R152, c[0x0][0x330], RZ ;  /* 0x0000cc0098030a27 */ /* 0x000fea00078e00ff */
[----:B------:R-:W-:Y:S04]  /*6dd0*/  @P0 SHF.R.U32.HI R152, RZ, c[0x0][0x334], R3 ;  /* 0x0000cd00ff980a19 */ /* 0x000fe80000011603 */
[----:B------:R-:W-:Y:S01]  /*6de0*/  LOP3.LUT R152, RZ, R152, RZ, 0x33, !PT ;  /* 0x00000098ff987212 */ /* 0x000fe200078e33ff */
[----:B------:R-:W-:-:S05]  /*6df0*/  BRA `(.L_x_495) ;  /* 0x0000005000007947 */ /* 0x000fca0003800000 */
.L_x_494:
[----:B------:R-:W-:Y:S04]  /*6e00*/  MOV R3, c[0x0][0x32c] ;  /* 0x0000cb0000037a02 */ /* 0x000fe80000000f00 */
[----:B------:R-:W-:Y:S11]  /*6e10*/  ISETP.NE.AND P0, PT, R3, 0x1, PT ;  /* 0x000000010300780c */ /* 0x000ff60003f05270 */
[----:B------:R-:W-:Y:S02]  /*6e20*/  @!UPT UIADD3 URZ, URZ, URZ, URZ ;  /* 0x0000003f3f3ff290 */ /* 0x000fe4000fffe03f */
[----:B------:R-:W-:Y:S05]  /*6e30*/  @P0 IMAD.HI.U32 R3, R152, c[0x0][0x330], RZ ;  /* 0x0000cc0098030a27 */ /* 0x000fea00078e00ff */
[----:B------:R-:W-:Y:S02]  /*6e40*/  @P0 SHF.R.U32.HI R152, RZ, c[0x0][0x334], R3 ;  /* 0x0000cd00ff980a19 */ /* 0x000fe40000011603 */
.L_x_495:
[----:B------:R-:W-:Y:S05]  /*6e50*/  BSYNC B0 ;  /* 0x0000000000007941 */ /* 0x000fea0003800000 */
.L_x_493:
[----:B------:R-:W-:Y:S04]  /*6e60*/  IMAD.IADD R3, R156, 0x1, -R235 ;  /* 0x000000019c037824 */ /* 0x000fe800078e0aeb */
[----:B------:R-:W-:Y:S05]  /*6e70*/  IMAD R3, R152, c[0x0][0x32c], R3 ;  /* 0x0000cb0098037a24 */ /* 0x000fea00078e0203 */
[----:B------:R-:W-:Y:S02]  /*6e80*/  IADD3 R149, R3, c[0x0][0x32c], RZ ;  /* 0x0000cb0003957a10 */ /* 0x000fe40007ffe0ff */
[----:B------:R-:W-:Y:S02]  /*6e90*/  IMNMX R161, R161, R3, !PT ;  /* 0x00000003a1a17217 */ /* 0x000fe40007800200 */
[----:B------:R-:W-:Y:S02]  /*6ea0*/  IMNMX R162, R162, R149, PT ;  /* 0x00000095a2a27217 */ /* 0x000fe40003800200 */
.L_x_492:
[C---:B------:R-:W-:Y:S02]  /*6eb0*/  ISETP.GE.AND P2, PT, R156.reuse, 0x9, PT ;  /* 0x000000099c00780c */ /* 0x040fe40003f46270 */
[----:B------:R-:W-:Y:S02]  /*6ec0*/  ISETP.GE.AND P1, PT, R156, 0xa, PT ;  /* 0x0000000a9c00780c */ /* 0x000fe40003f26270 */
[C---:B------:R-:W-:Y:S02]  /*6ed0*/  ISETP.GT.AND P0, PT, R167.reuse, 0x8, !P2 ;  /* 0x00000008a700780c */ /* 0x040fe40005704270 */
[----:B------:R-:W-:Y:S02]  /*6ee0*/  P2R R152, PR, RZ, 0x4 ;  /* 0x00000004ff987803 */ /* 0x000fe40000000000 */
[----:B------:R-:W-:Y:S02]  /*6ef0*/  ISETP.LT.OR P0, PT, R168, 0x9, P0 ;  /* 0x00000009a800780c */ /* 0x000fe40000701670 */
[----:B------:R-:W-:Y:S02]  /*6f00*/  P2R R151, PR, RZ, 0x2 ;  /* 0x00000002ff977803 */ /* 0x000fe40000000000 */
[----:B------:R-:W-:Y:S02]  /*6f10*/  FSEL R149, R16, -INF , !P0 ;  /* 0xff80000010957808 */ /* 0x000fe40004000000 */
[----:B------:R-:W-:Y:S02]  /*6f20*/  ISETP.GT.AND P0, PT, R167, 0x9, !P1 ;  /* 0x00000009a700780c */ /* 0x000fe40004f04270 */
[----:B------:R-:W-:Y:S02]  /*6f30*/  ISETP.GE.AND P5, PT, R156, 0x21, PT ;  /* 0x000000219c00780c */ /* 0x000fe40003fa6270 */
[----:B------:R-:W-:Y:S02]  /*6f40*/  ISETP.LT.OR P0, PT, R168, 0xa, P0 ;  /* 0x0000000aa800780c */ /* 0x000fe40000701670 */
[----:B------:R-:W-:Y:S02]  /*6f50*/  ISETP.GE.AND P4, PT, R156, 0x22, PT ;  /* 0x000000229c00780c */ /* 0x000fe40003f86270 */
[----:B------:R-:W-:Y:S02]  /*6f60*/  FSEL R155, R17, -INF , !P0 ;  /* 0xff800000119b7808 */ /* 0x000fe40004000000 */
[----:B------:R-:W-:Y:S02]  /*6f70*/  ISETP.GT.AND P0, PT, R164, 0x8, !P2 ;  /* 0x00000008a400780c */ /* 0x000fe40005704270 */
[----:B------:R-:W-:Y:S02]  /*6f80*/  ISETP.GE.AND P2, PT, R156, 0x11, PT ;  /* 0x000000119c00780c */ /* 0x000fe40003f46270 */
[----:B------:R-:W-:Y:S02]  /*6f90*/  ISETP.LT.OR P0, PT, R166, 0x9, P0 ;  /* 0x00000009a600780c */ /* 0x000fe40000701670 */
[----:B------:R-:W-:Y:S02]  /*6fa0*/  P2R R160, PR, RZ, 0x4 ;  /* 0x00000004ffa07803 */ /* 0x000fe40000000000 */
[----:B------:R-:W-:Y:S02]  /*6fb0*/  FSEL R3, R18, -INF , !P0 ;  /* 0xff80000012037808 */ /* 0x000fe40004000000 */
[----:B------:R-:W-:Y:S02]  /*6fc0*/  ISETP.GT.AND P0, PT, R164, 0x9, !P1 ;  /* 0x00000009a400780c */ /* 0x000fe40004f04270 */
[----:B------:R-:W-:Y:S02]  /*6fd0*/  ISETP.GE.AND P1, PT, R156, 0x12, PT ;  /* 0x000000129c00780c */ /* 0x000fe40003f26270 */
[----:B------:R-:W-:Y:S02]  /*6fe0*/  ISETP.LT.OR P0, PT, R166, 0xa, P0 ;  /* 0x0000000aa600780c */ /* 0x000fe40000701670 */
[----:B------:R-:W-:Y:S02]  /*6ff0*/  P2R R159, PR, RZ, 0x2 ;  /* 0x00000002ff9f7803 */ /* 0x000fe40000000000 */
[----:B------:R-:W-:Y:S02]  /*7000*/  FSEL R157, R19, -INF , !P0 ;  /* 0xff800000139d7808 */ /* 0x000fe40004000000 */
[C---:B------:R-:W-:Y:S02]  /*7010*/  ISETP.GT.AND P0, PT, R167.reuse, 0x10, !P2 ;  /* 0x00000010a700780c */ /* 0x040fe40005704270 */
[----:B------:R-:W-:Y:S02]  /*7020*/  ISETP.GE.AND P3, PT, R156, 0x29, PT ;  /* 0x000000299c00780c */ /* 0x000fe40003f66270 */
[----:B------:R-:W-:Y:S02]  /*7030*/  ISETP.LT.OR P0, PT, R168, 0x11, P0 ;  /* 0x00000011a800780c */ /* 0x000fe40000701670 */
[----:B------:R-:W-:Y:S02]  /*7040*/  ISETP.GE.AND P6, PT, R156, 0x2a, PT ;  /* 0x0000002a9c00780c */ /* 0x000fe40003fc6270 */
[----:B------:R-:W-:Y:S02]  /*7050*/  FSEL R186, R20, -INF , !P0 ;  /* 0xff80000014ba7808 */ /* 0x000fe40004000000 */
[----:B------:R-:W-:Y:S04]  /*7060*/  ISETP.GT.AND P0, PT, R167, 0x11, !P1 ;  /* 0x00000011a700780c */ /* 0x000fe80004f04270 */
[----:B------:R-:W-:Y:S04]  /*7070*/  ISETP.LT.OR P0, PT, R168, 0x12, P0 ;  /* 0x00000012a800780c */ /* 0x000fe80000701670 */
        /* <DEDUP_REMOVED lines=11> */
[C---:B------:R-:W-:Y:S04]  /*7130*/  ISETP.GT.AND P0, PT, R167.reuse, 0x18, !P2 ;  /* 0x00000018a700780c */ /* 0x040fe80005704270 */
[----:B------:R-:W-:Y:S04]  /*7140*/  ISETP.LT.OR P0, PT, R168, 0x19, P0 ;  /* 0x00000019a800780c */ /* 0x000fe80000701670 */
[----:B------:R-:W-:Y:S02]  /*7150*/  FSEL R190, R32, -INF , !P0 ;  /* 0xff80000020be7808 */ /* 0x000fe40004000000 */
[----:B------:R-:W-:Y:S04]  /*7160*/  ISETP.GT.AND P0, PT, R167, 0x19, !P1 ;  /* 0x00000019a700780c */ /* 0x000fe80004f04270 */
[----:B------:R-:W-:Y:S04]  /*7170*/  ISETP.LT.OR P0, PT, R168, 0x1a, P0 ;  /* 0x0000001aa800780c */ /* 0x000fe80000701670 */
[----:B------:R-:W-:Y:S02]  /*7180*/  FSEL R195, R33, -INF , !P0 ;  /* 0xff80000021c37808 */ /* 0x000fe40004000000 */
[----:B------:R-:W-:Y:S02]  /*7190*/  ISETP.GT.AND P0, PT, R164, 0x18, !P2 ;  /* 0x00000018a400780c */ /* 0x000fe40005704270 */
[----:B------:R-:W-:Y:S02]  /*71a0*/  ISETP.GE.AND P2, PT, R156, 0x1, PT ;  /* 0x000000019c00780c */ /* 0x000fe40003f46270 */
[----:B------:R-:W-:Y:S04]  /*71b0*/  ISETP.LT.OR P0, PT, R166, 0x19, P0 ;  /* 0x00000019a600780c */ /* 0x000fe80000701670 */
[----:B------:R-:W-:Y:S02]  /*71c0*/  FSEL R196, R34, -INF , !P0 ;  /* 0xff80000022c47808 */ /* 0x000fe40004000000 */
[----:B------:R-:W-:Y:S02]  /*71d0*/  ISETP.GT.AND P0, PT, R164, 0x19, !P1 ;  /* 0x00000019a400780c */ /* 0x000fe40004f04270 */
[----:B------:R-:W-:Y:S02]  /*71e0*/  ISETP.GE.AND P1, PT, R156, 0x2, PT ;  /* 0x000000029c00780c */ /* 0x000fe40003f26270 */
[----:B------:R-:W-:Y:S04]  /*71f0*/  ISETP.LT.OR P0, PT, R166, 0x1a, P0 ;  /* 0x0000001aa600780c */ /* 0x000fe80000701670 */
[----:B------:R-:W-:Y:S02]  /*7200*/  FSEL R199, R35, -INF , !P0 ;  /* 0xff80000023c77808 */ /* 0x000fe40004000000 */
[C---:B------:R-:W-:Y:S04]  /*7210*/  ISETP.GT.AND P0, PT, R167.reuse, 0x20, !P5 ;  /* 0x00000020a700780c */ /* 0x040fe80006f04270 */
[----:B------:R-:W-:Y:S04]  /*7220*/  ISETP.LT.OR P0, PT, R168, 0x21, P0 ;  /* 0x00000021a800780c */ /* 0x000fe80000701670 */
[----:B------:R-:W-:Y:S02]  /*7230*/  FSEL R198, R36, -INF , !P0 ;  /* 0xff80000024c67808 */ /* 0x000fe40004000000 */
[----:B------:R-:W-:Y:S04]  /*7240*/  ISETP.GT.AND P0, PT, R167, 0x21, !P4 ;  /* 0x00000021a700780c */ /* 0x000fe80006704270 */
        /* <DEDUP_REMOVED lines=8> */
[C---:B------:R-:W-:Y:S04]  /*72d0*/  ISETP.GT.AND P0, PT, R167.reuse, RZ, !P2 ;  /* 0x000000ffa700720c */ /* 0x040fe80005704270 */
[----:B------:R-:W-:Y:S04]  /*72e0*/  ISETP.LT.OR P0, PT, R168, 0x1, P0 ;  /* 0x00000001a800780c */ /* 0x000fe80000701670 */
[----:B------:R-:W-:Y:S02]  /*72f0*/  FSEL R175, R4, -INF , !P0 ;  /* 0xff80000004af7808 */ /* 0x000fe40004000000 */
[----:B------:R-:W-:Y:S01]  /*7300*/  ISETP.GT.AND P0, PT, R167, 0x1, !P1 ;  /* 0x00000001a700780c */ /* 0x000fe20004f04270 */
[----:B------:R-:W1:Y:S03]  /*7310*/  SHFL.IDX PT, R4, R158, 0x3, 0x1c1f ;  /* 0x007c1f009e047f89 */ /* 0x000e6600000e0000 */
[----:B------:R-:W-:Y:S04]  /*7320*/  ISETP.LT.OR P0, PT, R168, 0x2, P0 ;  /* 0x00000002a800780c */ /* 0x000fe80000701670 */
[----:B------:R-:W-:Y:S02]  /*7330*/  FSEL R173, R5, -INF , !P0 ;  /* 0xff80000005ad7808 */ /* 0x000fe40004000000 */
[----:B------:R-:W-:Y:S04]  /*7340*/  ISETP.GT.AND P0, PT, R164, 0x1, !P1 ;  /* 0x00000001a400780c */ /* 0x000fe80004f04270 */
[----:B------:R-:W-:Y:S04]  /*7350*/  ISETP.LT.OR P0, PT, R166, 0x2, P0 ;  /* 0x00000002a600780c */ /* 0x000fe80000701670 */
[----:B------:R-:W-:Y:S02]  /*7360*/  FSEL R7, R7, -INF , !P0 ;  /* 0xff80000007077808 */ /* 0x000fe40004000000 */
[----:B------:R-:W-:Y:S04]  /*7370*/  ISETP.GT.AND P0, PT, R164, RZ, !P2 ;  /* 0x000000ffa400720c */ /* 0x000fe80005704270 */
[----:B------:R-:W-:Y:S01]  /*7380*/  ISETP.LT.OR P0, PT, R166, 0x1, P0 ;  /* 0x00000001a600780c */ /* 0x000fe20000701670 */
[--C-:B-1----:R-:W-:Y:S02]  /*7390*/  IMAD.IADD R154, R154, 0x1, R4.reuse ;  /* 0x000000019a9a7824 */ /* 0x102fe400078e0204 */
[----:B------:R-:W-:Y:S01]  /*73a0*/  IMAD.IADD R153, R153, 0x1, R4 ;  /* 0x0000000199997824 */ /* 0x000fe200078e0204 */
        /* <DEDUP_REMOVED lines=16> */
[----:B------:R-:W-:Y:S04]  /*74b0*/  ISETP.NE.AND P0, PT, R152, RZ, PT ;  /* 0x000000ff9800720c */ /* 0x000fe80003f05270 */
        /* <DEDUP_REMOVED lines=13> */
[C---:B------:R-:W-:Y:S04]  /*7590*/  ISETP.LT.OR P0, PT, R162.reuse, 0x12, P0 ;  /* 0x00000012a200780c */ /* 0x040fe80000701670 */
        /* <DEDUP_REMOVED lines=9> */
[C---:B------:R-:W-:Y:S04]  /*7630*/  ISETP.GT.AND P0, PT, R161.reuse, 0x20, !P5 ;  /* 0x00000020a100780c */ /* 0x040fe80006f04270 */
[----:B------:R-:W-:Y:S04]  /*7640*/  ISETP.LT.OR P0, PT, R162, 0x21, P0 ;  /* 0x00000021a200780c */ /* 0x000fe80000701670 */
[----:B------:R-:W-:Y:S02]  /*7650*/  FSEL R169, R40, -INF , !P0 ;  /* 0xff80000028a97808 */ /* 0x000fe40004000000 */
[----:B------:R-:W-:Y:S04]  /*7660*/  ISETP.GT.AND P0, PT, R161, 0x21, !P4 ;  /* 0x00000021a100780c */ /* 0x000fe80006704270 */
[C---:B------:R-:W-:Y:S04]  /*7670*/  ISETP.LT.OR P0, PT, R162.reuse, 0x22, P0 ;  /* 0x00000022a200780c */ /* 0x040fe80000701670 */
[----:B------:R-:W-:Y:S02]  /*7680*/  FSEL R166, R41, -INF , !P0 ;  /* 0xff80000029a67808 */ /* 0x000fe40004000000 */
[C---:B------:R-:W-:Y:S04]  /*7690*/  ISETP.GT.AND P0, PT, R161.reuse, 0x28, !P3 ;  /* 0x00000028a100780c */ /* 0x040fe80005f04270 */
[----:B------:R-:W-:Y:S04]  /*76a0*/  ISETP.LT.OR P0, PT, R162, 0x29, P0 ;  /* 0x00000029a200780c */ /* 0x000fe80000701670 */
[----:B------:R-:W-:Y:S02]  /*76b0*/  FSEL R164, R44, -INF , !P0 ;  /* 0xff8000002ca47808 */ /* 0x000fe40004000000 */
[C---:B------:R-:W-:Y:S04]  /*76c0*/  ISETP.GT.AND P0, PT, R161.reuse, RZ, !P2 ;  /* 0x000000ffa100720c */ /* 0x040fe80005704270 */
[----:B------:R-:W-:Y:S04]  /*76d0*/  ISETP.LT.OR P0, PT, R162, 0x1, P0 ;  /* 0x00000001a200780c */ /* 0x000fe80000701670 */
[----:B------:R-:W-:Y:S02]  /*76e0*/  FSEL R25, R8, -INF , !P0 ;  /* 0xff80000008197808 */ /* 0x000fe40004000000 */
[----:B------:R-:W-:Y:S04]  /*76f0*/  ISETP.GT.AND P0, PT, R161, 0x29, !P6 ;  /* 0x00000029a100780c */ /* 0x000fe80007704270 */
[----:B------:R-:W-:Y:S04]  /*7700*/  ISETP.LT.OR P0, PT, R162, 0x2a, P0 ;  /* 0x0000002aa200780c */ /* 0x000fe80000701670 */
[----:B------:R-:W-:Y:S02]  /*7710*/  FSEL R161, R45, -INF , !P0 ;  /* 0xff8000002da17808 */ /* 0x000fe40004000000 */
[----:B------:R-:W-:Y:S11]  /*7720*/  PLOP3.LUT P0, PT, PT, PT, UP1, 0x40, 0x0 ;  /* 0x000000000000781c */ /* 0x000ff60003f0e818 */
[----:B------:R-:W-:Y:S02]  /*7730*/  @!UPT UIADD3 URZ, URZ, URZ, URZ ;  /* 0x0000003f3f3ff290 */ /* 0x000fe4000fffe03f */
        /* <DEDUP_REMOVED lines=16> */
.L_x_498:
[----:B------:R-:W-:Y:S04]  /*7840*/  MOV R4, c[0x0][0x32c] ;  /* 0x0000cb0000047a02 */ /* 0x000fe80000000f00 */
[----:B------:R-:W-:Y:S11]  /*7850*/  ISETP.NE.AND P0, PT, R4, 0x1, PT ;  /* 0x000000010400780c */ /* 0x000ff60003f05270 */
[----:B------:R-:W-:Y:S02]  /*7860*/  @!UPT UIADD3 URZ, URZ, URZ, URZ ;  /* 0x0000003f3f3ff290 */ /* 0x000fe4000fffe03f */
[----:B------:R-:W-:Y:S05]  /*7870*/  @P0 IMAD.HI.U32 R4, R6, c[0x0][0x330], RZ ;  /* 0x0000cc0006040a27 */ /* 0x000fea00078e00ff */
[----:B------:R-:W-:Y:S02]  /*7880*/  @P0 SHF.R.U32.HI R6, RZ, c[0x0][0x334], R4 ;  /* 0x0000cd00ff060a19 */ /* 0x000fe40000011604 */
.L_x_499:
[----:B------:R-:W-:Y:S05]  /*7890*/  BSYNC B0 ;  /* 0x0000000000007941 */ /* 0x000fea0003800000 */
.L_x_497:
[----:B------:R-:W-:Y:S04]  /*78a0*/  IMAD.IADD R9, R156, 0x1, -R235 ;  /* 0x000000019c097824 */ /* 0x000fe800078e0aeb */
[----:B------:R-:W-:Y:S05]  /*78b0*/  IMAD R9, R6, c[0x0][0x32c], R9 ;  /* 0x0000cb0006097a24 */ /* 0x000fea00078e0209 */
[----:B------:R-:W-:Y:S02]  /*78c0*/  IADD3 R13, R9, c[0x0][0x32c], RZ ;  /* 0x0000cb00090d7a10 */ /* 0x000fe40007ffe0ff */
[----:B------:R-:W-:Y:S02]  /*78d0*/  IMNMX R153, R153, R9, !PT ;  /* 0x0000000999997217 */ /* 0x000fe40007800200 */
[----:B------:R-:W-:Y:S02]  /*78e0*/  IMNMX R154, R154, R13, PT ;  /* 0x0000000d9a9a7217 */ /* 0x000fe40003800200 */
.L_x_496:
[----:B------:R-:W-:Y:S02]  /*78f0*/  FMNMX.FTZ R4, R175, R150, !PT ;  /* 0x00000096af047209 */ /* 0x000fe40007810000 */
[----:B------:R-:W-:Y:S02]  /*7900*/  ISETP.GT.AND P0, PT, R153, RZ, !P2 ;  /* 0x000000ff9900720c */ /* 0x000fe40005704270 */
[----:B------:R-:W-:Y:S02]  /*7910*/  FMNMX.FTZ R4, R173, R4, !PT ;  /* 0x00000004ad047209 */ /* 0x000fe40007810000 */
[----:B------:R-:W-:Y:S02]  /*7920*/  ISETP.LT.OR P0, PT, R154, 0x1, P0 ;  /* 0x000000019a00780c */ /* 0x000fe40000701670 */
[----:B------:R-:W-:Y:S02]  /*7930*/  FMNMX.FTZ R4, R149, R4, !PT ;  /* 0x0000000495047209 */ /* 0x000fe40007810000 */
[----:B------:R-:W-:Y:S02]  /*7940*/  FSEL R17, R10, -INF , !P0 ;  /* 0xff8000000a117808 */ /* 0x000fe40004000000 */
[----:B------:R-:W-:Y:S02]  /*7950*/  FMNMX.FTZ R9, R155, R4, !PT ;  /* 0x000000049b097209 */ /* 0x000fe40007810000 */
[----:B------:R-:W-:Y:S02]  /*7960*/  ISETP.GT.AND P0, PT, R153, 0x1, !P1 ;  /* 0x000000019900780c */ /* 0x000fe40004f04270 */
[----:B------:R-:W-:Y:S02]  /*7970*/  FMNMX.FTZ R4, R186, R9, !PT ;  /* 0x00000009ba047209 */ /* 0x000fe40007810000 */
[----:B------:R-:W-:Y:S02]  /*7980*/  ISETP.LT.OR P0, PT, R154, 0x2, P0 ;  /* 0x000000029a00780c */ /* 0x000fe40000701670 */
[----:B------:R-:W-:Y:S02]  /*7990*/  FMNMX.FTZ R9, R187, R4, !PT ;  /* 0x00000004bb097209 */ /* 0x000fe40007810000 */
[----:B------:R-:W-:Y:S02]  /*79a0*/  FSEL R13, R11, -INF , !P0 ;  /* 0xff8000000b0d7808 */ /* 0x000fe40004000000 */
[----:B------:R-:W-:Y:S02]  /*79b0*/  FMNMX.FTZ R4, R190, R9, !PT ;  /* 0x00000009be047209 */ /* 0x000fe40007810000 */
[----:B------:R-:W-:Y:S02]  /*79c0*/  ISETP.NE.AND P0, PT, R152, RZ, PT ;  /* 0x000000ff9800720c */ /* 0x000fe40003f05270 */
[----:B------:R-:W-:Y:S02]  /*79d0*/  FMNMX.FTZ R9, R195, R4, !PT ;  /* 0x00000004c3097209 */ /* 0x000fe40007810000 */
[----:B------:R-:W-:Y:S02]  /*79e0*/  FMNMX.FTZ R8, R5, R148, !PT ;  /* 0x0000009405087209 */ /* 0x000fe40007810000 */
[----:B------:R-:W-:Y:S02]  /*79f0*/  ISETP.GT.AND P0, PT, R153, 0x8, !P0 ;  /* 0x000000089900780c */ /* 0x000fe40004704270 */
[----:B------:R-:W-:Y:S02]  /*7a00*/  FMNMX.FTZ R4, R198, R9, !PT ;  /* 0x00000009c6047209 */ /* 0x000fe40007810000 */
[----:B------:R-:W-:Y:S02]  /*7a10*/  FMNMX.FTZ R8, R7, R8, !PT ;  /* 0x0000000807087209 */ /* 0x000fe40007810000 */
[----:B------:R-:W-:Y:S02]  /*7a20*/  ISETP.LT.OR P0, PT, R154, 0x9, P0 ;  /* 0x000000099a00780c */ /* 0x000fe40000701670 */
[----:B------:R-:W-:Y:S02]  /*7a30*/  FMNMX.FTZ R9, R197, R4, !PT ;  /* 0x00000004c5097209 */ /* 0x000fe40007810000 */
[----:B------:R-:W-:Y:S02]  /*7a40*/  FMNMX.FTZ R8, R3, R8, !PT ;  /* 0x0000000803087209 */ /* 0x000fe40007810000 */
[----:B------:R-:W-:Y:S02]  /*7a50*/  FSEL R11, R14, -INF , !P0 ;  /* 0xff8000000e0b7808 */ /* 0x000fe40004000000 */
[----:B------:R-:W-:Y:S02]  /*7a60*/  ISETP.NE.AND P0, PT, R151, RZ, PT ;  /* 0x000000ff9700720c */ /* 0x000fe40003f05270 */
[----:B------:R-:W-:Y:S02]  /*7a70*/  FMNMX.FTZ R4, R192, R9, !PT ;  /* 0x00000009c0047209 */ /* 0x000fe40007810000 */
[----:B------:R-:W-:Y:S02]  /*7a80*/  FMNMX.FTZ R9, R157, R8, !PT ;  /* 0x000000089d097209 */ /* 0x000fe40007810000 */
[----:B------:R-:W-:Y:S02]  /*7a90*/  ISETP.GT.AND P0, PT, R153, 0x9, !P0 ;  /* 0x000000099900780c */ /* 0x000fe40004704270 */
[----:B------:R-:W-:Y:S02]  /*7aa0*/  FMNMX.FTZ R6, R171, R4, !PT ;  /* 0x00000004ab067209 */ /* 0x000fe40007810000 */
[----:B------:R-:W-:Y:S02]  /*7ab0*/  FMNMX.FTZ R4, R188, R9, !PT ;  /* 0x00000009bc047209 */ /* 0x000fe40007810000 */
[----:B------:R-:W-:Y:S01]  /*7ac0*/  ISETP.LT.OR P0, PT, R154, 0xa, P0 ;  /* 0x0000000a9a00780c */ /* 0x000fe20000701670 */
[----:B------:R-:W1:Y:S01]  /*7ad0*/  SHFL.BFLY PT, R9, R6, 0x2, 0x1f ;  /* 0x0c401f0006097f89 */ /* 0x000e6200000e0000 */
[----:B------:R-:W-:Y:S02]  /*7ae0*/  FMNMX.FTZ R19, R189, R4, !PT ;  /* 0x00000004bd137209 */ /* 0x000fe40007810000 */
[----:B------:R-:W-:Y:S02]  /*7af0*/  FSEL R15, R15, -INF , !P0 ;  /* 0xff8000000f0f7808 */ /* 0x000fe40004000000 */
[----:B------:R-:W-:Y:S02]  /*7b00*/  ISETP.NE.AND P0, PT, R160, RZ, PT ;  /* 0x000000ffa000720c */ /* 0x000fe40003f05270 */
[----:B------:R-:W-:Y:S02]  /*7b10*/  FMNMX.FTZ R8, R196, R19, !PT ;  /* 0x00000013c4087209 */ /* 0x000fe40007810000 */
[----:B------:R-:W-:Y:S02]  /*7b20*/  ISETP.GT.AND P0, PT, R153, 0x10, !P0 ;  /* 0x000000109900780c */ /* 0x000fe40004704270 */
        /* <DEDUP_REMOVED lines=11> */
[----:B------:R-:W-:Y:S02]  /*7be0*/  ISETP.LT.OR P0, PT, R154, 0x12, P0 ;  /* 0x000000129a00780c */ /* 0x000fe40000701670 */
[----:B------:R-:W-:Y:S02]  /*7bf0*/  ISETP.NE.AND P1, PT, R163, RZ, PT ;  /* 0x000000ffa300720c */ /* 0x000fe40003f25270 */
[----:B-1----:R-:W-:Y:S02]  /*7c00*/  FMNMX.FTZ R4, R6, R9, !PT ;  /* 0x0000000906047209 */ /* 0x002fe40007810000 */
[----:B------:R-:W-:Y:S02]  /*7c10*/  FMNMX.FTZ R9, R37, R10, !PT ;  /* 0x0000000a25097209 */ /* 0x000fe40007810000 */
[----:B------:R-:W-:Y:S01]  /*7c20*/  FMNMX.FTZ R6, R167, R8, !PT ;  /* 0x00000008a7067209 */ /* 0x000fe20007810000 */
[----:B------:R-:W1:Y:S01]  /*7c30*/  SHFL.BFLY PT, R151, R4, 0x1, 0x1f ;  /* 0x0c201f0004977f89 */ /* 0x000e6200000e0000 */
[----:B------:R-:W-:Y:S02]  /*7c40*/  FSEL R251, R27, -INF , !P0 ;  /* 0xff8000001bfb7808 */ /* 0x000fe40004000000 */
[----:B------:R-:W-:Y:S02]  /*7c50*/  ISETP.GT.AND P0, PT, R153, 0x18, !P1 ;  /* 0x000000189900780c */ /* 0x000fe40004f04270 */
[----:B------:R-:W-:Y:S02]  /*7c60*/  FMNMX.FTZ R8, R242, R9, !PT ;  /* 0x00000009f2087209 */ /* 0x000fe40007810000 */
[----:B------:R-:W-:Y:S01]  /*7c70*/  ISETP.NE.AND P2, PT, R165, RZ, PT ;  /* 0x000000ffa500720c */ /* 0x000fe20003f45270 */
[----:B------:R-:W2:Y:S01]  /*7c80*/  SHFL.BFLY PT, R9, R6, 0x2, 0x1f ;  /* 0x0c401f0006097f89 */ /* 0x000ea200000e0000 */
[----:B------:R-:W-:Y:S02]  /*7c90*/  ISETP.LT.OR P0, PT, R154, 0x19, P0 ;  /* 0x000000199a00780c */ /* 0x000fe40000701670 */
[----:B------:R-:W-:Y:S02]  /*7ca0*/  FMNMX.FTZ R19, R247, R8, !PT ;  /* 0x00000008f7137209 */ /* 0x000fe40007810000 */
[----:B------:R-:W-:Y:S02]  /*7cb0*/  FSEL R252, R30, -INF , !P0 ;  /* 0xff8000001efc7808 */ /* 0x000fe40004000000 */
[----:B------:R-:W-:Y:S02]  /*7cc0*/  ISETP.GT.AND P0, PT, R153, 0x19, !P2 ;  /* 0x000000199900780c */ /* 0x000fe40005704270 */
[----:B------:R-:W-:Y:S02]  /*7cd0*/  FMNMX.FTZ R8, R246, R19, !PT ;  /* 0x00000013f6087209 */ /* 0x000fe40007810000 */
[C---:B------:R-:W-:Y:S02]  /*7ce0*/  ISETP.LT.OR P0, PT, R154.reuse, 0x1a, P0 ;  /* 0x0000001a9a00780c */ /* 0x040fe40000701670 */
[----:B------:R-:W-:Y:S02]  /*7cf0*/  FMNMX.FTZ R8, R249, R8, !PT ;  /* 0x00000008f9087209 */ /* 0x000fe40007810000 */
[----:B------:R-:W-:Y:S02]  /*7d00*/  FSEL R250, R31, -INF , !P0 ;  /* 0xff8000001ffa7808 */ /* 0x000fe40004000000 */
[----:B------:R-:W-:Y:S02]  /*7d10*/  ISETP.GT.AND P0, PT, R153, 0x20, !P5 ;  /* 0x000000209900780c */ /* 0x000fe40006f04270 */
[----:B------:R-:W-:Y:S02]  /*7d20*/  FMNMX.FTZ R19, R169, R8, !PT ;  /* 0x00000008a9137209 */ /* 0x000fe40007810000 */
[----:B------:R-:W-:Y:S02]  /*7d30*/  ISETP.LT.OR P0, PT, R154, 0x21, P0 ;  /* 0x000000219a00780c */ /* 0x000fe40000701670 */
[----:B------:R-:W-:Y:S02]  /*7d40*/  FMNMX.FTZ R19, R166, R19, !PT ;  /* 0x00000013a6137209 */ /* 0x000fe40007810000 */
[----:B------:R-:W-:Y:S02]  /*7d50*/  FSEL R165, R42, -INF , !P0 ;  /* 0xff8000002aa57808 */ /* 0x000fe40004000000 */
[----:B------:R-:W-:Y:S02]  /*7d60*/  ISETP.GT.AND P0, PT, R153, 0x21, !P4 ;  /* 0x000000219900780c */ /* 0x000fe40006704270 */
[----:B-1----:R-:W-:Y:S02]  /*7d70*/  FMNMX.FTZ R151, R4, R151, !PT ;  /* 0x0000009704977209 */ /* 0x002fe40007810000 */
[----:B------:R-:W-:Y:S02]  /*7d80*/  ISETP.LT.OR P0, PT, R154, 0x22, P0 ;  /* 0x000000229a00780c */ /* 0x000fe40000701670 */
[----:B--2---:R-:W-:Y:S01]  /*7d90*/  FMNMX.FTZ R4, R6, R9, !PT ;  /* 0x0000000906047209 */ /* 0x004fe20007810000 */
[----:B------:R-:W-:Y:S01]  /*7da0*/  FMUL.FTZ R244, R151, c[0x0][0x2d0] ;  /* 0x0000b40097f47a20 */ /* 0x000fe20000410000 */
[----:B------:R-:W-:Y:S02]  /*7db0*/  FMNMX.FTZ R8, R164, R19, !PT ;  /* 0x00000013a4087209 */ /* 0x000fe40007810000 */
[----:B------:R-:W-:Y:S01]  /*7dc0*/  FSEL R163, R43, -INF , !P0 ;  /* 0xff8000002ba37808 */ /* 0x000fe20004000000 */
[----:B------:R-:W1:Y:S01]  /*7dd0*/  SHFL.BFLY PT, R19, R4, 0x1, 0x1f ;  /* 0x0c201f0004137f89 */ /* 0x000e6200000e0000 */
[----:B------:R-:W-:Y:S02]  /*7de0*/  ISETP.GT.AND P0, PT, R153, 0x28, !P3 ;  /* 0x000000289900780c */ /* 0x000fe40005f04270 */
[----:B------:R-:W-:Y:S02]  /*7df0*/  FMNMX.FTZ R6, R161, R8, !PT ;  /* 0x00000008a1067209 */ /* 0x000fe40007810000 */
[----:B------:R-:W-:Y:S02]  /*7e00*/  ISETP.LT.OR P0, PT, R154, 0x29, P0 ;  /* 0x000000299a00780c */ /* 0x000fe40000701670 */
[----:B------:R-:W-:Y:S01]  /*7e10*/  FMNMX.FTZ R8, R17, R0, !PT ;  /* 0x0000000011087209 */ /* 0x000fe20007810000 */
[----:B------:R-:W2:Y:S01]  /*7e20*/  SHFL.BFLY PT, R9, R6, 0x2, 0x1f ;  /* 0x0c401f0006097f89 */ /* 0x000ea200000e0000 */
[----:B------:R-:W-:Y:S02]  /*7e30*/  FSEL R160, R46, -INF , !P0 ;  /* 0xff8000002ea07808 */ /* 0x000fe40004000000 */
[----:B------:R-:W-:Y:S02]  /*7e40*/  ISETP.GT.AND P0, PT, R153, 0x29, !P6 ;  /* 0x000000299900780c */ /* 0x000fe40007704270 */
[----:B------:R-:W-:Y:S02]  /*7e50*/  FMNMX.FTZ R8, R13, R8, !PT ;  /* 0x000000080d087209 */ /* 0x000fe40007810000 */
[----:B------:R-:W-:Y:S02]  /*7e60*/  ISETP.LT.OR P0, PT, R154, 0x2a, P0 ;  /* 0x0000002a9a00780c */ /* 0x000fe40000701670 */
[----:B------:R-:W-:Y:S02]  /*7e70*/  FMNMX.FTZ R8, R11, R8, !PT ;  /* 0x000000080b087209 */ /* 0x000fe40007810000 */
[----:B------:R-:W-:Y:S02]  /*7e80*/  FSEL R153, R47, -INF , !P0 ;  /* 0xff8000002f997808 */ /* 0x000fe40004000000 */
[----:B------:R-:W-:Y:S04]  /*7e90*/  FSETP.NEU.FTZ.AND P0, PT, R151, -INF , PT ;  /* 0xff8000009700780b */ /* 0x000fe80003f1d000 */
[----:B------:R-:W-:Y:S05]  /*7ea0*/  FSEL R244, R244, RZ, P0 ;  /* 0x000000fff4f47208 */ /* 0x000fea0000000000 */
[--C-:B------:R-:W-:Y:S02]  /*7eb0*/  FFMA.FTZ R174, R173, c[0x0][0x2d0], -R244.reuse ;  /* 0x0000b400adae7a23 */ /* 0x100fe400000108f4 */
[--C-:B------:R-:W-:Y:S01]  /*7ec0*/  FFMA.FTZ R173, R149, c[0x0][0x2d0], -R244.reuse ;  /* 0x0000b40095ad7a23 */ /* 0x100fe200000108f4 */
[----:B-1----:R-:W-:Y:S01]  /*7ed0*/  FMNMX.FTZ R149, R4, R19, !PT ;  /* 0x0000001304957209 */ /* 0x002fe20007810000 */
[--C-:B------:R-:W-:Y:S01]  /*7ee0*/  FFMA.FTZ R172, R155, c[0x0][0x2d0], -R244.reuse ;  /* 0x0000b4009bac7a23 */ /* 0x100fe200000108f4 */
[----:B------:R-:W-:Y:S01]  /*7ef0*/  FMNMX.FTZ R19, R15, R8, !PT ;  /* 0x000000080f137209 */ /* 0x000fe20007810000 */
[--C-:B------:R-:W-:Y:S01]  /*7f00*/  FFMA.FTZ R175, R175, c[0x0][0x2d0], -R244.reuse ;  /* 0x0000b400afaf7a23 */ /* 0x100fe200000108f4 */
[----:B--2---:R-:W-:Y:S01]  /*7f10*/  FMNMX.FTZ R6, R6, R9, !PT ;  /* 0x0000000906067209 */ /* 0x004fe20007810000 */
[----:B------:R-:W-:Y:S01]  /*7f20*/  FMUL.FTZ R194, R149, c[0x0][0x2d0] ;  /* 0x0000b40095c27a20 */ /* 0x000fe20000410000 */
[----:B------:R-:W-:Y:S01]  /*7f30*/  FMNMX.FTZ R4, R248, R19, !PT ;  /* 0x00000013f8047209 */ /* 0x000fe20007810000 */
[----:B------:R-:W-:Y:S01]  /*7f40*/  MUFU.EX2 R174, R174 ;  /* 0x000000ae00ae7308 */ /* 0x000fe20000000800 */
[----:B------:R-:W-:Y:S01]  /*7f50*/  FSEL R9, R151, RZ, P0 ;  /* 0x000000ff97097208 */ /* 0x000fe20000000000 */
[----:B------:R-:W1:Y:S01]  /*7f60*/  SHFL.BFLY PT, R19, R6, 0x1, 0x1f ;  /* 0x0c201f0006137f89 */ /* 0x000e6200000e0000 */
[----:B------:R-:W-:Y:S01]  /*7f70*/  FMNMX.FTZ R21, R251, R4, !PT ;  /* 0x00000004fb157209 */ /* 0x000fe20007810000 */
[----:B------:R-:W-:Y:S01]  /*7f80*/  FFMA.FTZ R186, R186, c[0x0][0x2d0], -R244 ;  /* 0x0000b400baba7a23 */ /* 0x000fe200000108f4 */
[----:B------:R-:W-:Y:S01]  /*7f90*/  FSETP.NEU.FTZ.AND P0, PT, R149, -INF , PT ;  /* 0xff8000009500780b */ /* 0x000fe20003f1d000 */
[----:B------:R-:W-:Y:S01]  /*7fa0*/  FADD.FTZ R9, -R9, R150 ;  /* 0x0000009609097221 */ /* 0x000fe20000010100 */
[----:B------:R-:W-:Y:S01]  /*7fb0*/  FMNMX.FTZ R21, R252, R21, !PT ;  /* 0x00000015fc157209 */ /* 0x000fe20007810000 */
[----:B------:R-:W-:Y:S01]  /*7fc0*/  FFMA.FTZ R187, R187, c[0x0][0x2d0], -R244 ;  /* 0x0000b400bbbb7a23 */ /* 0x000fe200000108f4 */
[----:B------:R-:W-:Y:S01]  /*7fd0*/  FSEL R194, R194, RZ, P0 ;  /* 0x000000ffc2c27208 */ /* 0x000fe20000000000 */
[----:B------:R-:W-:Y:S01]  /*7fe0*/  FMUL.FTZ R150, R9, c[0x0][0x2d0] ;  /* 0x0000b40009967a20 */ /* 0x000fe20000410000 */
[----:B------:R-:W-:Y:S01]  /*7ff0*/  FMNMX.FTZ R4, R250, R21, !PT ;  /* 0x00000015fa047209 */ /* 0x000fe20007810000 */
[----:B------:R-:W2:Y:S01]  /*8000*/  MUFU.EX2 R175, R175 ;  /* 0x000000af00af7308 */ /* 0x000ea20000000800 */
[----:B------:R-:W-:Y:S01]  /*8010*/  LDSM.16.MT88.4 R20, [R214+0x100] ;  /* 0x00010000d614783b */ /* 0x000fe20000004200 */
[--C-:B------:R-:W-:Y:S01]  /*8020*/  FFMA.FTZ R154, R7, c[0x0][0x2d0], -R194.reuse ;  /* 0x0000b400079a7a23 */ /* 0x100fe200000108c2 */
[----:B------:R-:W-:Y:S01]  /*8030*/  FMNMX.FTZ R4, R165, R4, !PT ;  /* 0x00000004a5047209 */ /* 0x000fe20007810000 */
[--C-:B------:R-:W-:Y:S02]  /*8040*/  FFMA.FTZ R155, R5, c[0x0][0x2d0], -R194.reuse ;  /* 0x0000b400059b7a23 */ /* 0x100fe400000108c2 */
[--C-:B------:R-:W-:Y:S01]  /*8050*/  FFMA.FTZ R179, R3, c[0x0][0x2d0], -R194.reuse ;  /* 0x0000b40003b37a23 */ /* 0x100fe200000108c2 */
[----:B------:R-:W-:Y:S01]  /*8060*/  FMNMX.FTZ R7, R163, R4, !PT ;  /* 0x00000004a3077209 */ /* 0x000fe20007810000 */
[--C-:B------:R-:W-:Y:S02]  /*8070*/  FFMA.FTZ R178, R157, c[0x0][0x2d0], -R194.reuse ;  /* 0x0000b4009db27a23 */ /* 0x100fe400000108c2 */
[----:B------:R-:W3:Y:S01]  /*8080*/  MUFU.EX2 R150, R150 ;  /* 0x0000009600967308 */ /* 0x000ee20000000800 */
[----:B------:R-:W-:Y:S01]  /*8090*/  FMNMX.FTZ R4, R160, R7, !PT ;  /* 0x00000007a0047209 */ /* 0x000fe20007810000 */
[--C-:B------:R-:W-:Y:S01]  /*80a0*/  FFMA.FTZ R168, R168, c[0x0][0x2d0], -R194.reuse ;  /* 0x0000b400a8a87a23 */ /* 0x100fe200000108c2 */
[----:B------:R-:W-:Y:S01]  /*80b0*/  FSEL R7, R149, RZ, P0 ;  /* 0x000000ff95077208 */ /* 0x000fe20000000000 */
[--C-:B------:R-:W-:Y:S01]  /*80c0*/  FFMA.FTZ R188, R188, c[0x0][0x2d0], -R194.reuse ;  /* 0x0000b400bcbc7a23 */ /* 0x100fe200000108c2 */
[----:B------:R-:W-:Y:S01]  /*80d0*/  FMNMX.FTZ R5, R153, R4, !PT ;  /* 0x0000000499057209 */ /* 0x000fe20007810000 */
[----:B------:R-:W-:Y:S01]  /*80e0*/  FFMA.FTZ R189, R189, c[0x0][0x2d0], -R194 ;  /* 0x0000b400bdbd7a23 */ /* 0x000fe200000108c2 */
[----:B-1----:R-:W-:Y:S01]  /*80f0*/  FMNMX.FTZ R3, R6, R19, !PT ;  /* 0x0000001306037209 */ /* 0x002fe20007810000 */
[--C-:B------:R-:W-:Y:S02]  /*8100*/  FFMA.FTZ R190, R190, c[0x0][0x2d0], -R244.reuse ;  /* 0x0000b400bebe7a23 */ /* 0x100fe400000108f4 */
[----:B------:R-:W1:Y:S01]  /*8110*/  SHFL.BFLY PT, R4, R5, 0x2, 0x1f ;  /* 0x0c401f0005047f89 */ /* 0x000e6200000e0000 */
[C---:B------:R-:W-:Y:S01]  /*8120*/  FSETP.NEU.FTZ.AND P0, PT, R3.reuse, -INF , PT ;  /* 0xff8000000300780b */ /* 0x040fe20003f1d000 */
[----:B------:R-:W-:Y:S01]  /*8130*/  FMUL.FTZ R170, R3, c[0x0][0x2d0] ;  /* 0x0000b40003aa7a20 */ /* 0x000fe20000410000 */
[----:B------:R-:W-:Y:S01]  /*8140*/  MUFU.EX2 R173, R173 ;  /* 0x000000ad00ad7308 */ /* 0x000fe20000000800 */
[----:B--2---:R-:W-:Y:S01]  /*8150*/  F2FP.BF16.PACK_AB R156, R174, R175 ;  /* 0x000000afae9c723e */ /* 0x004fe200000010ff */
[----:B------:R-:W-:Y:S02]  /*8160*/  FFMA.FTZ R195, R195, c[0x0][0x2d0], -R244 ;  /* 0x0000b400c3c37a23 */ /* 0x000fe400000108f4 */
[----:B------:R-:W-:Y:S01]  /*8170*/  FSEL R170, R170, RZ, P0 ;  /* 0x000000ffaaaa7208 */ /* 0x000fe20000000000 */
[--C-:B------:R-:W-:Y:S02]  /*8180*/  FFMA.FTZ R196, R196, c[0x0][0x2d0], -R194.reuse ;  /* 0x0000b400c4c47a23 */ /* 0x100fe400000108c2 */
[----:B------:R-:W-:Y:S02]  /*8190*/  FFMA.FTZ R199, R199, c[0x0][0x2d0], -R194 ;  /* 0x0000b400c7c77a23 */ /* 0x000fe400000108c2 */
[--C-:B------:R-:W-:Y:S01]  /*81a0*/  FFMA.FTZ R181, R39, c[0x0][0x2d0], -R170.reuse ;  /* 0x0000b40027b57a23 */ /* 0x100fe200000108aa */
[----:B------:R-:W2:Y:S01]  /*81b0*/  MUFU.EX2 R172, R172 ;  /* 0x000000ac00ac7308 */ /* 0x000ea20000000800 */
[--C-:B------:R-:W-:Y:S02]  /*81c0*/  FFMA.FTZ R180, R37, c[0x0][0x2d0], -R170.reuse ;  /* 0x0000b40025b47a23 */ /* 0x100fe400000108aa */
[--C-:B------:R-:W-:Y:S01]  /*81d0*/  FFMA.FTZ R177, R25, c[0x0][0x2d0], -R170.reuse ;  /* 0x0000b40019b17a23 */ /* 0x100fe200000108aa */
[----:B------:R-:W-:Y:S01]  /*81e0*/  LDSM.16.MT88.4 R36, [R212+0x100] ;  /* 0x00010000d424783b */ /* 0x000fe20000004200 */
[----:B------:R-:W-:Y:S02]  /*81f0*/  FFMA.FTZ R176, R49, c[0x0][0x2d0], -R170 ;  /* 0x0000b40031b07a23 */ /* 0x000fe400000108aa */
[C---:B---3--:R-:W-:Y:S02]  /*8200*/  FMUL.FTZ R16, R150.reuse, R100 ;  /* 0x0000006496107220 */ /* 0x048fe40000410000 */
[C---:B------:R-:W-:Y:S01]  /*8210*/  FMUL.FTZ R32, R150.reuse, R116 ;  /* 0x0000007496207220 */ /* 0x040fe20000410000 */
[----:B------:R-:W-:Y:S01]  /*8220*/  MUFU.EX2 R155, R155 ;  /* 0x0000009b009b7308 */ /* 0x000fe20000000800 */
[----:B-1----:R-:W-:Y:S01]  /*8230*/  FMNMX.FTZ R5, R5, R4, !PT ;  /* 0x0000000405057209 */ /* 0x002fe20007810000 */
[----:B------:R-:W-:Y:S01]  /*8240*/  FADD.FTZ R4, -R7, R148 ;  /* 0x0000009407047221 */ /* 0x000fe20000010100 */
[----:B------:R-:W-:Y:S01]  /*8250*/  FSEL R7, R3, RZ, P0 ;  /* 0x000000ff03077208 */ /* 0x000fe20000000000 */
[----:B------:R-:W-:Y:S02]  /*8260*/  FMUL.FTZ R33, R150, R117 ;  /* 0x0000007596217220 */ /* 0x000fe40000410000 */
[----:B------:R-:W1:Y:S01]  /*8270*/  SHFL.BFLY PT, R152, R5, 0x1, 0x1f ;  /* 0x0c201f0005987f89 */ /* 0x000e6200000e0000 */
[----:B------:R-:W-:Y:S02]  /*8280*/  FMUL.FTZ R148, R4, c[0x0][0x2d0] ;  /* 0x0000b40004947a20 */ /* 0x000fe40000410000 */
[----:B------:R-:W-:Y:S01]  /*8290*/  FADD.FTZ R2, -R7, R2 ;  /* 0x0000000207027221 */ /* 0x000fe20000010100 */
[----:B------:R-:W3:Y:S01]  /*82a0*/  MUFU.EX2 R154, R154 ;  /* 0x0000009a009a7308 */ /* 0x000ee20000000800 */
[----:B------:R-:W-:Y:S02]  /*82b0*/  FMUL.FTZ R4, R150, R144 ;  /* 0x0000009096047220 */ /* 0x000fe40000410000 */
[----:B------:R-:W-:Y:S01]  /*82c0*/  FMUL.FTZ R6, R2, c[0x0][0x2d0] ;  /* 0x0000b40002067a20 */ /* 0x000fe20000410000 */
[----:B--2---:R-:W-:Y:S01]  /*82d0*/  F2FP.BF16.PACK_AB R158, R172, R173 ;  /* 0x000000adac9e723e */ /* 0x004fe200000010ff */
[C---:B------:R-:W-:Y:S02]  /*82e0*/  FMUL.FTZ R48, R150.reuse, R128 ;  /* 0x0000008096307220 */ /* 0x040fe40000410000 */
[----:B------:R-:W-:Y:S02]  /*82f0*/  FMUL.FTZ R49, R150, R129 ;  /* 0x0000008196317220 */ /* 0x000fe40000410000 */
[--C-:B------:R-:W-:Y:S01]  /*8300*/  FFMA.FTZ R169, R169, c[0x0][0x2d0], -R170.reuse ;  /* 0x0000b400a9a97a23 */ /* 0x100fe200000108aa */
[----:B------:R-:W2:Y:S01]  /*8310*/  MUFU.EX2 R148, R148 ;  /* 0x0000009400947308 */ /* 0x000ea20000000800 */
[--C-:B------:R-:W-:Y:S02]  /*8320*/  FFMA.FTZ R166, R166, c[0x0][0x2d0], -R170.reuse ;  /* 0x0000b400a6a67a23 */ /* 0x100fe400000108aa */
[--C-:B------:R-:W-:Y:S02]  /*8330*/  FFMA.FTZ R164, R164, c[0x0][0x2d0], -R170.reuse ;  /* 0x0000b400a4a47a23 */ /* 0x100fe400000108aa */
[C---:B------:R-:W-:Y:S02]  /*8340*/  FMUL.FTZ R52, R150.reuse, R52 ;  /* 0x0000003496347220 */ /* 0x040fe40000410000 */
[C---:B------:R-:W-:Y:S02]  /*8350*/  FMUL.FTZ R53, R150.reuse, R53 ;  /* 0x0000003596357220 */ /* 0x040fe40000410000 */
[----:B------:R-:W-:Y:S01]  /*8360*/  FMUL.FTZ R64, R150, R64 ;  /* 0x0000004096407220 */ /* 0x000fe20000410000 */
[----:B-1----:R-:W-:Y:S01]  /*8370*/  FMNMX.FTZ R152, R152, R5, !PT ;  /* 0x0000000598987209 */ /* 0x002fe20007810000 */
[----:B------:R2:W1:Y:S01]  /*8380*/  MUFU.EX2 R2, R6 ;  /* 0x0000000600027308 */ /* 0x0004620000000800 */
[----:B------:R-:W-:Y:S02]  /*8390*/  FMUL.FTZ R65, R150, R65 ;  /* 0x0000004196417220 */ /* 0x000fe40000410000 */
[C---:B------:R-:W-:Y:S01]  /*83a0*/  FSETP.NEU.FTZ.AND P0, PT, R152.reuse, -INF , PT ;  /* 0xff8000009800780b */ /* 0x040fe20003f1d000 */
[----:B------:R-:W-:Y:S01]  /*83b0*/  FMUL.FTZ R162, R152, c[0x0][0x2d0] ;  /* 0x0000b40098a27a20 */ /* 0x000fe20000410000 */
[----:B---3--:R-:W-:Y:S01]  /*83c0*/  F2FP.BF16.PACK_AB R157, R154, R155 ;  /* 0x0000009b9a9d723e */ /* 0x008fe200000010ff */
[--C-:B------:R-:W-:Y:S01]  /*83d0*/  FFMA.FTZ R242, R242, c[0x0][0x2d0], -R170.reuse ;  /* 0x0000b400f2f27a23 */ /* 0x100fe200000108aa */
[----:B------:R-:W-:Y:S01]  /*83e0*/  FSEL R5, R152, RZ, P0 ;  /* 0x000000ff98057208 */ /* 0x000fe20000000000 */
[--C-:B------:R-:W-:Y:S01]  /*83f0*/  FFMA.FTZ R247, R247, c[0x0][0x2d0], -R170.reuse ;  /* 0x0000b400f7f77a23 */ /* 0x100fe200000108aa */
[----:B------:R-:W-:Y:S01]  /*8400*/  FSEL R162, R162, RZ, P0 ;  /* 0x000000ffa2a27208 */ /* 0x000fe20000000000 */
[----:B------:R-:W-:Y:S01]  /*8410*/  MUFU.EX2 R179, R179 ;  /* 0x000000b300b37308 */ /* 0x000fe20000000800 */
[----:B------:R-:W-:Y:S01]  /*8420*/  FFMA.FTZ R246, R246, c[0x0][0x2d0], -R170 ;  /* 0x0000b400f6f67a23 */ /* 0x000fe200000108aa */
[C---:B------:R-:W-:Y:S01]  /*8430*/  ISETP.GT.AND P0, PT, R236.reuse, R201, PT ;  /* 0x000000c9ec00720c */ /* 0x040fe20003f04270 */
[----:B------:R-:W-:Y:S01]  /*8440*/  FADD.FTZ R5, -R5, R0 ;  /* 0x0000000005057221 */ /* 0x000fe20000010100 */
[----:B------:R-:W-:Y:S01]  /*8450*/  IADD3 R236, R236, -0x1, RZ ;  /* 0xffffffffecec7810 */ /* 0x000fe20007ffe0ff */
[--C-:B------:R-:W-:Y:S02]  /*8460*/  FFMA.FTZ R185, R17, c[0x0][0x2d0], -R162.reuse ;  /* 0x0000b40011b97a23 */ /* 0x100fe400000108a2 */
[--C-:B------:R-:W-:Y:S02]  /*8470*/  FFMA.FTZ R184, R13, c[0x0][0x2d0], -R162.reuse ;  /* 0x0000b4000db87a23 */ /* 0x100fe400000108a2 */
[--C-:B------:R-:W-:Y:S01]  /*8480*/  FFMA.FTZ R182, R15, c[0x0][0x2d0], -R162.reuse ;  /* 0x0000b4000fb67a23 */ /* 0x100fe200000108a2 */
[----:B------:R-:W3:Y:S01]  /*8490*/  MUFU.EX2 R178, R178 ;  /* 0x000000b200b27308 */ /* 0x000ee20000000800 */
[----:B------:R-:W-:Y:S02]  /*84a0*/  FMUL.FTZ R0, R5, c[0x0][0x2d0] ;  /* 0x0000b40005007a20 */ /* 0x000fe40000410000 */
[--C-:B------:R-:W-:Y:S02]  /*84b0*/  FFMA.FTZ R183, R11, c[0x0][0x2d0], -R162.reuse ;  /* 0x0000b4000bb77a23 */ /* 0x100fe400000108a2 */
[----:B------:R-:W-:Y:S02]  /*84c0*/  FMUL.FTZ R5, R150, R145 ;  /* 0x0000009196057220 */ /* 0x000fe40000410000 */
[C---:B--2---:R-:W-:Y:S02]  /*84d0*/  FMUL.FTZ R6, R148.reuse, R146 ;  /* 0x0000009294067220 */ /* 0x044fe40000410000 */
[----:B------:R-:W-:Y:S01]  /*84e0*/  FMUL.FTZ R7, R148, R147 ;  /* 0x0000009394077220 */ /* 0x000fe20000410000 */
[----:B------:R-:W2:Y:S01]  /*84f0*/  MUFU.EX2 R0, R0 ;  /* 0x0000000000007308 */ /* 0x000ea20000000800 */
[C---:B-1----:R-:W-:Y:S02]  /*8500*/  FMUL.FTZ R8, R2.reuse, R140 ;  /* 0x0000008c02087220 */ /* 0x042fe40000410000 */
[C---:B------:R-:W-:Y:S02]  /*8510*/  FMUL.FTZ R9, R2.reuse, R141 ;  /* 0x0000008d02097220 */ /* 0x040fe40000410000 */
[C---:B------:R-:W-:Y:S02]  /*8520*/  FMUL.FTZ R12, R2.reuse, R136 ;  /* 0x00000088020c7220 */ /* 0x040fe40000410000 */
[----:B------:R-:W-:Y:S02]  /*8530*/  FMUL.FTZ R13, R2, R137 ;  /* 0x00000089020d7220 */ /* 0x000fe40000410000 */
[----:B------:R-:W-:Y:S01]  /*8540*/  FMUL.FTZ R17, R150, R101 ;  /* 0x0000006596117220 */ /* 0x000fe20000410000 */
[----:B------:R-:W-:Y:S01]  /*8550*/  MUFU.EX2 R177, R177 ;  /* 0x000000b100b17308 */ /* 0x000fe20000000800 */
[C---:B------:R-:W-:Y:S02]  /*8560*/  FMUL.FTZ R18, R148.reuse, R102 ;  /* 0x0000006694127220 */ /* 0x040fe40000410000 */
[----:B------:R-:W-:Y:S01]  /*8570*/  FMUL.FTZ R19, R148, R103 ;  /* 0x0000006794137220 */ /* 0x000fe20000410000 */
[----:B---3--:R-:W-:Y:S01]  /*8580*/  F2FP.BF16.PACK_AB R159, R178, R179 ;  /* 0x000000b3b29f723e */ /* 0x008fe200000010ff */
[----:B------:R-:W1:Y:S01]  /*8590*/  LDSM.16.MT88.4 R100, [R214+0xd00] ;  /* 0x000d0000d664783b */ /* 0x000e620000004200 */
[C---:B------:R-:W-:Y:S02]  /*85a0*/  FMUL.FTZ R24, R2.reuse, R108 ;  /* 0x0000006c02187220 */ /* 0x040fe40000410000 */
[C---:B------:R-:W-:Y:S02]  /*85b0*/  FMUL.FTZ R25, R2.reuse, R109 ;  /* 0x0000006d02197220 */ /* 0x040fe40000410000 */
[----:B------:R-:W3:Y:S01]  /*85c0*/  MUFU.EX2 R176, R176 ;  /* 0x000000b000b07308 */ /* 0x000ee20000000800 */
[-C--:B------:R-:W-:Y:S01]  /*85d0*/  HMMA.16816.F32.BF16 R4, R156, R20.reuse, R4 ;  /* 0x000000149c04723c */ /* 0x080fe20000041804 */
[----:B------:R-:W-:Y:S02]  /*85e0*/  FMUL.FTZ R28, R2, R112 ;  /* 0x00000070021c7220 */ /* 0x000fe40000410000 */
[C---:B--2---:R-:W-:Y:S02]  /*85f0*/  FMUL.FTZ R10, R0.reuse, R142 ;  /* 0x0000008e000a7220 */ /* 0x044fe40000410000 */
[C---:B------:R-:W-:Y:S02]  /*8600*/  FMUL.FTZ R11, R0.reuse, R143 ;  /* 0x0000008f000b7220 */ /* 0x040fe40000410000 */
[C---:B------:R-:W-:Y:S02]  /*8610*/  FMUL.FTZ R15, R0.reuse, R139 ;  /* 0x0000008b000f7220 */ /* 0x040fe40000410000 */
[----:B------:R-:W-:Y:S03]  /*8620*/  MUFU.EX2 R181, R181 ;  /* 0x000000b500b57308 */ /* 0x000fe60000000800 */
[C---:B------:R-:W-:Y:S02]  /*8630*/  FMUL.FTZ R14, R0.reuse, R138 ;  /* 0x0000008a000e7220 */ /* 0x040fe40000410000 */
[C---:B------:R-:W-:Y:S02]  /*8640*/  FMUL.FTZ R26, R0.reuse, R110 ;  /* 0x0000006e001a7220 */ /* 0x040fe40000410000 */
[----:B------:R-:W-:Y:S02]  /*8650*/  FMUL.FTZ R27, R0, R111 ;  /* 0x0000006f001b7220 */ /* 0x000fe40000410000 */
[----:B------:R-:W-:Y:S01]  /*8660*/  LDSM.16.MT88.4 R108, [R214+0x500] ;  /* 0x00050000d66c783b */ /* 0x000fe20000004200 */
[----:B------:R-:W2:Y:S01]  /*8670*/  MUFU.EX2 R180, R180 ;  /* 0x000000b400b47308 */ /* 0x000ea20000000800 */
[----:B------:R-:W-:Y:S02]  /*8680*/  FMUL.FTZ R29, R2, R113 ;  /* 0x00000071021d7220 */ /* 0x000fe40000410000 */
[----:B------:R-:W-:Y:S01]  /*8690*/  FMUL.FTZ R30, R0, R114 ;  /* 0x00000072001e7220 */ /* 0x000fe20000410000 */
[----:B---3--:R-:W-:Y:S01]  /*86a0*/  F2FP.BF16.PACK_AB R144, R176, R177 ;  /* 0x000000b1b090723e */ /* 0x008fe200000010ff */
[----:B------:R-:W-:Y:S02]  /*86b0*/  FMUL.FTZ R31, R0, R115 ;  /* 0x00000073001f7220 */ /* 0x000fe40000410000 */
[----:B------:R-:W-:Y:S01]  /*86c0*/  LDSM.16.MT88.4 R112, [R212+0x500] ;  /* 0x00050000d470783b */ /* 0x000fe20000004200 */
[C---:B------:R-:W-:Y:S02]  /*86d0*/  FMUL.FTZ R34, R148.reuse, R118 ;  /* 0x0000007694227220 */ /* 0x040fe40000410000 */
[----:B------:R-:W-:Y:S01]  /*86e0*/  MUFU.EX2 R185, R185 ;  /* 0x000000b900b97308 */ /* 0x000fe20000000800 */
[C---:B------:R-:W-:Y:S02]  /*86f0*/  FMUL.FTZ R35, R148.reuse, R119 ;  /* 0x0000007794237220 */ /* 0x040fe40000410000 */
[C---:B------:R-:W-:Y:S02]  /*8700*/  FMUL.FTZ R50, R148.reuse, R130 ;  /* 0x0000008294327220 */ /* 0x040fe40000410000 */
[----:B------:R-:W-:Y:S01]  /*8710*/  LDSM.16.MT88.4 R116, [R214+0x1100] ;  /* 0x00110000d674783b */ /* 0x000fe20000004200 */
[----:B------:R-:W-:Y:S02]  /*8720*/  FMUL.FTZ R51, R148, R131 ;  /* 0x0000008394337220 */ /* 0x000fe40000410000 */
[----:B------:R-:W-:Y:S02]  /*8730*/  FFMA.FTZ R165, R165, c[0x0][0x2d0], -R162 ;  /* 0x0000b400a5a57a23 */ /* 0x000fe400000108a2 */
[----:B------:R-:W3:Y:S01]  /*8740*/  MUFU.EX2 R184, R184 ;  /* 0x000000b800b87308 */ /* 0x000ee20000000800 */
[----:B------:R-:W-:Y:S02]  /*8750*/  FMUL.FTZ R40, R2, R124 ;  /* 0x0000007c02287220 */ /* 0x000fe40000410000 */
[----:B------:R-:W-:Y:S01]  /*8760*/  LDSM.16.MT88.4 R128, [R214+0x1500] ;  /* 0x00150000d680783b */ /* 0x000fe20000004200 */
[----:B--2---:R-:W-:Y:S01]  /*8770*/  F2FP.BF16.PACK_AB R146, R180, R181 ;  /* 0x000000b5b492723e */ /* 0x004fe200000010ff */
[----:B------:R-:W-:Y:S02]  /*8780*/  FMUL.FTZ R41, R2, R125 ;  /* 0x0000007d02297220 */ /* 0x000fe40000410000 */
[C---:B------:R-:W-:Y:S02]  /*8790*/  FMUL.FTZ R42, R0.reuse, R126 ;  /* 0x0000007e002a7220 */ /* 0x040fe40000410000 */
[----:B------:R-:W-:Y:S01]  /*87a0*/  FMUL.FTZ R43, R0, R127 ;  /* 0x0000007f002b7220 */ /* 0x000fe20000410000 */
[----:B------:R-:W-:Y:S01]  /*87b0*/  MUFU.EX2 R183, R183 ;  /* 0x000000b700b77308 */ /* 0x000fe20000000800 */
[C---:B------:R-:W-:Y:S02]  /*87c0*/  FMUL.FTZ R44, R2.reuse, R132 ;  /* 0x00000084022c7220 */ /* 0x040fe40000410000 */
[----:B------:R-:W-:Y:S02]  /*87d0*/  FMUL.FTZ R45, R2, R133 ;  /* 0x00000085022d7220 */ /* 0x000fe40000410000 */
[C---:B------:R-:W-:Y:S02]  /*87e0*/  FMUL.FTZ R46, R0.reuse, R134 ;  /* 0x00000086002e7220 */ /* 0x040fe40000410000 */
[----:B------:R-:W-:Y:S02]  /*87f0*/  FMUL.FTZ R47, R0, R135 ;  /* 0x00000087002f7220 */ /* 0x000fe40000410000 */
[C---:B------:R-:W-:Y:S01]  /*8800*/  FMUL.FTZ R54, R148.reuse, R54 ;  /* 0x0000003694367220 */ /* 0x040fe20000410000 */
[----:B------:R-:W2:Y:S01]  /*8810*/  MUFU.EX2 R182, R182 ;  /* 0x000000b600b67308 */ /* 0x000ea20000000800 */
[----:B------:R-:W-:Y:S02]  /*8820*/  FMUL.FTZ R55, R148, R55 ;  /* 0x0000003794377220 */ /* 0x000fe40000410000 */
[----:B------:R-:W-:Y:S01]  /*8830*/  FMUL.FTZ R56, R2, R56 ;  /* 0x0000003802387220 */ /* 0x000fe20000410000 */
[----:B---3--:R-:W-:Y:S01]  /*8840*/  F2FP.BF16.PACK_AB R145, R184, R185 ;  /* 0x000000b9b891723e */ /* 0x008fe200000010ff */
        /* <DEDUP_REMOVED lines=9> */
[----:B------:R-:W-:Y:S01]  /*88e0*/  MUFU.EX2 R124, R169 ;  /* 0x000000a9007c7308 */ /* 0x000fe20000000800 */
[----:B------:R-:W-:Y:S02]  /*88f0*/  FMUL.FTZ R67, R148, R67 ;  /* 0x0000004394437220 */ /* 0x000fe40000410000 */
[--C-:B------:R-:W-:Y:S01]  /*8900*/  FFMA.FTZ R249, R249, c[0x0][0x2d0], -R170.reuse ;  /* 0x0000b400f9f97a23 */ /* 0x100fe200000108aa */
[----:B--2---:R-:W-:Y:S01]  /*8910*/  F2FP.BF16.PACK_AB R147, R182, R183 ;  /* 0x000000b7b693723e */ /* 0x004fe200000010ff */
[----:B------:R-:W-:Y:S02]  /*8920*/  FFMA.FTZ R170, R161, c[0x0][0x2d0], -R170 ;  /* 0x0000b400a1aa7a23 */ /* 0x000fe400000108aa */
[--C-:B------:R-:W-:Y:S02]  /*8930*/  FFMA.FTZ R198, R198, c[0x0][0x2d0], -R244.reuse ;  /* 0x0000b400c6c67a23 */ /* 0x100fe400000108f4 */
[----:B------:R-:W-:Y:S01]  /*8940*/  FFMA.FTZ R197, R197, c[0x0][0x2d0], -R244 ;  /* 0x0000b400c5c57a23 */ /* 0x000fe200000108f4 */
[----:B------:R-:W-:Y:S01]  /*8950*/  MUFU.EX2 R126, R166 ;  /* 0x000000a6007e7308 */ /* 0x000fe20000000800 */
[C---:B------:R-:W-:Y:S01]  /*8960*/  HMMA.16816.F32.BF16 R8, R144.reuse, R20, R8 ;  /* 0x000000149008723c */ /* 0x040fe20000041808 */
[--C-:B------:R-:W-:Y:S02]  /*8970*/  FFMA.FTZ R193, R193, c[0x0][0x2d0], -R194.reuse ;  /* 0x0000b400c1c17a23 */ /* 0x100fe400000108c2 */
[--C-:B------:R-:W-:Y:S02]  /*8980*/  FFMA.FTZ R191, R191, c[0x0][0x2d0], -R194.reuse ;  /* 0x0000b400bfbf7a23 */ /* 0x100fe400000108c2 */
[----:B------:R-:W-:Y:S02]  /*8990*/  FFMA.FTZ R194, R167, c[0x0][0x2d0], -R194 ;  /* 0x0000b400a7c27a23 */ /* 0x000fe400000108c2 */
[C---:B------:R-:W-:Y:S01]  /*89a0*/  FMUL.FTZ R20, R150.reuse, R104 ;  /* 0x0000006896147220 */ /* 0x040fe20000410000 */
[-C--:B------:R-:W-:Y:S01]  /*89b0*/  HMMA.16816.F32.BF16 R12, R144, R22.reuse, R12 ;  /* 0x00000016900c723c */ /* 0x080fe2000004180c */
[----:B------:R-:W-:Y:S01]  /*89c0*/  FMUL.FTZ R21, R150, R105 ;  /* 0x0000006996157220 */ /* 0x000fe20000410000 */
[----:B------:R-:W-:Y:S02]  /*89d0*/  MUFU.EX2 R137, R164 ;  /* 0x000000a400897308 */ /* 0x000fe40000000800 */
[--C-:B------:R-:W-:Y:S02]  /*89e0*/  FFMA.FTZ R192, R192, c[0x0][0x2d0], -R244.reuse ;  /* 0x0000b400c0c07a23 */ /* 0x100fe400000108f4 */
[----:B------:R-:W-:Y:S02]  /*89f0*/  FFMA.FTZ R244, R171, c[0x0][0x2d0], -R244 ;  /* 0x0000b400abf47a23 */ /* 0x000fe400000108f4 */
[C---:B------:R-:W-:Y:S01]  /*8a00*/  HMMA.16816.F32.BF16 R16, R156.reuse, R22, R16 ;  /* 0x000000169c10723c */ /* 0x040fe20000041810 */
[C---:B------:R-:W-:Y:S03]  /*8a10*/  FMUL.FTZ R72, R2.reuse, R72 ;  /* 0x0000004802487220 */ /* 0x040fe60000410000 */
[----:B------:R2:W-:Y:S01]  /*8a20*/  MUFU.EX2 R139, R170 ;  /* 0x000000aa008b7308 */ /* 0x0005e20000000800 */
[----:B------:R-:W-:Y:S02]  /*8a30*/  FMUL.FTZ R73, R2, R73 ;  /* 0x0000004902497220 */ /* 0x000fe40000410000 */
[C---:B------:R-:W-:Y:S02]  /*8a40*/  FMUL.FTZ R22, R148.reuse, R106 ;  /* 0x0000006a94167220 */ /* 0x040fe40000410000 */
[----:B------:R-:W-:Y:S02]  /*8a50*/  FMUL.FTZ R23, R148, R107 ;  /* 0x0000006b94177220 */ /* 0x000fe40000410000 */
[----:B------:R-:W3:Y:S01]  /*8a60*/  LDSM.16.MT88.4 R104, [R212+0xd00] ;  /* 0x000d0000d468783b */ /* 0x000ee20000004200 */
[C---:B------:R-:W-:Y:S02]  /*8a70*/  FMUL.FTZ R74, R0.reuse, R74 ;  /* 0x0000004a004a7220 */ /* 0x040fe40000410000 */
[----:B------:R4:W-:Y:S01]  /*8a80*/  MUFU.EX2 R125, R165 ;  /* 0x000000a5007d7308 */ /* 0x0009e20000000800 */
[----:B------:R-:W-:Y:S01]  /*8a90*/  FMUL.FTZ R75, R0, R75 ;  /* 0x0000004b004b7220 */ /* 0x000fe20000410000 */
[-C--:B------:R-:W-:Y:S01]  /*8aa0*/  HMMA.16816.F32.BF16 R20, R156, R36.reuse, R20 ;  /* 0x000000249c14723c */ /* 0x080fe20000041814 */
[C---:B------:R-:W-:Y:S02]  /*8ab0*/  FMUL.FTZ R76, R2.reuse, R76 ;  /* 0x0000004c024c7220 */ /* 0x040fe40000410000 */
[----:B------:R-:W-:Y:S02]  /*8ac0*/  FMUL.FTZ R77, R2, R77 ;  /* 0x0000004d024d7220 */ /* 0x000fe40000410000 */
[C---:B------:R-:W-:Y:S02]  /*8ad0*/  FMUL.FTZ R78, R0.reuse, R78 ;  /* 0x0000004e004e7220 */ /* 0x040fe40000410000 */
[----:B------:R-:W-:Y:S01]  /*8ae0*/  FMUL.FTZ R79, R0, R79 ;  /* 0x0000004f004f7220 */ /* 0x000fe20000410000 */
[C---:B------:R-:W-:Y:S01]  /*8af0*/  HMMA.16816.F32.BF16 R24, R144.reuse, R36, R24 ;  /* 0x000000249018723c */ /* 0x040fe20000041818 */
[----:B------:R-:W-:Y:S01]  /*8b00*/  MUFU.EX2 R186, R186 ;  /* 0x000000ba00ba7308 */ /* 0x000fe20000000800 */
[----:B--2---:R-:W-:Y:S02]  /*8b10*/  LDSM.16.MT88.4 R168, [R214+0x2100] ;  /* 0x00210000d6a8783b */ /* 0x004fe40000004200 */
[----:B------:R-:W-:Y:S03]  /*8b20*/  FMUL.FTZ R88, R2, R88 ;  /* 0x0000005802587220 */ /* 0x000fe60000410000 */
[C---:B------:R-:W-:Y:S01]  /*8b30*/  FMUL.FTZ R36, R150.reuse, R120 ;  /* 0x0000007896247220 */ /* 0x040fe20000410000 */
[-C--:B------:R-:W-:Y:S01]  /*8b40*/  HMMA.16816.F32.BF16 R28, R144, R38.reuse, R28 ;  /* 0x00000026901c723c */ /* 0x080fe2000004181c */
[----:B------:R-:W-:Y:S02]  /*8b50*/  FMUL.FTZ R37, R150, R121 ;  /* 0x0000007996257220 */ /* 0x000fe40000410000 */
[----:B------:R-:W2:Y:S01]  /*8b60*/  MUFU.EX2 R187, R187 ;  /* 0x000000bb00bb7308 */ /* 0x000ea20000000800 */
[----:B------:R-:W-:Y:S01]  /*8b70*/  FMUL.FTZ R89, R2, R89 ;  /* 0x0000005902597220 */ /* 0x000fe20000410000 */
[----:B----4-:R-:W-:Y:S01]  /*8b80*/  LDSM.16.MT88.4 R164, [R212+0x1500] ;  /* 0x00150000d4a4783b */ /* 0x010fe20000004200 */
[C---:B------:R-:W-:Y:S02]  /*8b90*/  FMUL.FTZ R90, R0.reuse, R90 ;  /* 0x0000005a005a7220 */ /* 0x040fe40000410000 */
[C---:B------:R-:W-:Y:S01]  /*8ba0*/  HMMA.16816.F32.BF16 R32, R156.reuse, R38, R32 ;  /* 0x000000269c20723c */ /* 0x040fe20000041820 */
[----:B------:R-:W-:Y:S03]  /*8bb0*/  FMUL.FTZ R91, R0, R91 ;  /* 0x0000005b005b7220 */ /* 0x000fe60000410000 */
[C---:B------:R-:W-:Y:S01]  /*8bc0*/  FMUL.FTZ R92, R2.reuse, R92 ;  /* 0x0000005c025c7220 */ /* 0x040fe20000410000 */
[----:B------:R-:W-:Y:S01]  /*8bd0*/  MUFU.EX2 R188, R188 ;  /* 0x000000bc00bc7308 */ /* 0x000fe20000000800 */
[----:B------:R-:W-:Y:S02]  /*8be0*/  FMUL.FTZ R93, R2, R93 ;  /* 0x0000005d025d7220 */ /* 0x000fe40000410000 */
[C---:B------:R-:W-:Y:S04]  /*8bf0*/  FMUL.FTZ R38, R148.reuse, R122 ;  /* 0x0000007a94267220 */ /* 0x040fe80000410000 */
[----:B------:R-:W-:Y:S02]  /*8c00*/  FMUL.FTZ R39, R148, R123 ;  /* 0x0000007b94277220 */ /* 0x000fe40000410000 */
[----:B------:R-:W-:Y:S01]  /*8c10*/  LDSM.16.MT88.4 R120, [R212+0x900] ;  /* 0x00090000d478783b */ /* 0x000fe20000004200 */
[----:B------:R-:W4:Y:S01]  /*8c20*/  MUFU.EX2 R189, R189 ;  /* 0x000000bd00bd7308 */ /* 0x000f220000000800 */
[C---:B------:R-:W-:Y:S02]  /*8c30*/  FMUL.FTZ R94, R0.reuse, R94 ;  /* 0x0000005e005e7220 */ /* 0x040fe40000410000 */
[----:B------:R-:W-:Y:S01]  /*8c40*/  FMUL.FTZ R95, R0, R95 ;  /* 0x0000005f005f7220 */ /* 0x000fe20000410000 */
[-C--:B-1----:R-:W-:Y:S01]  /*8c50*/  HMMA.16816.F32.BF16 R36, R156, R100.reuse, R36 ;  /* 0x000000649c24723c */ /* 0x082fe20000041824 */
[C---:B------:R-:W-:Y:S02]  /*8c60*/  FMUL.FTZ R96, R150.reuse, R96 ;  /* 0x0000006096607220 */ /* 0x040fe40000410000 */
[----:B------:R-:W-:Y:S02]  /*8c70*/  FMUL.FTZ R97, R150, R97 ;  /* 0x0000006196617220 */ /* 0x000fe40000410000 */
[C---:B------:R-:W-:Y:S01]  /*8c80*/  FMUL.FTZ R98, R148.reuse, R98 ;  /* 0x0000006294627220 */ /* 0x040fe20000410000 */
[----:B------:R-:W-:Y:S01]  /*8c90*/  MUFU.EX2 R190, R190 ;  /* 0x000000be00be7308 */ /* 0x000fe20000000800 */
[----:B------:R-:W-:Y:S01]  /*8ca0*/  FMUL.FTZ R99, R148, R99 ;  /* 0x0000006394637220 */ /* 0x000fe20000410000 */
[C---:B------:R-:W-:Y:S01]  /*8cb0*/  HMMA.16816.F32.BF16 R40, R144.reuse, R100, R40 ;  /* 0x000000649028723c */ /* 0x040fe20000041828 */
[C---:B------:R-:W-:Y:S03]  /*8cc0*/  FMUL.FTZ R68, R150.reuse, R68 ;  /* 0x0000004496447220 */ /* 0x040fe60000410000 */
[----:B------:R-:W-:Y:S02]  /*8cd0*/  FMUL.FTZ R69, R150, R69 ;  /* 0x0000004596457220 */ /* 0x000fe40000410000 */
[C---:B------:R-:W-:Y:S02]  /*8ce0*/  FMUL.FTZ R70, R148.reuse, R70 ;  /* 0x0000004694467220 */ /* 0x040fe40000410000 */
[-C--:B------:R-:W-:Y:S01]  /*8cf0*/  HMMA.16816.F32.BF16 R44, R144, R102.reuse, R44 ;  /* 0x00000066902c723c */ /* 0x080fe2000004182c */
[----:B------:R-:W1:Y:S03]  /*8d00*/  MUFU.EX2 R195, R195 ;  /* 0x000000c300c37308 */ /* 0x000e660000000800 */
[----:B------:R-:W-:Y:S02]  /*8d10*/  FMUL.FTZ R71, R148, R71 ;  /* 0x0000004794477220 */ /* 0x000fe40000410000 */
[C---:B------:R-:W-:Y:S02]  /*8d20*/  FMUL.FTZ R80, R150.reuse, R80 ;  /* 0x0000005096507220 */ /* 0x040fe40000410000 */
[C---:B------:R-:W-:Y:S01]  /*8d30*/  HMMA.16816.F32.BF16 R48, R156.reuse, R102, R48 ;  /* 0x000000669c30723c */ /* 0x040fe20000041830 */
[----:B------:R-:W5:Y:S02]  /*8d40*/  LDSM.16.MT88.4 R100, [R214+0x1900] ;  /* 0x00190000d664783b */ /* 0x000f640000004200 */
[----:B------:R-:W-:Y:S01]  /*8d50*/  MUFU.EX2 R196, R196 ;  /* 0x000000c400c47308 */ /* 0x000fe20000000800 */
[----:B------:R-:W-:Y:S02]  /*8d60*/  FMUL.FTZ R81, R150, R81 ;  /* 0x0000005196517220 */ /* 0x000fe40000410000 */
[C---:B------:R-:W-:Y:S02]  /*8d70*/  FMUL.FTZ R82, R148.reuse, R82 ;  /* 0x0000005294527220 */ /* 0x040fe40000410000 */
[-C--:B---3--:R-:W-:Y:S01]  /*8d80*/  HMMA.16816.F32.BF16 R52, R156, R104.reuse, R52 ;  /* 0x000000689c34723c */ /* 0x088fe20000041834 */
[----:B------:R-:W-:Y:S03]  /*8d90*/  FMUL.FTZ R83, R148, R83 ;  /* 0x0000005394537220 */ /* 0x000fe60000410000 */
[C---:B------:R-:W-:Y:S01]  /*8da0*/  FMUL.FTZ R84, R150.reuse, R84 ;  /* 0x0000005496547220 */ /* 0x040fe20000410000 */
[----:B------:R-:W3:Y:S01]  /*8db0*/  MUFU.EX2 R199, R199 ;  /* 0x000000c700c77308 */ /* 0x000ee20000000800 */
[----:B------:R-:W-:Y:S02]  /*8dc0*/  FMUL.FTZ R85, R150, R85 ;  /* 0x0000005596557220 */ /* 0x000fe40000410000 */
[C---:B------:R-:W-:Y:S01]  /*8dd0*/  HMMA.16816.F32.BF16 R56, R144.reuse, R104, R56 ;  /* 0x000000689038723c */ /* 0x040fe20000041838 */
[C---:B------:R-:W-:Y:S03]  /*8de0*/  FMUL.FTZ R86, R148.reuse, R86 ;  /* 0x0000005694567220 */ /* 0x040fe60000410000 */
[----:B------:R-:W-:Y:S02]  /*8df0*/  FMUL.FTZ R87, R148, R87 ;  /* 0x0000005794577220 */ /* 0x000fe40000410000 */
[--C-:B------:R-:W-:Y:S01]  /*8e00*/  FFMA.FTZ R248, R248, c[0x0][0x2d0], -R162.reuse ;  /* 0x0000b400f8f87a23 */ /* 0x100fe200000108a2 */
[----:B------:R-:W-:Y:S01]  /*8e10*/  MUFU.EX2 R242, R242 ;  /* 0x000000f200f27308 */ /* 0x000fe20000000800 */
[-C--:B------:R-:W-:Y:S01]  /*8e20*/  HMMA.16816.F32.BF16 R60, R144, R106.reuse, R60 ;  /* 0x0000006a903c723c */ /* 0x080fe2000004183c */
[--C-:B------:R-:W-:Y:S03]  /*8e30*/  FFMA.FTZ R251, R251, c[0x0][0x2d0], -R162.reuse ;  /* 0x0000b400fbfb7a23 */ /* 0x100fe600000108a2 */
[--C-:B------:R-:W-:Y:S02]  /*8e40*/  FFMA.FTZ R252, R252, c[0x0][0x2d0], -R162.reuse ;  /* 0x0000b400fcfc7a23 */ /* 0x100fe400000108a2 */
[--C-:B------:R-:W-:Y:S02]  /*8e50*/  FFMA.FTZ R250, R250, c[0x0][0x2d0], -R162.reuse ;  /* 0x0000b400fafa7a23 */ /* 0x100fe400000108a2 */
[C---:B------:R-:W-:Y:S01]  /*8e60*/  HMMA.16816.F32.BF16 R64, R156.reuse, R106, R64 ;  /* 0x0000006a9c40723c */ /* 0x040fe20000041840 */
[----:B------:R-:W3:Y:S01]  /*8e70*/  LDSM.16.MT88.4 R104, [R212+0x1900] ;  /* 0x00190000d468783b */ /* 0x000ee20000004200 */
[----:B------:R-:W1:Y:S02]  /*8e80*/  MUFU.EX2 R247, R247 ;  /* 0x000000f700f77308 */ /* 0x000e640000000800 */
[--C-:B------:R-:W-:Y:S02]  /*8e90*/  FFMA.FTZ R163, R163, c[0x0][0x2d0], -R162.reuse ;  /* 0x0000b400a3a37a23 */ /* 0x100fe400000108a2 */
[--C-:B------:R-:W-:Y:S02]  /*8ea0*/  FFMA.FTZ R160, R160, c[0x0][0x2d0], -R162.reuse ;  /* 0x0000b400a0a07a23 */ /* 0x100fe400000108a2 */
[----:B------:R-:W-:Y:S01]  /*8eb0*/  FFMA.FTZ R162, R153, c[0x0][0x2d0], -R162 ;  /* 0x0000b40099a27a23 */ /* 0x000fe200000108a2 */
[-C--:B-----5:R-:W-:Y:S03]  /*8ec0*/  HMMA.16816.F32.BF16 R68, R156, R100.reuse, R68 ;  /* 0x000000649c44723c */ /* 0x0a0fe60000041844 */
[----:B------:R-:W-:Y:S01]  /*8ed0*/  MUFU.EX2 R246, R246 ;  /* 0x000000f600f67308 */ /* 0x000fe20000000800 */
[----:B------:R-:W-:Y:S01]  /*8ee0*/  FFMA.FTZ R175, R150, R243, R175 ;  /* 0x000000f396af7223 */ /* 0x000fe200000100af */
[----:B------:R-:W-:Y:S01]  /*8ef0*/  MOV R150, R151 ;  /* 0x0000009700967202 */ /* 0x000fe20000000f00 */
[----:B------:R-:W-:Y:S01]  /*8f00*/  FFMA.FTZ R155, R148, R241, R155 ;  /* 0x000000f1949b7223 */ /* 0x000fe2000001009b */
[----:B------:R-:W-:Y:S01]  /*8f10*/  MOV R148, R149 ;  /* 0x0000009500947202 */ /* 0x000fe20000000f00 */
[C---:B------:R-:W-:Y:S01]  /*8f20*/  HMMA.16816.F32.BF16 R72, R144.reuse, R100, R72 ;  /* 0x000000649048723c */ /* 0x040fe20000041848 */
[----:B------:R-:W-:Y:S03]  /*8f30*/  FFMA.FTZ R177, R2, R239, R177 ;  /* 0x000000ef02b17223 */ /* 0x000fe600000100b1 */
[----:B------:R-:W-:Y:S01]  /*8f40*/  FFMA.FTZ R185, R0, R237, R185 ;  /* 0x000000ed00b97223 */ /* 0x000fe200000100b9 */
[----:B------:R-:W-:Y:S01]  /*8f50*/  MUFU.EX2 R249, R249 ;  /* 0x000000f900f97308 */ /* 0x000fe20000000800 */
[----:B------:R-:W-:Y:S01]  /*8f60*/  FADD.FTZ R174, R174, R175 ;  /* 0x000000afaeae7221 */ /* 0x000fe20000010000 */
[----:B--2---:R-:W-:Y:S01]  /*8f70*/  F2FP.BF16.PACK_AB R100, R187, R186 ;  /* 0x000000babb64723e */ /* 0x004fe200000010ff */
[-C--:B------:R-:W-:Y:S01]  /*8f80*/  HMMA.16816.F32.BF16 R76, R144, R102.reuse, R76 ;  /* 0x00000066904c723c */ /* 0x080fe2000004184c */
[----:B----4-:R-:W-:Y:S03]  /*8f90*/  F2FP.BF16.PACK_AB R101, R189, R188 ;  /* 0x000000bcbd65723e */ /* 0x010fe600000010ff */
[----:B------:R-:W-:Y:S01]  /*8fa0*/  MOV R2, R3 ;  /* 0x0000000300027202 */ /* 0x000fe20000000f00 */
[----:B------:R-:W-:Y:S02]  /*8fb0*/  FADD.FTZ R154, R154, R155 ;  /* 0x0000009b9a9a7221 */ /* 0x000fe40000010000 */
[----:B------:R-:W-:Y:S01]  /*8fc0*/  MUFU.EX2 R248, R248 ;  /* 0x000000f800f87308 */ /* 0x000fe20000000800 */
[C---:B------:R-:W-:Y:S01]  /*8fd0*/  HMMA.16816.F32.BF16 R80, R156.reuse, R102, R80 ;  /* 0x000000669c50723c */ /* 0x040fe20000041850 */
[----:B------:R-:W-:Y:S03]  /*8fe0*/  FADD.FTZ R176, R176, R177 ;  /* 0x000000b1b0b07221 */ /* 0x000fe60000010000 */
[----:B------:R-:W-:Y:S02]  /*8ff0*/  FADD.FTZ R184, R184, R185 ;  /* 0x000000b9b8b87221 */ /* 0x000fe40000010000 */
[----:B------:R-:W-:Y:S01]  /*9000*/  FADD.FTZ R173, R173, R174 ;  /* 0x000000aeadad7221 */ /* 0x000fe20000010000 */
[----:B-1----:R-:W-:Y:S01]  /*9010*/  F2FP.BF16.PACK_AB R102, R195, R190 ;  /* 0x000000bec366723e */ /* 0x002fe200000010ff */
[-C--:B---3--:R-:W-:Y:S01]  /*9020*/  HMMA.16816.F32.BF16 R84, R156, R104.reuse, R84 ;  /* 0x000000689c54723c */ /* 0x088fe20000041854 */
[----:B------:R-:W-:Y:S01]  /*9030*/  F2FP.BF16.PACK_AB R103, R199, R196 ;  /* 0x000000c4c767723e */ /* 0x000fe200000010ff */
[----:B------:R-:W1:Y:S02]  /*9040*/  MUFU.EX2 R251, R251 ;  /* 0x000000fb00fb7308 */ /* 0x000e640000000800 */
[----:B------:R-:W-:Y:S02]  /*9050*/  FADD.FTZ R179, R179, R154 ;  /* 0x0000009ab3b37221 */ /* 0x000fe40000010000 */
[----:B------:R-:W-:Y:S02]  /*9060*/  FADD.FTZ R181, R181, R176 ;  /* 0x000000b0b5b57221 */ /* 0x000fe40000010000 */
[C---:B------:R-:W-:Y:S01]  /*9070*/  HMMA.16816.F32.BF16 R88, R144.reuse, R104, R88 ;  /* 0x000000689058723c */ /* 0x040fe20000041858 */
[----:B------:R-:W-:Y:S03]  /*9080*/  FADD.FTZ R183, R183, R184 ;  /* 0x000000b8b7b77221 */ /* 0x000fe60000010000 */
[----:B------:R-:W-:Y:S01]  /*9090*/  MUFU.EX2 R252, R252 ;  /* 0x000000fc00fc7308 */ /* 0x000fe20000000800 */
[----:B------:R-:W-:Y:S02]  /*90a0*/  FADD.FTZ R173, R172, R173 ;  /* 0x000000adacad7221 */ /* 0x000fe40000010000 */
[----:B------:R-:W-:Y:S01]  /*90b0*/  F2FP.BF16.PACK_AB R104, R247, R242 ;  /* 0x000000f2f768723e */ /* 0x000fe200000010ff */
[-C--:B------:R-:W-:Y:S01]  /*90c0*/  HMMA.16816.F32.BF16 R92, R144, R106.reuse, R92 ;  /* 0x0000006a905c723c */ /* 0x080fe2000004185c */
[----:B------:R-:W-:Y:S03]  /*90d0*/  FADD.FTZ R179, R178, R179 ;  /* 0x000000b3b2b37221 */ /* 0x000fe60000010000 */
[----:B------:R-:W-:Y:S02]  /*90e0*/  FADD.FTZ R181, R180, R181 ;  /* 0x000000b5b4b57221 */ /* 0x000fe40000010000 */
[----:B------:R-:W2:Y:S01]  /*90f0*/  MUFU.EX2 R250, R250 ;  /* 0x000000fa00fa7308 */ /* 0x000ea20000000800 */
[----:B------:R-:W-:Y:S01]  /*9100*/  FADD.FTZ R183, R182, R183 ;  /* 0x000000b7b6b77221 */ /* 0x000fe20000010000 */
[----:B------:R-:W-:Y:S01]  /*9110*/  HMMA.16816.F32.BF16 R96, R156, R106, R96 ;  /* 0x0000006a9c60723c */ /* 0x000fe20000041860 */
[----:B------:R-:W-:Y:S03]  /*9120*/  FADD.FTZ R186, R186, R173 ;  /* 0x000000adbaba7221 */ /* 0x000fe60000010000 */
[----:B-1----:R-:W-:Y:S01]  /*9130*/  F2FP.BF16.PACK_AB R105, R251, R248 ;  /* 0x000000f8fb69723e */ /* 0x002fe200000010ff */
[----:B------:R-:W-:Y:S02]  /*9140*/  FADD.FTZ R188, R188, R179 ;  /* 0x000000b3bcbc7221 */ /* 0x000fe40000010000 */
[----:B------:R-:W-:Y:S01]  /*9150*/  F2FP.BF16.PACK_AB R106, R249, R246 ;  /* 0x000000f6f96a723e */ /* 0x000fe200000010ff */
[-C--:B------:R-:W-:Y:S01]  /*9160*/  HMMA.16816.F32.BF16 R4, R100, R108.reuse, R4 ;  /* 0x0000006c6404723c */ /* 0x080fe20000041804 */
[----:B------:R-:W-:Y:S03]  /*9170*/  MUFU.EX2 R198, R198 ;  /* 0x000000c600c67308 */ /* 0x000fe60000000800 */
[----:B------:R-:W-:Y:S02]  /*9180*/  FADD.FTZ R242, R242, R181 ;  /* 0x000000b5f2f27221 */ /* 0x000fe40000010000 */
[----:B------:R-:W-:Y:S02]  /*9190*/  FADD.FTZ R248, R248, R183 ;  /* 0x000000b7f8f87221 */ /* 0x000fe40000010000 */
[----:B------:R-:W-:Y:S03]  /*91a0*/  FADD.FTZ R187, R187, R186 ;  /* 0x000000babbbb7221 */ /* 0x000fe60000010000 */
[----:B------:R-:W1:Y:S01]  /*91b0*/  MUFU.EX2 R197, R197 ;  /* 0x000000c500c57308 */ /* 0x000e620000000800 */
[----:B------:R-:W-:Y:S01]  /*91c0*/  FADD.FTZ R189, R189, R188 ;  /* 0x000000bcbdbd7221 */ /* 0x000fe20000010000 */
[----:B--2---:R-:W-:Y:S01]  /*91d0*/  F2FP.BF16.PACK_AB R107, R250, R252 ;  /* 0x000000fcfa6b723e */ /* 0x004fe200000010ff */
[----:B------:R-:W-:Y:S02]  /*91e0*/  FADD.FTZ R247, R247, R242 ;  /* 0x000000f2f7f77221 */ /* 0x000fe40000010000 */
[----:B------:R-:W-:Y:S02]  /*91f0*/  FADD.FTZ R251, R251, R248 ;  /* 0x000000f8fbfb7221 */ /* 0x000fe40000010000 */
[----:B------:R-:W-:Y:S02]  /*9200*/  FADD.FTZ R190, R190, R187 ;  /* 0x000000bbbebe7221 */ /* 0x000fe40000010000 */
[C---:B------:R-:W-:Y:S01]  /*9210*/  HMMA.16816.F32.BF16 R8, R104.reuse, R108, R8 ;  /* 0x0000006c6808723c */ /* 0x040fe20000041808 */
[----:B------:R-:W2:Y:S01]  /*9220*/  MUFU.EX2 R193, R193 ;  /* 0x000000c100c17308 */ /* 0x000ea20000000800 */
[----:B------:R-:W-:Y:S02]  /*9230*/  FADD.FTZ R196, R196, R189 ;  /* 0x000000bdc4c47221 */ /* 0x000fe40000010000 */
[----:B------:R-:W-:Y:S02]  /*9240*/  FADD.FTZ R246, R246, R247 ;  /* 0x000000f7f6f67221 */ /* 0x000fe40000010000 */
[----:B------:R-:W-:Y:S02]  /*9250*/  FADD.FTZ R251, R252, R251 ;  /* 0x000000fbfcfb7221 */ /* 0x000fe40000010000 */
[-C--:B------:R-:W-:Y:S01]  /*9260*/  HMMA.16816.F32.BF16 R12, R104, R110.reuse, R12 ;  /* 0x0000006e680c723c */ /* 0x080fe2000004180c */
[----:B------:R-:W-:Y:S02]  /*9270*/  FADD.FTZ R195, R195, R190 ;  /* 0x000000bec3c37221 */ /* 0x000fe40000010000 */
[----:B------:R-:W3:Y:S01]  /*9280*/  MUFU.EX2 R191, R191 ;  /* 0x000000bf00bf7308 */ /* 0x000ee20000000800 */
[----:B------:R-:W-:Y:S01]  /*9290*/  FADD.FTZ R196, R199, R196 ;  /* 0x000000c4c7c47221 */ /* 0x000fe20000010000 */
[----:B-1----:R-:W-:Y:S01]  /*92a0*/  F2FP.BF16.PACK_AB R156, R197, R198 ;  /* 0x000000c6c59c723e */ /* 0x002fe200000010ff */
[----:B------:R-:W-:Y:S02]  /*92b0*/  FADD.FTZ R246, R249, R246 ;  /* 0x000000f6f9f67221 */ /* 0x000fe40000010000 */
[C---:B------:R-:W-:Y:S01]  /*92c0*/  HMMA.16816.F32.BF16 R16, R100.reuse, R110, R16 ;  /* 0x0000006e6410723c */ /* 0x040fe20000041810 */
[----:B------:R-:W1:Y:S03]  /*92d0*/  LDSM.16.MT88.4 R108, [R212+0x1100] ;  /* 0x00110000d46c783b */ /* 0x000e660000004200 */
[----:B------:R-:W-:Y:S01]  /*92e0*/  FADD.FTZ R251, R250, R251 ;  /* 0x000000fbfafb7221 */ /* 0x000fe20000010000 */
[----:B------:R-:W4:Y:S01]  /*92f0*/  MUFU.EX2 R192, R192 ;  /* 0x000000c000c07308 */ /* 0x000f220000000800 */
[----:B------:R-:W-:Y:S02]  /*9300*/  FADD.FTZ R198, R198, R195 ;  /* 0x000000c3c6c67221 */ /* 0x000fe40000010000 */
[-C--:B------:R-:W-:Y:S01]  /*9310*/  HMMA.16816.F32.BF16 R20, R100, R112.reuse, R20 ;  /* 0x000000706414723c */ /* 0x080fe20000041814 */
[----:B--2---:R-:W-:Y:S03]  /*9320*/  FADD.FTZ R196, R193, R196 ;  /* 0x000000c4c1c47221 */ /* 0x004fe60000010000 */
[----:B------:R-:W-:Y:S03]  /*9330*/  FADD.FTZ R197, R197, R198 ;  /* 0x000000c6c5c57221 */ /* 0x000fe60000010000 */
[----:B------:R-:W2:Y:S01]  /*9340*/  MUFU.EX2 R244, R244 ;  /* 0x000000f400f47308 */ /* 0x000ea20000000800 */
[C---:B------:R-:W-:Y:S01]  /*9350*/  HMMA.16816.F32.BF16 R24, R104.reuse, R112, R24 ;  /* 0x000000706818723c */ /* 0x040fe20000041818 */
[C---:B---3--:R-:W-:Y:S03]  /*9360*/  F2FP.BF16.PACK_AB R157, R191.reuse, R193 ;  /* 0x000000c1bf9d723e */ /* 0x048fe600000010ff */
[----:B------:R-:W-:Y:S04]  /*9370*/  FADD.FTZ R196, R191, R196 ;  /* 0x000000c4bfc47221 */ /* 0x000fe80000010000 */
[-C--:B------:R-:W-:Y:S01]  /*9380*/  HMMA.16816.F32.BF16 R28, R104, R114.reuse, R28 ;  /* 0x00000072681c723c */ /* 0x080fe2000004181c */
[----:B------:R-:W3:Y:S03]  /*9390*/  MUFU.EX2 R194, R194 ;  /* 0x000000c200c27308 */ /* 0x000ee60000000800 */
[----:B----4-:R-:W-:Y:S04]  /*93a0*/  FADD.FTZ R197, R192, R197 ;  /* 0x000000c5c0c57221 */ /* 0x010fe80000010000 */
[C---:B------:R-:W-:Y:S01]  /*93b0*/  HMMA.16816.F32.BF16 R32, R100.reuse, R114, R32 ;  /* 0x000000726420723c */ /* 0x040fe20000041820 */
[----:B------:R-:W4:Y:S02]  /*93c0*/  LDSM.16.MT88.4 R112, [R214+0x1d00] ;  /* 0x001d0000d670783b */ /* 0x000f240000004200 */
[----:B------:R-:W5:Y:S01]  /*93d0*/  MUFU.EX2 R127, R163 ;  /* 0x000000a3007f7308 */ /* 0x000f620000000800 */
[C---:B--2---:R-:W-:Y:S04]  /*93e0*/  F2FP.BF16.PACK_AB R158, R244.reuse, R192 ;  /* 0x000000c0f49e723e */ /* 0x044fe800000010ff */
[-C--:B------:R-:W-:Y:S01]  /*93f0*/  HMMA.16816.F32.BF16 R36, R100, R116.reuse, R36 ;  /* 0x000000746424723c */ /* 0x080fe20000041824 */
[----:B------:R-:W-:Y:S04]  /*9400*/  FADD.FTZ R243, R244, R197 ;  /* 0x000000c5f4f37221 */ /* 0x000fe80000010000 */
[----:B------:R2:W-:Y:S03]  /*9410*/  MUFU.EX2 R138, R160 ;  /* 0x000000a0008a7308 */ /* 0x0005e60000000800 */
[C---:B------:R-:W-:Y:S01]  /*9420*/  HMMA.16816.F32.BF16 R40, R104.reuse, R116, R40 ;  /* 0x000000746828723c */ /* 0x040fe20000041828 */
[----:B---3--:R-:W-:Y:S06]  /*9430*/  F2FP.BF16.PACK_AB R159, R194, R136 ;  /* 0x00000088c29f723e */ /* 0x008fec00000010ff */
[----:B------:R3:W3:Y:S01]  /*9440*/  MUFU.EX2 R153, R162 ;  /* 0x000000a200997308 */ /* 0x0006e20000000800 */
[-C--:B------:R-:W-:Y:S01]  /*9450*/  HMMA.16816.F32.BF16 R44, R104, R118.reuse, R44 ;  /* 0x00000076682c723c */ /* 0x080fe2000004182c */
[----:B-----5:R-:W-:Y:S07]  /*9460*/  F2FP.BF16.PACK_AB R161, R127, R125 ;  /* 0x0000007d7fa1723e */ /* 0x020fee00000010ff */
[C---:B------:R-:W-:Y:S01]  /*9470*/  HMMA.16816.F32.BF16 R48, R100.reuse, R118, R48 ;  /* 0x000000766430723c */ /* 0x040fe20000041830 */
[----:B------:R-:W5:Y:S03]  /*9480*/  LDSM.16.MT88.4 R116, [R212+0x1d00] ;  /* 0x001d0000d474783b */ /* 0x000f660000004200 */
[----:B--2---:R-:W-:Y:S04]  /*9490*/  F2FP.BF16.PACK_AB R160, R126, R124 ;  /* 0x0000007c7ea0723e */ /* 0x004fe800000010ff */
[-C--:B-1----:R-:W-:Y:S01]  /*94a0*/  HMMA.16816.F32.BF16 R52, R100, R108.reuse, R52 ;  /* 0x0000006c6434723c */ /* 0x082fe20000041834 */
[----:B---3--:R-:W-:Y:S07]  /*94b0*/  F2FP.BF16.PACK_AB R162, R139, R137 ;  /* 0x000000898ba2723e */ /* 0x008fee00000010ff */
[C---:B------:R-:W-:Y:S01]  /*94c0*/  HMMA.16816.F32.BF16 R56, R104.reuse, R108, R56 ;  /* 0x0000006c6838723c */ /* 0x040fe20000041838 */
[-C--:B------:R-:W-:Y:S07]  /*94d0*/  F2FP.BF16.PACK_AB R163, R153, R138.reuse ;  /* 0x0000008a99a3723e */ /* 0x080fee00000010ff */
[-C--:B------:R-:W-:Y:S08]  /*94e0*/  HMMA.16816.F32.BF16 R60, R104, R110.reuse, R60 ;  /* 0x0000006e683c723c */ /* 0x080ff0000004183c */
[C---:B------:R-:W-:Y:S01]  /*94f0*/  HMMA.16816.F32.BF16 R64, R100.reuse, R110, R64 ;  /* 0x0000006e6440723c */ /* 0x040fe20000041840 */
[----:B------:R-:W1:Y:S07]  /*9500*/  LDSM.16.MT88.4 R108, [R214+0x900] ;  /* 0x00090000d66c783b */ /* 0x000e6e0000004200 */
[-C--:B----4-:R-:W-:Y:S08]  /*9510*/  HMMA.16816.F32.BF16 R68, R100, R112.reuse, R68 ;  /* 0x000000706444723c */ /* 0x090ff00000041844 */
[C---:B------:R-:W-:Y:S08]  /*9520*/  HMMA.16816.F32.BF16 R72, R104.reuse, R112, R72 ;  /* 0x000000706848723c */ /* 0x040ff00000041848 */
[-C--:B------:R-:W-:Y:S08]  /*9530*/  HMMA.16816.F32.BF16 R76, R104, R114.reuse, R76 ;  /* 0x00000072684c723c */ /* 0x080ff0000004184c */
[C---:B------:R-:W-:Y:S08]  /*9540*/  HMMA.16816.F32.BF16 R80, R100.reuse, R114, R80 ;  /* 0x000000726450723c */ /* 0x040ff00000041850 */
[-C--:B-----5:R-:W-:Y:S08]  /*9550*/  HMMA.16816.F32.BF16 R84, R100, R116.reuse, R84 ;  /* 0x000000746454723c */ /* 0x0a0ff00000041854 */
[C---:B------:R-:W-:Y:S08]  /*9560*/  HMMA.16816.F32.BF16 R88, R104.reuse, R116, R88 ;  /* 0x000000746858723c */ /* 0x040ff00000041858 */
[-C--:B------:R-:W-:Y:S08]  /*9570*/  HMMA.16816.F32.BF16 R92, R104, R118.reuse, R92 ;  /* 0x00000076685c723c */ /* 0x080ff0000004185c */
[----:B------:R-:W-:Y:S08]  /*9580*/  HMMA.16816.F32.BF16 R96, R100, R118, R96 ;  /* 0x000000766460723c */ /* 0x000ff00000041860 */
[-C--:B-1----:R-:W-:Y:S01]  /*9590*/  HMMA.16816.F32.BF16 R144, R156, R108.reuse, R4 ;  /* 0x0000006c9c90723c */ /* 0x082fe20000041804 */
[----:B------:R-:W1:Y:S07]  /*95a0*/  LDSM.16.MT88.4 R4, [R212+0x2100] ;  /* 0x00210000d404783b */ /* 0x000e6e0000004200 */
[C---:B------:R-:W-:Y:S07]  /*95b0*/  HMMA.16816.F32.BF16 R140, R160.reuse, R108, R8 ;  /* 0x0000006ca08c723c */ /* 0x040fee0000041808 */
[----:B------:R-:W-:Y:S02]  /*95c0*/  MOV R11, R139 ;  /* 0x0000008b000b7202 */ /* 0x000fe40000000f00 */
[----:B------:R-:W-:Y:S03]  /*95d0*/  MOV R10, R138 ;  /* 0x0000008a000a7202 */ /* 0x000fe60000000f00 */
[----:B------:R-:W-:Y:S02]  /*95e0*/  MOV R9, R137 ;  /* 0x0000008900097202 */ /* 0x000fe40000000f00 */
[----:B------:R-:W-:Y:S02]  /*95f0*/  MOV R8, R136 ;  /* 0x0000008800087202 */ /* 0x000fe40000000f00 */
[-C--:B------:R-:W-:Y:S03]  /*9600*/  HMMA.16816.F32.BF16 R136, R160, R110.reuse, R12 ;  /* 0x0000006ea088723c */ /* 0x080fe6000004180c */
[----:B------:R-:W-:Y:S04]  /*9610*/  FADD.FTZ R241, R8, R196 ;  /* 0x000000c408f17221 */ /* 0x000fe80000010000 */
[----:B------:R-:W-:Y:S01]  /*9620*/  MOV R15, R127 ;  /* 0x0000007f000f7202 */ /* 0x000fe20000000f00 */
[C---:B------:R-:W-:Y:S01]  /*9630*/  HMMA.16816.F32.BF16 R100, R156.reuse, R110, R16 ;  /* 0x0000006e9c64723c */ /* 0x040fe20000041810 */
[----:B------:R-:W-:Y:S03]  /*9640*/  MOV R14, R126 ;  /* 0x0000007e000e7202 */ /* 0x000fe60000000f00 */
[----:B------:R-:W-:Y:S01]  /*9650*/  MOV R13, R125 ;  /* 0x0000007d000d7202 */ /* 0x000fe20000000f00 */
[----:B------:R-:W-:Y:S01]  /*9660*/  FADD.FTZ R241, R194, R241 ;  /* 0x000000f1c2f17221 */ /* 0x000fe20000010000 */
[----:B------:R-:W-:Y:S02]  /*9670*/  MOV R12, R124 ;  /* 0x0000007c000c7202 */ /* 0x000fe40000000f00 */
[-C--:B------:R-:W-:Y:S01]  /*9680*/  HMMA.16816.F32.BF16 R104, R156, R120.reuse, R20 ;  /* 0x000000789c68723c */ /* 0x080fe20000041814 */
[----:B------:R-:W-:Y:S03]  /*9690*/  FADD.FTZ R251, R13, R251 ;  /* 0x000000fb0dfb7221 */ /* 0x000fe60000010000 */
[----:B------:R-:W-:Y:S02]  /*96a0*/  FADD.FTZ R246, R12, R246 ;  /* 0x000000f60cf67221 */ /* 0x000fe40000010000 */
[----:B------:R-:W-:Y:S02]  /*96b0*/  FADD.FTZ R251, R15, R251 ;  /* 0x000000fb0ffb7221 */ /* 0x000fe40000010000 */
[C---:B------:R-:W-:Y:S01]  /*96c0*/  HMMA.16816.F32.BF16 R108, R160.reuse, R120, R24 ;  /* 0x00000078a06c723c */ /* 0x040fe20000041818 */
[----:B------:R-:W-:Y:S03]  /*96d0*/  FADD.FTZ R246, R14, R246 ;  /* 0x000000f60ef67221 */ /* 0x000fe60000010000 */
[----:B------:R-:W-:Y:S02]  /*96e0*/  FADD.FTZ R0, R10, R251 ;  /* 0x000000fb0a007221 */ /* 0x000fe40000010000 */
[----:B------:R-:W-:Y:S02]  /*96f0*/  FADD.FTZ R246, R9, R246 ;  /* 0x000000f609f67221 */ /* 0x000fe40000010000 */
[-C--:B------:R-:W-:Y:S01]  /*9700*/  HMMA.16816.F32.BF16 R112, R160, R122.reuse, R28 ;  /* 0x0000007aa070723c */ /* 0x080fe2000004181c */
[----:B------:R-:W-:Y:S03]  /*9710*/  FADD.FTZ R237, R153, R0 ;  /* 0x0000000099ed7221 */ /* 0x000fe60000010000 */
[----:B------:R-:W-:Y:S01]  /*9720*/  FADD.FTZ R239, R11, R246 ;  /* 0x000000f60bef7221 */ /* 0x000fe20000010000 */
[----:B------:R-:W-:Y:S03]  /*9730*/  MOV R0, R152 ;  /* 0x0000009800007202 */ /* 0x000fe60000000f00 */
        /* <DEDUP_REMOVED lines=13> */
[-C--:B-1----:R-:W-:Y:S08]  /*9810*/  HMMA.16816.F32.BF16 R84, R156, R4.reuse, R84 ;  /* 0x000000049c54723c */ /* 0x082ff00000041854 */
[C---:B------:R-:W-:Y:S08]  /*9820*/  HMMA.16816.F32.BF16 R88, R160.reuse, R4, R88 ;  /* 0x00000004a058723c */ /* 0x040ff00000041858 */
[-C--:B------:R-:W-:Y:S08]  /*9830*/  HMMA.16816.F32.BF16 R92, R160, R6.reuse, R92 ;  /* 0x00000006a05c723c */ /* 0x080ff0000004185c */
[----:B------:R-:W-:Y:S01]  /*9840*/  HMMA.16816.F32.BF16 R96, R156, R6, R96 ;  /* 0x000000069c60723c */ /* 0x000fe20000041860 */
[----:B------:R-:W-:-:S07]  /*9850*/  @P0 BRA `(.L_x_500) ;  /* 0xffffc1e000000947 */ /* 0x000fce000383ffff */
.L_x_479:
[----:B------:R-:W1:Y:S01]  /*9860*/  S2UR UR14, SR_CTAID.X ;  /* 0x00000000000e79c3 */ /* 0x000e620000002500 */
[----:B------:R-:W-:Y:S01]  /*9870*/  ULDC.64 UR4, c[0x0][0x2c8] ;  /* 0x0000b20000047ab9 */ /* 0x000fe20000000a00 */
[----:B------:R-:W-:Y:S01]  /*9880*/  IMAD.MOV.U32 R0, RZ, RZ, 0x1 ;  /* 0x00000001ff007424 */ /* 0x000fe200078e00ff */
[----:B------:R-:W-:Y:S01]  /*9890*/  PLOP3.LUT P0, PT, PT, PT, UP1, 0x40, 0x0 ;  /* 0x000000000000781c */ /* 0x000fe20003f0e818 */
[----:B------:R-:W-:-:S03]  /*98a0*/  IMAD.MOV.U32 R2, RZ, RZ, c[0x0][0x2ac] ;  /* 0x0000ab00ff027624 */ /* 0x000fc600078e00ff */
[----:B------:R-:W-:-:S05]  /*98b0*/  IADD3 R5, R0, -c[0x0][0x168], RZ ;  /* 0x80005a0000057a10 */ /* 0x000fca0007ffe0ff */
[----:B------:R-:W-:Y:S01]  /*98c0*/  IMAD R2, R2, c[0x0][0x1d0], R5 ;  /* 0x0000740002027a24 */ /* 0x000fe200078e0205 */
[----:B-1----:R-:W-:-:S04]  /*98d0*/  ULEA UR14, UR14, 0x7f, 0x7 ;  /* 0x0000007f0e0e7891 */ /* 0x002fc8000f8e383f */
[----:B------:R-:W-:-:S07]  /*98e0*/  UIMAD.WIDE.U32 UR22, UR14, UR4, URZ ;  /* 0x000000040e1672a5 */ /* 0x000fce000f8e003f */
[----:B------:R-:W-:Y:S02]  /*98f0*/  @UP2 UMOV UR15, UR23 ;  /* 0x00000017000f2c82 */ /* 0x000fe40008000000 */
[----:B------:R-:W-:-:S06]  /*9900*/  @UP2 USHF.R.U32.HI UR14, URZ, UR5, UR15 ;  /* 0x000000053f0e2299 */ /* 0x000fcc000801160f */
[----:B------:R-:W-:-:S04]  /*9910*/  IADD3 R2, R2, UR14, RZ ;  /* 0x0000000e02027c10 */ /* 0x000fc8000fffe0ff */
[----:B------:R-:W-:Y:S01]  /*9920*/  IADD3 R4, R2, -c[0x0][0x324], RZ ;  /* 0x8000c90002047a10 */ /* 0x000fe20007ffe0ff */
[----:B------:R-:W-:Y:S05]  /*9930*/  @P0 BRA `(.L_x_501) ;  /* 0x000000d000000947 */ /* 0x000fea0003800000 */
[----:B------:R-:W-:-:S13]  /*9940*/  ISETP.GT.AND P0, PT, R2, -0x1, PT ;  /* 0xffffffff0200780c */ /* 0x000fda0003f04270 */
[----:B------:R-:W-:Y:S05]  /*9950*/  @P0 BRA `(.L_x_502) ;  /* 0x0000006000000947 */ /* 0x000fea0003800000 */
[----:B------:R-:W-:Y:S02]  /*9960*/  ISETP.NE.AND P0, PT, R0, c[0x0][0x32c], PT ;  /* 0x0000cb0000007a0c */ /* 0x000fe40003f05270 */
[----:B------:R-:W-:-:S11]  /*9970*/  LOP3.LUT R2, RZ, R2, RZ, 0x33, !PT ;  /* 0x00000002ff027212 */ /* 0x000fd600078e33ff */
[----:B------:R-:W-:-:S05]  /*9980*/  @P0 IMAD.HI.U32 R0, R2, c[0x0][0x330], RZ ;  /* 0x0000cc0002000a27 */ /* 0x000fca00078e00ff */
[----:B------:R-:W-:-:S04]  /*9990*/  @P0 SHF.R.U32.HI R2, RZ, c[0x0][0x334], R0 ;  /* 0x0000cd00ff020a19 */ /* 0x000fc80000011600 */
[----:B------:R-:W-:Y:S01]  /*99a0*/  LOP3.LUT R2, RZ, R2, RZ, 0x33, !PT ;  /* 0x00000002ff027212 */ /* 0x000fe200078e33ff */
[----:B------:R-:W-:Y:S05]  /*99b0*/  BRA `(.L_x_503) ;  /* 0x0000003000007947 */ /* 0x000fea0003800000 */
.L_x_502:
[----:B------:R-:W-:-:S13]  /*99c0*/  ISETP.NE.AND P0, PT, R0, c[0x0][0x32c], PT ;  /* 0x0000cb0000007a0c */ /* 0x000fda0003f05270 */
[----:B------:R-:W-:-:S05]  /*99d0*/  @P0 IMAD.HI.U32 R0, R2, c[0x0][0x330], RZ ;  /* 0x0000cc0002000a27 */ /* 0x000fca00078e00ff */
[----:B------:R-:W-:-:S05]  /*99e0*/  @P0 SHF.R.U32.HI R2, RZ, c[0x0][0x334], R0 ;  /* 0x0000cd00ff020a19 */ /* 0x000fca0000011600 */
.L_x_503:
[----:B------:R-:W-:-:S05]  /*99f0*/  IMAD R5, R2, c[0x0][0x32c], RZ ;  /* 0x0000cb0002057a24 */ /* 0x000fca00078e02ff */
[----:B------:R-:W-:-:S04]  /*9a00*/  IMNMX R4, R4, R5, !PT ;  /* 0x0000000504047217 */ /* 0x000fc80007800200 */
.L_x_501:
[----:B------:R-:W-:-:S05]  /*9a10*/  IADD3 R5, R4, 0x2f, RZ ;  /* 0x0000002f04057810 */ /* 0x000fca0007ffe0ff */
[----:B------:R-:W-:-:S05]  /*9a20*/  IMAD.HI R5, R5, 0x2aaaaaab, RZ ;  /* 0x2aaaaaab05057827 */ /* 0x000fca00078e02ff */
[----:B------:R-:W-:-:S04]  /*9a30*/  SHF.R.U32.HI R0, RZ, 0x1f, R5 ;  /* 0x0000001fff007819 */ /* 0x000fc80000011605 */
[----:B------:R-:W-:-:S04]  /*9a40*/  LEA.HI.SX32 R0, R5, R0, 0x1d ;  /* 0x0000000005007211 */ /* 0x000fc800078feaff */
[----:B------:R-:W-:-:S04]  /*9a50*/  IMNMX R247, R221, R0, !PT ;  /* 0x00000000ddf77217 */ /* 0x000fc80007800200 */
[----:B------:R-:W-:-:S13]  /*9a60*/  ISETP.GE.AND P0, PT, R236, R247, PT ;  /* 0x000000f7ec00720c */ /* 0x000fda0003f06270 */
[----:B------:R-:W-:Y:S05]  /*9a70*/  @!P0 BRA `(.L_x_504) ;  /* 0x000029a000008947 */ /* 0x000fea0003800000 */
[C---:B------:R-:W-:Y:S01]  /*9a80*/  SHF.L.U64.HI R246, R230.reuse, 0x1, R245 ;  /* 0x00000001e6f67819 */ /* 0x040fe200000102f5 */
[----:B------:R-:W-:Y:S01]  /*9a90*/  IMAD.SHL.U32 R244, R230, 0x2, RZ ;  /* 0x00000002e6f47824 */ /* 0x000fe200078e00ff */
[C---:B------:R-:W-:Y:S01]  /*9aa0*/  SHF.L.U64.HI R242, R219.reuse, 0x1, R234 ;  /* 0x00000001dbf27819 */ /* 0x040fe200000102ea */
[----:B------:R-:W-:Y:S02]  /*9ab0*/  IMAD.SHL.U32 R240, R219, 0x2, RZ ;  /* 0x00000002dbf07824 */ /* 0x000fe400078e00ff */
.L_x_509:
[----:B------:R-:W-:Y:S04]  /*9ac0*/  DEPBAR.LE SB0, 0x0 ;  /* 0x000080000000791a */ /* 0x000fe80000000000 */
[----:B------:R-:W-:Y:S01]  /*9ad0*/  BAR.SYNC.DEFER_BLOCKING 0x0 ;  /* 0x0000000000007b1d */ /* 0x000fe20000010000 */
[----:B------:R-:W-:Y:S01]  /*9ae0*/  ISETP.GT.AND P0, PT, R221, R236, PT ;  /* 0x000000ecdd00720c */ /* 0x000fe20003f04270 */
[----:B------:R-:W-:Y:S01]  /*9af0*/  IMAD.MOV.U32 R148, RZ, RZ, R151 ;  /* 0x000000ffff947224 */ /* 0x000fe200078e0097 */
[----:B------:R-:W-:Y:S01]  /*9b00*/  MOV R2, R149 ;  /* 0x0000009500027202 */ /* 0x000fe20000000f00 */
[----:B------:R-:W-:Y:S02]  /*9b10*/  IMAD.MOV.U32 R0, RZ, RZ, R3 ;  /* 0x000000ffff007224 */ /* 0x000fe400078e0003 */
        /* <DEDUP_REMOVED lines=20> */
[----:B------:R-:W-:Y:S02]  /*9c60*/  IMAD R9, R226, c[0x0][0x20c], R9 ;  /* 0x00008300e2097a24 */ /* 0x000fe400078e0209 */
[----:B------:R-:W-:Y:S02]  /*9c70*/  IMAD R5, R225, c[0x0][0x21c], R5 ;  /* 0x00008700e1057a24 */ /* 0x000fe400078e0205 */
[----:B------:R-:W-:Y:S01]  /*9c80*/  IMAD.IADD R7, R7, 0x1, R9 ;  /* 0x0000000107077824 */ /* 0x000fe200078e0209 */
[C---:B------:R-:W-:Y:S01]  /*9c90*/  SHF.L.U64.HI R9, R218.reuse, 0x1, R233 ;  /* 0x00000001da097819 */ /* 0x040fe200000102e9 */
        /* <DEDUP_REMOVED lines=8> */
[----:B-----5:R-:W-:Y:S05]  /*9d20*/  IADD3 R14, P0, R5, R244, RZ ;  /* 0x000000f4050e7210 */ /* 0x020fea0007f1e0ff */
[----:B----4-:R-:W-:Y:S01]  /*9d30*/  IMAD.X R15, R7, 0x1, R246, P0 ;  /* 0x00000001070f7824 */ /* 0x010fe200000e06f6 */
[----:B------:R-:W-:Y:S04]  /*9d40*/  IADD3 R10, P0, R5, R240, RZ ;  /* 0x000000f0050a7210 */ /* 0x000fe80007f1e0ff */
        /* <DEDUP_REMOVED lines=12> */
.L_x_541:
[----:B------:R-:W-:Y:S02]  /*9e10*/  ISETP.GE.AND P3, PT, R230, c[0x0][0x1d4], PT ;  /* 0x00007500e6007a0c */ /* 0x000fe40003f66270 */
[----:B--2---:R-:W-:Y:S02]  /*9e20*/  IADD3 R10, P0, R5, R244, RZ ;  /* 0x000000f4050a7210 */ /* 0x004fe40007f1e0ff */
[----:B------:R-:W-:Y:S02]  /*9e30*/  ISETP.GE.AND P2, PT, R229, c[0x0][0x1d4], PT ;  /* 0x00007500e5007a0c */ /* 0x000fe40003f46270 */
[----:B------:R-:W-:Y:S01]  /*9e40*/  ISETP.GE.AND P1, PT, R228, c[0x0][0x1d4], PT ;  /* 0x00007500e4007a0c */ /* 0x000fe20003f26270 */
[----:B---3--:R-:W-:Y:S01]  /*9e50*/  IMAD.X R11, R15, 0x1, R246, P0 ;  /* 0x000000010f0b7824 */ /* 0x008fe200000e06f6 */
[----:B------:R-:W-:Y:S05]  /*9e60*/  IADD3 R6, P0, R5, R240, RZ ;  /* 0x000000f005067210 */ /* 0x000fea0007f1e0ff */
[----:B------:R-:W-:Y:S01]  /*9e70*/  @!PT LDS RZ, [RZ] ;  /* 0x00000000fffff984 */ /* 0x000fe20000000800 */
[----:B------:R-:W-:Y:S01]  /*9e80*/  @!PT LDS RZ, [RZ] ;  /* 0x00000000fffff984 */ /* 0x000fe20000000800 */
[----:B------:R-:W-:Y:S01]  /*9e90*/  @!PT LDS RZ, [RZ] ;  /* 0x00000000fffff984 */ /* 0x000fe20000000800 */
[----:B------:R2:W-:Y:S01]  /*9ea0*/  LDGSTS.E.BYPASS.LTC128B.128 [R220+0x900], [R10.64], !P3 ;  /* 0x009000000adc7fae */ /* 0x0005e2000d901d4c */
[----:B------:R-:W-:Y:S01]  /*9eb0*/  IMAD.X R7, R15, 0x1, R242, P0 ;  /* 0x000000010f077824 */ /* 0x000fe200000e06f2 */
[----:B------:R-:W-:Y:S04]  /*9ec0*/  IADD3 R12, P0, R5, R12, RZ ;  /* 0x0000000c050c7210 */ /* 0x000fe80007f1e0ff */
[----:B------:R2:W-:Y:S01]  /*9ed0*/  LDGSTS.E.BYPASS.LTC128B.128 [R220+0x1500], [R6.64], !P2 ;  /* 0x0150000006dc7fae */ /* 0x0005e2000d101d4c */
[----:B----4-:R-:W-:Y:S05]  /*9ee0*/  IMAD.X R13, R15, 0x1, R9, P0 ;  /* 0x000000010f0d7824 */ /* 0x010fea00000e0609 */
[----:B------:R2:W-:Y:S03]  /*9ef0*/  LDGSTS.E.BYPASS.LTC128B.128 [R220+0x2100], [R12.64], !P1 ;  /* 0x021000000cdc7fae */ /* 0x0005e6000c901d4c */
.L_x_506:
[----:B------:R-:W-:Y:S05]  /*9f00*/  BSYNC B0 ;  /* 0x0000000000007941 */ /* 0x000fea0003800000 */
.L_x_505:
[----:B------:R-:W0:Y:S01]  /*9f10*/  LDGDEPBAR ;  /* 0x00000000000079af */ /* 0x000e220000000000 */
[----:B------:R-:W-:Y:S01]  /*9f20*/  WARPSYNC 0xffffffff ;  /* 0xffffffff00007948 */ /* 0x000fe20003800000 */
[-C--:B--2-4-:R-:W-:Y:S03]  /*9f30*/  HMMA.16816.F32.BF16 R4, R48, R16.reuse, RZ ;  /* 0x000000103004723c */ /* 0x094fe600000418ff */
[----:B------:R-:W-:Y:S03]  /*9f40*/  ISETP.GT.AND P0, PT, R236, R221, PT ;  /* 0x000000ddec00720c */ /* 0x000fe60003f04270 */
[----:B------:R-:W-:Y:S02]  /*9f50*/  LDSM.16.M88.4 R180, [R217+0x6900] ;  /* 0x00690000d9b4783b */ /* 0x000fe40000000200 */
[C---:B---3--:R-:W-:Y:S06]  /*9f60*/  HMMA.16816.F32.BF16 R8, R44.reuse, R16, RZ ;  /* 0x000000102c08723c */ /* 0x048fec00000418ff */
[----:B------:R-:W2:Y:S02]  /*9f70*/  LDSM.16.M88.4 R184, [R216+0x3100] ;  /* 0x00310000d8b8783b */ /* 0x000ea40000000200 */
[-C--:B------:R-:W-:Y:S06]  /*9f80*/  HMMA.16816.F32.BF16 R12, R44, R18.reuse, RZ ;  /* 0x000000122c0c723c */ /* 0x080fec00000418ff */
[----:B------:R-:W3:Y:S02]  /*9f90*/  LDSM.16.M88.4 R188, [R217+0x7900] ;  /* 0x00790000d9bc783b */ /* 0x000ee40000000200 */
[C---:B------:R-:W-:Y:S06]  /*9fa0*/  HMMA.16816.F32.BF16 R16, R48.reuse, R18, RZ ;  /* 0x000000123010723c */ /* 0x040fec00000418ff */
[----:B------:R-:W-:Y:S02]  /*9fb0*/  LDSM.16.M88.4 R192, [R216+0x3900] ;  /* 0x00390000d8c0783b */ /* 0x000fe40000000200 */
[-C--:B-1----:R-:W-:Y:S06]  /*9fc0*/  HMMA.16816.F32.BF16 R20, R48, R32.reuse, RZ ;  /* 0x000000203014723c */ /* 0x082fec00000418ff */
[----:B------:R-:W-:Y:S02]  /*9fd0*/  LDSM.16.M88.4 R196, [R209] ;  /* 0x00000000d1c4783b */ /* 0x000fe40000000200 */
[C---:B------:R-:W-:Y:S06]  /*9fe0*/  HMMA.16816.F32.BF16 R24, R44.reuse, R32, RZ ;  /* 0x000000202c18723c */ /* 0x040fec00000418ff */
[----:B------:R-:W-:Y:S02]  /*9ff0*/  LDSM.16.M88.4 R200, [R213+0x7900] ;  /* 0x00790000d5c8783b */ /* 0x000fe40000000200 */
[-C--:B------:R-:W-:Y:S08]  /*a000*/  HMMA.16816.F32.BF16 R28, R44, R34.reuse, RZ ;  /* 0x000000222c1c723c */ /* 0x080ff000000418ff */
[C---:B------:R-:W-:Y:S08]  /*a010*/  HMMA.16816.F32.BF16 R32, R48.reuse, R34, RZ ;  /* 0x000000223020723c */ /* 0x040ff000000418ff */
[-C--:B------:R-:W-:Y:S08]  /*a020*/  HMMA.16816.F32.BF16 R36, R48, R156.reuse, RZ ;  /* 0x0000009c3024723c */ /* 0x080ff000000418ff */
[C---:B------:R-:W-:Y:S08]  /*a030*/  HMMA.16816.F32.BF16 R40, R44.reuse, R156, RZ ;  /* 0x0000009c2c28723c */ /* 0x040ff000000418ff */
[-C--:B------:R-:W-:Y:S08]  /*a040*/  HMMA.16816.F32.BF16 R44, R44, R158.reuse, RZ ;  /* 0x0000009e2c2c723c */ /* 0x080ff000000418ff */
[----:B------:R-:W-:Y:S01]  /*a050*/  HMMA.16816.F32.BF16 R48, R48, R158, RZ ;  /* 0x0000009e3030723c */ /* 0x000fe200000418ff */
[----:B------:R-:W1:Y:S07]  /*a060*/  LDSM.16.M88.4 R156, [R216+0x3500] ;  /* 0x00350000d89c783b */ /* 0x000e6e0000000200 */
[-C--:B------:R-:W-:Y:S08]  /*a070*/  HMMA.16816.F32.BF16 R4, R160, R164.reuse, R4 ;  /* 0x000000a4a004723c */ /* 0x080ff00000041804 */
        /* <DEDUP_REMOVED lines=17> */
[C---:B---3--:R-:W-:Y:S08]  /*a190*/  HMMA.16816.F32.BF16 R8, R188.reuse, R184, R8 ;  /* 0x000000b8bc08723c */ /* 0x048ff00000041808 */
[-C--:B------:R-:W-:Y:S08]  /*a1a0*/  HMMA.16816.F32.BF16 R12, R188, R186.reuse, R12 ;  /* 0x000000babc0c723c */ /* 0x080ff0000004180c */
[C---:B------:R-:W-:Y:S01]  /*a1b0*/  HMMA.16816.F32.BF16 R16, R180.reuse, R186, R16 ;  /* 0x000000bab410723c */ /* 0x040fe20000041810 */
[----:B------:R-:W-:Y:S07]  /*a1c0*/  LDSM.16.M88.4 R184, [R216+0x4500] ;  /* 0x00450000d8b8783b */ /* 0x000fee0000000200 */
[-C--:B-1----:R-:W-:Y:S08]  /*a1d0*/  HMMA.16816.F32.BF16 R20, R180, R156.reuse, R20 ;  /* 0x0000009cb414723c */ /* 0x082ff00000041814 */
[C---:B------:R-:W-:Y:S08]  /*a1e0*/  HMMA.16816.F32.BF16 R24, R188.reuse, R156, R24 ;  /* 0x0000009cbc18723c */ /* 0x040ff00000041818 */
[-C--:B------:R-:W-:Y:S08]  /*a1f0*/  HMMA.16816.F32.BF16 R28, R188, R158.reuse, R28 ;  /* 0x0000009ebc1c723c */ /* 0x080ff0000004181c */
[C---:B------:R-:W-:Y:S01]  /*a200*/  HMMA.16816.F32.BF16 R32, R180.reuse, R158, R32 ;  /* 0x0000009eb420723c */ /* 0x040fe20000041820 */
[----:B------:R-:W1:Y:S07]  /*a210*/  LDSM.16.M88.4 R156, [R217+0x8900] ;  /* 0x00890000d99c783b */ /* 0x000e6e0000000200 */
[-C--:B------:R-:W-:Y:S08]  /*a220*/  HMMA.16816.F32.BF16 R36, R180, R192.reuse, R36 ;  /* 0x000000c0b424723c */ /* 0x080ff00000041824 */
[C---:B------:R-:W-:Y:S08]  /*a230*/  HMMA.16816.F32.BF16 R40, R188.reuse, R192, R40 ;  /* 0x000000c0bc28723c */ /* 0x040ff00000041828 */
[-C--:B------:R-:W-:Y:S01]  /*a240*/  HMMA.16816.F32.BF16 R44, R188, R194.reuse, R44 ;  /* 0x000000c2bc2c723c */ /* 0x080fe2000004182c */
[----:B------:R-:W-:Y:S07]  /*a250*/  LDSM.16.M88.4 R188, [R206] ;  /* 0x00000000cebc783b */ /* 0x000fee0000000200 */
[----:B------:R-:W-:Y:S01]  /*a260*/  HMMA.16816.F32.BF16 R48, R180, R194, R48 ;  /* 0x000000c2b430723c */ /* 0x000fe20000041830 */
[----:B------:R-:W2:Y:S07]  /*a270*/  LDSM.16.M88.4 R180, [R216+0x4100] ;  /* 0x00410000d8b4783b */ /* 0x000eae0000000200 */
[-C--:B----4-:R-:W-:Y:S01]  /*a280*/  HMMA.16816.F32.BF16 R4, R164, R196.reuse, R4 ;  /* 0x000000c4a404723c */ /* 0x090fe20000041804 */
[----:B------:R-:W-:Y:S07]  /*a290*/  LDSM.16.M88.4 R192, [R213+0x9900] ;  /* 0x00990000d5c0783b */ /* 0x000fee0000000200 */
[C---:B------:R-:W-:Y:S08]  /*a2a0*/  HMMA.16816.F32.BF16 R8, R200.reuse, R196, R8 ;  /* 0x000000c4c808723c */ /* 0x040ff00000041808 */
[-C--:B------:R-:W-:Y:S08]  /*a2b0*/  HMMA.16816.F32.BF16 R12, R200, R198.reuse, R12 ;  /* 0x000000c6c80c723c */ /* 0x080ff0000004180c */
[C---:B------:R-:W-:Y:S01]  /*a2c0*/  HMMA.16816.F32.BF16 R16, R164.reuse, R198, R16 ;  /* 0x000000c6a410723c */ /* 0x040fe20000041810 */
[----:B------:R-:W-:Y:S07]  /*a2d0*/  LDSM.16.M88.4 R196, [R205] ;  /* 0x00000000cdc4783b */ /* 0x000fee0000000200 */
[-C--:B-----5:R-:W-:Y:S08]  /*a2e0*/  HMMA.16816.F32.BF16 R20, R164, R160.reuse, R20 ;  /* 0x000000a0a414723c */ /* 0x0a0ff00000041814 */
[C---:B------:R-:W-:Y:S08]  /*a2f0*/  HMMA.16816.F32.BF16 R24, R200.reuse, R160, R24 ;  /* 0x000000a0c818723c */ /* 0x040ff00000041818 */
[-C--:B------:R-:W-:Y:S08]  /*a300*/  HMMA.16816.F32.BF16 R28, R200, R162.reuse, R28 ;  /* 0x000000a2c81c723c */ /* 0x080ff0000004181c */
[C---:B------:R-:W-:Y:S01]  /*a310*/  HMMA.16816.F32.BF16 R32, R164.reuse, R162, R32 ;  /* 0x000000a2a420723c */ /* 0x040fe20000041820 */
[----:B------:R-:W3:Y:S07]  /*a320*/  LDSM.16.M88.4 R160, [R213+0x8900] ;  /* 0x00890000d5a0783b */ /* 0x000eee0000000200 */
[-C--:B------:R-:W-:Y:S08]  /*a330*/  HMMA.16816.F32.BF16 R36, R164, R168.reuse, R36 ;  /* 0x000000a8a424723c */ /* 0x080ff00000041824 */
[C---:B------:R-:W-:Y:S08]  /*a340*/  HMMA.16816.F32.BF16 R40, R200.reuse, R168, R40 ;  /* 0x000000a8c828723c */ /* 0x040ff00000041828 */
[-C--:B------:R-:W-:Y:S08]  /*a350*/  HMMA.16816.F32.BF16 R44, R200, R170.reuse, R44 ;  /* 0x000000aac82c723c */ /* 0x080ff0000004182c */
[----:B------:R-:W-:Y:S01]  /*a360*/  HMMA.16816.F32.BF16 R48, R164, R170, R48 ;  /* 0x000000aaa430723c */ /* 0x000fe20000041830 */
[----:B------:R-:W4:Y:S01]  /*a370*/  LDSM.16.M88.4 R164, [R204] ;  /* 0x00000000cca4783b */ /* 0x000f220000000200 */
[----:B------:R-:W-:Y:S06]  /*a380*/  DEPBAR.LE SB0, 0x0 ;  /* 0x000080000000791a */ /* 0x000fec0000000000 */
[-C--:B-1----:R-:W-:Y:S01]  /*a390*/  HMMA.16816.F32.BF16 R4, R156, R172.reuse, R4 ;  /* 0x000000ac9c04723c */ /* 0x082fe20000041804 */
[----:B------:R-:W-:Y:S07]  /*a3a0*/  BAR.SYNC.DEFER_BLOCKING 0x0 ;  /* 0x0000000000007b1d */ /* 0x000fee0000010000 */
        /* <DEDUP_REMOVED lines=11> */
[-C--:B---3--:R-:W-:Y:S08]  /*a460*/  HMMA.16816.F32.BF16 R4, R160, R188.reuse, R4 ;  /* 0x000000bca004723c */ /* 0x088ff00000041804 */
[C---:B------:R-:W-:Y:S08]  /*a470*/  HMMA.16816.F32.BF16 R8, R192.reuse, R188, R8 ;  /* 0x000000bcc008723c */ /* 0x040ff00000041808 */
[-C--:B------:R-:W-:Y:S08]  /*a480*/  HMMA.16816.F32.BF16 R12, R192, R190.reuse, R12 ;  /* 0x000000bec00c723c */ /* 0x080ff0000004180c */
[C---:B------:R-:W-:Y:S08]  /*a490*/  HMMA.16816.F32.BF16 R16, R160.reuse, R190, R16 ;  /* 0x000000bea010723c */ /* 0x040ff00000041810 */
[-C--:B------:R-:W-:Y:S08]  /*a4a0*/  HMMA.16816.F32.BF16 R20, R160, R196.reuse, R20 ;  /* 0x000000c4a014723c */ /* 0x080ff00000041814 */
[C---:B------:R-:W-:Y:S08]  /*a4b0*/  HMMA.16816.F32.BF16 R24, R192.reuse, R196, R24 ;  /* 0x000000c4c018723c */ /* 0x040ff00000041818 */
[-C--:B------:R-:W-:Y:S08]  /*a4c0*/  HMMA.16816.F32.BF16 R28, R192, R198.reuse, R28 ;  /* 0x000000c6c01c723c */ /* 0x080ff0000004181c */
[C---:B------:R-:W-:Y:S08]  /*a4d0*/  HMMA.16816.F32.BF16 R32, R160.reuse, R198, R32 ;  /* 0x000000c6a020723c */ /* 0x040ff00000041820 */
[-C--:B----4-:R-:W-:Y:S08]  /*a4e0*/  HMMA.16816.F32.BF16 R36, R160, R164.reuse, R36 ;  /* 0x000000a4a024723c */ /* 0x090ff00000041824 */
        /* <DEDUP_REMOVED lines=12> */
[----:B------:R-:W-:Y:S02]  /*a5b0*/  IMAD.MOV.U32 R150, RZ, RZ, R226 ;  /* 0x000000ffff967224 */ /* 0x000fe400078e00e2 */
[----:B------:R-:W-:Y:S05]  /*a5c0*/  @P2 IMAD.HI.U32 R153, R226, c[0x0][0x2bc], RZ ;  /* 0x0000af00e2992a27 */ /* 0x000fea00078e00ff */
[----:B------:R-:W-:Y:S04]  /*a5d0*/  @P2 SHF.R.U32.HI R150, RZ, c[0x0][0x2c0], R153 ;  /* 0x0000b000ff962a19 */ /* 0x000fe80000011699 */
[C---:B------:R-:W-:Y:S04]  /*a5e0*/  @!P1 IADD3 R156, P0, R150.reuse, UR10, RZ ;  /* 0x0000000a969c9c10 */ /* 0x040fe8000ff1e0ff */
[----:B------:R-:W-:Y:S02]  /*a5f0*/  @!P1 LEA.HI.X.SX32 R153, R150, UR6, 0x1, P0 ;  /* 0x0000000696999c11 */ /* 0x000fe400080f0eff */
[C---:B------:R-:W-:Y:S04]  /*a600*/  @!P1 LEA R154, P0, R156.reuse, c[0x0][0x2a0], 0x2 ;  /* 0x0000a8009c9a9a11 */ /* 0x040fe800078010ff */
[----:B------:R-:W-:Y:S01]  /*a610*/  @!P1 LEA.HI.X R155, R156, c[0x0][0x2a4], R153, 0x2, P0 ;  /* 0x0000a9009c9b9a11 */ /* 0x000fe200000f1499 */
[----:B------:R-:W-:Y:S04]  /*a620*/  IMAD.MOV R153, RZ, RZ, -R150 ;  /* 0x000000ffff997224 */ /* 0x000fe800078e0a96 */
[----:B------:R-:W2:Y:S01]  /*a630*/  @!P1 LDG.E R225, [R154.64] ;  /* 0x0000000c9ae19981 */ /* 0x000ea2000c1e1900 */
[----:B------:R-:W-:Y:S04]  /*a640*/  IMAD R226, R153, c[0x0][0x2b8], R226 ;  /* 0x0000ae0099e27a24 */ /* 0x000fe800078e02e2 */
[C---:B------:R-:W-:Y:S01]  /*a650*/  IMAD.WIDE.U32 R156, R226.reuse, c[0x0][0x1e0], RZ ;  /* 0x00007800e29c7a25 */ /* 0x040fe200078e00ff */
[----:B------:R-:W-:Y:S05]  /*a660*/  SHF.R.S32.HI R153, RZ, 0x1f, R226 ;  /* 0x0000001fff997819 */ /* 0x000fea00000114e2 */
[----:B------:R-:W-:Y:S04]  /*a670*/  IMAD R153, R153, c[0x0][0x1e0], RZ ;  /* 0x0000780099997a24 */ /* 0x000fe800078e02ff */
[----:B------:R-:W-:Y:S04]  /*a680*/  IMAD R153, R226, c[0x0][0x1e4], R153 ;  /* 0x00007900e2997a24 */ /* 0x000fe800078e0299 */
[----:B------:R-:W-:Y:S01]  /*a690*/  IMAD.IADD R157, R157, 0x1, R153 ;  /* 0x000000019d9d7824 */ /* 0x000fe200078e0299 */
[----:B--2---:R-:W-:Y:S03]  /*a6a0*/  SHF.R.S32.HI R158, RZ, 0x1f, R225 ;  /* 0x0000001fff9e7819 */ /* 0x004fe600000114e1 */
[C---:B------:R-:W-:Y:S04]  /*a6b0*/  IMAD.WIDE.U32 R156, R225.reuse, c[0x0][0x1f0], R156 ;  /* 0x00007c00e19c7a25 */ /* 0x040fe800078e009c */
        /* <DEDUP_REMOVED lines=10> */
[----:B------:R-:W-:Y:S10]  /*a760*/  SHFL.IDX PT, R163, R150, 0x1, 0x1c1f ;  /* 0x003c1f0096a37f89 */ /* 0x000ff400000e0000 */
[----:B-1----:R-:W-:Y:S05]  /*a770*/  @P1 IADD3 R160, P0, R157, R244, RZ ;  /* 0x000000f49da01210 */ /* 0x002fea0007f1e0ff */
[----:B--2---:R-:W-:Y:S01]  /*a780*/  @P1 IMAD.X R161, R155, 0x1, R246, P0 ;  /* 0x000000019ba11824 */ /* 0x004fe200000e06f6 */
[----:B------:R-:W-:Y:S04]  /*a790*/  @P1 IADD3 R158, P0, R157, R240, RZ ;  /* 0x000000f09d9e1210 */ /* 0x000fe80007f1e0ff */
[----:B------:R1:W-:Y:S01]  /*a7a0*/  @P1 LDGSTS.E.BYPASS.LTC128B.128 [R220+0x2500], [R160.64], !P5 ;  /* 0x02500000a0dc1fae */ /* 0x0003e2000e901d4c */
[----:B------:R-:W-:Y:S01]  /*a7b0*/  @P1 IMAD.X R159, R155, 0x1, R242, P0 ;  /* 0x000000019b9f1824 */ /* 0x000fe200000e06f2 */
[C---:B------:R-:W-:Y:S04]  /*a7c0*/  @P1 LEA R156, P0, R218.reuse, R157, 0x1 ;  /* 0x0000009dda9c1211 */ /* 0x040fe800078008ff */
[----:B------:R1:W-:Y:S01]  /*a7d0*/  @P1 LDGSTS.E.BYPASS.LTC128B.128 [R220+0x3100], [R158.64], !P4 ;  /* 0x031000009edc1fae */ /* 0x0003e2000e101d4c */
[--C-:B------:R-:W-:Y:S02]  /*a7e0*/  @P1 LEA.HI.X R157, R218, R155, R233.reuse, 0x1, P0 ;  /* 0x0000009bda9d1211 */ /* 0x100fe400000f0ce9 */
[----:B------:R-:W-:Y:S01]  /*a7f0*/  ISETP.GE.AND P0, PT, R154, 0x21, PT ;  /* 0x000000219a00780c */ /* 0x000fe20003f06270 */
[----:B------:R-:W2:Y:S04]  /*a800*/  SHFL.IDX PT, R155, R153, 0x1, 0x1c1f ;  /* 0x003c1f00999b7f89 */ /* 0x000ea800000e0000 */
[----:B------:R1:W-:Y:S08]  /*a810*/  @P1 LDGSTS.E.BYPASS.LTC128B.128 [R220+0x3d00], [R156.64], !P3 ;  /* 0x03d000009cdc1fae */ /* 0x0003f0000d901d4c */
[----:B--2---:R-:W-:Y:S05]  /*a820*/  @P0 IADD3 R166, P2, R155, R244, RZ ;  /* 0x000000f49ba60210 */ /* 0x004fea0007f5e0ff */
[----:B------:R-:W-:Y:S01]  /*a830*/  @P0 IMAD.X R167, R163, 0x1, R246, P2 ;  /* 0x00000001a3a70824 */ /* 0x000fe200010e06f6 */
[----:B------:R-:W-:Y:S04]  /*a840*/  @P0 IADD3 R164, P2, R155, R240, RZ ;  /* 0x000000f09ba40210 */ /* 0x000fe80007f5e0ff */
[----:B------:R1:W-:Y:S01]  /*a850*/  @P0 LDGSTS.E.BYPASS.LTC128B.128 [R220+0x2d00], [R166.64], !P5 ;  /* 0x02d00000a6dc0fae */ /* 0x0003e2000e901d4c */
[----:B------:R-:W-:Y:S01]  /*a860*/  @P0 IMAD.X R165, R163, 0x1, R242, P2 ;  /* 0x00000001a3a50824 */ /* 0x000fe200010e06f2 */
[C---:B------:R-:W-:Y:S04]  /*a870*/  @P0 LEA R154, P2, R218.reuse, R155, 0x1 ;  /* 0x0000009bda9a0211 */ /* 0x040fe800078408ff */
[----:B------:R1:W-:Y:S01]  /*a880*/  @P0 LDGSTS.E.BYPASS.LTC128B.128 [R220+0x3900], [R164.64], !P4 ;  /* 0x03900000a4dc0fae */ /* 0x0003e2000e101d4c */
[----:B------:R-:W-:Y:S05]  /*a890*/  @P0 LEA.HI.X R155, R218, R163, R233, 0x1, P2 ;  /* 0x000000a3da9b0211 */ /* 0x000fea00010f0ce9 */
[----:B------:R1:W-:Y:S03]  /*a8a0*/  @P0 LDGSTS.E.BYPASS.LTC128B.128 [R220+0x4500], [R154.64], !P3 ;  /* 0x045000009adc0fae */ /* 0x0003e6000d901d4c */
.L_x_508:
[----:B------:R-:W-:Y:S01]  /*a8b0*/  FMNMX.FTZ R150, R4, R151, !PT ;  /* 0x0000009704967209 */ /* 0x000fe20007810000 */
[----:B------:R-:W0:Y:S01]  /*a8c0*/  LDGDEPBAR ;  /* 0x00000000000079af */ /* 0x000e220000000000 */
        /* <DEDUP_REMOVED lines=29> */
[----:B------:R-:W-:Y:S01]  /*aaa0*/  SHFL.BFLY PT, R150, R149, 0x2, 0x1f ;  /* 0x0c401f0095967f89 */ /* 0x000fe200000e0000 */
        /* <DEDUP_REMOVED lines=9> */
[----:B------:R-:W-:Y:S02]  /*ab40*/  ISETP.GT.AND P0, PT, R236, R247, PT ;  /* 0x000000f7ec00720c */ /* 0x000fe40003f04270 */
[----:B------:R-:W-:Y:S01]  /*ab50*/  FMNMX.FTZ R158, R14, R157, !PT ;  /* 0x0000009d0e9e7209 */ /* 0x000fe20007810000 */
[----:B------:R-:W1:Y:S01]  /*ab60*/  SHFL.BFLY PT, R156, R3, 0x2, 0x1f ;  /* 0x0c401f00039c7f89 */ /* 0x000e6200000e0000 */
[----:B------:R-:W-:Y:S02]  /*ab70*/  IADD3 R236, R236, -0x1, RZ ;  /* 0xffffffffecec7810 */ /* 0x000fe40007ffe0ff */
[----:B-1----:R-:W-:Y:S02]  /*ab80*/  FMNMX.FTZ R156, R3, R156, !PT ;  /* 0x0000009c039c7209 */ /* 0x002fe40007810000 */
[----:B------:R-:W-:Y:S02]  /*ab90*/  FMNMX.FTZ R154, R149, R150, !PT ;  /* 0x00000096959a7209 */ /* 0x000fe40007810000 */
[----:B------:R-:W-:Y:S02]  /*aba0*/  FMNMX.FTZ R150, R153, R160, !PT ;  /* 0x000000a099967209 */ /* 0x000fe40007810000 */
[----:B------:R-:W-:Y:S01]  /*abb0*/  FMNMX.FTZ R153, R15, R158, !PT ;  /* 0x0000009e0f997209 */ /* 0x000fe20007810000 */
[----:B------:R-:W1:Y:S03]  /*abc0*/  SHFL.BFLY PT, R155, R154, 0x1, 0x1f ;  /* 0x0c201f009a9b7f89 */ /* 0x000e6600000e0000 */
[----:B------:R-:W-:Y:S04]  /*abd0*/  FMNMX.FTZ R158, R26, R153, !PT ;  /* 0x000000991a9e7209 */ /* 0x000fe80007810000 */
[----:B------:R-:W-:Y:S01]  /*abe0*/  FMNMX.FTZ R3, R27, R158, !PT ;  /* 0x0000009e1b037209 */ /* 0x000fe20007810000 */
[----:B------:R-:W2:Y:S08]  /*abf0*/  SHFL.BFLY PT, R149, R150, 0x1, 0x1f ;  /* 0x0c201f0096957f89 */ /* 0x000eb000000e0000 */
[----:B------:R-:W3:Y:S01]  /*ac00*/  SHFL.BFLY PT, R153, R156, 0x1, 0x1f ;  /* 0x0c201f009c997f89 */ /* 0x000ee200000e0000 */
[----:B-1----:R-:W-:Y:S02]  /*ac10*/  FMNMX.FTZ R151, R154, R155, !PT ;  /* 0x0000009b9a977209 */ /* 0x002fe40007810000 */
[----:B------:R-:W-:Y:S03]  /*ac20*/  FMNMX.FTZ R154, R30, R3, !PT ;  /* 0x000000031e9a7209 */ /* 0x000fe60007810000 */
[----:B------:R-:W-:Y:S01]  /*ac30*/  FADD.FTZ R3, -R151, R148 ;  /* 0x0000009497037221 */ /* 0x000fe20000010100 */
[----:B------:R-:W-:Y:S01]  /*ac40*/  FMNMX.FTZ R155, R31, R154, !PT ;  /* 0x0000009a1f9b7209 */ /* 0x000fe20007810000 */
[----:B------:R-:W-:Y:S01]  /*ac50*/  FMUL.FTZ R178, R151, c[0x0][0x2d0] ;  /* 0x0000b40097b27a20 */ /* 0x000fe20000410000 */
[----:B--2---:R-:W-:Y:S01]  /*ac60*/  FMNMX.FTZ R149, R150, R149, !PT ;  /* 0x0000009596957209 */ /* 0x004fe20007810000 */
[----:B------:R-:W-:Y:S01]  /*ac70*/  FMUL.FTZ R150, R3, c[0x0][0x2d0] ;  /* 0x0000b40003967a20 */ /* 0x000fe20000410000 */
[----:B------:R-:W-:Y:S01]  /*ac80*/  FMNMX.FTZ R154, R42, R155, !PT ;  /* 0x0000009b2a9a7209 */ /* 0x000fe20007810000 */
[----:B------:R-:W-:Y:S02]  /*ac90*/  FFMA.FTZ R161, R5, c[0x0][0x2d0], -R178 ;  /* 0x0000b40005a17a23 */ /* 0x000fe400000108b2 */
[----:B------:R-:W-:Y:S01]  /*aca0*/  FADD.FTZ R155, -R149, R2 ;  /* 0x00000002959b7221 */ /* 0x000fe20000010100 */
[----:B------:R-:W-:Y:S01]  /*acb0*/  FMNMX.FTZ R3, R43, R154, !PT ;  /* 0x0000009a2b037209 */ /* 0x000fe20007810000 */
[----:B------:R-:W-:Y:S01]  /*acc0*/  FMUL.FTZ R176, R149, c[0x0][0x2d0] ;  /* 0x0000b40095b07a20 */ /* 0x000fe20000410000 */
[----:B------:R-:W1:Y:S01]  /*acd0*/  MUFU.EX2 R150, R150 ;  /* 0x0000009600967308 */ /* 0x000e620000000800 */
[----:B------:R-:W-:Y:S01]  /*ace0*/  FMUL.FTZ R148, R155, c[0x0][0x2d0] ;  /* 0x0000b4009b947a20 */ /* 0x000fe20000410000 */
[----:B------:R-:W-:Y:S01]  /*acf0*/  FMNMX.FTZ R154, R46, R3, !PT ;  /* 0x000000032e9a7209 */ /* 0x000fe20007810000 */
[----:B------:R-:W-:Y:S01]  /*ad00*/  FFMA.FTZ R162, R6, c[0x0][0x2d0], -R176 ;  /* 0x0000b40006a27a23 */ /* 0x000fe200000108b0 */
[----:B---3--:R-:W-:Y:S01]  /*ad10*/  FMNMX.FTZ R3, R156, R153, !PT ;  /* 0x000000999c037209 */ /* 0x008fe20007810000 */
[----:B------:R-:W-:Y:S01]  /*ad20*/  FFMA.FTZ R160, R4, c[0x0][0x2d0], -R178 ;  /* 0x0000b40004a07a23 */ /* 0x000fe200000108b2 */
[----:B------:R-:W-:Y:S01]  /*ad30*/  FMNMX.FTZ R153, R47, R154, !PT ;  /* 0x0000009a2f997209 */ /* 0x000fe20007810000 */
[----:B------:R-:W-:Y:S01]  /*ad40*/  FFMA.FTZ R7, R7, c[0x0][0x2d0], -R176 ;  /* 0x0000b40007077a23 */ /* 0x000fe200000108b0 */
[----:B------:R-:W-:Y:S01]  /*ad50*/  LDSM.16.MT88.4 R156, [R212+0x100] ;  /* 0x00010000d49c783b */ /* 0x000fe20000004200 */
[C---:B------:R-:W-:Y:S01]  /*ad60*/  FADD.FTZ R154, -R3.reuse, R0 ;  /* 0x00000000039a7221 */ /* 0x040fe20000010100 */
[----:B------:R-:W2:Y:S01]  /*ad70*/  MUFU.EX2 R148, R148 ;  /* 0x0000009400947308 */ /* 0x000ea20000000800 */
[----:B------:R-:W-:Y:S02]  /*ad80*/  FMUL.FTZ R175, R3, c[0x0][0x2d0] ;  /* 0x0000b40003af7a20 */ /* 0x000fe40000410000 */
[----:B------:R-:W-:Y:S02]  /*ad90*/  FMUL.FTZ R2, R154, c[0x0][0x2d0] ;  /* 0x0000b4009a027a20 */ /* 0x000fe40000410000 */
[--C-:B------:R-:W-:Y:S01]  /*ada0*/  FFMA.FTZ R163, R16, c[0x0][0x2d0], -R178.reuse ;  /* 0x0000b40010a37a23 */ /* 0x100fe200000108b2 */
[----:B------:R-:W3:Y:S01]  /*adb0*/  SHFL.BFLY PT, R0, R153, 0x2, 0x1f ;  /* 0x0c401f0099007f89 */ /* 0x000ee200000e0000 */
[----:B------:R-:W-:Y:S02]  /*adc0*/  FFMA.FTZ R164, R17, c[0x0][0x2d0], -R178 ;  /* 0x0000b40011a47a23 */ /* 0x000fe400000108b2 */
[--C-:B------:R-:W-:Y:S01]  /*add0*/  FFMA.FTZ R165, R18, c[0x0][0x2d0], -R176.reuse ;  /* 0x0000b40012a57a23 */ /* 0x100fe200000108b0 */
[----:B------:R-:W-:Y:S01]  /*ade0*/  MUFU.EX2 R160, R160 ;  /* 0x000000a000a07308 */ /* 0x000fe20000000800 */
[--C-:B------:R-:W-:Y:S02]  /*adf0*/  FFMA.FTZ R166, R19, c[0x0][0x2d0], -R176.reuse ;  /* 0x0000b40013a67a23 */ /* 0x100fe400000108b0 */
[--C-:B------:R-:W-:Y:S02]  /*ae00*/  FFMA.FTZ R8, R8, c[0x0][0x2d0], -R175.reuse ;  /* 0x0000b40008087a23 */ /* 0x100fe400000108af */
[--C-:B------:R-:W-:Y:S02]  /*ae10*/  FFMA.FTZ R167, R9, c[0x0][0x2d0], -R175.reuse ;  /* 0x0000b40009a77a23 */ /* 0x100fe400000108af */
[--C-:B------:R-:W-:Y:S02]  /*ae20*/  FFMA.FTZ R168, R12, c[0x0][0x2d0], -R175.reuse ;  /* 0x0000b4000ca87a23 */ /* 0x100fe400000108af */
[--C-:B------:R-:W-:Y:S01]  /*ae30*/  FFMA.FTZ R169, R13, c[0x0][0x2d0], -R175.reuse ;  /* 0x0000b4000da97a23 */ /* 0x100fe200000108af */
[----:B------:R-:W-:Y:S01]  /*ae40*/  MUFU.EX2 R161, R161 ;  /* 0x000000a100a17308 */ /* 0x000fe20000000800 */
[C---:B-1----:R-:W-:Y:S02]  /*ae50*/  FMUL.FTZ R9, R150.reuse, R145 ;  /* 0x0000009196097220 */ /* 0x042fe40000410000 */
[C---:B------:R-:W-:Y:S02]  /*ae60*/  FMUL.FTZ R100, R150.reuse, R100 ;  /* 0x0000006496647220 */ /* 0x040fe40000410000 */
[----:B------:R-:W-:Y:S02]  /*ae70*/  FMUL.FTZ R101, R150, R101 ;  /* 0x0000006596657220 */ /* 0x000fe40000410000 */
[C---:B--2---:R-:W-:Y:S02]  /*ae80*/  FMUL.FTZ R102, R148.reuse, R102 ;  /* 0x0000006694667220 */ /* 0x044fe40000410000 */
[----:B------:R-:W-:Y:S01]  /*ae90*/  FMUL.FTZ R103, R148, R103 ;  /* 0x0000006794677220 */ /* 0x000fe20000410000 */
[----:B---3--:R-:W-:Y:S01]  /*aea0*/  FMNMX.FTZ R0, R153, R0, !PT ;  /* 0x0000000099007209 */ /* 0x008fe20007810000 */
[----:B------:R-:W-:Y:S01]  /*aeb0*/  MUFU.EX2 R162, R162 ;  /* 0x000000a200a27308 */ /* 0x000fe20000000800 */
[C---:B------:R-:W-:Y:S02]  /*aec0*/  FMUL.FTZ R104, R150.reuse, R104 ;  /* 0x0000006896687220 */ /* 0x040fe40000410000 */
[----:B------:R-:W-:Y:S01]  /*aed0*/  FMUL.FTZ R105, R150, R105 ;  /* 0x0000006996697220 */ /* 0x000fe20000410000 */
[----:B------:R-:W1:Y:S01]  /*aee0*/  SHFL.BFLY PT, R5, R0, 0x1, 0x1f ;  /* 0x0c201f0000057f89 */ /* 0x000e6200000e0000 */
[C---:B------:R-:W-:Y:S02]  /*aef0*/  FMUL.FTZ R106, R148.reuse, R106 ;  /* 0x0000006a946a7220 */ /* 0x040fe40000410000 */
[----:B------:R-:W-:Y:S02]  /*af00*/  FMUL.FTZ R107, R148, R107 ;  /* 0x0000006b946b7220 */ /* 0x000fe40000410000 */
[----:B------:R-:W-:Y:S01]  /*af10*/  FFMA.FTZ R35, R35, c[0x0][0x2d0], -R176 ;  /* 0x0000b40023237a23 */ /* 0x000fe200000108b0 */
[----:B------:R-:W2:Y:S01]  /*af20*/  MUFU.EX2 R7, R7 ;  /* 0x0000000700077308 */ /* 0x000ea20000000800 */
[--C-:B------:R-:W-:Y:S02]  /*af30*/  FFMA.FTZ R177, R32, c[0x0][0x2d0], -R178.reuse ;  /* 0x0000b40020b17a23 */ /* 0x100fe400000108b2 */
[----:B------:R-:W-:Y:S02]  /*af40*/  FFMA.FTZ R180, R33, c[0x0][0x2d0], -R178 ;  /* 0x0000b40021b47a23 */ /* 0x000fe400000108b2 */
[----:B------:R-:W-:Y:S02]  /*af50*/  FFMA.FTZ R179, R34, c[0x0][0x2d0], -R176 ;  /* 0x0000b40022b37a23 */ /* 0x000fe400000108b0 */
[--C-:B------:R-:W-:Y:S02]  /*af60*/  FFMA.FTZ R185, R36, c[0x0][0x2d0], -R178.reuse ;  /* 0x0000b40024b97a23 */ /* 0x100fe400000108b2 */
[----:B------:R-:W-:Y:S01]  /*af70*/  FFMA.FTZ R188, R37, c[0x0][0x2d0], -R178 ;  /* 0x0000b40025bc7a23 */ /* 0x000fe200000108b2 */
[----:B------:R-:W-:Y:S01]  /*af80*/  MUFU.EX2 R163, R163 ;  /* 0x000000a300a37308 */ /* 0x000fe20000000800 */
[--C-:B------:R-:W-:Y:S02]  /*af90*/  FFMA.FTZ R187, R38, c[0x0][0x2d0], -R176.reuse ;  /* 0x0000b40026bb7a23 */ /* 0x100fe400000108b0 */
[----:B------:R-:W-:Y:S02]  /*afa0*/  FFMA.FTZ R190, R39, c[0x0][0x2d0], -R176 ;  /* 0x0000b40027be7a23 */ /* 0x000fe400000108b0 */
[----:B------:R-:W-:Y:S01]  /*afb0*/  LDSM.16.MT88.4 R36, [R214+0x1d00] ;  /* 0x001d0000d624783b */ /* 0x000fe20000004200 */
[--C-:B------:R-:W-:Y:S01]  /*afc0*/  FFMA.FTZ R192, R40, c[0x0][0x2d0], -R175.reuse ;  /* 0x0000b40028c07a23 */ /* 0x100fe200000108af */
[----:B-1----:R-:W-:Y:S01]  /*afd0*/  FMNMX.FTZ R5, R5, R0, !PT ;  /* 0x0000000005057209 */ /* 0x002fe20007810000 */
[--C-:B------:R-:W-:Y:S02]  /*afe0*/  FFMA.FTZ R193, R41, c[0x0][0x2d0], -R175.reuse ;  /* 0x0000b40029c17a23 */ /* 0x100fe400000108af */
[----:B------:R-:W1:Y:S01]  /*aff0*/  MUFU.EX2 R164, R164 ;  /* 0x000000a400a47308 */ /* 0x000e620000000800 */
[----:B------:R-:W-:Y:S02]  /*b000*/  FFMA.FTZ R189, R48, c[0x0][0x2d0], -R178 ;  /* 0x0000b40030bd7a23 */ /* 0x000fe400000108b2 */
[----:B------:R-:W-:Y:S01]  /*b010*/  FADD.FTZ R6, -R5, R152 ;  /* 0x0000009805067221 */ /* 0x000fe20000010100 */
[----:B--2---:R-:W-:Y:S01]  /*b020*/  F2FP.BF16.PACK_AB R145, R7, R162 ;  /* 0x000000a20791723e */ /* 0x004fe200000010ff */
[----:B------:R-:W2:Y:S01]  /*b030*/  LDSM.16.MT88.4 R152, [R214+0x100] ;  /* 0x00010000d698783b */ /* 0x000ea20000004200 */
[----:B------:R-:W-:Y:S02]  /*b040*/  FMUL.FTZ R174, R5, c[0x0][0x2d0] ;  /* 0x0000b40005ae7a20 */ /* 0x000fe40000410000 */
[----:B------:R-:W-:Y:S02]  /*b050*/  FMUL.FTZ R0, R6, c[0x0][0x2d0] ;  /* 0x0000b40006007a20 */ /* 0x000fe40000410000 */
[----:B------:R-:W-:Y:S01]  /*b060*/  MUFU.EX2 R165, R165 ;  /* 0x000000a500a57308 */ /* 0x000fe20000000800 */
[--C-:B------:R-:W-:Y:S02]  /*b070*/  FFMA.FTZ R170, R10, c[0x0][0x2d0], -R174.reuse ;  /* 0x0000b4000aaa7a23 */ /* 0x100fe400000108ae */
[--C-:B------:R-:W-:Y:S02]  /*b080*/  FFMA.FTZ R171, R11, c[0x0][0x2d0], -R174.reuse ;  /* 0x0000b4000bab7a23 */ /* 0x100fe400000108ae */
[--C-:B------:R-:W-:Y:S02]  /*b090*/  FFMA.FTZ R172, R14, c[0x0][0x2d0], -R174.reuse ;  /* 0x0000b4000eac7a23 */ /* 0x100fe400000108ae */
[--C-:B------:R-:W-:Y:S02]  /*b0a0*/  FFMA.FTZ R173, R15, c[0x0][0x2d0], -R174.reuse ;  /* 0x0000b4000fad7a23 */ /* 0x100fe400000108ae */
[C---:B------:R-:W-:Y:S01]  /*b0b0*/  FMUL.FTZ R10, R148.reuse, R146 ;  /* 0x00000092940a7220 */ /* 0x040fe20000410000 */
[----:B------:R-:W3:Y:S01]  /*b0c0*/  MUFU.EX2 R166, R166 ;  /* 0x000000a600a67308 */ /* 0x000ee20000000800 */
[----:B------:R-:W-:Y:S02]  /*b0d0*/  FMUL.FTZ R11, R148, R147 ;  /* 0x00000093940b7220 */ /* 0x000fe40000410000 */
[--C-:B------:R-:W-:Y:S01]  /*b0e0*/  FFMA.FTZ R194, R42, c[0x0][0x2d0], -R174.reuse ;  /* 0x0000b4002ac27a23 */ /* 0x100fe200000108ae */
[----:B-1----:R-:W-:Y:S01]  /*b0f0*/  F2FP.BF16.PACK_AB R146, R164, R163 ;  /* 0x000000a3a492723e */ /* 0x002fe200000010ff */
[----:B------:R-:W-:Y:S02]  /*b100*/  FFMA.FTZ R195, R43, c[0x0][0x2d0], -R174 ;  /* 0x0000b4002bc37a23 */ /* 0x000fe400000108ae */
[----:B------:R-:W-:Y:S01]  /*b110*/  LDSM.16.MT88.4 R40, [R214+0x900] ;  /* 0x00090000d628783b */ /* 0x000fe20000004200 */
[----:B------:R-:W-:Y:S02]  /*b120*/  FFMA.FTZ R191, R50, c[0x0][0x2d0], -R176 ;  /* 0x0000b40032bf7a23 */ /* 0x000fe400000108b0 */
[----:B------:R1:W-:Y:S01]  /*b130*/  MUFU.EX2 R6, R8 ;  /* 0x0000000800067308 */ /* 0x0003e20000000800 */
[--C-:B------:R-:W-:Y:S02]  /*b140*/  FFMA.FTZ R196, R44, c[0x0][0x2d0], -R175.reuse ;  /* 0x0000b4002cc47a23 */ /* 0x100fe400000108af */
[--C-:B------:R-:W-:Y:S02]  /*b150*/  FFMA.FTZ R197, R46, c[0x0][0x2d0], -R174.reuse ;  /* 0x0000b4002ec57a23 */ /* 0x100fe400000108ae */
[C---:B------:R-:W-:Y:S02]  /*b160*/  FMUL.FTZ R120, R150.reuse, R120 ;  /* 0x0000007896787220 */ /* 0x040fe40000410000 */
[----:B------:R-:W-:Y:S02]  /*b170*/  FMUL.FTZ R121, R150, R121 ;  /* 0x0000007996797220 */ /* 0x000fe40000410000 */
[C---:B------:R-:W-:Y:S01]  /*b180*/  FMUL.FTZ R122, R148.reuse, R122 ;  /* 0x0000007a947a7220 */ /* 0x040fe20000410000 */
[----:B------:R-:W4:Y:S01]  /*b190*/  MUFU.EX2 R2, R2 ;  /* 0x0000000200027308 */ /* 0x000f220000000800 */
[----:B------:R-:W-:Y:S02]  /*b1a0*/  FMUL.FTZ R123, R148, R123 ;  /* 0x0000007b947b7220 */ /* 0x000fe40000410000 */
[----:B------:R-:W-:Y:S01]  /*b1b0*/  FMUL.FTZ R128, R150, R128 ;  /* 0x0000008096807220 */ /* 0x000fe20000410000 */
[----:B---3--:R-:W-:Y:S01]  /*b1c0*/  F2FP.BF16.PACK_AB R147, R166, R165 ;  /* 0x000000a5a693723e */ /* 0x008fe200000010ff */
[----:B------:R-:W-:Y:S02]  /*b1d0*/  FMUL.FTZ R129, R150, R129 ;  /* 0x0000008196817220 */ /* 0x000fe40000410000 */
[C---:B------:R-:W-:Y:S02]  /*b1e0*/  FMUL.FTZ R130, R148.reuse, R130 ;  /* 0x0000008294827220 */ /* 0x040fe40000410000 */
[----:B------:R-:W-:Y:S01]  /*b1f0*/  FMUL.FTZ R131, R148, R131 ;  /* 0x0000008394837220 */ /* 0x000fe20000410000 */
[----:B------:R-:W3:Y:S01]  /*b200*/  MUFU.EX2 R0, R0 ;  /* 0x0000000000007308 */ /* 0x000ee20000000800 */
[C---:B------:R-:W-:Y:S02]  /*b210*/  FMUL.FTZ R68, R150.reuse, R68 ;  /* 0x0000004496447220 */ /* 0x040fe40000410000 */
[C---:B------:R-:W-:Y:S02]  /*b220*/  FMUL.FTZ R69, R150.reuse, R69 ;  /* 0x0000004596457220 */ /* 0x040fe40000410000 */
[----:B-1----:R-:W-:Y:S01]  /*b230*/  FMUL.FTZ R8, R150, R144 ;  /* 0x0000009096087220 */ /* 0x002fe20000410000 */
[----:B------:R-:W-:Y:S01]  /*b240*/  F2FP.BF16.PACK_AB R144, R161, R160 ;  /* 0x000000a0a190723e */ /* 0x000fe200000010ff */
[C---:B------:R-:W-:Y:S02]  /*b250*/  FMUL.FTZ R70, R148.reuse, R70 ;  /* 0x0000004694467220 */ /* 0x040fe40000410000 */
[----:B------:R-:W-:Y:S01]  /*b260*/  FMUL.FTZ R71, R148, R71 ;  /* 0x0000004794477220 */ /* 0x000fe20000410000 */
[----:B------:R-:W1:Y:S01]  /*b270*/  MUFU.EX2 R167, R167 ;  /* 0x000000a700a77308 */ /* 0x000e620000000800 */
[----:B------:R-:W-:Y:S02]  /*b280*/  FMUL.FTZ R80, R150, R80 ;  /* 0x0000005096507220 */ /* 0x000fe40000410000 */
[-C--:B--2---:R-:W-:Y:S05]  /*b290*/  HMMA.16816.F32.BF16 R8, R144, R152.reuse, R8 ;  /* 0x000000989008723c */ /* 0x084fea0000041808 */
[C---:B----4-:R-:W-:Y:S02]  /*b2a0*/  FMUL.FTZ R12, R2.reuse, R140 ;  /* 0x0000008c020c7220 */ /* 0x050fe40000410000 */
[----:B------:R-:W-:Y:S01]  /*b2b0*/  MUFU.EX2 R168, R168 ;  /* 0x000000a800a87308 */ /* 0x000fe20000000800 */
[----:B------:R-:W-:Y:S04]  /*b2c0*/  FMUL.FTZ R13, R2, R141 ;  /* 0x0000008d020d7220 */ /* 0x000fe80000410000 */
[C---:B---3--:R-:W-:Y:S02]  /*b2d0*/  FMUL.FTZ R14, R0.reuse, R142 ;  /* 0x0000008e000e7220 */ /* 0x048fe40000410000 */
[----:B------:R-:W-:Y:S02]  /*b2e0*/  FMUL.FTZ R15, R0, R143 ;  /* 0x0000008f000f7220 */ /* 0x000fe40000410000 */
[C---:B------:R-:W-:Y:S01]  /*b2f0*/  FMUL.FTZ R16, R2.reuse, R136 ;  /* 0x0000008802107220 */ /* 0x040fe20000410000 */
[----:B------:R-:W2:Y:S01]  /*b300*/  MUFU.EX2 R169, R169 ;  /* 0x000000a900a97308 */ /* 0x000ea20000000800 */
[----:B------:R-:W-:Y:S02]  /*b310*/  FMUL.FTZ R17, R2, R137 ;  /* 0x0000008902117220 */ /* 0x000fe40000410000 */
[C---:B------:R-:W-:Y:S01]  /*b320*/  FMUL.FTZ R18, R0.reuse, R138 ;  /* 0x0000008a00127220 */ /* 0x040fe20000410000 */
[----:B-1----:R-:W-:Y:S01]  /*b330*/  F2FP.BF16.PACK_AB R140, R167, R6 ;  /* 0x00000006a78c723e */ /* 0x002fe200000010ff */
[----:B------:R-:W-:Y:S02]  /*b340*/  FMUL.FTZ R19, R0, R139 ;  /* 0x0000008b00137220 */ /* 0x000fe40000410000 */
[----:B------:R-:W1:Y:S01]  /*b350*/  LDSM.16.MT88.4 R136, [R214+0xd00] ;  /* 0x000d0000d688783b */ /* 0x000e620000004200 */
[C---:B------:R-:W-:Y:S02]  /*b360*/  FMUL.FTZ R108, R2.reuse, R108 ;  /* 0x0000006c026c7220 */ /* 0x040fe40000410000 */
[----:B------:R-:W-:Y:S01]  /*b370*/  MUFU.EX2 R170, R170 ;  /* 0x000000aa00aa7308 */ /* 0x000fe20000000800 */
[----:B------:R-:W-:Y:S02]  /*b380*/  FMUL.FTZ R109, R2, R109 ;  /* 0x0000006d026d7220 */ /* 0x000fe40000410000 */
[C---:B------:R-:W-:Y:S02]  /*b390*/  FMUL.FTZ R110, R0.reuse, R110 ;  /* 0x0000006e006e7220 */ /* 0x040fe40000410000 */
[----:B------:R-:W-:Y:S02]  /*b3a0*/  FMUL.FTZ R111, R0, R111 ;  /* 0x0000006f006f7220 */ /* 0x000fe40000410000 */
[C---:B------:R-:W-:Y:S02]  /*b3b0*/  FMUL.FTZ R124, R2.reuse, R124 ;  /* 0x0000007c027c7220 */ /* 0x040fe40000410000 */
[----:B------:R-:W-:Y:S01]  /*b3c0*/  FMUL.FTZ R125, R2, R125 ;  /* 0x0000007d027d7220 */ /* 0x000fe20000410000 */
[----:B------:R-:W3:Y:S01]  /*b3d0*/  MUFU.EX2 R171, R171 ;  /* 0x000000ab00ab7308 */ /* 0x000ee20000000800 */
[C---:B------:R-:W-:Y:S02]  /*b3e0*/  FMUL.FTZ R126, R0.reuse, R126 ;  /* 0x0000007e007e7220 */ /* 0x040fe40000410000 */
[----:B------:R-:W-:Y:S01]  /*b3f0*/  FMUL.FTZ R127, R0, R127 ;  /* 0x0000007f007f7220 */ /* 0x000fe20000410000 */
[----:B--2---:R-:W-:Y:S01]  /*b400*/  F2FP.BF16.PACK_AB R142, R169, R168 ;  /* 0x000000a8a98e723e */ /* 0x004fe200000010ff */
[C---:B------:R-:W-:Y:S02]  /*b410*/  FMUL.FTZ R72, R2.reuse, R72 ;  /* 0x0000004802487220 */ /* 0x040fe40000410000 */
[----:B------:R-:W-:Y:S02]  /*b420*/  FMUL.FTZ R73, R2, R73 ;  /* 0x0000004902497220 */ /* 0x000fe40000410000 */
[C---:B------:R-:W-:Y:S01]  /*b430*/  FMUL.FTZ R74, R0.reuse, R74 ;  /* 0x0000004a004a7220 */ /* 0x040fe20000410000 */
[----:B------:R-:W-:Y:S01]  /*b440*/  MUFU.EX2 R172, R172 ;  /* 0x000000ac00ac7308 */ /* 0x000fe20000000800 */
[----:B------:R-:W-:Y:S02]  /*b450*/  FMUL.FTZ R75, R0, R75 ;  /* 0x0000004b004b7220 */ /* 0x000fe40000410000 */
[C---:B------:R-:W-:Y:S02]  /*b460*/  FMUL.FTZ R76, R2.reuse, R76 ;  /* 0x0000004c024c7220 */ /* 0x040fe40000410000 */
[----:B------:R-:W-:Y:S02]  /*b470*/  FMUL.FTZ R77, R2, R77 ;  /* 0x0000004d024d7220 */ /* 0x000fe40000410000 */
[C---:B------:R-:W-:Y:S02]  /*b480*/  FMUL.FTZ R78, R0.reuse, R78 ;  /* 0x0000004e004e7220 */ /* 0x040fe40000410000 */
[----:B------:R-:W-:Y:S01]  /*b490*/  FMUL.FTZ R79, R0, R79 ;  /* 0x0000004f004f7220 */ /* 0x000fe20000410000 */
[----:B------:R-:W2:Y:S01]  /*b4a0*/  MUFU.EX2 R173, R173 ;  /* 0x000000ad00ad7308 */ /* 0x000ea20000000800 */
[----:B------:R-:W-:Y:S02]  /*b4b0*/  FMUL.FTZ R81, R150, R81 ;  /* 0x0000005196517220 */ /* 0x000fe40000410000 */
[C---:B------:R-:W-:Y:S01]  /*b4c0*/  FMUL.FTZ R82, R148.reuse, R82 ;  /* 0x0000005294527220 */ /* 0x040fe20000410000 */
        /* <DEDUP_REMOVED lines=14> */
[--C-:B------:R-:W-:Y:S02]  /*b5b0*/  FFMA.FTZ R181, R28, c[0x0][0x2d0], -R175.reuse ;  /* 0x0000b4001cb57a23 */ /* 0x100fe400000108af */
[--C-:B------:R-:W-:Y:S02]  /*b5c0*/  FFMA.FTZ R184, R29, c[0x0][0x2d0], -R175.reuse ;  /* 0x0000b4001db87a23 */ /* 0x100fe400000108af */
[--C-:B------:R-:W-:Y:S01]  /*b5d0*/  FFMA.FTZ R183, R30, c[0x0][0x2d0], -R174.reuse ;  /* 0x0000b4001eb77a23 */ /* 0x100fe200000108ae */
[----:B------:R-:W-:Y:S01]  /*b5e0*/  MUFU.EX2 R179, R179 ;  /* 0x000000b300b37308 */ /* 0x000fe20000000800 */
[C---:B------:R-:W-:Y:S04]  /*b5f0*/  HMMA.16816.F32.BF16 R12, R140.reuse, R152, R12 ;  /* 0x000000988c0c723c */ /* 0x040fe8000004180c */
[----:B------:R-:W-:Y:S02]  /*b600*/  FFMA.FTZ R186, R31, c[0x0][0x2d0], -R174 ;  /* 0x0000b4001fba7a23 */ /* 0x000fe400000108ae */
[C---:B------:R-:W-:Y:S02]  /*b610*/  FMUL.FTZ R92, R2.reuse, R92 ;  /* 0x0000005c025c7220 */ /* 0x040fe40000410000 */
[-C--:B------:R-:W-:Y:S01]  /*b620*/  HMMA.16816.F32.BF16 R16, R140, R154.reuse, R16 ;  /* 0x0000009a8c10723c */ /* 0x080fe20000041810 */
[----:B------:R-:W-:Y:S03]  /*b630*/  MUFU.EX2 R182, R182 ;  /* 0x000000b600b67308 */ /* 0x000fe60000000800 */
[----:B------:R-:W-:Y:S02]  /*b640*/  FMUL.FTZ R93, R2, R93 ;  /* 0x0000005d025d7220 */ /* 0x000fe40000410000 */
[C---:B------:R-:W-:Y:S02]  /*b650*/  FMUL.FTZ R94, R0.reuse, R94 ;  /* 0x0000005e005e7220 */ /* 0x040fe40000410000 */
[C---:B------:R-:W-:Y:S01]  /*b660*/  HMMA.16816.F32.BF16 R100, R144.reuse, R154, R100 ;  /* 0x0000009a9064723c */ /* 0x040fe20000041864 */
[----:B------:R-:W2:Y:S02]  /*b670*/  LDSM.16.MT88.4 R152, [R212+0xd00] ;  /* 0x000d0000d498783b */ /* 0x000ea40000004200 */
[----:B------:R-:W-:Y:S01]  /*b680*/  MUFU.EX2 R181, R181 ;  /* 0x000000b500b57308 */ /* 0x000fe20000000800 */
[----:B------:R-:W-:Y:S02]  /*b690*/  FMUL.FTZ R95, R0, R95 ;  /* 0x0000005f005f7220 */ /* 0x000fe40000410000 */
[C---:B------:R-:W-:Y:S02]  /*b6a0*/  FMUL.FTZ R96, R150.reuse, R96 ;  /* 0x0000006096607220 */ /* 0x040fe40000410000 */
[-C--:B------:R-:W-:Y:S04]  /*b6b0*/  HMMA.16816.F32.BF16 R104, R144, R156.reuse, R104 ;  /* 0x0000009c9068723c */ /* 0x080fe80000041868 */
[----:B------:R-:W-:Y:S01]  /*b6c0*/  FMUL.FTZ R97, R150, R97 ;  /* 0x0000006196617220 */ /* 0x000fe20000410000 */
[----:B------:R-:W3:Y:S01]  /*b6d0*/  MUFU.EX2 R184, R184 ;  /* 0x000000b800b87308 */ /* 0x000ee20000000800 */
[----:B------:R-:W-:Y:S02]  /*b6e0*/  FMUL.FTZ R98, R148, R98 ;  /* 0x0000006294627220 */ /* 0x000fe40000410000 */
[C---:B------:R-:W-:Y:S04]  /*b6f0*/  HMMA.16816.F32.BF16 R108, R140.reuse, R156, R108 ;  /* 0x0000009c8c6c723c */ /* 0x040fe8000004186c */
[C---:B------:R-:W-:Y:S02]  /*b700*/  FMUL.FTZ R112, R2.reuse, R112 ;  /* 0x0000007002707220 */ /* 0x040fe40000410000 */
[----:B------:R-:W-:Y:S01]  /*b710*/  FMUL.FTZ R113, R2, R113 ;  /* 0x0000007102717220 */ /* 0x000fe20000410000 */
[----:B------:R-:W-:Y:S01]  /*b720*/  MUFU.EX2 R183, R183 ;  /* 0x000000b700b77308 */ /* 0x000fe20000000800 */
[C---:B------:R-:W-:Y:S04]  /*b730*/  FMUL.FTZ R114, R0.reuse, R114 ;  /* 0x0000007200727220 */ /* 0x040fe80000410000 */
[----:B------:R-:W-:Y:S02]  /*b740*/  FMUL.FTZ R115, R0, R115 ;  /* 0x0000007300737220 */ /* 0x000fe40000410000 */
[--C-:B------:R-:W-:Y:S02]  /*b750*/  FFMA.FTZ R156, R20, c[0x0][0x2d0], -R178.reuse ;  /* 0x0000b400149c7a23 */ /* 0x100fe400000108b2 */
[----:B------:R-:W-:Y:S01]  /*b760*/  FMUL.FTZ R20, R2, R132 ;  /* 0x0000008402147220 */ /* 0x000fe20000410000 */
[----:B------:R-:W4:Y:S01]  /*b770*/  MUFU.EX2 R186, R186 ;  /* 0x000000ba00ba7308 */ /* 0x000f220000000800 */
[--C-:B------:R-:W-:Y:S01]  /*b780*/  FFMA.FTZ R157, R21, c[0x0][0x2d0], -R178.reuse ;  /* 0x0000b400159d7a23 */ /* 0x100fe200000108b2 */
[-C--:B------:R-:W-:Y:S03]  /*b790*/  HMMA.16816.F32.BF16 R112, R140, R158.reuse, R112 ;  /* 0x0000009e8c70723c */ /* 0x080fe60000041870 */
[----:B------:R-:W-:Y:S01]  /*b7a0*/  FMUL.FTZ R116, R150, R116 ;  /* 0x0000007496747220 */ /* 0x000fe20000410000 */
[----:B---3--:R-:W-:Y:S01]  /*b7b0*/  F2FP.BF16.PACK_AB R30, R184, R181 ;  /* 0x000000b5b81e723e */ /* 0x008fe200000010ff */
[----:B------:R-:W-:Y:S02]  /*b7c0*/  FMUL.FTZ R117, R150, R117 ;  /* 0x0000007596757220 */ /* 0x000fe40000410000 */
[C---:B------:R-:W-:Y:S01]  /*b7d0*/  FMUL.FTZ R118, R148.reuse, R118 ;  /* 0x0000007694767220 */ /* 0x040fe20000410000 */
[----:B------:R-:W-:Y:S01]  /*b7e0*/  MUFU.EX2 R156, R156 ;  /* 0x0000009c009c7308 */ /* 0x000fe20000000800 */
[----:B------:R-:W-:Y:S03]  /*b7f0*/  FMUL.FTZ R119, R148, R119 ;  /* 0x0000007794777220 */ /* 0x000fe60000410000 */
[----:B------:R-:W-:Y:S02]  /*b800*/  FMUL.FTZ R21, R2, R133 ;  /* 0x0000008502157220 */ /* 0x000fe40000410000 */
[----:B------:R-:W-:Y:S02]  /*b810*/  FFMA.FTZ R178, R49, c[0x0][0x2d0], -R178 ;  /* 0x0000b40031b27a23 */ /* 0x000fe400000108b2 */
[C---:B------:R-:W-:Y:S02]  /*b820*/  HMMA.16816.F32.BF16 R116, R144.reuse, R158, R116 ;  /* 0x0000009e9074723c */ /* 0x040fe40000041874 */
[----:B------:R-:W3:Y:S02]  /*b830*/  MUFU.EX2 R157, R157 ;  /* 0x0000009d009d7308 */ /* 0x000ee40000000800 */
[----:B------:R-:W-:Y:S01]  /*b840*/  FMUL.FTZ R99, R148, R99 ;  /* 0x0000006394637220 */ /* 0x000fe20000410000 */
[----:B----4-:R-:W-:Y:S02]  /*b850*/  F2FP.BF16.PACK_AB R31, R186, R183 ;  /* 0x000000b7ba1f723e */ /* 0x010fe400000010ff */
[--C-:B------:R-:W-:Y:S01]  /*b860*/  FFMA.FTZ R158, R22, c[0x0][0x2d0], -R176.reuse ;  /* 0x0000b400169e7a23 */ /* 0x100fe200000108b0 */
[-C--:B-1----:R-:W-:Y:S04]  /*b870*/  HMMA.16816.F32.BF16 R120, R144, R136.reuse, R120 ;  /* 0x000000889078723c */ /* 0x082fe80000041878 */
[C---:B------:R-:W-:Y:S01]  /*b880*/  FMUL.FTZ R22, R0.reuse, R134 ;  /* 0x0000008600167220 */ /* 0x040fe20000410000 */
[----:B------:R-:W-:Y:S01]  /*b890*/  MUFU.EX2 R158, R158 ;  /* 0x0000009e009e7308 */ /* 0x000fe20000000800 */
[--C-:B------:R-:W-:Y:S02]  /*b8a0*/  FFMA.FTZ R159, R23, c[0x0][0x2d0], -R176.reuse ;  /* 0x0000b400179f7a23 */ /* 0x100fe400000108b0 */
[C---:B------:R-:W-:Y:S04]  /*b8b0*/  HMMA.16816.F32.BF16 R124, R140.reuse, R136, R124 ;  /* 0x000000888c7c723c */ /* 0x040fe8000004187c */
[----:B------:R-:W-:Y:S02]  /*b8c0*/  FMUL.FTZ R23, R0, R135 ;  /* 0x0000008700177220 */ /* 0x000fe40000410000 */
[----:B------:R-:W1:Y:S01]  /*b8d0*/  LDSM.16.MT88.4 R132, [R214+0x1900] ;  /* 0x00190000d684783b */ /* 0x000e620000004200 */
[----:B------:R-:W-:Y:S01]  /*b8e0*/  FFMA.FTZ R176, R51, c[0x0][0x2d0], -R176 ;  /* 0x0000b40033b07a23 */ /* 0x000fe200000108b0 */
[----:B------:R-:W-:Y:S01]  /*b8f0*/  MUFU.EX2 R159, R159 ;  /* 0x0000009f009f7308 */ /* 0x000fe20000000800 */
[C---:B------:R-:W-:Y:S02]  /*b900*/  FMUL.FTZ R52, R150.reuse, R52 ;  /* 0x0000003496347220 */ /* 0x040fe40000410000 */
[-C--:B------:R-:W-:Y:S03]  /*b910*/  HMMA.16816.F32.BF16 R20, R140, R138.reuse, R20 ;  /* 0x0000008a8c14723c */ /* 0x080fe60000041814 */
[----:B------:R-:W-:Y:S01]  /*b920*/  LDSM.16.MT88.4 R48, [R212+0x1500] ;  /* 0x00150000d430783b */ /* 0x000fe20000004200 */
[----:B------:R-:W-:Y:S02]  /*b930*/  FMUL.FTZ R53, R150, R53 ;  /* 0x0000003596357220 */ /* 0x000fe40000410000 */
[C---:B------:R-:W-:Y:S01]  /*b940*/  FMUL.FTZ R54, R148.reuse, R54 ;  /* 0x0000003694367220 */ /* 0x040fe20000410000 */
[----:B------:R-:W-:Y:S01]  /*b950*/  MUFU.EX2 R185, R185 ;  /* 0x000000b900b97308 */ /* 0x000fe20000000800 */
[C---:B------:R-:W-:Y:S03]  /*b960*/  HMMA.16816.F32.BF16 R128, R144.reuse, R138, R128 ;  /* 0x0000008a9080723c */ /* 0x040fe60000041880 */
[----:B------:R-:W-:Y:S01]  /*b970*/  LDSM.16.MT88.4 R136, [R212+0x500] ;  /* 0x00050000d488783b */ /* 0x000fe20000004200 */
[----:B------:R-:W-:Y:S02]  /*b980*/  FMUL.FTZ R55, R148, R55 ;  /* 0x0000003794377220 */ /* 0x000fe40000410000 */
[C---:B------:R-:W-:Y:S02]  /*b990*/  FMUL.FTZ R56, R2.reuse, R56 ;  /* 0x0000003802387220 */ /* 0x040fe40000410000 */
[----:B------:R-:W-:Y:S01]  /*b9a0*/  FMUL.FTZ R57, R2, R57 ;  /* 0x0000003902397220 */ /* 0x000fe20000410000 */
[----:B------:R-:W-:Y:S02]  /*b9b0*/  MUFU.EX2 R188, R188 ;  /* 0x000000bc00bc7308 */ /* 0x000fe40000000800 */
[-C--:B--2---:R-:W-:Y:S03]  /*b9c0*/  HMMA.16816.F32.BF16 R52, R144, R152.reuse, R52 ;  /* 0x000000989034723c */ /* 0x084fe60000041834 */
[C---:B------:R-:W-:Y:S02]  /*b9d0*/  FMUL.FTZ R58, R0.reuse, R58 ;  /* 0x0000003a003a7220 */ /* 0x040fe40000410000 */
[----:B------:R-:W-:Y:S02]  /*b9e0*/  FMUL.FTZ R59, R0, R59 ;  /* 0x0000003b003b7220 */ /* 0x000fe40000410000 */
[C---:B------:R-:W-:Y:S01]  /*b9f0*/  FMUL.FTZ R64, R150.reuse, R64 ;  /* 0x0000004096407220 */ /* 0x040fe20000410000 */
[----:B------:R-:W-:Y:S01]  /*ba00*/  MUFU.EX2 R187, R187 ;  /* 0x000000bb00bb7308 */ /* 0x000fe20000000800 */
[----:B------:R-:W-:Y:S03]  /*ba10*/  FMUL.FTZ R65, R150, R65 ;  /* 0x0000004196417220 */ /* 0x000fe60000410000 */
[C---:B------:R-:W-:Y:S04]  /*ba20*/  HMMA.16816.F32.BF16 R56, R140.reuse, R152, R56 ;  /* 0x000000988c38723c */ /* 0x040fe80000041838 */
[C---:B------:R-:W-:Y:S02]  /*ba30*/  FMUL.FTZ R60, R2.reuse, R60 ;  /* 0x0000003c023c7220 */ /* 0x040fe40000410000 */
[----:B------:R2:W4:Y:S01]  /*ba40*/  MUFU.EX2 R152, R35 ;  /* 0x0000002300987308 */ /* 0x0005220000000800 */
[----:B------:R-:W-:Y:S02]  /*ba50*/  FMUL.FTZ R61, R2, R61 ;  /* 0x0000003d023d7220 */ /* 0x000fe40000410000 */
[C---:B------:R-:W-:Y:S03]  /*ba60*/  FMUL.FTZ R62, R0.reuse, R62 ;  /* 0x0000003e003e7220 */ /* 0x040fe60000410000 */
[----:B------:R-:W-:Y:S02]  /*ba70*/  FMUL.FTZ R63, R0, R63 ;  /* 0x0000003f003f7220 */ /* 0x000fe40000410000 */
[--C-:B------:R-:W-:Y:S01]  /*ba80*/  FFMA.FTZ R153, R24, c[0x0][0x2d0], -R175.reuse ;  /* 0x0000b40018997a23 */ /* 0x100fe200000108af */
[----:B---3--:R-:W-:Y:S01]  /*ba90*/  F2FP.BF16.PACK_AB R24, R157, R156 ;  /* 0x0000009c9d18723e */ /* 0x008fe200000010ff */
[C---:B------:R-:W-:Y:S01]  /*baa0*/  FMUL.FTZ R66, R148.reuse, R66 ;  /* 0x0000004294427220 */ /* 0x040fe20000410000 */
[----:B------:R-:W-:Y:S01]  /*bab0*/  MUFU.EX2 R190, R190 ;  /* 0x000000be00be7308 */ /* 0x000fe20000000800 */
[----:B------:R-:W-:Y:S01]  /*bac0*/  FMUL.FTZ R67, R148, R67 ;  /* 0x0000004394437220 */ /* 0x000fe20000410000 */
[-C--:B------:R-:W-:Y:S03]  /*bad0*/  HMMA.16816.F32.BF16 R60, R140, R154.reuse, R60 ;  /* 0x0000009a8c3c723c */ /* 0x080fe6000004183c */
[----:B------:R-:W-:Y:S02]  /*bae0*/  FFMA.FTZ R160, R150, R243, R160 ;  /* 0x000000f396a07223 */ /* 0x000fe400000100a0 */
[----:B------:R-:W-:Y:S02]  /*baf0*/  FFMA.FTZ R162, R148, R241, R162 ;  /* 0x000000f194a27223 */ /* 0x000fe400000100a2 */
[----:B------:R-:W-:Y:S01]  /*bb00*/  FFMA.FTZ R6, R2, R239, R6 ;  /* 0x000000ef02067223 */ /* 0x000fe20000010006 */
[C---:B------:R-:W-:Y:S01]  /*bb10*/  HMMA.16816.F32.BF16 R64, R144.reuse, R154, R64 ;  /* 0x0000009a9040723c */ /* 0x040fe20000041840 */
[----:B------:R-:W-:Y:S01]  /*bb20*/  MUFU.EX2 R153, R153 ;  /* 0x0000009900997308 */ /* 0x000fe20000000800 */
[----:B--2---:R-:W2:Y:S02]  /*bb30*/  LDSM.16.MT88.4 R32, [R212+0x1900] ;  /* 0x00190000d420783b */ /* 0x004ea40000004200 */
[----:B----4-:R-:W-:Y:S01]  /*bb40*/  F2FP.BF16.PACK_AB R27, R152, R179 ;  /* 0x000000b3981b723e */ /* 0x010fe200000010ff */
[----:B------:R-:W-:Y:S02]  /*bb50*/  FFMA.FTZ R170, R0, R237, R170 ;  /* 0x000000ed00aa7223 */ /* 0x000fe400000100aa */
[--C-:B------:R-:W-:Y:S01]  /*bb60*/  FFMA.FTZ R154, R25, c[0x0][0x2d0], -R175.reuse ;  /* 0x0000b400199a7a23 */ /* 0x100fe200000108af */
[-C--:B-1----:R-:W-:Y:S03]  /*bb70*/  HMMA.16816.F32.BF16 R68, R144, R132.reuse, R68 ;  /* 0x000000849044723c */ /* 0x082fe60000041844 */
[----:B------:R-:W-:Y:S01]  /*bb80*/  MUFU.EX2 R189, R189 ;  /* 0x000000bd00bd7308 */ /* 0x000fe20000000800 */
[----:B------:R-:W-:Y:S01]  /*bb90*/  FFMA.FTZ R175, R45, c[0x0][0x2d0], -R175 ;  /* 0x0000b4002daf7a23 */ /* 0x000fe200000108af */
[----:B------:R-:W-:Y:S01]  /*bba0*/  F2FP.BF16.PACK_AB R25, R159, R158 ;  /* 0x0000009e9f19723e */ /* 0x000fe200000010ff */
[--C-:B------:R-:W-:Y:S01]  /*bbb0*/  FFMA.FTZ R155, R26, c[0x0][0x2d0], -R174.reuse ;  /* 0x0000b4001a9b7a23 */ /* 0x100fe200000108ae */
[----:B------:R-:W-:Y:S01]  /*bbc0*/  F2FP.BF16.PACK_AB R26, R180, R177 ;  /* 0x000000b1b41a723e */ /* 0x000fe200000010ff */
[C---:B------:R-:W-:Y:S04]  /*bbd0*/  HMMA.16816.F32.BF16 R72, R140.reuse, R132, R72 ;  /* 0x000000848c48723c */ /* 0x040fe80000041848 */
[----:B------:R-:W-:Y:S01]  /*bbe0*/  FFMA.FTZ R174, R47, c[0x0][0x2d0], -R174 ;  /* 0x0000b4002fae7a23 */ /* 0x000fe200000108ae */
[----:B------:R-:W1:Y:S01]  /*bbf0*/  MUFU.EX2 R154, R154 ;  /* 0x0000009a009a7308 */ /* 0x000e620000000800 */
[----:B------:R-:W-:Y:S01]  /*bc00*/  LDSM.16.MT88.4 R44, [R214+0x1500] ;  /* 0x00150000d62c783b */ /* 0x000fe20000004200 */
[----:B------:R-:W-:Y:S01]  /*bc10*/  FADD.FTZ R160, R161, R160 ;  /* 0x000000a0a1a07221 */ /* 0x000fe20000010000 */
[-C--:B------:R-:W-:Y:S04]  /*bc20*/  HMMA.16816.F32.BF16 R76, R140, R134.reuse, R76 ;  /* 0x000000868c4c723c */ /* 0x080fe8000004184c */
[----:B------:R-:W-:Y:S02]  /*bc30*/  FADD.FTZ R162, R7, R162 ;  /* 0x000000a207a27221 */ /* 0x000fe40000010000 */
[----:B------:R-:W-:Y:S01]  /*bc40*/  FADD.FTZ R167, R167, R6 ;  /* 0x00000006a7a77221 */ /* 0x000fe20000010000 */
[----:B------:R-:W3:Y:S01]  /*bc50*/  MUFU.EX2 R155, R155 ;  /* 0x0000009b009b7308 */ /* 0x000ee20000000800 */
[C---:B------:R-:W-:Y:S01]  /*bc60*/  HMMA.16816.F32.BF16 R80, R144.reuse, R134, R80 ;  /* 0x000000869050723c */ /* 0x040fe20000041850 */
[----:B------:R-:W4:Y:S03]  /*bc70*/  LDSM.16.MT88.4 R132, [R214+0x500] ;  /* 0x00050000d684783b */ /* 0x000f260000004200 */
[----:B------:R-:W-:Y:S02]  /*bc80*/  FADD.FTZ R171, R171, R170 ;  /* 0x000000aaabab7221 */ /* 0x000fe40000010000 */
[----:B------:R-:W-:Y:S02]  /*bc90*/  FADD.FTZ R163, R163, R160 ;  /* 0x000000a0a3a37221 */ /* 0x000fe40000010000 */
[----:B------:R-:W-:Y:S01]  /*bca0*/  FADD.FTZ R165, R165, R162 ;  /* 0x000000a2a5a57221 */ /* 0x000fe20000010000 */
[----:B------:R-:W-:Y:S01]  /*bcb0*/  MUFU.EX2 R178, R178 ;  /* 0x000000b200b27308 */ /* 0x000fe20000000800 */
[-C--:B--2---:R-:W-:Y:S03]  /*bcc0*/  HMMA.16816.F32.BF16 R84, R144, R32.reuse, R84 ;  /* 0x000000209054723c */ /* 0x084fe60000041854 */
[----:B-1----:R-:W-:Y:S01]  /*bcd0*/  F2FP.BF16.PACK_AB R28, R154, R153 ;  /* 0x000000999a1c723e */ /* 0x002fe200000010ff */
[----:B------:R-:W-:Y:S02]  /*bce0*/  FADD.FTZ R168, R168, R167 ;  /* 0x000000a7a8a87221 */ /* 0x000fe40000010000 */
[----:B------:R-:W-:Y:S02]  /*bcf0*/  FADD.FTZ R172, R172, R171 ;  /* 0x000000abacac7221 */ /* 0x000fe40000010000 */
[C---:B------:R-:W-:Y:S01]  /*bd00*/  HMMA.16816.F32.BF16 R88, R140.reuse, R32, R88 ;  /* 0x000000208c58723c */ /* 0x040fe20000041858 */
[----:B------:R-:W-:Y:S03]  /*bd10*/  MUFU.EX2 R191, R191 ;  /* 0x000000bf00bf7308 */ /* 0x000fe60000000800 */
[----:B---3--:R-:W-:Y:S01]  /*bd20*/  F2FP.BF16.PACK_AB R29, R182, R155 ;  /* 0x0000009bb61d723e */ /* 0x008fe200000010ff */
[----:B------:R-:W-:Y:S02]  /*bd30*/  FADD.FTZ R163, R164, R163 ;  /* 0x000000a3a4a37221 */ /* 0x000fe40000010000 */
[----:B------:R-:W-:Y:S01]  /*bd40*/  FADD.FTZ R165, R166, R165 ;  /* 0x000000a5a6a57221 */ /* 0x000fe20000010000 */
[-C--:B------:R-:W-:Y:S03]  /*bd50*/  HMMA.16816.F32.BF16 R92, R140, R34.reuse, R92 ;  /* 0x000000228c5c723c */ /* 0x080fe6000004185c */
[----:B------:R-:W-:Y:S01]  /*bd60*/  MUFU.EX2 R176, R176 ;  /* 0x000000b000b07308 */ /* 0x000fe20000000800 */
[----:B------:R-:W-:Y:S02]  /*bd70*/  FADD.FTZ R168, R169, R168 ;  /* 0x000000a8a9a87221 */ /* 0x000fe40000010000 */
[----:B------:R-:W-:Y:S02]  /*bd80*/  FADD.FTZ R172, R173, R172 ;  /* 0x000000acadac7221 */ /* 0x000fe40000010000 */
[----:B------:R-:W-:Y:S01]  /*bd90*/  HMMA.16816.F32.BF16 R96, R144, R34, R96 ;  /* 0x000000229060723c */ /* 0x000fe20000041860 */
[----:B------:R-:W1:Y:S03]  /*bda0*/  LDSM.16.MT88.4 R32, [R214+0x1100] ;  /* 0x00110000d620783b */ /* 0x000e660000004200 */
[----:B------:R-:W-:Y:S01]  /*bdb0*/  FADD.FTZ R156, R156, R163 ;  /* 0x000000a39c9c7221 */ /* 0x000fe20000010000 */
[----:B------:R-:W-:Y:S01]  /*bdc0*/  MUFU.EX2 R192, R192 ;  /* 0x000000c000c07308 */ /* 0x000fe20000000800 */
[----:B------:R-:W-:Y:S02]  /*bdd0*/  FADD.FTZ R158, R158, R165 ;  /* 0x000000a59e9e7221 */ /* 0x000fe40000010000 */
[-C--:B----4-:R-:W-:Y:S05]  /*bde0*/  HMMA.16816.F32.BF16 R8, R24, R132.reuse, R8 ;  /* 0x000000841808723c */ /* 0x090fea0000041808 */
[----:B------:R-:W-:Y:S02]  /*bdf0*/  FADD.FTZ R153, R153, R168 ;  /* 0x000000a899997221 */ /* 0x000fe40000010000 */
[----:B------:R-:W2:Y:S01]  /*be00*/  MUFU.EX2 R193, R193 ;  /* 0x000000c100c17308 */ /* 0x000ea20000000800 */
[C---:B------:R-:W-:Y:S04]  /*be10*/  HMMA.16816.F32.BF16 R12, R28.reuse, R132, R12 ;  /* 0x000000841c0c723c */ /* 0x040fe8000004180c */
[----:B------:R-:W-:Y:S02]  /*be20*/  FADD.FTZ R155, R155, R172 ;  /* 0x000000ac9b9b7221 */ /* 0x000fe40000010000 */
[----:B------:R-:W-:Y:S02]  /*be30*/  FADD.FTZ R156, R157, R156 ;  /* 0x0000009c9d9c7221 */ /* 0x000fe40000010000 */
[-C--:B------:R-:W-:Y:S01]  /*be40*/  HMMA.16816.F32.BF16 R16, R28, R134.reuse, R16 ;  /* 0x000000861c10723c */ /* 0x080fe20000041810 */
[----:B------:R-:W-:Y:S03]  /*be50*/  MUFU.EX2 R194, R194 ;  /* 0x000000c200c27308 */ /* 0x000fe60000000800 */
[----:B------:R-:W-:Y:S02]  /*be60*/  FADD.FTZ R158, R159, R158 ;  /* 0x0000009e9f9e7221 */ /* 0x000fe40000010000 */
[----:B------:R-:W-:Y:S02]  /*be70*/  FADD.FTZ R154, R154, R153 ;  /* 0x000000999a9a7221 */ /* 0x000fe40000010000 */
[C---:B------:R-:W-:Y:S01]  /*be80*/  HMMA.16816.F32.BF16 R100, R24.reuse, R134, R100 ;  /* 0x000000861864723c */ /* 0x040fe20000041864 */
[----:B------:R-:W3:Y:S02]  /*be90*/  LDSM.16.MT88.4 R132, [R212+0x1100] ;  /* 0x00110000d484783b */ /* 0x000ee40000004200 */
[----:B------:R-:W4:Y:S01]  /*bea0*/  MUFU.EX2 R195, R195 ;  /* 0x000000c300c37308 */ /* 0x000f220000000800 */
[----:B------:R-:W-:Y:S02]  /*beb0*/  FADD.FTZ R182, R182, R155 ;  /* 0x0000009bb6b67221 */ /* 0x000fe40000010000 */
[----:B------:R-:W-:Y:S02]  /*bec0*/  FADD.FTZ R177, R177, R156 ;  /* 0x0000009cb1b17221 */ /* 0x000fe40000010000 */
[-C--:B------:R-:W-:Y:S04]  /*bed0*/  HMMA.16816.F32.BF16 R104, R24, R136.reuse, R104 ;  /* 0x000000881868723c */ /* 0x080fe80000041868 */
[----:B------:R-:W-:Y:S01]  /*bee0*/  FADD.FTZ R179, R179, R158 ;  /* 0x0000009eb3b37221 */ /* 0x000fe20000010000 */
[----:B------:R-:W-:Y:S01]  /*bef0*/  MUFU.EX2 R196, R196 ;  /* 0x000000c400c47308 */ /* 0x000fe20000000800 */
[----:B------:R-:W-:Y:S02]  /*bf00*/  FADD.FTZ R181, R181, R154 ;  /* 0x0000009ab5b57221 */ /* 0x000fe40000010000 */
[C---:B------:R-:W-:Y:S04]  /*bf10*/  HMMA.16816.F32.BF16 R108, R28.reuse, R136, R108 ;  /* 0x000000881c6c723c */ /* 0x040fe8000004186c */
[----:B------:R-:W-:Y:S02]  /*bf20*/  FADD.FTZ R183, R183, R182 ;  /* 0x000000b6b7b77221 */ /* 0x000fe40000010000 */
[----:B------:R-:W-:Y:S01]  /*bf30*/  FADD.FTZ R180, R180, R177 ;  /* 0x000000b1b4b47221 */ /* 0x000fe20000010000 */
[----:B------:R-:W5:Y:S01]  /*bf40*/  MUFU.EX2 R175, R175 ;  /* 0x000000af00af7308 */ /* 0x000f620000000800 */
[-C--:B------:R-:W-:Y:S04]  /*bf50*/  HMMA.16816.F32.BF16 R112, R28, R138.reuse, R112 ;  /* 0x0000008a1c70723c */ /* 0x080fe80000041870 */
[----:B------:R-:W-:Y:S02]  /*bf60*/  FADD.FTZ R152, R152, R179 ;  /* 0x000000b398987221 */ /* 0x000fe40000010000 */
[----:B------:R-:W-:Y:S02]  /*bf70*/  FADD.FTZ R181, R184, R181 ;  /* 0x000000b5b8b57221 */ /* 0x000fe40000010000 */
[C---:B------:R-:W-:Y:S01]  /*bf80*/  HMMA.16816.F32.BF16 R116, R24.reuse, R138, R116 ;  /* 0x0000008a1874723c */ /* 0x040fe20000041874 */
[----:B------:R-:W-:Y:S03]  /*bf90*/  MUFU.EX2 R197, R197 ;  /* 0x000000c500c57308 */ /* 0x000fe60000000800 */
[----:B------:R-:W-:Y:S04]  /*bfa0*/  FADD.FTZ R183, R186, R183 ;  /* 0x000000b7bab77221 */ /* 0x000fe80000010000 */
[-C--:B-1----:R-:W-:Y:S03]  /*bfb0*/  HMMA.16816.F32.BF16 R120, R24, R32.reuse, R120 ;  /* 0x000000201878723c */ /* 0x082fe60000041878 */
[----:B------:R-:W1:Y:S05]  /*bfc0*/  MUFU.EX2 R174, R174 ;  /* 0x000000ae00ae7308 */ /* 0x000e6a0000000800 */
[C---:B------:R-:W-:Y:S08]  /*bfd0*/  HMMA.16816.F32.BF16 R124, R28.reuse, R32, R124 ;  /* 0x000000201c7c723c */ /* 0x040ff0000004187c */
[-C--:B------:R-:W-:Y:S08]  /*bfe0*/  HMMA.16816.F32.BF16 R20, R28, R34.reuse, R20 ;  /* 0x000000221c14723c */ /* 0x080ff00000041814 */
[C---:B------:R-:W-:Y:S01]  /*bff0*/  HMMA.16816.F32.BF16 R128, R24.reuse, R34, R128 ;  /* 0x000000221880723c */ /* 0x040fe20000041880 */
[----:B------:R-:W1:Y:S07]  /*c000*/  LDSM.16.MT88.4 R32, [R212+0x1d00] ;  /* 0x001d0000d420783b */ /* 0x000e6e0000004200 */
[-C--:B---3--:R-:W-:Y:S08]  /*c010*/  HMMA.16816.F32.BF16 R52, R24, R132.reuse, R52 ;  /* 0x000000841834723c */ /* 0x088ff00000041834 */
[C---:B------:R-:W-:Y:S08]  /*c020*/  HMMA.16816.F32.BF16 R56, R28.reuse, R132, R56 ;  /* 0x000000841c38723c */ /* 0x040ff00000041838 */
[-C--:B------:R-:W-:Y:S08]  /*c030*/  HMMA.16816.F32.BF16 R60, R28, R134.reuse, R60 ;  /* 0x000000861c3c723c */ /* 0x080ff0000004183c */
[C---:B------:R-:W-:Y:S08]  /*c040*/  HMMA.16816.F32.BF16 R64, R24.reuse, R134, R64 ;  /* 0x000000861840723c */ /* 0x040ff00000041840 */
[-C--:B------:R-:W-:Y:S08]  /*c050*/  HMMA.16816.F32.BF16 R68, R24, R36.reuse, R68 ;  /* 0x000000241844723c */ /* 0x080ff00000041844 */
[C---:B------:R-:W-:Y:S08]  /*c060*/  HMMA.16816.F32.BF16 R72, R28.reuse, R36, R72 ;  /* 0x000000241c48723c */ /* 0x040ff00000041848 */
[-C--:B------:R-:W-:Y:S08]  /*c070*/  HMMA.16816.F32.BF16 R76, R28, R38.reuse, R76 ;  /* 0x000000261c4c723c */ /* 0x080ff0000004184c */
[C---:B------:R-:W-:Y:S01]  /*c080*/  HMMA.16816.F32.BF16 R80, R24.reuse, R38, R80 ;  /* 0x000000261850723c */ /* 0x040fe20000041850 */
[----:B------:R-:W3:Y:S07]  /*c090*/  LDSM.16.MT88.4 R36, [R212+0x900] ;  /* 0x00090000d424783b */ /* 0x000eee0000004200 */
[-C--:B-1----:R-:W-:Y:S08]  /*c0a0*/  HMMA.16816.F32.BF16 R84, R24, R32.reuse, R84 ;  /* 0x000000201854723c */ /* 0x082ff00000041854 */
[C---:B------:R-:W-:Y:S08]  /*c0b0*/  HMMA.16816.F32.BF16 R88, R28.reuse, R32, R88 ;  /* 0x000000201c58723c */ /* 0x040ff00000041858 */
[-C--:B------:R-:W-:Y:S07]  /*c0c0*/  HMMA.16816.F32.BF16 R92, R28, R34.reuse, R92 ;  /* 0x000000221c5c723c */ /* 0x080fee000004185c */
[----:B--2---:R-:W-:Y:S01]  /*c0d0*/  F2FP.BF16.PACK_AB R28, R193, R192 ;  /* 0x000000c0c11c723e */ /* 0x004fe200000010ff */
[----:B------:R-:W-:Y:S01]  /*c0e0*/  HMMA.16816.F32.BF16 R96, R24, R34, R96 ;  /* 0x000000221860723c */ /* 0x000fe20000041860 */
[----:B------:R-:W1:Y:S03]  /*c0f0*/  LDSM.16.MT88.4 R32, [R214+0x2100] ;  /* 0x00210000d620783b */ /* 0x000e660000004200 */
[----:B----4-:R-:W-:Y:S01]  /*c100*/  F2FP.BF16.PACK_AB R29, R195, R194 ;  /* 0x000000c2c31d723e */ /* 0x010fe200000010ff */
[----:B------:R-:W-:Y:S01]  /*c110*/  FADD.FTZ R192, R192, R181 ;  /* 0x000000b5c0c07221 */ /* 0x000fe20000010000 */
[----:B-----5:R-:W-:Y:S01]  /*c120*/  F2FP.BF16.PACK_AB R30, R175, R196 ;  /* 0x000000c4af1e723e */ /* 0x020fe200000010ff */
[----:B------:R-:W-:Y:S01]  /*c130*/  FADD.FTZ R194, R194, R183 ;  /* 0x000000b7c2c27221 */ /* 0x000fe20000010000 */
[----:B------:R-:W-:Y:S01]  /*c140*/  F2FP.BF16.PACK_AB R24, R188, R185 ;  /* 0x000000b9bc18723e */ /* 0x000fe200000010ff */
[----:B------:R-:W-:Y:S03]  /*c150*/  FADD.FTZ R185, R185, R180 ;  /* 0x000000b4b9b97221 */ /* 0x000fe60000010000 */
[----:B------:R-:W-:Y:S01]  /*c160*/  F2FP.BF16.PACK_AB R25, R190, R187 ;  /* 0x000000bbbe19723e */ /* 0x000fe200000010ff */
[----:B------:R-:W-:Y:S01]  /*c170*/  FADD.FTZ R187, R187, R152 ;  /* 0x00000098bbbb7221 */ /* 0x000fe20000010000 */
[----:B------:R-:W-:Y:S01]  /*c180*/  F2FP.BF16.PACK_AB R26, R178, R189 ;  /* 0x000000bdb21a723e */ /* 0x000fe200000010ff */
[----:B------:R-:W-:Y:S01]  /*c190*/  FADD.FTZ R188, R188, R185 ;  /* 0x000000b9bcbc7221 */ /* 0x000fe20000010000 */
[----:B------:R-:W-:Y:S01]  /*c1a0*/  F2FP.BF16.PACK_AB R27, R176, R191 ;  /* 0x000000bfb01b723e */ /* 0x000fe200000010ff */
[----:B------:R-:W-:Y:S01]  /*c1b0*/  FADD.FTZ R190, R190, R187 ;  /* 0x000000bbbebe7221 */ /* 0x000fe20000010000 */
[----:B------:R-:W-:Y:S01]  /*c1c0*/  F2FP.BF16.PACK_AB R31, R174, R197 ;  /* 0x000000c5ae1f723e */ /* 0x000fe200000010ff */
[----:B------:R-:W-:Y:S01]  /*c1d0*/  FADD.FTZ R193, R193, R192 ;  /* 0x000000c0c1c17221 */ /* 0x000fe20000010000 */
[----:B------:R-:W-:Y:S01]  /*c1e0*/  MOV R152, R5 ;  /* 0x0000000500987202 */ /* 0x000fe20000000f00 */
[----:B------:R-:W-:Y:S02]  /*c1f0*/  FADD.FTZ R194, R195, R194 ;  /* 0x000000c2c3c27221 */ /* 0x000fe40000010000 */
[-C--:B------:R-:W-:Y:S01]  /*c200*/  HMMA.16816.F32.BF16 R144, R24, R40.reuse, R8 ;  /* 0x000000281890723c */ /* 0x080fe20000041808 */
[----:B------:R-:W2:Y:S02]  /*c210*/  LDSM.16.MT88.4 R8, [R212+0x2100] ;  /* 0x00210000d408783b */ /* 0x000ea40000004200 */
[----:B------:R-:W-:Y:S02]  /*c220*/  FADD.FTZ R189, R189, R188 ;  /* 0x000000bcbdbd7221 */ /* 0x000fe40000010000 */
[----:B------:R-:W-:Y:S02]  /*c230*/  FADD.FTZ R191, R191, R190 ;  /* 0x000000bebfbf7221 */ /* 0x000fe40000010000 */
[----:B------:R-:W-:Y:S01]  /*c240*/  FADD.FTZ R196, R196, R193 ;  /* 0x000000c1c4c47221 */ /* 0x000fe20000010000 */
[C---:B------:R-:W-:Y:S04]  /*c250*/  HMMA.16816.F32.BF16 R140, R28.reuse, R40, R12 ;  /* 0x000000281c8c723c */ /* 0x040fe8000004180c */
[----:B------:R-:W-:Y:S02]  /*c260*/  FADD.FTZ R197, R197, R194 ;  /* 0x000000c2c5c57221 */ /* 0x000fe40000010000 */
[----:B------:R-:W-:Y:S02]  /*c270*/  FADD.FTZ R243, R178, R189 ;  /* 0x000000bdb2f37221 */ /* 0x000fe40000010000 */
[-C--:B------:R-:W-:Y:S04]  /*c280*/  HMMA.16816.F32.BF16 R136, R28, R42.reuse, R16 ;  /* 0x0000002a1c88723c */ /* 0x080fe80000041810 */
[----:B------:R-:W-:Y:S02]  /*c290*/  FADD.FTZ R241, R176, R191 ;  /* 0x000000bfb0f17221 */ /* 0x000fe40000010000 */
[----:B------:R-:W-:Y:S02]  /*c2a0*/  FADD.FTZ R239, R175, R196 ;  /* 0x000000c4afef7221 */ /* 0x000fe40000010000 */
[C---:B------:R-:W-:Y:S04]  /*c2b0*/  HMMA.16816.F32.BF16 R100, R24.reuse, R42, R100 ;  /* 0x0000002a1864723c */ /* 0x040fe80000041864 */
[----:B------:R-:W-:Y:S04]  /*c2c0*/  FADD.FTZ R237, R174, R197 ;  /* 0x000000c5aeed7221 */ /* 0x000fe80000010000 */
        /* <DEDUP_REMOVED lines=15> */
[C---:B------:R-:W-:Y:S08]  /*c3c0*/  HMMA.16816.F32.BF16 R80, R24.reuse, R34, R80 ;  /* 0x000000221850723c */ /* 0x040ff00000041850 */
[-C--:B--2---:R-:W-:Y:S08]  /*c3d0*/  HMMA.16816.F32.BF16 R84, R24, R8.reuse, R84 ;  /* 0x000000081854723c */ /* 0x084ff00000041854 */
[C---:B------:R-:W-:Y:S08]  /*c3e0*/  HMMA.16816.F32.BF16 R88, R28.reuse, R8, R88 ;  /* 0x000000081c58723c */ /* 0x040ff00000041858 */
[-C--:B------:R-:W-:Y:S08]  /*c3f0*/  HMMA.16816.F32.BF16 R92, R28, R10.reuse, R92 ;  /* 0x0000000a1c5c723c */ /* 0x080ff0000004185c */
[----:B------:R-:W-:Y:S01]  /*c400*/  HMMA.16816.F32.BF16 R96, R24, R10, R96 ;  /* 0x0000000a1860723c */ /* 0x000fe20000041860 */
[----:B------:R-:W-:-:S07]  /*c410*/  @P0 BRA `(.L_x_509) ;  /* 0xffffd6a000000947 */ /* 0x000fce000383ffff */
.L_x_504:
[----:B------:R-:W-:-:S13]  /*c420*/  ISETP.GE.AND P0, PT, R236, R221, PT ;  /* 0x000000ddec00720c */ /* 0x000fda0003f06270 */
[----:B------:R-:W-:Y:S05]  /*c430*/  @!P0 BRA `(.L_x_510) ;  /* 0x00003e5000008947 */ /* 0x000fea0003800000 */
[----:B------:R-:W-:Y:S01]  /*c440*/  IADD3 R238, -R238, 0x30, RZ ;  /* 0x00000030eeee7810 */ /* 0x000fe20007ffe1ff */
[C---:B------:R-:W-:Y:S01]  /*c450*/  IMAD.SHL.U32 R200, R230.reuse, 0x2, RZ ;  /* 0x00000002e6c87824 */ /* 0x040fe200078e00ff */
[----:B------:R-:W-:Y:S01]  /*c460*/  SHF.L.U64.HI R245, R230, 0x1, R245 ;  /* 0x00000001e6f57819 */ /* 0x000fe200000102f5 */
[----:B------:R-:W-:Y:S01]  /*c470*/  IMAD.MOV.U32 R150, RZ, RZ, R151 ;  /* 0x000000ffff967224 */ /* 0x000fe200078e0097 */
[----:B------:R-:W-:Y:S01]  /*c480*/  MOV R148, R149 ;  /* 0x0000009500947202 */ /* 0x000fe20000000f00 */
[----:B------:R-:W-:Y:S01]  /*c490*/  IMAD.MOV.U32 R2, RZ, RZ, R3 ;  /* 0x000000ffff027224 */ /* 0x000fe200078e0003 */
[----:B------:R-:W-:Y:S02]  /*c4a0*/  MOV R0, R152 ;  /* 0x0000009800007202 */ /* 0x000fe40000000f00 */
.L_x_531:
[----:B------:R-:W-:Y:S01]  /*c4b0*/  SHF.R.S32.HI R3, RZ, 0x1f, R226 ;  /* 0x0000001fff037819 */ /* 0x000fe200000114e2 */
[----:B------:R-:W-:Y:S01]  /*c4c0*/  IMAD.WIDE.U32 R6, R226, c[0x0][0x208], RZ ;  /* 0x00008200e2067a25 */ /* 0x000fe200078e00ff */
[----:B------:R-:W-:Y:S01]  /*c4d0*/  SHF.R.S32.HI R4, RZ, 0x1f, R225 ;  /* 0x0000001fff047819 */ /* 0x000fe200000114e1 */
[----:B------:R-:W-:Y:S04]  /*c4e0*/  DEPBAR.LE SB0, 0x0 ;  /* 0x000080000000791a */ /* 0x000fe80000000000 */
[----:B------:R-:W-:Y:S01]  /*c4f0*/  BAR.SYNC.DEFER_BLOCKING 0x0 ;  /* 0x0000000000007b1d */ /* 0x000fe20000010000 */
[----:B------:R-:W-:Y:S01]  /*c500*/  IMAD R3, R3, c[0x0][0x208], RZ ;  /* 0x0000820003037a24 */ /* 0x000fe200078e02ff */
[----:B------:R-:W-:Y:S01]  /*c510*/  ISETP.GE.AND P1, PT, R230, c[0x0][0x1d4], PT ;  /* 0x00007500e6007a0c */ /* 0x000fe20003f26270 */
[----:B------:R-:W-:Y:S01]  /*c520*/  IMAD R4, R4, c[0x0][0x218], RZ ;  /* 0x0000860004047a24 */ /* 0x000fe200078e02ff */
[----:B------:R-:W-:Y:S01]  /*c530*/  ISETP.GE.AND P3, PT, R229, c[0x0][0x1d4], PT ;  /* 0x00007500e5007a0c */ /* 0x000fe20003f66270 */
[----:B------:R-:W-:Y:S01]  /*c540*/  IMAD R3, R226, c[0x0][0x20c], R3 ;  /* 0x00008300e2037a24 */ /* 0x000fe200078e0203 */
[----:B------:R-:W-:Y:S01]  /*c550*/  ISETP.GE.AND P2, PT, R228, c[0x0][0x1d4], PT ;  /* 0x00007500e4007a0c */ /* 0x000fe20003f46270 */
[----:B------:R-:W-:Y:S01]  /*c560*/  IMAD R4, R225, c[0x0][0x21c], R4 ;  /* 0x00008700e1047a24 */ /* 0x000fe200078e0204 */
[----:B------:R-:W-:Y:S01]  /*c570*/  SHF.L.U64.HI R201, R219, 0x1, R234 ;  /* 0x00000001dbc97819 */ /* 0x000fe200000102ea */
[----:B------:R-:W-:Y:S01]  /*c580*/  IMAD.IADD R7, R7, 0x1, R3 ;  /* 0x0000000107077824 */ /* 0x000fe200078e0203 */
[----:B------:R-:W-:Y:S01]  /*c590*/  SHF.L.U64.HI R149, R218, 0x1, R233 ;  /* 0x00000001da957819 */ /* 0x000fe200000102e9 */
[----:B------:R-:W-:Y:S02]  /*c5a0*/  IMAD.SHL.U32 R151, R219, 0x2, RZ ;  /* 0x00000002db977824 */ /* 0x000fe400078e00ff */
[----:B------:R-:W-:Y:S05]  /*c5b0*/  IMAD.WIDE.U32 R6, R225, c[0x0][0x218], R6 ;  /* 0x00008600e1067a25 */ /* 0x000fea00078e0006 */
[----:B------:R-:W-:Y:S04]  /*c5c0*/  IADD3 R3, P0, R6, UR20, RZ ;  /* 0x0000001406037c10 */ /* 0x000fe8000ff1e0ff */
[----:B------:R-:W-:Y:S01]  /*c5d0*/  IADD3.X R4, R7, UR16, R4, P0, !PT ;  /* 0x0000001007047c10 */ /* 0x000fe200087fe404 */
[----:B------:R-:W-:Y:S01]  /*c5e0*/  LDSM.16.M88.4 R48, [R217+0x4900] ;  /* 0x00490000d930783b */ /* 0x000fe20000000200 */
[C---:B------:R-:W-:Y:S01]  /*c5f0*/  LEA R9, P0, R3.reuse, c[0x0][0x1f8], 0x1 ;  /* 0x00007e0003097a11 */ /* 0x040fe200078008ff */
[----:B------:R-:W-:Y:S02]  /*c600*/  BSSY B0, `(.L_x_511) ;  /* 0x000002e000007945 */ /* 0x000fe40003800000 */
[----:B------:R-:W-:Y:S01]  /*c610*/  LDSM.16.M88.4 R44, [R217+0x5900] ;  /* 0x00590000d92c783b */ /* 0x000fe20000000200 */
[----:B------:R-:W-:Y:S01]  /*c620*/  LEA.HI.X R8, R3, c[0x0][0x1fc], R4, 0x1, P0 ;  /* 0x00007f0003087a11 */ /* 0x000fe200000f0c04 */
[----:B------:R-:W-:Y:S02]  /*c630*/  IMAD.SHL.U32 R3, R218, 0x2, RZ ;  /* 0x00000002da037824 */ /* 0x000fe400078e00ff */
[----:B------:R-:W1:Y:S04]  /*c640*/  SHFL.IDX PT, R4, R9, RZ, 0x1c1f ;  /* 0x001c1fff09047589 */ /* 0x000e6800000e0000 */
[----:B------:R-:W-:Y:S04]  /*c650*/  LDSM.16.M88.4 R16, [R216+0x2500] ;  /* 0x00250000d810783b */ /* 0x000fe80000000200 */
[----:B------:R-:W2:Y:S04]  /*c660*/  SHFL.IDX PT, R6, R8, RZ, 0x1c1f ;  /* 0x001c1fff08067589 */ /* 0x000ea800000e0000 */
[----:B------:R3:W4:Y:S04]  /*c670*/  LDSM.16.M88.4 R32, [R216+0x2900] ;  /* 0x00290000d820783b */ /* 0x0007280000000200 */
[----:B------:R3:W3:Y:S04]  /*c680*/  LDSM.16.M88.4 R152, [R216+0x2d00] ;  /* 0x002d0000d898783b */ /* 0x0006e80000000200 */
[----:B------:R3:W3:Y:S04]  /*c690*/  LDSM.16.M88.4 R156, [R213+0x4900] ;  /* 0x00490000d59c783b */ /* 0x0006e80000000200 */
[----:B------:R3:W3:Y:S04]  /*c6a0*/  LDSM.16.M88.4 R164, [R213+0x5900] ;  /* 0x00590000d5a4783b */ /* 0x0006e80000000200 */
[----:B------:R3:W3:Y:S04]  /*c6b0*/  LDSM.16.M88.4 R160, [R215] ;  /* 0x00000000d7a0783b */ /* 0x0006e80000000200 */
[----:B------:R3:W3:Y:S01]  /*c6c0*/  LDSM.16.M88.4 R168, [R211] ;  /* 0x00000000d3a8783b */ /* 0x0006e20000000200 */
[----:B-1----:R-:W-:Y:S03]  /*c6d0*/  IADD3 R12, P0, R4, R200, RZ ;  /* 0x000000c8040c7210 */ /* 0x002fe60007f1e0ff */
[----:B------:R1:W1:Y:S02]  /*c6e0*/  LDSM.16.M88.4 R172, [R210] ;  /* 0x00000000d2ac783b */ /* 0x0002640000000200 */
[----:B--2---:R-:W-:Y:S01]  /*c6f0*/  IMAD.X R13, R6, 0x1, R245, P0 ;  /* 0x00000001060d7824 */ /* 0x004fe200000e06f5 */
[----:B------:R-:W-:Y:S04]  /*c700*/  IADD3 R10, P0, R4, R151, RZ ;  /* 0x00000097040a7210 */ /* 0x000fe80007f1e0ff */
[----:B------:R-:W-:Y:S01]  /*c710*/  @!PT LDS RZ, [RZ] ;  /* 0x00000000fffff984 */ /* 0x000fe20000000800 */
[----:B------:R-:W-:Y:S01]  /*c720*/  @!PT LDS RZ, [RZ] ;  /* 0x00000000fffff984 */ /* 0x000fe20000000800 */
        /* <DEDUP_REMOVED lines=9> */
[----:B----4-:R-:W-:-:S05]  /*c7c0*/  BRA.DIV ~URZ, `(.L_x_513) ;  /* 0x000064027f007947 */ /* 0x010fca000b800000 */
[----:B--2---:R2:W4:Y:S04]  /*c7d0*/  SHFL.IDX PT, R12, R8, 0x1, 0x1c1f ;  /* 0x003c1f00080c7f89 */ /* 0x00452800000e0000 */
[----:B------:R2:W3:Y:S02]  /*c7e0*/  SHFL.IDX PT, R5, R9, 0x1, 0x1c1f ;  /* 0x003c1f0009057f89 */ /* 0x0004e400000e0000 */
.L_x_542:
[----:B------:R-:W-:Y:S02]  /*c7f0*/  ISETP.GE.AND P3, PT, R230, c[0x0][0x1d4], PT ;  /* 0x00007500e6007a0c */ /* 0x000fe40003f66270 */
[----:B--23--:R-:W-:Y:S02]  /*c800*/  IADD3 R8, P0, R5, R200, RZ ;  /* 0x000000c805087210 */ /* 0x00cfe40007f1e0ff */
[----:B------:R-:W-:Y:S02]  /*c810*/  ISETP.GE.AND P2, PT, R229, c[0x0][0x1d4], PT ;  /* 0x00007500e5007a0c */ /* 0x000fe40003f46270 */
[----:B------:R-:W-:Y:S01]  /*c820*/  ISETP.GE.AND P1, PT, R228, c[0x0][0x1d4], PT ;  /* 0x00007500e4007a0c */ /* 0x000fe20003f26270 */
[C---:B----4-:R-:W-:Y:S01]  /*c830*/  IMAD.X R9, R12.reuse, 0x1, R245, P0 ;  /* 0x000000010c097824 */ /* 0x050fe200000e06f5 */
        /* <DEDUP_REMOVED lines=10> */
.L_x_512:
[----:B----4-:R-:W-:Y:S05]  /*c8e0*/  BSYNC B0 ;  /* 0x0000000000007941 */ /* 0x010fea0003800000 */
.L_x_511:
[----:B------:R-:W0:Y:S01]  /*c8f0*/  LDGDEPBAR ;  /* 0x00000000000079af */ /* 0x000e220000000000 */
[----:B------:R-:W-:Y:S01]  /*c900*/  WARPSYNC 0xffffffff ;  /* 0xffffffff00007948 */ /* 0x000fe20003800000 */
[-C--:B--2---:R-:W-:Y:S03]  /*c910*/  HMMA.16816.F32.BF16 R4, R48, R16.reuse, RZ ;  /* 0x000000103004723c */ /* 0x084fe600000418ff */
[----:B------:R-:W-:Y:S03]  /*c920*/  ISETP.GT.AND P0, PT, R236, R221, PT ;  /* 0x000000ddec00720c */ /* 0x000fe60003f04270 */
[----:B------:R-:W-:Y:S02]  /*c930*/  LDSM.16.M88.4 R176, [R217+0x6900] ;  /* 0x00690000d9b0783b */ /* 0x000fe40000000200 */
[C---:B------:R-:W-:Y:S06]  /*c940*/  HMMA.16816.F32.BF16 R8, R44.reuse, R16, RZ ;  /* 0x000000102c08723c */ /* 0x040fec00000418ff */
[----:B------:R-:W2:Y:S02]  /*c950*/  LDSM.16.M88.4 R180, [R216+0x3100] ;  /* 0x00310000d8b4783b */ /* 0x000ea40000000200 */
[-C--:B------:R-:W-:Y:S06]  /*c960*/  HMMA.16816.F32.BF16 R12, R44, R18.reuse, RZ ;  /* 0x000000122c0c723c */ /* 0x080fec00000418ff */
[----:B------:R-:W4:Y:S02]  /*c970*/  LDSM.16.M88.4 R184, [R217+0x7900] ;  /* 0x00790000d9b8783b */ /* 0x000f240000000200 */
[C---:B------:R-:W-:Y:S06]  /*c980*/  HMMA.16816.F32.BF16 R16, R48.reuse, R18, RZ ;  /* 0x000000123010723c */ /* 0x040fec00000418ff */
[----:B------:R-:W-:Y:S02]  /*c990*/  LDSM.16.M88.4 R188, [R216+0x3900] ;  /* 0x00390000d8bc783b */ /* 0x000fe40000000200 */
[-C--:B------:R-:W-:Y:S06]  /*c9a0*/  HMMA.16816.F32.BF16 R20, R48, R32.reuse, RZ ;  /* 0x000000203014723c */ /* 0x080fec00000418ff */
[----:B------:R-:W-:Y:S02]  /*c9b0*/  LDSM.16.M88.4 R192, [R209] ;  /* 0x00000000d1c0783b */ /* 0x000fe40000000200 */
[C---:B------:R-:W-:Y:S06]  /*c9c0*/  HMMA.16816.F32.BF16 R24, R44.reuse, R32, RZ ;  /* 0x000000202c18723c */ /* 0x040fec00000418ff */
[----:B------:R-:W-:Y:S02]  /*c9d0*/  LDSM.16.M88.4 R196, [R213+0x7900] ;  /* 0x00790000d5c4783b */ /* 0x000fe40000000200 */
[-C--:B------:R-:W-:Y:S08]  /*c9e0*/  HMMA.16816.F32.BF16 R28, R44, R34.reuse, RZ ;  /* 0x000000222c1c723c */ /* 0x080ff000000418ff */
[C---:B------:R-:W-:Y:S08]  /*c9f0*/  HMMA.16816.F32.BF16 R32, R48.reuse, R34, RZ ;  /* 0x000000223020723c */ /* 0x040ff000000418ff */
[-C--:B---3--:R-:W-:Y:S08]  /*ca00*/  HMMA.16816.F32.BF16 R36, R48, R152.reuse, RZ ;  /* 0x000000983024723c */ /* 0x088ff000000418ff */
[C---:B------:R-:W-:Y:S08]  /*ca10*/  HMMA.16816.F32.BF16 R40, R44.reuse, R152, RZ ;  /* 0x000000982c28723c */ /* 0x040ff000000418ff */
[-C--:B------:R-:W-:Y:S08]  /*ca20*/  HMMA.16816.F32.BF16 R44, R44, R154.reuse, RZ ;  /* 0x0000009a2c2c723c */ /* 0x080ff000000418ff */
[----:B------:R-:W-:Y:S01]  /*ca30*/  HMMA.16816.F32.BF16 R48, R48, R154, RZ ;  /* 0x0000009a3030723c */ /* 0x000fe200000418ff */
[----:B------:R-:W3:Y:S07]  /*ca40*/  LDSM.16.M88.4 R152, [R216+0x3500] ;  /* 0x00350000d898783b */ /* 0x000eee0000000200 */
[-C--:B------:R-:W-:Y:S08]  /*ca50*/  HMMA.16816.F32.BF16 R4, R156, R160.reuse, R4 ;  /* 0x000000a09c04723c */ /* 0x080ff00000041804 */
[C---:B------:R-:W-:Y:S08]  /*ca60*/  HMMA.16816.F32.BF16 R8, R164.reuse, R160, R8 ;  /* 0x000000a0a408723c */ /* 0x040ff00000041808 */
[-C--:B------:R-:W-:Y:S08]  /*ca70*/  HMMA.16816.F32.BF16 R12, R164, R162.reuse, R12 ;  /* 0x000000a2a40c723c */ /* 0x080ff0000004180c */
[C---:B------:R-:W-:Y:S01]  /*ca80*/  HMMA.16816.F32.BF16 R16, R156.reuse, R162, R16 ;  /* 0x000000a29c10723c */ /* 0x040fe20000041810 */
[----:B------:R-:W5:Y:S07]  /*ca90*/  LDSM.16.M88.4 R160, [R213+0x6900] ;  /* 0x00690000d5a0783b */ /* 0x000f6e0000000200 */
[-C--:B------:R-:W-:Y:S08]  /*caa0*/  HMMA.16816.F32.BF16 R20, R156, R168.reuse, R20 ;  /* 0x000000a89c14723c */ /* 0x080ff00000041814 */
[C---:B------:R-:W-:Y:S08]  /*cab0*/  HMMA.16816.F32.BF16 R24, R164.reuse, R168, R24 ;  /* 0x000000a8a418723c */ /* 0x040ff00000041818 */
[-C--:B------:R-:W-:Y:S08]  /*cac0*/  HMMA.16816.F32.BF16 R28, R164, R170.reuse, R28 ;  /* 0x000000aaa41c723c */ /* 0x080ff0000004181c */
[C---:B------:R-:W-:Y:S01]  /*cad0*/  HMMA.16816.F32.BF16 R32, R156.reuse, R170, R32 ;  /* 0x000000aa9c20723c */ /* 0x040fe20000041820 */
[----:B------:R-:W-:Y:S07]  /*cae0*/  LDSM.16.M88.4 R168, [R216+0x3d00] ;  /* 0x003d0000d8a8783b */ /* 0x000fee0000000200 */
[-C--:B-1----:R-:W-:Y:S08]  /*caf0*/  HMMA.16816.F32.BF16 R36, R156, R172.reuse, R36 ;  /* 0x000000ac9c24723c */ /* 0x082ff00000041824 */
[C---:B------:R-:W-:Y:S08]  /*cb00*/  HMMA.16816.F32.BF16 R40, R164.reuse, R172, R40 ;  /* 0x000000aca428723c */ /* 0x040ff00000041828 */
[-C--:B------:R-:W-:Y:S01]  /*cb10*/  HMMA.16816.F32.BF16 R44, R164, R174.reuse, R44 ;  /* 0x000000aea42c723c */ /* 0x080fe2000004182c */
[----:B------:R-:W-:Y:S07]  /*cb20*/  LDSM.16.M88.4 R164, [R207] ;  /* 0x00000000cfa4783b */ /* 0x000fee0000000200 */
[----:B------:R-:W-:Y:S01]  /*cb30*/  HMMA.16816.F32.BF16 R48, R156, R174, R48 ;  /* 0x000000ae9c30723c */ /* 0x000fe20000041830 */
[----:B------:R-:W1:Y:S07]  /*cb40*/  LDSM.16.M88.4 R156, [R208] ;  /* 0x00000000d09c783b */ /* 0x000e6e0000000200 */
[-C--:B--2---:R-:W-:Y:S01]  /*cb50*/  HMMA.16816.F32.BF16 R4, R176, R180.reuse, R4 ;  /* 0x000000b4b004723c */ /* 0x084fe20000041804 */
[----:B------:R-:W-:Y:S07]  /*cb60*/  LDSM.16.M88.4 R172, [R217+0x9900] ;  /* 0x00990000d9ac783b */ /* 0x000fee0000000200 */
[C---:B----4-:R-:W-:Y:S08]  /*cb70*/  HMMA.16816.F32.BF16 R8, R184.reuse, R180, R8 ;  /* 0x000000b4b808723c */ /* 0x050ff00000041808 */
        /* <DEDUP_REMOVED lines=8> */
[-C--:B------:R-:W-:Y:S08]  /*cc00*/  HMMA.16816.F32.BF16 R36, R176, R188.reuse, R36 ;  /* 0x000000bcb024723c */ /* 0x080ff00000041824 */
[C---:B------:R-:W-:Y:S08]  /*cc10*/  HMMA.16816.F32.BF16 R40, R184.reuse, R188, R40 ;  /* 0x000000bcb828723c */ /* 0x040ff00000041828 */
[-C--:B------:R-:W-:Y:S01]  /*cc20*/  HMMA.16816.F32.BF16 R44, R184, R190.reuse, R44 ;  /* 0x000000beb82c723c */ /* 0x080fe2000004182c */
[----:B------:R-:W-:Y:S07]  /*cc30*/  LDSM.16.M88.4 R184, [R206] ;  /* 0x00000000ceb8783b */ /* 0x000fee0000000200 */
[----:B------:R-:W-:Y:S01]  /*cc40*/  HMMA.16816.F32.BF16 R48, R176, R190, R48 ;  /* 0x000000beb030723c */ /* 0x000fe20000041830 */
[----:B------:R-:W3:Y:S07]  /*cc50*/  LDSM.16.M88.4 R176, [R216+0x4100] ;  /* 0x00410000d8b0783b */ /* 0x000eee0000000200 */
[-C--:B-----5:R-:W-:Y:S01]  /*cc60*/  HMMA.16816.F32.BF16 R4, R160, R192.reuse, R4 ;  /* 0x000000c0a004723c */ /* 0x0a0fe20000041804 */
        /* <DEDUP_REMOVED lines=9> */
[----:B------:R-:W1:Y:S07]  /*cd00*/  LDSM.16.M88.4 R156, [R213+0x8900] ;  /* 0x00890000d59c783b */ /* 0x000e6e0000000200 */
[-C--:B------:R-:W-:Y:S08]  /*cd10*/  HMMA.16816.F32.BF16 R36, R160, R164.reuse, R36 ;  /* 0x000000a4a024723c */ /* 0x080ff00000041824 */
[C---:B------:R-:W-:Y:S08]  /*cd20*/  HMMA.16816.F32.BF16 R40, R196.reuse, R164, R40 ;  /* 0x000000a4c428723c */ /* 0x040ff00000041828 */
[-C--:B------:R-:W-:Y:S08]  /*cd30*/  HMMA.16816.F32.BF16 R44, R196, R166.reuse, R44 ;  /* 0x000000a6c42c723c */ /* 0x080ff0000004182c */
[----:B------:R-:W-:Y:S01]  /*cd40*/  HMMA.16816.F32.BF16 R48, R160, R166, R48 ;  /* 0x000000a6a030723c */ /* 0x000fe20000041830 */
[----:B------:R-:W4:Y:S01]  /*cd50*/  LDSM.16.M88.4 R160, [R204] ;  /* 0x00000000cca0783b */ /* 0x000f220000000200 */
[----:B------:R-:W-:Y:S06]  /*cd60*/  DEPBAR.LE SB0, 0x0 ;  /* 0x000080000000791a */ /* 0x000fec0000000000 */
[-C--:B--2---:R-:W-:Y:S01]  /*cd70*/  HMMA.16816.F32.BF16 R4, R152, R168.reuse, R4 ;  /* 0x000000a89804723c */ /* 0x084fe20000041804 */
[----:B------:R-:W-:Y:S07]  /*cd80*/  BAR.SYNC.DEFER_BLOCKING 0x0 ;  /* 0x0000000000007b1d */ /* 0x000fee0000010000 */
[C---:B------:R-:W-:Y:S08]  /*cd90*/  HMMA.16816.F32.BF16 R8, R172.reuse, R168, R8 ;  /* 0x000000a8ac08723c */ /* 0x040ff00000041808 */
[-C--:B------:R-:W-:Y:S08]  /*cda0*/  HMMA.16816.F32.BF16 R12, R172, R170.reuse, R12 ;  /* 0x000000aaac0c723c */ /* 0x080ff0000004180c */
[C---:B------:R-:W-:Y:S08]  /*cdb0*/  HMMA.16816.F32.BF16 R16, R152.reuse, R170, R16 ;  /* 0x000000aa9810723c */ /* 0x040ff00000041810 */
[-C--:B---3--:R-:W-:Y:S08]  /*cdc0*/  HMMA.16816.F32.BF16 R20, R152, R176.reuse, R20 ;  /* 0x000000b09814723c */ /* 0x088ff00000041814 */
[C---:B------:R-:W-:Y:S08]  /*cdd0*/  HMMA.16816.F32.BF16 R24, R172.reuse, R176, R24 ;  /* 0x000000b0ac18723c */ /* 0x040ff00000041818 */
[-C--:B------:R-:W-:Y:S08]  /*cde0*/  HMMA.16816.F32.BF16 R28, R172, R178.reuse, R28 ;  /* 0x000000b2ac1c723c */ /* 0x080ff0000004181c */
[C---:B------:R-:W-:Y:S08]  /*cdf0*/  HMMA.16816.F32.BF16 R32, R152.reuse, R178, R32 ;  /* 0x000000b29820723c */ /* 0x040ff00000041820 */
[-C--:B------:R-:W-:Y:S08]  /*ce00*/  HMMA.16816.F32.BF16 R36, R152, R180.reuse, R36 ;  /* 0x000000b49824723c */ /* 0x080ff00000041824 */
[C---:B------:R-:W-:Y:S08]  /*ce10*/  HMMA.16816.F32.BF16 R40, R172.reuse, R180, R40 ;  /* 0x000000b4ac28723c */ /* 0x040ff00000041828 */
[-C--:B------:R-:W-:Y:S08]  /*ce20*/  HMMA.16816.F32.BF16 R44, R172, R182.reuse, R44 ;  /* 0x000000b6ac2c723c */ /* 0x080ff0000004182c */
[----:B------:R-:W-:Y:S08]  /*ce30*/  HMMA.16816.F32.BF16 R48, R152, R182, R48 ;  /* 0x000000b69830723c */ /* 0x000ff00000041830 */
[-C--:B-1----:R-:W-:Y:S08]  /*ce40*/  HMMA.16816.F32.BF16 R4, R156, R184.reuse, R4 ;  /* 0x000000b89c04723c */ /* 0x082ff00000041804 */
        /* <DEDUP_REMOVED lines=29> */
[----:B------:R-:W-:Y:S01]  /*d020*/  IMAD R226, R153, c[0x0][0x2b8], R226 ;  /* 0x0000ae0099e27a24 */ /* 0x000fe200078e02e2 */
[----:B------:R-:W-:Y:S03]  /*d030*/  ISETP.GE.AND P1, PT, R238, 0x1, PT ;  /* 0x00000001ee00780c */ /* 0x000fe60003f26270 */
        /* <DEDUP_REMOVED lines=13> */
[----:B------:R-:W1:Y:S04]  /*d110*/  SHFL.IDX PT, R156, R153, RZ, 0x1c1f ;  /* 0x001c1fff999c7589 */ /* 0x000e6800000e0000 */
[----:B------:R-:W2:Y:S04]  /*d120*/  SHFL.IDX PT, R154, R152, RZ, 0x1c1f ;  /* 0x001c1fff989a7589 */ /* 0x000ea800000e0000 */
[----:B------:R-:W-:Y:S01]  /*d130*/  SHFL.IDX PT, R162, R152, 0x1, 0x1c1f ;  /* 0x003c1f0098a27f89 */ /* 0x000fe200000e0000 */
[-C--:B-1----:R-:W-:Y:S05]  /*d140*/  @P1 IADD3 R160, P0, R156, R200.reuse, RZ ;  /* 0x000000c89ca01210 */ /* 0x082fea0007f1e0ff */
[----:B--2---:R-:W-:Y:S01]  /*d150*/  @P1 IMAD.X R161, R154, 0x1, R245, P0 ;  /* 0x000000019aa11824 */ /* 0x004fe200000e06f5 */
[----:B------:R-:W-:Y:S04]  /*d160*/  @P1 IADD3 R158, P0, R156, R151, RZ ;  /* 0x000000979c9e1210 */ /* 0x000fe80007f1e0ff */
[----:B------:R1:W-:Y:S01]  /*d170*/  @P1 LDGSTS.E.BYPASS.LTC128B.128 [R220+0x2500], [R160.64], !P5 ;  /* 0x02500000a0dc1fae */ /* 0x0003e2000e901d4c */
[----:B------:R-:W-:Y:S01]  /*d180*/  @P1 IMAD.X R159, R154, 0x1, R201, P0 ;  /* 0x000000019a9f1824 */ /* 0x000fe200000e06c9 */
[----:B------:R-:W-:Y:S04]  /*d190*/  @P1 IADD3 R156, P0, R156, R3, RZ ;  /* 0x000000039c9c1210 */ /* 0x000fe80007f1e0ff */
[----:B------:R1:W-:Y:S01]  /*d1a0*/  @P1 LDGSTS.E.BYPASS.LTC128B.128 [R220+0x3100], [R158.64], !P4 ;  /* 0x031000009edc1fae */ /* 0x0003e2000e101d4c */
[----:B------:R-:W-:Y:S01]  /*d1b0*/  @P1 IMAD.X R157, R154, 0x1, R149, P0 ;  /* 0x000000019a9d1824 */ /* 0x000fe200000e0695 */
[----:B------:R-:W-:Y:S02]  /*d1c0*/  ISETP.GE.AND P0, PT, R238, 0x21, PT ;  /* 0x00000021ee00780c */ /* 0x000fe40003f06270 */
[----:B------:R-:W2:Y:S04]  /*d1d0*/  SHFL.IDX PT, R154, R153, 0x1, 0x1c1f ;  /* 0x003c1f00999a7f89 */ /* 0x000ea800000e0000 */
[----:B------:R1:W-:Y:S07]  /*d1e0*/  @P1 LDGSTS.E.BYPASS.LTC128B.128 [R220+0x3d00], [R156.64], !P3 ;  /* 0x03d000009cdc1fae */ /* 0x0003ee000d901d4c */
[----:B--2---:R-:W-:Y:S05]  /*d1f0*/  @P0 IADD3 R164, P2, R154, R151, RZ ;  /* 0x000000979aa40210 */ /* 0x004fea0007f5e0ff */
[----:B------:R-:W-:Y:S01]  /*d200*/  @P0 IMAD.X R165, R162, 0x1, R201, P2 ;  /* 0x00000001a2a50824 */ /* 0x000fe200010e06c9 */
[----:B------:R-:W-:Y:S05]  /*d210*/  @P0 IADD3 R166, P2, R154, R3, RZ ;  /* 0x000000039aa60210 */ /* 0x000fea0007f5e0ff */
[----:B------:R-:W-:Y:S01]  /*d220*/  @P0 IMAD.X R167, R162, 0x1, R149, P2 ;  /* 0x00000001a2a70824 */ /* 0x000fe200010e0695 */
[----:B------:R-:W-:Y:S05]  /*d230*/  @P0 IADD3 R154, P2, R154, R200, RZ ;  /* 0x000000c89a9a0210 */ /* 0x000fea0007f5e0ff */
[----:B------:R-:W-:Y:S05]  /*d240*/  @P0 IMAD.X R155, R162, 0x1, R245, P2 ;  /* 0x00000001a29b0824 */ /* 0x000fea00010e06f5 */
[----:B------:R1:W-:Y:S04]  /*d250*/  @P0 LDGSTS.E.BYPASS.LTC128B.128 [R220+0x2d00], [R154.64], !P5 ;  /* 0x02d000009adc0fae */ /* 0x0003e8000e901d4c */
[----:B------:R1:W-:Y:S04]  /*d260*/  @P0 LDGSTS.E.BYPASS.LTC128B.128 [R220+0x3900], [R164.64], !P4 ;  /* 0x03900000a4dc0fae */ /* 0x0003e8000e101d4c */
[----:B------:R1:W-:Y:S02]  /*d270*/  @P0 LDGSTS.E.BYPASS.LTC128B.128 [R220+0x4500], [R166.64], !P3 ;  /* 0x04500000a6dc0fae */ /* 0x0003e4000d901d4c */
.L_x_514:
[----:B-1----:R-:W-:Y:S01]  /*d280*/  IMAD.MOV.U32 R157, RZ, RZ, R231 ;  /* 0x000000ffff9d7224 */ /* 0x002fe200078e00e7 */
[----:B------:R-:W-:Y:S01]  /*d290*/  PLOP3.LUT P0, PT, PT, PT, UP2, 0x80, 0x0 ;  /* 0x000000000000781c */ /* 0x000fe20003f0f028 */
[----:B------:R-:W0:Y:S01]  /*d2a0*/  LDGDEPBAR ;  /* 0x00000000000079af */ /* 0x000e220000000000 */
[----:B------:R-:W-:Y:S02]  /*d2b0*/  IMAD R162, R236, -0x30, RZ ;  /* 0xffffffd0eca27824 */ /* 0x000fe400078e02ff */
[----:B------:R-:W-:Y:S03]  /*d2c0*/  IMAD.U32 R155, RZ, RZ, UR7 ;  /* 0x00000007ff9b7e24 */ /* 0x000fe6000f8e00ff */
[----:B------:R-:W-:Y:S04]  /*d2d0*/  IADD3 R154, -R235, 0x1, R162 ;  /* 0x00000001eb9a7810 */ /* 0x000fe80007ffe1a2 */
[----:B------:R-:W-:Y:S01]  /*d2e0*/  IADD3 R155, R154, -c[0x0][0x168], R155 ;  /* 0x80005a009a9b7a10 */ /* 0x000fe20007ffe09b */
[----:B------:R-:W-:Y:S02]  /*d2f0*/  IMAD.IADD R154, R162, 0x1, -R235 ;  /* 0x00000001a29a7824 */ /* 0x000fe400078e0aeb */
[----:B------:R-:W-:Y:S01]  /*d300*/  @P0 IMAD.HI.U32 R3, R231, c[0x0][0x2c8], RZ ;  /* 0x0000b200e7030a27 */ /* 0x000fe200078e00ff */
[----:B------:R-:W-:Y:S02]  /*d310*/  PLOP3.LUT P0, PT, PT, PT, UP2, 0x80, 0x0 ;  /* 0x000000000000781c */ /* 0x000fe40003f0f028 */
[C---:B------:R-:W-:Y:S02]  /*d320*/  IADD3 R156, R155.reuse, c[0x0][0x328], RZ ;  /* 0x0000ca009b9c7a10 */ /* 0x040fe40007ffe0ff */
[----:B------:R-:W-:Y:S09]  /*d330*/  IADD3 R155, R155, UR17, RZ ;  /* 0x000000119b9b7c10 */ /* 0x000ff2000fffe0ff */
[----:B------:R-:W-:Y:S02]  /*d340*/  @P0 SHF.R.U32.HI R157, RZ, c[0x0][0x2cc], R3 ;  /* 0x0000b300ff9d0a19 */ /* 0x000fe40000011603 */
[----:B------:R-:W-:Y:S03]  /*d350*/  PLOP3.LUT P0, PT, PT, PT, UP1, 0x40, 0x0 ;  /* 0x000000000000781c */ /* 0x000fe60003f0e818 */
[----:B------:R-:W1:Y:S02]  /*d360*/  SHFL.IDX PT, R152, R157, RZ, 0x1c1f ;  /* 0x001c1fff9d987589 */ /* 0x000e6400000e0000 */
[--C-:B-1----:R-:W-:Y:S02]  /*d370*/  IMAD.IADD R161, R156, 0x1, R152.reuse ;  /* 0x000000019ca17824 */ /* 0x102fe400078e0298 */
[----:B------:R-:W-:Y:S06]  /*d380*/  IMAD.IADD R160, R155, 0x1, R152 ;  /* 0x000000019ba07824 */ /* 0x000fec00078e0298 */
        /* <DEDUP_REMOVED lines=16> */
.L_x_517:
[----:B------:R-:W-:Y:S04]  /*d490*/  MOV R3, 0x1 ;  /* 0x0000000100037802 */ /* 0x000fe80000000f00 */
[----:B------:R-:W-:Y:S11]  /*d4a0*/  ISETP.NE.AND P0, PT, R3, c[0x0][0x32c], PT ;  /* 0x0000cb0003007a0c */ /* 0x000ff60003f05270 */
[----:B------:R-:W-:Y:S02]  /*d4b0*/  @!UPT UIADD3 URZ, URZ, URZ, URZ ;  /* 0x0000003f3f3ff290 */ /* 0x000fe4000fffe03f */
[----:B------:R-:W-:Y:S05]  /*d4c0*/  @P0 IMAD.HI.U32 R3, R149, c[0x0][0x330], RZ ;  /* 0x0000cc0095030a27 */ /* 0x000fea00078e00ff */
[----:B------:R-:W-:Y:S02]  /*d4d0*/  @P0 SHF.R.U32.HI R149, RZ, c[0x0][0x334], R3 ;  /* 0x0000cd00ff950a19 */ /* 0x000fe40000011603 */
.L_x_518:
[----:B------:R-:W-:Y:S05]  /*d4e0*/  BSYNC B0 ;  /* 0x0000000000007941 */ /* 0x000fea0003800000 */
.L_x_516:
[----:B------:R-:W-:Y:S05]  /*d4f0*/  IMAD R149, R149, c[0x0][0x32c], R154 ;  /* 0x0000cb0095957a24 */ /* 0x000fea00078e029a */
[----:B------:R-:W-:Y:S02]  /*d500*/  IADD3 R152, R149, c[0x0][0x32c], RZ ;  /* 0x0000cb0095987a10 */ /* 0x000fe40007ffe0ff */
[----:B------:R-:W-:Y:S02]  /*d510*/  IMNMX R160, R160, R149, !PT ;  /* 0x00000095a0a07217 */ /* 0x000fe40007800200 */
[----:B------:R-:W-:Y:S02]  /*d520*/  IMNMX R161, R161, R152, PT ;  /* 0x00000098a1a17217 */ /* 0x000fe40003800200 */
.L_x_515:
        /* <DEDUP_REMOVED lines=20> */
.L_x_521:
[----:B------:R-:W-:Y:S04]  /*d670*/  MOV R3, 0x1 ;  /* 0x0000000100037802 */ /* 0x000fe80000000f00 */
[----:B------:R-:W-:Y:S11]  /*d680*/  ISETP.NE.AND P0, PT, R3, c[0x0][0x32c], PT ;  /* 0x0000cb0003007a0c */ /* 0x000ff60003f05270 */
[----:B------:R-:W-:Y:S02]  /*d690*/  @!UPT UIADD3 URZ, URZ, URZ, URZ ;  /* 0x0000003f3f3ff290 */ /* 0x000fe4000fffe03f */
[----:B------:R-:W-:Y:S05]  /*d6a0*/  @P0 IMAD.HI.U32 R3, R149, c[0x0][0x330], RZ ;  /* 0x0000cc0095030a27 */ /* 0x000fea00078e00ff */
[----:B------:R-:W-:Y:S02]  /*d6b0*/  @P0 SHF.R.U32.HI R149, RZ, c[0x0][0x334], R3 ;  /* 0x0000cd00ff950a19 */ /* 0x000fe40000011603 */
.L_x_522:
[----:B------:R-:W-:Y:S05]  /*d6c0*/  BSYNC B0 ;  /* 0x0000000000007941 */ /* 0x000fea0003800000 */
.L_x_520:
[----:B------:R-:W-:Y:S05]  /*d6d0*/  IMAD R149, R149, c[0x0][0x32c], R154 ;  /* 0x0000cb0095957a24 */ /* 0x000fea00078e029a */
[----:B------:R-:W-:Y:S02]  /*d6e0*/  IADD3 R152, R149, c[0x0][0x32c], RZ ;  /* 0x0000cb0095987a10 */ /* 0x000fe40007ffe0ff */
[----:B------:R-:W-:Y:S02]  /*d6f0*/  IMNMX R158, R158, R149, !PT ;  /* 0x000000959e9e7217 */ /* 0x000fe40007800200 */
[----:B------:R-:W-:Y:S02]  /*d700*/  IMNMX R159, R159, R152, PT ;  /* 0x000000989f9f7217 */ /* 0x000fe40003800200 */
.L_x_519:
[C---:B------:R-:W-:Y:S02]  /*d710*/  ISETP.GE.AND P0, PT, R162.reuse, 0x2, PT ;  /* 0x00000002a200780c */ /* 0x040fe40003f06270 */
[----:B------:R-:W-:Y:S02]  /*d720*/  ISETP.GE.AND P1, PT, R162, 0x9, PT ;  /* 0x00000009a200780c */ /* 0x000fe40003f26270 */
[----:B------:R-:W-:Y:S02]  /*d730*/  P2R R153, PR, RZ, 0x1 ;  /* 0x00000001ff997803 */ /* 0x000fe40000000000 */
[----:B------:R-:W-:Y:S02]  /*d740*/  ISETP.GT.AND P0, PT, R160, 0x1, !P0 ;  /* 0x00000001a000780c */ /* 0x000fe40004704270 */
[----:B------:R-:W-:Y:S02]  /*d750*/  P2R R152, PR, RZ, 0x2 ;  /* 0x00000002ff987803 */ /* 0x000fe40000000000 */
[----:B------:R-:W-:Y:S02]  /*d760*/  ISETP.LT.OR P0, PT, R161, 0x2, P0 ;  /* 0x00000002a100780c */ /* 0x000fe40000701670 */
[----:B------:R-:W-:Y:S02]  /*d770*/  ISETP.GE.AND P6, PT, R162, 0x19, PT ;  /* 0x00000019a200780c */ /* 0x000fe40003fc6270 */
[----:B------:R-:W-:Y:S02]  /*d780*/  FSEL R5, R5, -INF , !P0 ;  /* 0xff80000005057808 */ /* 0x000fe40004000000 */
[----:B------:R-:W-:Y:S02]  /*d790*/  ISETP.GT.AND P0, PT, R160, 0x8, !P1 ;  /* 0x00000008a000780c */ /* 0x000fe40004f04270 */
[----:B------:R-:W-:Y:S02]  /*d7a0*/  ISETP.GE.AND P1, PT, R162, 0xa, PT ;  /* 0x0000000aa200780c */ /* 0x000fe40003f26270 */
[C---:B------:R-:W-:Y:S02]  /*d7b0*/  ISETP.LT.OR P0, PT, R161.reuse, 0x9, P0 ;  /* 0x00000009a100780c */ /* 0x040fe40000701670 */
[----:B------:R-:W-:Y:S02]  /*d7c0*/  P2R R151, PR, RZ, 0x2 ;  /* 0x00000002ff977803 */ /* 0x000fe40000000000 */
[----:B------:R-:W-:Y:S02]  /*d7d0*/  FSEL R3, R16, -INF , !P0 ;  /* 0xff80000010037808 */ /* 0x000fe40004000000 */
[----:B------:R-:W-:Y:S02]  /*d7e0*/  ISETP.GT.AND P0, PT, R160, 0x9, !P1 ;  /* 0x00000009a000780c */ /* 0x000fe40004f04270 */
[----:B------:R-:W-:Y:S02]  /*d7f0*/  ISETP.GE.AND P1, PT, R162, 0x11, PT ;  /* 0x00000011a200780c */ /* 0x000fe40003f26270 */
[----:B------:R-:W-:Y:S02]  /*d800*/  ISETP.LT.OR P0, PT, R161, 0xa, P0 ;  /* 0x0000000aa100780c */ /* 0x000fe40000701670 */
[----:B------:R-:W-:Y:S02]  /*d810*/  P2R R149, PR, RZ, 0x2 ;  /* 0x00000002ff957803 */ /* 0x000fe40000000000 */
[----:B------:R-:W-:Y:S02]  /*d820*/  FSEL R17, R17, -INF , !P0 ;  /* 0xff80000011117808 */ /* 0x000fe40004000000 */
[----:B------:R-:W-:Y:S02]  /*d830*/  ISETP.GT.AND P0, PT, R160, 0x10, !P1 ;  /* 0x00000010a000780c */ /* 0x000fe40004f04270 */
[C---:B------:R-:W-:Y:S02]  /*d840*/  ISETP.GE.AND P1, PT, R162.reuse, 0x12, PT ;  /* 0x00000012a200780c */ /* 0x040fe40003f26270 */
[C---:B------:R-:W-:Y:S02]  /*d850*/  ISETP.LT.OR P0, PT, R161.reuse, 0x11, P0 ;  /* 0x00000011a100780c */ /* 0x040fe40000701670 */
[----:B------:R-:W-:Y:S02]  /*d860*/  ISETP.GE.AND P5, PT, R162, 0x1a, PT ;  /* 0x0000001aa200780c */ /* 0x000fe40003fa6270 */
[----:B------:R-:W-:Y:S02]  /*d870*/  FSEL R197, R20, -INF , !P0 ;  /* 0xff80000014c57808 */ /* 0x000fe40004000000 */
[----:B------:R-:W-:Y:S02]  /*d880*/  ISETP.GT.AND P0, PT, R160, 0x11, !P1 ;  /* 0x00000011a000780c */ /* 0x000fe40004f04270 */
[C---:B------:R-:W-:Y:S02]  /*d890*/  ISETP.GE.AND P4, PT, R162.reuse, 0x21, PT ;  /* 0x00000021a200780c */ /* 0x040fe40003f86270 */
[----:B------:R-:W-:Y:S02]  /*d8a0*/  ISETP.LT.OR P0, PT, R161, 0x12, P0 ;  /* 0x00000012a100780c */ /* 0x000fe40000701670 */
[----:B------:R-:W-:Y:S02]  /*d8b0*/  ISETP.GE.AND P3, PT, R162, 0x22, PT ;  /* 0x00000022a200780c */ /* 0x000fe40003f66270 */
[----:B------:R-:W-:Y:S02]  /*d8c0*/  FSEL R169, R21, -INF , !P0 ;  /* 0xff80000015a97808 */ /* 0x000fe40004000000 */
[----:B------:R-:W-:Y:S01]  /*d8d0*/  ISETP.GT.AND P0, PT, R160, 0x18, !P6 ;  /* 0x00000018a000780c */ /* 0x000fe20007704270 */
[----:B------:R-:W1:Y:S01]  /*d8e0*/  SHFL.IDX PT, R21, R157, 0x2, 0x1c1f ;  /* 0x005c1f009d157f89 */ /* 0x000e6200000e0000 */
[----:B------:R-:W-:Y:S02]  /*d8f0*/  ISETP.GE.AND P2, PT, R162, 0x29, PT ;  /* 0x00000029a200780c */ /* 0x000fe40003f46270 */
[C---:B------:R-:W-:Y:S02]  /*d900*/  ISETP.LT.OR P0, PT, R161.reuse, 0x19, P0 ;  /* 0x00000019a100780c */ /* 0x040fe40000701670 */
[----:B------:R-:W-:Y:S02]  /*d910*/  P2R R20, PR, RZ, 0x2 ;  /* 0x00000002ff147803 */ /* 0x000fe40000000000 */
[----:B------:R-:W-:Y:S02]  /*d920*/  FSEL R175, R32, -INF , !P0 ;  /* 0xff80000020af7808 */ /* 0x000fe40004000000 */
[----:B------:R-:W-:Y:S02]  /*d930*/  ISETP.GT.AND P0, PT, R160, 0x19, !P5 ;  /* 0x00000019a000780c */ /* 0x000fe40006f04270 */
[----:B------:R-:W-:Y:S02]  /*d940*/  ISETP.GE.AND P1, PT, R162, 0x1, PT ;  /* 0x00000001a200780c */ /* 0x000fe40003f26270 */
[----:B------:R-:W-:Y:S04]  /*d950*/  ISETP.LT.OR P0, PT, R161, 0x1a, P0 ;  /* 0x0000001aa100780c */ /* 0x000fe80000701670 */
[----:B------:R-:W-:Y:S02]  /*d960*/  FSEL R187, R33, -INF , !P0 ;  /* 0xff80000021bb7808 */ /* 0x000fe40004000000 */
[----:B------:R-:W-:Y:S04]  /*d970*/  ISETP.GT.AND P0, PT, R160, 0x20, !P4 ;  /* 0x00000020a000780c */ /* 0x000fe80006704270 */
[----:B------:R-:W-:Y:S01]  /*d980*/  ISETP.LT.OR P0, PT, R161, 0x21, P0 ;  /* 0x00000021a100780c */ /* 0x000fe20000701670 */
[--C-:B-1----:R-:W-:Y:S03]  /*d990*/  IMAD.IADD R32, R155, 0x1, R21.reuse ;  /* 0x000000019b207824 */ /* 0x102fe600078e0215 */
[----:B------:R-:W-:Y:S01]  /*d9a0*/  FSEL R181, R36, -INF , !P0 ;  /* 0xff80000024b57808 */ /* 0x000fe20004000000 */
[----:B------:R-:W-:Y:S01]  /*d9b0*/  IMAD.IADD R36, R156, 0x1, R21 ;  /* 0x000000019c247824 */ /* 0x000fe200078e0215 */
[C---:B------:R-:W-:Y:S04]  /*d9c0*/  ISETP.GT.AND P0, PT, R160.reuse, 0x21, !P3 ;  /* 0x00000021a000780c */ /* 0x040fe80005f04270 */
[----:B------:R-:W-:Y:S04]  /*d9d0*/  ISETP.LT.OR P0, PT, R161, 0x22, P0 ;  /* 0x00000022a100780c */ /* 0x000fe80000701670 */
[----:B------:R-:W-:Y:S02]  /*d9e0*/  FSEL R177, R37, -INF , !P0 ;  /* 0xff80000025b17808 */ /* 0x000fe40004000000 */
[----:B------:R-:W-:Y:S04]  /*d9f0*/  ISETP.GT.AND P0, PT, R160, 0x28, !P2 ;  /* 0x00000028a000780c */ /* 0x000fe80005704270 */
[C---:B------:R-:W-:Y:S04]  /*da00*/  ISETP.LT.OR P0, PT, R161.reuse, 0x29, P0 ;  /* 0x00000029a100780c */ /* 0x040fe80000701670 */
[----:B------:R-:W-:Y:S02]  /*da10*/  FSEL R173, R48, -INF , !P0 ;  /* 0xff80000030ad7808 */ /* 0x000fe40004000000 */
[----:B------:R-:W-:Y:S04]  /*da20*/  ISETP.GT.AND P0, PT, R160, RZ, !P1 ;  /* 0x000000ffa000720c */ /* 0x000fe80004f04270 */
[C---:B------:R-:W-:Y:S04]  /*da30*/  ISETP.LT.OR P0, PT, R161.reuse, 0x1, P0 ;  /* 0x00000001a100780c */ /* 0x040fe80000701670 */
[----:B------:R-:W-:Y:S02]  /*da40*/  FSEL R33, R4, -INF , !P0 ;  /* 0xff80000004217808 */ /* 0x000fe40004000000 */
[----:B------:R-:W-:Y:S04]  /*da50*/  ISETP.GE.AND P0, PT, R162, 0x2a, PT ;  /* 0x0000002aa200780c */ /* 0x000fe80003f06270 */
[----:B------:R-:W-:Y:S02]  /*da60*/  P2R R4, PR, RZ, 0x1 ;  /* 0x00000001ff047803 */ /* 0x000fe40000000000 */
        /* <DEDUP_REMOVED lines=21> */
.L_x_525:
[----:B------:R-:W-:Y:S04]  /*dbc0*/  MOV R16, c[0x0][0x32c] ;  /* 0x0000cb0000107a02 */ /* 0x000fe80000000f00 */
[----:B------:R-:W-:Y:S11]  /*dbd0*/  ISETP.NE.AND P0, PT, R16, 0x1, PT ;  /* 0x000000011000780c */ /* 0x000ff60003f05270 */
[----:B------:R-:W-:Y:S02]  /*dbe0*/  @!UPT UIADD3 URZ, URZ, URZ, URZ ;  /* 0x0000003f3f3ff290 */ /* 0x000fe4000fffe03f */
[----:B------:R-:W-:Y:S05]  /*dbf0*/  @P0 IMAD.HI.U32 R16, R21, c[0x0][0x330], RZ ;  /* 0x0000cc0015100a27 */ /* 0x000fea00078e00ff */
[----:B------:R-:W-:Y:S02]  /*dc00*/  @P0 SHF.R.U32.HI R21, RZ, c[0x0][0x334], R16 ;  /* 0x0000cd00ff150a19 */ /* 0x000fe40000011610 */
.L_x_526:
[----:B------:R-:W-:Y:S05]  /*dc10*/  BSYNC B0 ;  /* 0x0000000000007941 */ /* 0x000fea0003800000 */
.L_x_524:
[----:B------:R-:W-:Y:S05]  /*dc20*/  IMAD R37, R21, c[0x0][0x32c], R154 ;  /* 0x0000cb0015257a24 */ /* 0x000fea00078e029a */
[----:B------:R-:W-:Y:S02]  /*dc30*/  IADD3 R21, R37, c[0x0][0x32c], RZ ;  /* 0x0000cb0025157a10 */ /* 0x000fe40007ffe0ff */
[----:B------:R-:W-:Y:S02]  /*dc40*/  IMNMX R32, R32, R37, !PT ;  /* 0x0000002520207217 */ /* 0x000fe40007800200 */
[----:B------:R-:W-:Y:S02]  /*dc50*/  IMNMX R36, R36, R21, PT ;  /* 0x0000001524247217 */ /* 0x000fe40003800200 */
.L_x_523:
[----:B------:R-:W-:Y:S04]  /*dc60*/  ISETP.NE.AND P0, PT, R152, RZ, PT ;  /* 0x000000ff9800720c */ /* 0x000fe80003f05270 */
[----:B------:R-:W-:Y:S04]  /*dc70*/  ISETP.GT.AND P0, PT, R158, 0x8, !P0 ;  /* 0x000000089e00780c */ /* 0x000fe80004704270 */
[----:B------:R-:W-:Y:S04]  /*dc80*/  ISETP.LT.OR P0, PT, R159, 0x9, P0 ;  /* 0x000000099f00780c */ /* 0x000fe80000701670 */
[----:B------:R-:W-:Y:S02]  /*dc90*/  FSEL R21, R18, -INF , !P0 ;  /* 0xff80000012157808 */ /* 0x000fe40004000000 */
[----:B------:R-:W-:Y:S04]  /*dca0*/  ISETP.NE.AND P0, PT, R151, RZ, PT ;  /* 0x000000ff9700720c */ /* 0x000fe80003f05270 */
[C---:B------:R-:W-:Y:S04]  /*dcb0*/  ISETP.GT.AND P0, PT, R158.reuse, 0x9, !P0 ;  /* 0x000000099e00780c */ /* 0x040fe80004704270 */
[----:B------:R-:W-:Y:S04]  /*dcc0*/  ISETP.LT.OR P0, PT, R159, 0xa, P0 ;  /* 0x0000000a9f00780c */ /* 0x000fe80000701670 */
[----:B------:R-:W-:Y:S02]  /*dcd0*/  FSEL R19, R19, -INF , !P0 ;  /* 0xff80000013137808 */ /* 0x000fe40004000000 */
[----:B------:R-:W-:Y:S04]  /*dce0*/  ISETP.NE.AND P0, PT, R149, RZ, PT ;  /* 0x000000ff9500720c */ /* 0x000fe80003f05270 */
[----:B------:R-:W-:Y:S04]  /*dcf0*/  ISETP.GT.AND P0, PT, R158, 0x10, !P0 ;  /* 0x000000109e00780c */ /* 0x000fe80004704270 */
[C---:B------:R-:W-:Y:S04]  /*dd00*/  ISETP.LT.OR P0, PT, R159.reuse, 0x11, P0 ;  /* 0x000000119f00780c */ /* 0x040fe80000701670 */
[----:B------:R-:W-:Y:S02]  /*dd10*/  FSEL R171, R22, -INF , !P0 ;  /* 0xff80000016ab7808 */ /* 0x000fe40004000000 */
[----:B------:R-:W-:Y:S04]  /*dd20*/  ISETP.NE.AND P0, PT, R20, RZ, PT ;  /* 0x000000ff1400720c */ /* 0x000fe80003f05270 */
        /* <DEDUP_REMOVED lines=15> */
[----:B------:R-:W-:Y:S04]  /*de20*/  ISETP.NE.AND P0, PT, R153, RZ, PT ;  /* 0x000000ff9900720c */ /* 0x000fe80003f05270 */
[C---:B------:R-:W-:Y:S04]  /*de30*/  ISETP.GT.AND P0, PT, R158.reuse, 0x1, !P0 ;  /* 0x000000019e00780c */ /* 0x040fe80004704270 */
[----:B------:R-:W-:Y:S04]  /*de40*/  ISETP.LT.OR P0, PT, R159, 0x2, P0 ;  /* 0x000000029f00780c */ /* 0x000fe80000701670 */
[----:B------:R-:W-:Y:S02]  /*de50*/  FSEL R7, R7, -INF , !P0 ;  /* 0xff80000007077808 */ /* 0x000fe40004000000 */
[----:B------:R-:W-:Y:S04]  /*de60*/  ISETP.GT.AND P0, PT, R158, RZ, !P1 ;  /* 0x000000ff9e00720c */ /* 0x000fe80004f04270 */
[C---:B------:R-:W-:Y:S04]  /*de70*/  ISETP.LT.OR P0, PT, R159.reuse, 0x1, P0 ;  /* 0x000000019f00780c */ /* 0x040fe80000701670 */
[----:B------:R-:W-:Y:S02]  /*de80*/  FSEL R35, R6, -INF , !P0 ;  /* 0xff80000006237808 */ /* 0x000fe40004000000 */
[----:B------:R-:W-:Y:S04]  /*de90*/  ISETP.GT.AND P0, PT, R158, 0x28, !P2 ;  /* 0x000000289e00780c */ /* 0x000fe80005704270 */
[C---:B------:R-:W-:Y:S04]  /*dea0*/  ISETP.LT.OR P0, PT, R159.reuse, 0x29, P0 ;  /* 0x000000299f00780c */ /* 0x040fe80000701670 */
[----:B------:R-:W-:Y:S02]  /*deb0*/  FSEL R168, R50, -INF , !P0 ;  /* 0xff80000032a87808 */ /* 0x000fe40004000000 */
[----:B------:R-:W-:Y:S04]  /*dec0*/  ISETP.NE.AND P0, PT, R4, RZ, PT ;  /* 0x000000ff0400720c */ /* 0x000fe80003f05270 */
[----:B------:R-:W-:Y:S04]  /*ded0*/  ISETP.GT.AND P0, PT, R158, 0x29, !P0 ;  /* 0x000000299e00780c */ /* 0x000fe80004704270 */
[----:B------:R-:W-:Y:S04]  /*dee0*/  ISETP.LT.OR P0, PT, R159, 0x2a, P0 ;  /* 0x0000002a9f00780c */ /* 0x000fe80000701670 */
[----:B------:R-:W-:Y:S02]  /*def0*/  FSEL R167, R51, -INF , !P0 ;  /* 0xff80000033a77808 */ /* 0x000fe40004000000 */
[----:B------:R-:W-:Y:S04]  /*df00*/  ISETP.GT.AND P0, PT, R32, RZ, !P1 ;  /* 0x000000ff2000720c */ /* 0x000fe80004f04270 */
[----:B------:R-:W-:Y:S04]  /*df10*/  ISETP.LT.OR P0, PT, R36, 0x1, P0 ;  /* 0x000000012400780c */ /* 0x000fe80000701670 */
[----:B------:R-:W-:Y:S02]  /*df20*/  FSEL R16, R8, -INF , !P0 ;  /* 0xff80000008107808 */ /* 0x000fe40004000000 */
[----:B------:R-:W-:Y:S04]  /*df30*/  ISETP.NE.AND P0, PT, R153, RZ, PT ;  /* 0x000000ff9900720c */ /* 0x000fe80003f05270 */
[----:B------:R-:W-:Y:S04]  /*df40*/  ISETP.GT.AND P0, PT, R32, 0x1, !P0 ;  /* 0x000000012000780c */ /* 0x000fe80004704270 */
[----:B------:R-:W-:Y:S04]  /*df50*/  ISETP.LT.OR P0, PT, R36, 0x2, P0 ;  /* 0x000000022400780c */ /* 0x000fe80000701670 */
[----:B------:R-:W-:Y:S02]  /*df60*/  FSEL R8, R9, -INF , !P0 ;  /* 0xff80000009087808 */ /* 0x000fe40004000000 */
[----:B------:R-:W-:Y:S01]  /*df70*/  ISETP.NE.AND P0, PT, R152, RZ, PT ;  /* 0x000000ff9800720c */ /* 0x000fe20003f05270 */
[----:B------:R-:W1:Y:S03]  /*df80*/  SHFL.IDX PT, R9, R157, 0x3, 0x1c1f ;  /* 0x007c1f009d097f89 */ /* 0x000e6600000e0000 */
[----:B------:R-:W-:Y:S04]  /*df90*/  ISETP.GT.AND P0, PT, R32, 0x8, !P0 ;  /* 0x000000082000780c */ /* 0x000fe80004704270 */
[----:B------:R-:W-:Y:S04]  /*dfa0*/  ISETP.LT.OR P0, PT, R36, 0x9, P0 ;  /* 0x000000092400780c */ /* 0x000fe80000701670 */
[----:B------:R-:W-:Y:S02]  /*dfb0*/  FSEL R12, R12, -INF , !P0 ;  /* 0xff8000000c0c7808 */ /* 0x000fe40004000000 */
[----:B------:R-:W-:Y:S04]  /*dfc0*/  ISETP.NE.AND P0, PT, R151, RZ, PT ;  /* 0x000000ff9700720c */ /* 0x000fe80003f05270 */
[----:B------:R-:W-:Y:S04]  /*dfd0*/  ISETP.GT.AND P0, PT, R32, 0x9, !P0 ;  /* 0x000000092000780c */ /* 0x000fe80004704270 */
[----:B------:R-:W-:Y:S01]  /*dfe0*/  ISETP.LT.OR P0, PT, R36, 0xa, P0 ;  /* 0x0000000a2400780c */ /* 0x000fe20000701670 */
[--C-:B-1----:R-:W-:Y:S03]  /*dff0*/  IMAD.IADD R156, R156, 0x1, R9.reuse ;  /* 0x000000019c9c7824 */ /* 0x102fe600078e0209 */
[----:B------:R-:W-:Y:S01]  /*e000*/  FSEL R6, R13, -INF , !P0 ;  /* 0xff8000000d067808 */ /* 0x000fe20004000000 */
[----:B------:R-:W-:Y:S01]  /*e010*/  IMAD.IADD R155, R155, 0x1, R9 ;  /* 0x000000019b9b7824 */ /* 0x000fe200078e0209 */
        /* <DEDUP_REMOVED lines=45> */
.L_x_529:
[----:B------:R-:W-:Y:S04]  /*e2f0*/  MOV R9, c[0x0][0x32c] ;  /* 0x0000cb0000097a02 */ /* 0x000fe80000000f00 */
[----:B------:R-:W-:Y:S11]  /*e300*/  ISETP.NE.AND P0, PT, R9, 0x1, PT ;  /* 0x000000010900780c */ /* 0x000ff60003f05270 */
[----:B------:R-:W-:Y:S02]  /*e310*/  @!UPT UIADD3 URZ, URZ, URZ, URZ ;  /* 0x0000003f3f3ff290 */ /* 0x000fe4000fffe03f */
[----:B------:R-:W-:Y:S05]  /*e320*/  @P0 IMAD.HI.U32 R9, R13, c[0x0][0x330], RZ ;  /* 0x0000cc000d090a27 */ /* 0x000fea00078e00ff */
[----:B------:R-:W-:Y:S02]  /*e330*/  @P0 SHF.R.U32.HI R13, RZ, c[0x0][0x334], R9 ;  /* 0x0000cd00ff0d0a19 */ /* 0x000fe40000011609 */
.L_x_530:
[----:B------:R-:W-:Y:S05]  /*e340*/  BSYNC B0 ;  /* 0x0000000000007941 */ /* 0x000fea0003800000 */
.L_x_528:
[----:B------:R-:W-:Y:S05]  /*e350*/  IMAD R154, R13, c[0x0][0x32c], R154 ;  /* 0x0000cb000d9a7a24 */ /* 0x000fea00078e029a */
[----:B------:R-:W-:Y:S02]  /*e360*/  IADD3 R9, R154, c[0x0][0x32c], RZ ;  /* 0x0000cb009a097a10 */ /* 0x000fe40007ffe0ff */
[----:B------:R-:W-:Y:S02]  /*e370*/  IMNMX R155, R155, R154, !PT ;  /* 0x0000009a9b9b7217 */ /* 0x000fe40007800200 */
[----:B------:R-:W-:Y:S02]  /*e380*/  IMNMX R156, R156, R9, PT ;  /* 0x000000099c9c7217 */ /* 0x000fe40003800200 */
.L_x_527:
[----:B------:R-:W-:Y:S01]  /*e390*/  ISETP.GT.AND P0, PT, R155, RZ, !P1 ;  /* 0x000000ff9b00720c */ /* 0x000fe20004f04270 */
[----:B------:R-:W-:Y:S01]  /*e3a0*/  LDSM.16.MT88.4 R36, [R214+0xd00] ;  /* 0x000d0000d624783b */ /* 0x000fe20000004200 */
[----:B------:R-:W-:Y:S02]  /*e3b0*/  ISETP.NE.AND P1, PT, R20, RZ, PT ;  /* 0x000000ff1400720c */ /* 0x000fe40003f25270 */
[----:B------:R-:W-:Y:S02]  /*e3c0*/  ISETP.LT.OR P0, PT, R156, 0x1, P0 ;  /* 0x000000019c00780c */ /* 0x000fe40000701670 */
        /* <DEDUP_REMOVED lines=19> */
[----:B------:R-:W-:Y:S02]  /*e500*/  ISETP.GT.AND P0, PT, R155, 0x9, !P0 ;  /* 0x000000099b00780c */ /* 0x000fe40004704270 */
[----:B------:R-:W-:Y:S02]  /*e510*/  FMNMX.FTZ R14, R3, R14, !PT ;  /* 0x0000000e030e7209 */ /* 0x000fe40007810000 */
[C---:B------:R-:W-:Y:S02]  /*e520*/  ISETP.LT.OR P0, PT, R156.reuse, 0xa, P0 ;  /* 0x0000000a9c00780c */ /* 0x040fe40000701670 */
[----:B------:R-:W-:Y:S02]  /*e530*/  FMNMX.FTZ R14, R17, R14, !PT ;  /* 0x0000000e110e7209 */ /* 0x000fe40007810000 */
[----:B------:R-:W-:Y:S02]  /*e540*/  FSEL R15, R15, -INF , !P0 ;  /* 0xff8000000f0f7808 */ /* 0x000fe40004000000 */
[----:B------:R-:W-:Y:S02]  /*e550*/  FMNMX.FTZ R14, R197, R14, !PT ;  /* 0x0000000ec50e7209 */ /* 0x000fe40007810000 */
        /* <DEDUP_REMOVED lines=8> */
[----:B------:R-:W-:Y:S02]  /*e5e0*/  ISETP.GT.AND P0, PT, R155, 0x11, !P1 ;  /* 0x000000119b00780c */ /* 0x000fe40004f04270 */
[----:B------:R-:W-:Y:S02]  /*e5f0*/  FMNMX.FTZ R14, R177, R14, !PT ;  /* 0x0000000eb10e7209 */ /* 0x000fe40007810000 */
[----:B------:R-:W-:Y:S02]  /*e600*/  ISETP.NE.AND P1, PT, R4, RZ, PT ;  /* 0x000000ff0400720c */ /* 0x000fe40003f25270 */
[----:B------:R-:W-:Y:S02]  /*e610*/  FMNMX.FTZ R9, R173, R14, !PT ;  /* 0x0000000ead097209 */ /* 0x000fe40007810000 */
[----:B------:R-:W-:Y:S02]  /*e620*/  FMNMX.FTZ R10, R185, R10, !PT ;  /* 0x0000000ab90a7209 */ /* 0x000fe40007810000 */
[----:B------:R-:W-:Y:S02]  /*e630*/  FMNMX.FTZ R4, R170, R9, !PT ;  /* 0x00000009aa047209 */ /* 0x000fe40007810000 */
[----:B------:R-:W-:Y:S02]  /*e640*/  ISETP.LT.OR P0, PT, R156, 0x12, P0 ;  /* 0x000000129c00780c */ /* 0x000fe40000701670 */
[----:B------:R-:W-:Y:S01]  /*e650*/  FMNMX.FTZ R10, R183, R10, !PT ;  /* 0x0000000ab70a7209 */ /* 0x000fe20007810000 */
[----:B------:R-:W1:Y:S01]  /*e660*/  SHFL.BFLY PT, R9, R4, 0x2, 0x1f ;  /* 0x0c401f0004097f89 */ /* 0x000e6200000e0000 */
[----:B------:R-:W-:Y:S02]  /*e670*/  FSEL R193, R27, -INF , !P0 ;  /* 0xff8000001bc17808 */ /* 0x000fe40004000000 */
[----:B------:R-:W-:Y:S02]  /*e680*/  FMNMX.FTZ R27, R179, R10, !PT ;  /* 0x0000000ab31b7209 */ /* 0x000fe40007810000 */
[----:B------:R-:W-:Y:S02]  /*e690*/  FMNMX.FTZ R23, R8, R23, !PT ;  /* 0x0000001708177209 */ /* 0x000fe40007810000 */
[----:B------:R-:W-:Y:S02]  /*e6a0*/  FMNMX.FTZ R27, R176, R27, !PT ;  /* 0x0000001bb01b7209 */ /* 0x000fe40007810000 */
[----:B------:R-:W-:Y:S02]  /*e6b0*/  FMNMX.FTZ R23, R12, R23, !PT ;  /* 0x000000170c177209 */ /* 0x000fe40007810000 */
[----:B------:R-:W-:Y:S02]  /*e6c0*/  FMNMX.FTZ R10, R168, R27, !PT ;  /* 0x0000001ba80a7209 */ /* 0x000fe40007810000 */
[----:B------:R-:W-:Y:S02]  /*e6d0*/  FMNMX.FTZ R23, R6, R23, !PT ;  /* 0x0000001706177209 */ /* 0x000fe40007810000 */
[----:B------:R-:W-:Y:S02]  /*e6e0*/  ISETP.GT.AND P0, PT, R155, 0x18, !P6 ;  /* 0x000000189b00780c */ /* 0x000fe40007704270 */
[----:B------:R-:W-:Y:S02]  /*e6f0*/  FMNMX.FTZ R23, R184, R23, !PT ;  /* 0x00000017b8177209 */ /* 0x000fe40007810000 */
[----:B------:R-:W-:Y:S02]  /*e700*/  ISETP.LT.OR P0, PT, R156, 0x19, P0 ;  /* 0x000000199c00780c */ /* 0x000fe40000701670 */
[----:B------:R-:W-:Y:S02]  /*e710*/  FMNMX.FTZ R23, R192, R23, !PT ;  /* 0x00000017c0177209 */ /* 0x000fe40007810000 */
[----:B------:R-:W-:Y:S02]  /*e720*/  FSEL R191, R30, -INF , !P0 ;  /* 0xff8000001ebf7808 */ /* 0x000fe40004000000 */
[----:B-1----:R-:W-:Y:S02]  /*e730*/  FMNMX.FTZ R9, R4, R9, !PT ;  /* 0x0000000904097209 */ /* 0x002fe40007810000 */
[----:B------:R-:W-:Y:S02]  /*e740*/  FMNMX.FTZ R4, R167, R10, !PT ;  /* 0x0000000aa7047209 */ /* 0x000fe40007810000 */
[----:B------:R-:W-:Y:S01]  /*e750*/  ISETP.GT.AND P0, PT, R155, 0x19, !P5 ;  /* 0x000000199b00780c */ /* 0x000fe20006f04270 */
[----:B------:R-:W1:Y:S01]  /*e760*/  SHFL.BFLY PT, R10, R9, 0x1, 0x1f ;  /* 0x0c201f00090a7f89 */ /* 0x000e6200000e0000 */
[----:B------:R-:W-:Y:S02]  /*e770*/  FMNMX.FTZ R23, R190, R23, !PT ;  /* 0x00000017be177209 */ /* 0x000fe40007810000 */
[----:B------:R-:W-:Y:S02]  /*e780*/  ISETP.LT.OR P0, PT, R156, 0x1a, P0 ;  /* 0x0000001a9c00780c */ /* 0x000fe40000701670 */
[----:B------:R-:W-:Y:S02]  /*e790*/  FMNMX.FTZ R23, R188, R23, !PT ;  /* 0x00000017bc177209 */ /* 0x000fe40007810000 */
[----:B------:R-:W-:Y:S01]  /*e7a0*/  FSEL R41, R31, -INF , !P0 ;  /* 0xff8000001f297808 */ /* 0x000fe20004000000 */
[----:B------:R-:W2:Y:S01]  /*e7b0*/  SHFL.BFLY PT, R149, R4, 0x2, 0x1f ;  /* 0x0c401f0004957f89 */ /* 0x000ea200000e0000 */
[----:B------:R-:W-:Y:S02]  /*e7c0*/  FMNMX.FTZ R23, R172, R23, !PT ;  /* 0x00000017ac177209 */ /* 0x000fe40007810000 */
[----:B------:R-:W-:Y:S02]  /*e7d0*/  ISETP.GT.AND P0, PT, R155, 0x20, !P4 ;  /* 0x000000209b00780c */ /* 0x000fe40006704270 */
[----:B------:R-:W-:Y:S02]  /*e7e0*/  FMNMX.FTZ R23, R50, R23, !PT ;  /* 0x0000001732177209 */ /* 0x000fe40007810000 */
[----:B------:R-:W-:Y:S02]  /*e7f0*/  ISETP.LT.OR P0, PT, R156, 0x21, P0 ;  /* 0x000000219c00780c */ /* 0x000fe40000701670 */
[----:B------:R-:W-:Y:S02]  /*e800*/  FMNMX.FTZ R14, R25, R0, !PT ;  /* 0x00000000190e7209 */ /* 0x000fe40007810000 */
[----:B------:R-:W-:Y:S02]  /*e810*/  FSEL R51, R42, -INF , !P0 ;  /* 0xff8000002a337808 */ /* 0x000fe40004000000 */
[----:B------:R-:W-:Y:S02]  /*e820*/  ISETP.GT.AND P0, PT, R155, 0x21, !P3 ;  /* 0x000000219b00780c */ /* 0x000fe40005f04270 */
[----:B------:R-:W-:Y:S02]  /*e830*/  FMNMX.FTZ R14, R13, R14, !PT ;  /* 0x0000000e0d0e7209 */ /* 0x000fe40007810000 */
[----:B-1----:R-:W-:Y:S02]  /*e840*/  FMNMX.FTZ R151, R9, R10, !PT ;  /* 0x0000000a09977209 */ /* 0x002fe40007810000 */
[----:B------:R-:W-:Y:S02]  /*e850*/  FMNMX.FTZ R10, R48, R23, !PT ;  /* 0x00000017300a7209 */ /* 0x000fe40007810000 */
[----:B------:R-:W-:Y:S01]  /*e860*/  ISETP.LT.OR P0, PT, R156, 0x22, P0 ;  /* 0x000000229c00780c */ /* 0x000fe20000701670 */
[----:B------:R-:W-:Y:S01]  /*e870*/  FMUL.FTZ R186, R151, c[0x0][0x2d0] ;  /* 0x0000b40097ba7a20 */ /* 0x000fe20000410000 */
[----:B------:R-:W-:Y:S02]  /*e880*/  FMNMX.FTZ R14, R11, R14, !PT ;  /* 0x0000000e0b0e7209 */ /* 0x000fe40007810000 */
[----:B--2---:R-:W-:Y:S02]  /*e890*/  FMNMX.FTZ R149, R4, R149, !PT ;  /* 0x0000009504957209 */ /* 0x004fe40007810000 */
[----:B------:R-:W-:Y:S02]  /*e8a0*/  FMNMX.FTZ R4, R45, R10, !PT ;  /* 0x0000000a2d047209 */ /* 0x000fe40007810000 */
[----:B------:R-:W-:Y:S01]  /*e8b0*/  FSEL R49, R43, -INF , !P0 ;  /* 0xff8000002b317808 */ /* 0x000fe20004000000 */
[----:B------:R-:W1:Y:S01]  /*e8c0*/  SHFL.BFLY PT, R10, R149, 0x1, 0x1f ;  /* 0x0c201f00950a7f89 */ /* 0x000e6200000e0000 */
[----:B------:R-:W-:Y:S02]  /*e8d0*/  ISETP.GT.AND P0, PT, R155, 0x28, !P2 ;  /* 0x000000289b00780c */ /* 0x000fe40005704270 */
[----:B------:R-:W-:Y:S02]  /*e8e0*/  FMNMX.FTZ R14, R15, R14, !PT ;  /* 0x0000000e0f0e7209 */ /* 0x000fe40007810000 */
[----:B------:R-:W-:Y:S03]  /*e8f0*/  ISETP.LT.OR P0, PT, R156, 0x29, P0 ;  /* 0x000000299c00780c */ /* 0x000fe60000701670 */
[----:B------:R-:W2:Y:S01]  /*e900*/  SHFL.BFLY PT, R9, R4, 0x2, 0x1f ;  /* 0x0c401f0004097f89 */ /* 0x000ea200000e0000 */
[----:B------:R-:W-:Y:S02]  /*e910*/  FSEL R46, R46, -INF , !P0 ;  /* 0xff8000002e2e7808 */ /* 0x000fe40004000000 */
[----:B------:R-:W-:Y:S04]  /*e920*/  ISETP.GT.AND P0, PT, R155, 0x29, !P1 ;  /* 0x000000299b00780c */ /* 0x000fe80004f04270 */
[----:B------:R-:W-:Y:S04]  /*e930*/  ISETP.LT.OR P0, PT, R156, 0x2a, P0 ;  /* 0x0000002a9c00780c */ /* 0x000fe80000701670 */
[----:B------:R-:W-:Y:S02]  /*e940*/  FSEL R23, R47, -INF , !P0 ;  /* 0xff8000002f177808 */ /* 0x000fe40004000000 */
[----:B------:R-:W-:Y:S02]  /*e950*/  FSETP.NEU.FTZ.AND P0, PT, R151, -INF , PT ;  /* 0xff8000009700780b */ /* 0x000fe40003f1d000 */
[----:B-1----:R-:W-:Y:S02]  /*e960*/  FMNMX.FTZ R149, R149, R10, !PT ;  /* 0x0000000a95957209 */ /* 0x002fe40007810000 */
[----:B------:R-:W-:Y:S03]  /*e970*/  FSEL R186, R186, RZ, P0 ;  /* 0x000000ffbaba7208 */ /* 0x000fe60000000000 */
[----:B------:R-:W-:Y:S02]  /*e980*/  FMUL.FTZ R180, R149, c[0x0][0x2d0] ;  /* 0x0000b40095b47a20 */ /* 0x000fe40000410000 */
[--C-:B------:R-:W-:Y:S01]  /*e990*/  FFMA.FTZ R155, R3, c[0x0][0x2d0], -R186.reuse ;  /* 0x0000b400039b7a23 */ /* 0x100fe200000108ba */
[----:B--2---:R-:W-:Y:S01]  /*e9a0*/  FMNMX.FTZ R3, R4, R9, !PT ;  /* 0x0000000904037209 */ /* 0x004fe20007810000 */
[--C-:B------:R-:W-:Y:S01]  /*e9b0*/  FFMA.FTZ R156, R5, c[0x0][0x2d0], -R186.reuse ;  /* 0x0000b400059c7a23 */ /* 0x100fe200000108ba */
[----:B------:R-:W-:Y:S01]  /*e9c0*/  FMNMX.FTZ R4, R189, R14, !PT ;  /* 0x0000000ebd047209 */ /* 0x000fe20007810000 */
[--C-:B------:R-:W-:Y:S01]  /*e9d0*/  FFMA.FTZ R154, R17, c[0x0][0x2d0], -R186.reuse ;  /* 0x0000b400119a7a23 */ /* 0x100fe200000108ba */
[----:B------:R-:W-:Y:S01]  /*e9e0*/  FSEL R9, R151, RZ, P0 ;  /* 0x000000ff97097208 */ /* 0x000fe20000000000 */
[----:B------:R-:W1:Y:S01]  /*e9f0*/  SHFL.BFLY PT, R10, R3, 0x1, 0x1f ;  /* 0x0c201f00030a7f89 */ /* 0x000e6200000e0000 */
[----:B------:R-:W-:Y:S01]  /*ea00*/  FMNMX.FTZ R4, R193, R4, !PT ;  /* 0x00000004c1047209 */ /* 0x000fe20007810000 */
[----:B------:R-:W-:Y:S01]  /*ea10*/  FFMA.FTZ R158, R33, c[0x0][0x2d0], -R186 ;  /* 0x0000b400219e7a23 */ /* 0x000fe200000108ba */
[----:B------:R-:W-:Y:S01]  /*ea20*/  FSETP.NEU.FTZ.AND P0, PT, R149, -INF , PT ;  /* 0xff8000009500780b */ /* 0x000fe20003f1d000 */
[----:B------:R-:W-:Y:S01]  /*ea30*/  FADD.FTZ R9, -R9, R150 ;  /* 0x0000009609097221 */ /* 0x000fe20000010100 */
[----:B------:R-:W-:Y:S01]  /*ea40*/  FMNMX.FTZ R4, R191, R4, !PT ;  /* 0x00000004bf047209 */ /* 0x000fe20007810000 */
[----:B------:R-:W-:Y:S01]  /*ea50*/  MUFU.EX2 R156, R156 ;  /* 0x0000009c009c7308 */ /* 0x000fe20000000800 */
[----:B------:R-:W-:Y:S01]  /*ea60*/  FSEL R180, R180, RZ, P0 ;  /* 0x000000ffb4b47208 */ /* 0x000fe20000000000 */
[--C-:B------:R-:W-:Y:S01]  /*ea70*/  FFMA.FTZ R178, R187, c[0x0][0x2d0], -R186.reuse ;  /* 0x0000b400bbb27a23 */ /* 0x100fe200000108ba */
[----:B------:R-:W-:Y:S01]  /*ea80*/  FMNMX.FTZ R4, R41, R4, !PT ;  /* 0x0000000429047209 */ /* 0x000fe20007810000 */
[----:B------:R-:W-:Y:S02]  /*ea90*/  FFMA.FTZ R194, R177, c[0x0][0x2d0], -R186 ;  /* 0x0000b400b1c27a23 */ /* 0x000fe400000108ba */
[--C-:B------:R-:W-:Y:S01]  /*eaa0*/  FFMA.FTZ R152, R7, c[0x0][0x2d0], -R180.reuse ;  /* 0x0000b40007987a23 */ /* 0x100fe200000108b4 */
[----:B------:R-:W-:Y:S01]  /*eab0*/  FMNMX.FTZ R4, R51, R4, !PT ;  /* 0x0000000433047209 */ /* 0x000fe20007810000 */
[--C-:B------:R-:W-:Y:S02]  /*eac0*/  FFMA.FTZ R159, R19, c[0x0][0x2d0], -R180.reuse ;  /* 0x0000b400139f7a23 */ /* 0x100fe400000108b4 */
[--C-:B------:R-:W-:Y:S01]  /*ead0*/  FFMA.FTZ R153, R35, c[0x0][0x2d0], -R180.reuse ;  /* 0x0000b40023997a23 */ /* 0x100fe200000108b4 */
[----:B------:R-:W-:Y:S01]  /*eae0*/  FMNMX.FTZ R7, R49, R4, !PT ;  /* 0x0000000431077209 */ /* 0x000fe20007810000 */
[--C-:B------:R-:W-:Y:S01]  /*eaf0*/  FFMA.FTZ R162, R21, c[0x0][0x2d0], -R180.reuse ;  /* 0x0000b40015a27a23 */ /* 0x100fe200000108b4 */
[----:B------:R-:W2:Y:S01]  /*eb00*/  MUFU.EX2 R158, R158 ;  /* 0x0000009e009e7308 */ /* 0x000ea20000000800 */
[----:B------:R-:W-:Y:S01]  /*eb10*/  FMUL.FTZ R21, R9, c[0x0][0x2d0] ;  /* 0x0000b40009157a20 */ /* 0x000fe20000410000 */
[----:B------:R-:W-:Y:S01]  /*eb20*/  FMNMX.FTZ R4, R46, R7, !PT ;  /* 0x000000072e047209 */ /* 0x000fe20007810000 */
[----:B------:R-:W-:Y:S01]  /*eb30*/  LDSM.16.MT88.4 R32, [R212+0x100] ;  /* 0x00010000d420783b */ /* 0x000fe20000004200 */
[----:B------:R-:W-:Y:S01]  /*eb40*/  FSEL R7, R149, RZ, P0 ;  /* 0x000000ff95077208 */ /* 0x000fe20000000000 */
[--C-:B------:R-:W-:Y:S01]  /*eb50*/  FFMA.FTZ R174, R195, c[0x0][0x2d0], -R180.reuse ;  /* 0x0000b400c3ae7a23 */ /* 0x100fe200000108b4 */
[----:B------:R-:W-:Y:S01]  /*eb60*/  FMNMX.FTZ R5, R23, R4, !PT ;  /* 0x0000000417057209 */ /* 0x000fe20007810000 */
[--C-:B------:R-:W-:Y:S01]  /*eb70*/  FFMA.FTZ R177, R179, c[0x0][0x2d0], -R180.reuse ;  /* 0x0000b400b3b17a23 */ /* 0x100fe200000108b4 */
[----:B-1----:R-:W-:Y:S01]  /*eb80*/  FMNMX.FTZ R3, R3, R10, !PT ;  /* 0x0000000a03037209 */ /* 0x002fe20007810000 */
[--C-:B------:R-:W-:Y:S01]  /*eb90*/  FFMA.FTZ R171, R171, c[0x0][0x2d0], -R180.reuse ;  /* 0x0000b400abab7a23 */ /* 0x100fe200000108b4 */
[----:B------:R-:W-:Y:S01]  /*eba0*/  MUFU.EX2 R155, R155 ;  /* 0x0000009b009b7308 */ /* 0x000fe20000000800 */
[----:B------:R-:W1:Y:S01]  /*ebb0*/  SHFL.BFLY PT, R4, R5, 0x2, 0x1f ;  /* 0x0c401f0005047f89 */ /* 0x000e6200000e0000 */
[C---:B------:R-:W-:Y:S01]  /*ebc0*/  FSETP.NEU.FTZ.AND P0, PT, R3.reuse, -INF , PT ;  /* 0xff8000000300780b */ /* 0x040fe20003f1d000 */
[----:B------:R-:W-:Y:S02]  /*ebd0*/  FMUL.FTZ R47, R3, c[0x0][0x2d0] ;  /* 0x0000b400032f7a20 */ /* 0x000fe40000410000 */
[--C-:B------:R-:W-:Y:S02]  /*ebe0*/  FFMA.FTZ R182, R185, c[0x0][0x2d0], -R180.reuse ;  /* 0x0000b400b9b67a23 */ /* 0x100fe400000108b4 */
[--C-:B------:R-:W-:Y:S01]  /*ebf0*/  FFMA.FTZ R183, R183, c[0x0][0x2d0], -R180.reuse ;  /* 0x0000b400b7b77a23 */ /* 0x100fe200000108b4 */
[----:B------:R-:W-:Y:S01]  /*ec00*/  FSEL R47, R47, RZ, P0 ;  /* 0x000000ff2f2f7208 */ /* 0x000fe20000000000 */
[--C-:B------:R-:W-:Y:S01]  /*ec10*/  FFMA.FTZ R176, R176, c[0x0][0x2d0], -R180.reuse ;  /* 0x0000b400b0b07a23 */ /* 0x100fe200000108b4 */
[----:B------:R-:W3:Y:S01]  /*ec20*/  MUFU.EX2 R154, R154 ;  /* 0x0000009a009a7308 */ /* 0x000ee20000000800 */
[----:B------:R-:W-:Y:S02]  /*ec30*/  FFMA.FTZ R168, R168, c[0x0][0x2d0], -R180 ;  /* 0x0000b400a8a87a23 */ /* 0x000fe400000108b4 */
[--C-:B------:R-:W-:Y:S01]  /*ec40*/  FFMA.FTZ R160, R16, c[0x0][0x2d0], -R47.reuse ;  /* 0x0000b40010a07a23 */ /* 0x100fe2000001082f */
[----:B--2---:R-:W-:Y:S01]  /*ec50*/  F2FP.BF16.PACK_AB R24, R156, R158 ;  /* 0x0000009e9c18723e */ /* 0x004fe200000010ff */
[----:B------:R-:W-:Y:S01]  /*ec60*/  LDSM.16.MT88.4 R16, [R214+0x100] ;  /* 0x00010000d610783b */ /* 0x000fe20000004200 */
[--C-:B------:R-:W-:Y:S02]  /*ec70*/  FFMA.FTZ R161, R6, c[0x0][0x2d0], -R47.reuse ;  /* 0x0000b40006a17a23 */ /* 0x100fe4000001082f */
[--C-:B------:R-:W-:Y:S02]  /*ec80*/  FFMA.FTZ R157, R8, c[0x0][0x2d0], -R47.reuse ;  /* 0x0000b400089d7a23 */ /* 0x100fe4000001082f */
[----:B------:R-:W-:Y:S01]  /*ec90*/  MUFU.EX2 R153, R153 ;  /* 0x0000009900997308 */ /* 0x000fe20000000800 */
[--C-:B------:R-:W-:Y:S02]  /*eca0*/  FFMA.FTZ R164, R12, c[0x0][0x2d0], -R47.reuse ;  /* 0x0000b4000ca47a23 */ /* 0x100fe4000001082f */
[--C-:B------:R-:W-:Y:S01]  /*ecb0*/  FFMA.FTZ R179, R50, c[0x0][0x2d0], -R47.reuse ;  /* 0x0000b40032b37a23 */ /* 0x100fe2000001082f */
[----:B-1----:R-:W-:Y:S01]  /*ecc0*/  FMNMX.FTZ R5, R5, R4, !PT ;  /* 0x0000000405057209 */ /* 0x002fe20007810000 */
[----:B------:R-:W-:Y:S01]  /*ecd0*/  FADD.FTZ R4, -R7, R148 ;  /* 0x0000009407047221 */ /* 0x000fe20000010100 */
[----:B------:R-:W-:Y:S01]  /*ece0*/  FSEL R7, R3, RZ, P0 ;  /* 0x000000ff03077208 */ /* 0x000fe20000000000 */
[--C-:B------:R-:W-:Y:S02]  /*ecf0*/  FFMA.FTZ R184, R184, c[0x0][0x2d0], -R47.reuse ;  /* 0x0000b400b8b87a23 */ /* 0x100fe4000001082f */
[----:B------:R-:W1:Y:S01]  /*ed00*/  SHFL.BFLY PT, R22, R5, 0x1, 0x1f ;  /* 0x0c201f0005167f89 */ /* 0x000e6200000e0000 */
[----:B------:R-:W-:Y:S01]  /*ed10*/  FMUL.FTZ R20, R4, c[0x0][0x2d0] ;  /* 0x0000b40004147a20 */ /* 0x000fe20000410000 */
[----:B------:R-:W2:Y:S01]  /*ed20*/  MUFU.EX2 R152, R152 ;  /* 0x0000009800987308 */ /* 0x000ea20000000800 */
[----:B------:R-:W-:Y:S01]  /*ed30*/  FADD.FTZ R2, -R7, R2 ;  /* 0x0000000207027221 */ /* 0x000fe20000010100 */
[----:B---3--:R-:W-:Y:S01]  /*ed40*/  F2FP.BF16.PACK_AB R26, R154, R155 ;  /* 0x0000009b9a1a723e */ /* 0x008fe200000010ff */
[--C-:B------:R-:W-:Y:S02]  /*ed50*/  FFMA.FTZ R185, R192, c[0x0][0x2d0], -R47.reuse ;  /* 0x0000b400c0b97a23 */ /* 0x100fe4000001082f */
[----:B------:R-:W-:Y:S02]  /*ed60*/  FMUL.FTZ R6, R2, c[0x0][0x2d0] ;  /* 0x0000b40002067a20 */ /* 0x000fe40000410000 */
[--C-:B------:R-:W-:Y:S02]  /*ed70*/  FFMA.FTZ R187, R190, c[0x0][0x2d0], -R47.reuse ;  /* 0x0000b400bebb7a23 */ /* 0x100fe4000001082f */
[--C-:B------:R-:W-:Y:S01]  /*ed80*/  FFMA.FTZ R188, R188, c[0x0][0x2d0], -R47.reuse ;  /* 0x0000b400bcbc7a23 */ /* 0x100fe2000001082f */
[----:B------:R-:W-:Y:S01]  /*ed90*/  MUFU.EX2 R162, R162 ;  /* 0x000000a200a27308 */ /* 0x000fe20000000800 */
[----:B------:R-:W-:Y:S02]  /*eda0*/  FFMA.FTZ R180, R167, c[0x0][0x2d0], -R180 ;  /* 0x0000b400a7b47a23 */ /* 0x000fe400000108b4 */
[--C-:B------:R-:W-:Y:S02]  /*edb0*/  FFMA.FTZ R166, R197, c[0x0][0x2d0], -R186.reuse ;  /* 0x0000b400c5a67a23 */ /* 0x100fe400000108ba */
[--C-:B------:R-:W-:Y:S02]  /*edc0*/  FFMA.FTZ R169, R169, c[0x0][0x2d0], -R186.reuse ;  /* 0x0000b400a9a97a23 */ /* 0x100fe400000108ba */
[--C-:B------:R-:W-:Y:S02]  /*edd0*/  FFMA.FTZ R175, R175, c[0x0][0x2d0], -R186.reuse ;  /* 0x0000b400afaf7a23 */ /* 0x100fe400000108ba */
[--C-:B------:R-:W-:Y:S01]  /*ede0*/  FFMA.FTZ R181, R181, c[0x0][0x2d0], -R186.reuse ;  /* 0x0000b400b5b57a23 */ /* 0x100fe200000108ba */
[----:B------:R-:W3:Y:S01]  /*edf0*/  MUFU.EX2 R159, R159 ;  /* 0x0000009f009f7308 */ /* 0x000ee20000000800 */
[--C-:B------:R-:W-:Y:S01]  /*ee00*/  FFMA.FTZ R173, R173, c[0x0][0x2d0], -R186.reuse ;  /* 0x0000b400adad7a23 */ /* 0x100fe200000108ba */
[----:B-1----:R-:W-:Y:S01]  /*ee10*/  FMNMX.FTZ R22, R22, R5, !PT ;  /* 0x0000000516167209 */ /* 0x002fe20007810000 */
[----:B------:R-:W-:Y:S02]  /*ee20*/  FFMA.FTZ R186, R170, c[0x0][0x2d0], -R186 ;  /* 0x0000b400aaba7a23 */ /* 0x000fe400000108ba */
[--C-:B------:R-:W-:Y:S01]  /*ee30*/  FFMA.FTZ R170, R172, c[0x0][0x2d0], -R47.reuse ;  /* 0x0000b400acaa7a23 */ /* 0x100fe2000001082f */
[C---:B------:R-:W-:Y:S01]  /*ee40*/  FSETP.NEU.FTZ.AND P0, PT, R22.reuse, -INF , PT ;  /* 0xff8000001600780b */ /* 0x040fe20003f1d000 */
[----:B------:R-:W-:Y:S02]  /*ee50*/  FMUL.FTZ R44, R22, c[0x0][0x2d0] ;  /* 0x0000b400162c7a20 */ /* 0x000fe40000410000 */
[--C-:B------:R-:W-:Y:S01]  /*ee60*/  FFMA.FTZ R172, R48, c[0x0][0x2d0], -R47.reuse ;  /* 0x0000b40030ac7a23 */ /* 0x100fe2000001082f */
[----:B------:R-:W-:Y:S01]  /*ee70*/  FSEL R5, R22, RZ, P0 ;  /* 0x000000ff16057208 */ /* 0x000fe20000000000 */
[----:B------:R-:W1:Y:S01]  /*ee80*/  MUFU.EX2 R21, R21 ;  /* 0x0000001500157308 */ /* 0x000e620000000800 */
[----:B------:R-:W-:Y:S01]  /*ee90*/  FSEL R44, R44, RZ, P0 ;  /* 0x000000ff2c2c7208 */ /* 0x000fe20000000000 */
[----:B------:R-:W-:Y:S01]  /*eea0*/  FFMA.FTZ R47, R45, c[0x0][0x2d0], -R47 ;  /* 0x0000b4002d2f7a23 */ /* 0x000fe2000001082f */
[C---:B------:R-:W-:Y:S01]  /*eeb0*/  ISETP.GT.AND P0, PT, R236.reuse, R221, PT ;  /* 0x000000ddec00720c */ /* 0x040fe20003f04270 */
[----:B------:R-:W-:Y:S01]  /*eec0*/  FADD.FTZ R5, -R5, R0 ;  /* 0x0000000005057221 */ /* 0x000fe20000010100 */
[----:B------:R-:W-:Y:S01]  /*eed0*/  IADD3 R236, R236, -0x1, RZ ;  /* 0xffffffffecec7810 */ /* 0x000fe20007ffe0ff */
[--C-:B------:R-:W-:Y:S01]  /*eee0*/  FFMA.FTZ R165, R25, c[0x0][0x2d0], -R44.reuse ;  /* 0x0000b40019a57a23 */ /* 0x100fe2000001082c */
[----:B--2---:R-:W-:Y:S01]  /*eef0*/  F2FP.BF16.PACK_AB R25, R152, R153 ;  /* 0x000000999819723e */ /* 0x004fe200000010ff */
[--C-:B------:R-:W-:Y:S02]  /*ef00*/  FFMA.FTZ R150, R13, c[0x0][0x2d0], -R44.reuse ;  /* 0x0000b4000d967a23 */ /* 0x100fe4000001082c */
[----:B------:R-:W2:Y:S01]  /*ef10*/  MUFU.EX2 R20, R20 ;  /* 0x0000001400147308 */ /* 0x000ea20000000800 */
[--C-:B------:R-:W-:Y:S02]  /*ef20*/  FFMA.FTZ R163, R11, c[0x0][0x2d0], -R44.reuse ;  /* 0x0000b4000ba37a23 */ /* 0x100fe4000001082c */
[--C-:B------:R-:W-:Y:S01]  /*ef30*/  FFMA.FTZ R148, R15, c[0x0][0x2d0], -R44.reuse ;  /* 0x0000b4000f947a23 */ /* 0x100fe2000001082c */
[----:B---3--:R-:W-:Y:S01]  /*ef40*/  F2FP.BF16.PACK_AB R27, R159, R162 ;  /* 0x000000a29f1b723e */ /* 0x008fe200000010ff */
[----:B------:R-:W-:Y:S02]  /*ef50*/  FMUL.FTZ R0, R5, c[0x0][0x2d0] ;  /* 0x0000b40005007a20 */ /* 0x000fe40000410000 */
[--C-:B------:R-:W-:Y:S02]  /*ef60*/  FFMA.FTZ R195, R49, c[0x0][0x2d0], -R44.reuse ;  /* 0x0000b40031c37a23 */ /* 0x100fe4000001082c */
[--C-:B------:R-:W-:Y:S01]  /*ef70*/  FFMA.FTZ R196, R46, c[0x0][0x2d0], -R44.reuse ;  /* 0x0000b4002ec47a23 */ /* 0x100fe2000001082c */
[----:B------:R3:W4:Y:S01]  /*ef80*/  MUFU.EX2 R2, R6 ;  /* 0x0000000600027308 */ /* 0x0007220000000800 */
[--C-:B------:R-:W-:Y:S02]  /*ef90*/  FFMA.FTZ R189, R189, c[0x0][0x2d0], -R44.reuse ;  /* 0x0000b400bdbd7a23 */ /* 0x100fe4000001082c */
[--C-:B------:R-:W-:Y:S02]  /*efa0*/  FFMA.FTZ R190, R193, c[0x0][0x2d0], -R44.reuse ;  /* 0x0000b400c1be7a23 */ /* 0x100fe4000001082c */
[C---:B-1----:R-:W-:Y:S02]  /*efb0*/  FMUL.FTZ R4, R21.reuse, R144 ;  /* 0x0000009015047220 */ /* 0x042fe40000410000 */
[C---:B------:R-:W-:Y:S02]  /*efc0*/  FMUL.FTZ R5, R21.reuse, R145 ;  /* 0x0000009115057220 */ /* 0x040fe40000410000 */
[C---:B------:R-:W-:Y:S01]  /*efd0*/  FMUL.FTZ R100, R21.reuse, R100 ;  /* 0x0000006415647220 */ /* 0x040fe20000410000 */
[----:B------:R-:W-:Y:S01]  /*efe0*/  MUFU.EX2 R160, R160 ;  /* 0x000000a000a07308 */ /* 0x000fe20000000800 */
[C---:B------:R-:W-:Y:S02]  /*eff0*/  FMUL.FTZ R101, R21.reuse, R101 ;  /* 0x0000006515657220 */ /* 0x040fe40000410000 */
[C---:B------:R-:W-:Y:S02]  /*f000*/  FMUL.FTZ R104, R21.reuse, R104 ;  /* 0x0000006815687220 */ /* 0x040fe40000410000 */
[C---:B--2---:R-:W-:Y:S02]  /*f010*/  FMUL.FTZ R7, R20.reuse, R147 ;  /* 0x0000009314077220 */ /* 0x044fe40000410000 */
[C---:B------:R-:W-:Y:S02]  /*f020*/  FMUL.FTZ R102, R20.reuse, R102 ;  /* 0x0000006614667220 */ /* 0x040fe40000410000 */
[C---:B------:R-:W-:Y:S01]  /*f030*/  FMUL.FTZ R103, R20.reuse, R103 ;  /* 0x0000006714677220 */ /* 0x040fe20000410000 */
[----:B------:R-:W1:Y:S01]  /*f040*/  MUFU.EX2 R157, R157 ;  /* 0x0000009d009d7308 */ /* 0x000e620000000800 */
[----:B------:R-:W-:Y:S02]  /*f050*/  FMUL.FTZ R105, R21, R105 ;  /* 0x0000006915697220 */ /* 0x000fe40000410000 */
[C---:B------:R-:W-:Y:S02]  /*f060*/  FMUL.FTZ R106, R20.reuse, R106 ;  /* 0x0000006a146a7220 */ /* 0x040fe40000410000 */
[C---:B---3--:R-:W-:Y:S02]  /*f070*/  FMUL.FTZ R6, R20.reuse, R146 ;  /* 0x0000009214067220 */ /* 0x048fe40000410000 */
[----:B------:R-:W-:Y:S02]  /*f080*/  FMUL.FTZ R107, R20, R107 ;  /* 0x0000006b146b7220 */ /* 0x000fe40000410000 */
[C---:B----4-:R-:W-:Y:S01]  /*f090*/  FMUL.FTZ R108, R2.reuse, R108 ;  /* 0x0000006c026c7220 */ /* 0x050fe20000410000 */
[----:B------:R-:W-:Y:S01]  /*f0a0*/  MUFU.EX2 R164, R164 ;  /* 0x000000a400a47308 */ /* 0x000fe20000000800 */
[C---:B------:R-:W-:Y:S01]  /*f0b0*/  FMUL.FTZ R109, R2.reuse, R109 ;  /* 0x0000006d026d7220 */ /* 0x040fe20000410000 */
[-C--:B------:R-:W-:Y:S01]  /*f0c0*/  HMMA.16816.F32.BF16 R4, R24, R16.reuse, R4 ;  /* 0x000000101804723c */ /* 0x080fe20000041804 */
[C---:B------:R-:W-:Y:S02]  /*f0d0*/  FMUL.FTZ R8, R2.reuse, R140 ;  /* 0x0000008c02087220 */ /* 0x040fe40000410000 */
[C---:B------:R-:W-:Y:S02]  /*f0e0*/  FMUL.FTZ R9, R2.reuse, R141 ;  /* 0x0000008d02097220 */ /* 0x040fe40000410000 */
[C---:B------:R-:W-:Y:S02]  /*f0f0*/  FMUL.FTZ R12, R2.reuse, R136 ;  /* 0x00000088020c7220 */ /* 0x040fe40000410000 */
[C---:B------:R-:W-:Y:S01]  /*f100*/  FMUL.FTZ R13, R2.reuse, R137 ;  /* 0x00000089020d7220 */ /* 0x040fe20000410000 */
[----:B------:R-:W2:Y:S01]  /*f110*/  MUFU.EX2 R161, R161 ;  /* 0x000000a100a17308 */ /* 0x000ea20000000800 */
[C---:B------:R-:W-:Y:S03]  /*f120*/  FMUL.FTZ R112, R2.reuse, R112 ;  /* 0x0000007002707220 */ /* 0x040fe60000410000 */
[----:B-1----:R-:W-:Y:S01]  /*f130*/  F2FP.BF16.PACK_AB R28, R157, R160 ;  /* 0x000000a09d1c723e */ /* 0x002fe200000010ff */
[----:B------:R-:W-:Y:S02]  /*f140*/  FMUL.FTZ R113, R2, R113 ;  /* 0x0000007102717220 */ /* 0x000fe40000410000 */
[C---:B------:R-:W-:Y:S02]  /*f150*/  FMUL.FTZ R116, R21.reuse, R116 ;  /* 0x0000007415747220 */ /* 0x040fe40000410000 */
[C---:B------:R-:W-:Y:S01]  /*f160*/  FMUL.FTZ R117, R21.reuse, R117 ;  /* 0x0000007515757220 */ /* 0x040fe20000410000 */
[----:B------:R-:W-:Y:S01]  /*f170*/  MUFU.EX2 R165, R165 ;  /* 0x000000a500a57308 */ /* 0x000fe20000000800 */
[C---:B------:R-:W-:Y:S02]  /*f180*/  FMUL.FTZ R118, R20.reuse, R118 ;  /* 0x0000007614767220 */ /* 0x040fe40000410000 */
[C---:B------:R-:W-:Y:S02]  /*f190*/  FMUL.FTZ R119, R20.reuse, R119 ;  /* 0x0000007714777220 */ /* 0x040fe40000410000 */
[C---:B------:R-:W-:Y:S02]  /*f1a0*/  FMUL.FTZ R120, R21.reuse, R120 ;  /* 0x0000007815787220 */ /* 0x040fe40000410000 */
[----:B------:R-:W-:Y:S02]  /*f1b0*/  FMUL.FTZ R121, R21, R121 ;  /* 0x0000007915797220 */ /* 0x000fe40000410000 */
[C---:B------:R-:W-:Y:S01]  /*f1c0*/  FMUL.FTZ R122, R20.reuse, R122 ;  /* 0x0000007a147a7220 */ /* 0x040fe20000410000 */
[----:B------:R-:W1:Y:S01]  /*f1d0*/  MUFU.EX2 R150, R150 ;  /* 0x0000009600967308 */ /* 0x000e620000000800 */
[----:B------:R-:W-:Y:S02]  /*f1e0*/  FMUL.FTZ R123, R20, R123 ;  /* 0x0000007b147b7220 */ /* 0x000fe40000410000 */
[C---:B------:R-:W-:Y:S01]  /*f1f0*/  FMUL.FTZ R124, R2.reuse, R124 ;  /* 0x0000007c027c7220 */ /* 0x040fe20000410000 */
[----:B--2---:R-:W-:Y:S01]  /*f200*/  F2FP.BF16.PACK_AB R30, R161, R164 ;  /* 0x000000a4a11e723e */ /* 0x004fe200000010ff */
[----:B------:R-:W-:Y:S02]  /*f210*/  FMUL.FTZ R125, R2, R125 ;  /* 0x0000007d027d7220 */ /* 0x000fe40000410000 */
        /* <DEDUP_REMOVED lines=9> */
[----:B------:R-:W-:Y:S02]  /*f2b0*/  FMUL.FTZ R55, R20, R55 ;  /* 0x0000003714377220 */ /* 0x000fe40000410000 */
[----:B------:R-:W-:Y:S01]  /*f2c0*/  FMUL.FTZ R56, R2, R56 ;  /* 0x0000003802387220 */ /* 0x000fe20000410000 */
[----:B-1----:R-:W-:Y:S01]  /*f2d0*/  F2FP.BF16.PACK_AB R29, R150, R165 ;  /* 0x000000a5961d723e */ /* 0x002fe200000010ff */
[C---:B------:R-:W-:Y:S02]  /*f2e0*/  FMUL.FTZ R57, R2.reuse, R57 ;  /* 0x0000003902397220 */ /* 0x040fe40000410000 */
[C---:B------:R-:W-:Y:S02]  /*f2f0*/  FMUL.FTZ R60, R2.reuse, R60 ;  /* 0x0000003c023c7220 */ /* 0x040fe40000410000 */
[----:B------:R-:W-:Y:S01]  /*f300*/  FMUL.FTZ R61, R2, R61 ;  /* 0x0000003d023d7220 */ /* 0x000fe20000410000 */
[----:B------:R-:W1:Y:S01]  /*f310*/  MUFU.EX2 R0, R0 ;  /* 0x0000000000007308 */ /* 0x000e620000000800 */
[C---:B------:R-:W-:Y:S02]  /*f320*/  FMUL.FTZ R64, R21.reuse, R64 ;  /* 0x0000004015407220 */ /* 0x040fe40000410000 */
[C---:B------:R-:W-:Y:S02]  /*f330*/  FMUL.FTZ R65, R21.reuse, R65 ;  /* 0x0000004115417220 */ /* 0x040fe40000410000 */
[C---:B------:R-:W-:Y:S02]  /*f340*/  FMUL.FTZ R66, R20.reuse, R66 ;  /* 0x0000004214427220 */ /* 0x040fe40000410000 */
[C---:B------:R-:W-:Y:S02]  /*f350*/  FMUL.FTZ R67, R20.reuse, R67 ;  /* 0x0000004314437220 */ /* 0x040fe40000410000 */
[C---:B------:R-:W-:Y:S01]  /*f360*/  FMUL.FTZ R68, R21.reuse, R68 ;  /* 0x0000004415447220 */ /* 0x040fe20000410000 */
[----:B------:R-:W-:Y:S01]  /*f370*/  MUFU.EX2 R193, R47 ;  /* 0x0000002f00c17308 */ /* 0x000fe20000000800 */
[----:B------:R-:W-:Y:S02]  /*f380*/  FMUL.FTZ R69, R21, R69 ;  /* 0x0000004515457220 */ /* 0x000fe40000410000 */
[----:B------:R-:W-:Y:S01]  /*f390*/  FMUL.FTZ R70, R20, R70 ;  /* 0x0000004614467220 */ /* 0x000fe20000410000 */
[----:B--2---:R-:W-:Y:S01]  /*f3a0*/  F2FP.BF16.PACK_AB R31, R148, R163 ;  /* 0x000000a3941f723e */ /* 0x004fe200000010ff */
[----:B------:R-:W-:Y:S02]  /*f3b0*/  FMUL.FTZ R71, R20, R71 ;  /* 0x0000004714477220 */ /* 0x000fe40000410000 */
[C---:B------:R-:W-:Y:S02]  /*f3c0*/  FMUL.FTZ R72, R2.reuse, R72 ;  /* 0x0000004802487220 */ /* 0x040fe40000410000 */
[C---:B------:R-:W-:Y:S01]  /*f3d0*/  FMUL.FTZ R73, R2.reuse, R73 ;  /* 0x0000004902497220 */ /* 0x040fe20000410000 */
[----:B------:R2:W-:Y:S01]  /*f3e0*/  MUFU.EX2 R167, R180 ;  /* 0x000000b400a77308 */ /* 0x0005e20000000800 */
[C---:B------:R-:W-:Y:S02]  /*f3f0*/  FMUL.FTZ R76, R2.reuse, R76 ;  /* 0x0000004c024c7220 */ /* 0x040fe40000410000 */
[----:B------:R-:W-:Y:S02]  /*f400*/  FMUL.FTZ R77, R2, R77 ;  /* 0x0000004d024d7220 */ /* 0x000fe40000410000 */
[C---:B-1----:R-:W-:Y:S02]  /*f410*/  FMUL.FTZ R10, R0.reuse, R142 ;  /* 0x0000008e000a7220 */ /* 0x042fe40000410000 */
[C---:B------:R-:W-:Y:S02]  /*f420*/  FMUL.FTZ R11, R0.reuse, R143 ;  /* 0x0000008f000b7220 */ /* 0x040fe40000410000 */
[C---:B------:R-:W-:Y:S01]  /*f430*/  FMUL.FTZ R110, R0.reuse, R110 ;  /* 0x0000006e006e7220 */ /* 0x040fe20000410000 */
[----:B------:R-:W-:Y:S01]  /*f440*/  MUFU.EX2 R166, R166 ;  /* 0x000000a600a67308 */ /* 0x000fe20000000800 */
[C---:B------:R-:W-:Y:S02]  /*f450*/  FMUL.FTZ R111, R0.reuse, R111 ;  /* 0x0000006f006f7220 */ /* 0x040fe40000410000 */
[C---:B------:R-:W-:Y:S01]  /*f460*/  FMUL.FTZ R114, R0.reuse, R114 ;  /* 0x0000007200727220 */ /* 0x040fe20000410000 */
[C---:B------:R-:W-:Y:S01]  /*f470*/  HMMA.16816.F32.BF16 R8, R28.reuse, R16, R8 ;  /* 0x000000101c08723c */ /* 0x040fe20000041808 */
[C---:B------:R-:W-:Y:S02]  /*f480*/  FMUL.FTZ R14, R0.reuse, R138 ;  /* 0x0000008a000e7220 */ /* 0x040fe40000410000 */
[C---:B------:R-:W-:Y:S02]  /*f490*/  FMUL.FTZ R15, R0.reuse, R139 ;  /* 0x0000008b000f7220 */ /* 0x040fe40000410000 */
[C---:B------:R-:W-:Y:S01]  /*f4a0*/  FMUL.FTZ R115, R0.reuse, R115 ;  /* 0x0000007300737220 */ /* 0x040fe20000410000 */
[----:B------:R-:W-:Y:S01]  /*f4b0*/  MUFU.EX2 R169, R169 ;  /* 0x000000a900a97308 */ /* 0x000fe20000000800 */
[C---:B------:R-:W-:Y:S02]  /*f4c0*/  FMUL.FTZ R126, R0.reuse, R126 ;  /* 0x0000007e007e7220 */ /* 0x040fe40000410000 */
[----:B------:R-:W-:Y:S01]  /*f4d0*/  FMUL.FTZ R127, R0, R127 ;  /* 0x0000007f007f7220 */ /* 0x000fe20000410000 */
[-C--:B------:R-:W-:Y:S02]  /*f4e0*/  HMMA.16816.F32.BF16 R12, R28, R18.reuse, R12 ;  /* 0x000000121c0c723c */ /* 0x080fe4000004180c */
[--C-:B--2---:R-:W-:Y:S02]  /*f4f0*/  FFMA.FTZ R180, R51, c[0x0][0x2d0], -R44.reuse ;  /* 0x0000b40033b47a23 */ /* 0x104fe4000001082c */
[----:B------:R-:W-:Y:S01]  /*f500*/  LDSM.16.MT88.4 R48, [R212+0x1500] ;  /* 0x00150000d430783b */ /* 0x000fe20000004200 */
[C---:B------:R-:W-:Y:S01]  /*f510*/  FMUL.FTZ R16, R2.reuse, R132 ;  /* 0x0000008402107220 */ /* 0x040fe20000410000 */
[----:B------:R-:W-:Y:S01]  /*f520*/  MUFU.EX2 R171, R171 ;  /* 0x000000ab00ab7308 */ /* 0x000fe20000000800 */
[----:B------:R-:W-:Y:S01]  /*f530*/  FMUL.FTZ R17, R2, R133 ;  /* 0x0000008502117220 */ /* 0x000fe20000410000 */
[C---:B------:R-:W-:Y:S01]  /*f540*/  HMMA.16816.F32.BF16 R100, R24.reuse, R18, R100 ;  /* 0x000000121864723c */ /* 0x040fe20000041864 */
[C---:B------:R-:W-:Y:S03]  /*f550*/  FMUL.FTZ R58, R0.reuse, R58 ;  /* 0x0000003a003a7220 */ /* 0x040fe60000410000 */
[C---:B------:R-:W-:Y:S02]  /*f560*/  FMUL.FTZ R59, R0.reuse, R59 ;  /* 0x0000003b003b7220 */ /* 0x040fe40000410000 */
[C---:B------:R-:W-:Y:S02]  /*f570*/  FMUL.FTZ R62, R0.reuse, R62 ;  /* 0x0000003e003e7220 */ /* 0x040fe40000410000 */
[-C--:B------:R-:W-:Y:S01]  /*f580*/  HMMA.16816.F32.BF16 R104, R24, R32.reuse, R104 ;  /* 0x000000201868723c */ /* 0x080fe20000041868 */
[C---:B------:R-:W-:Y:S01]  /*f590*/  FMUL.FTZ R18, R0.reuse, R134 ;  /* 0x0000008600127220 */ /* 0x040fe20000410000 */
[----:B------:R-:W-:Y:S02]  /*f5a0*/  MUFU.EX2 R174, R174 ;  /* 0x000000ae00ae7308 */ /* 0x000fe40000000800 */
[C---:B------:R-:W-:Y:S02]  /*f5b0*/  FMUL.FTZ R19, R0.reuse, R135 ;  /* 0x0000008700137220 */ /* 0x040fe40000410000 */
[C---:B------:R-:W-:Y:S02]  /*f5c0*/  FMUL.FTZ R63, R0.reuse, R63 ;  /* 0x0000003f003f7220 */ /* 0x040fe40000410000 */
[C---:B------:R-:W-:Y:S01]  /*f5d0*/  HMMA.16816.F32.BF16 R108, R28.reuse, R32, R108 ;  /* 0x000000201c6c723c */ /* 0x040fe2000004186c */
[C---:B------:R-:W-:Y:S03]  /*f5e0*/  FMUL.FTZ R74, R0.reuse, R74 ;  /* 0x0000004a004a7220 */ /* 0x040fe60000410000 */
[C---:B------:R-:W-:Y:S01]  /*f5f0*/  FMUL.FTZ R75, R0.reuse, R75 ;  /* 0x0000004b004b7220 */ /* 0x040fe20000410000 */
[----:B------:R-:W-:Y:S01]  /*f600*/  MUFU.EX2 R175, R175 ;  /* 0x000000af00af7308 */ /* 0x000fe20000000800 */
[C---:B------:R-:W-:Y:S02]  /*f610*/  FMUL.FTZ R78, R0.reuse, R78 ;  /* 0x0000004e004e7220 */ /* 0x040fe40000410000 */
[-C--:B------:R-:W-:Y:S01]  /*f620*/  HMMA.16816.F32.BF16 R112, R28, R34.reuse, R112 ;  /* 0x000000221c70723c */ /* 0x080fe20000041870 */
[----:B------:R-:W-:Y:S03]  /*f630*/  FMUL.FTZ R79, R0, R79 ;  /* 0x0000004f004f7220 */ /* 0x000fe60000410000 */
[C---:B------:R-:W-:Y:S02]  /*f640*/  FMUL.FTZ R80, R21.reuse, R80 ;  /* 0x0000005015507220 */ /* 0x040fe40000410000 */
[C---:B------:R-:W-:Y:S01]  /*f650*/  FMUL.FTZ R81, R21.reuse, R81 ;  /* 0x0000005115517220 */ /* 0x040fe20000410000 */
[----:B------:R-:W-:Y:S01]  /*f660*/  MUFU.EX2 R178, R178 ;  /* 0x000000b200b27308 */ /* 0x000fe20000000800 */
[C---:B------:R-:W-:Y:S01]  /*f670*/  HMMA.16816.F32.BF16 R116, R24.reuse, R34, R116 ;  /* 0x000000221874723c */ /* 0x040fe20000041874 */
[----:B------:R-:W1:Y:S03]  /*f680*/  LDSM.16.MT88.4 R32, [R212+0xd00] ;  /* 0x000d0000d420783b */ /* 0x000e660000004200 */
[C---:B------:R-:W-:Y:S02]  /*f690*/  FMUL.FTZ R82, R20.reuse, R82 ;  /* 0x0000005214527220 */ /* 0x040fe40000410000 */
[C---:B------:R-:W-:Y:S02]  /*f6a0*/  FMUL.FTZ R83, R20.reuse, R83 ;  /* 0x0000005314537220 */ /* 0x040fe40000410000 */
[-C--:B------:R-:W-:Y:S01]  /*f6b0*/  HMMA.16816.F32.BF16 R120, R24, R36.reuse, R120 ;  /* 0x000000241878723c */ /* 0x080fe20000041878 */
[C---:B------:R-:W-:Y:S01]  /*f6c0*/  FMUL.FTZ R84, R21.reuse, R84 ;  /* 0x0000005415547220 */ /* 0x040fe20000410000 */
[----:B------:R-:W-:Y:S02]  /*f6d0*/  MUFU.EX2 R182, R182 ;  /* 0x000000b600b67308 */ /* 0x000fe40000000800 */
[----:B------:R-:W-:Y:S02]  /*f6e0*/  FMUL.FTZ R85, R21, R85 ;  /* 0x0000005515557220 */ /* 0x000fe40000410000 */
[C---:B------:R-:W-:Y:S02]  /*f6f0*/  FMUL.FTZ R86, R20.reuse, R86 ;  /* 0x0000005614567220 */ /* 0x040fe40000410000 */
[C---:B------:R-:W-:Y:S01]  /*f700*/  HMMA.16816.F32.BF16 R124, R28.reuse, R36, R124 ;  /* 0x000000241c7c723c */ /* 0x040fe2000004187c */
[----:B------:R-:W-:Y:S03]  /*f710*/  FMUL.FTZ R87, R20, R87 ;  /* 0x0000005714577220 */ /* 0x000fe60000410000 */
[C---:B------:R-:W-:Y:S01]  /*f720*/  FMUL.FTZ R88, R2.reuse, R88 ;  /* 0x0000005802587220 */ /* 0x040fe20000410000 */
[----:B------:R-:W-:Y:S01]  /*f730*/  MUFU.EX2 R183, R183 ;  /* 0x000000b700b77308 */ /* 0x000fe20000000800 */
[----:B------:R-:W-:Y:S02]  /*f740*/  FMUL.FTZ R89, R2, R89 ;  /* 0x0000005902597220 */ /* 0x000fe40000410000 */
[-C--:B------:R-:W-:Y:S01]  /*f750*/  HMMA.16816.F32.BF16 R16, R28, R38.reuse, R16 ;  /* 0x000000261c10723c */ /* 0x080fe20000041810 */
[C---:B------:R-:W-:Y:S03]  /*f760*/  FMUL.FTZ R90, R0.reuse, R90 ;  /* 0x0000005a005a7220 */ /* 0x040fe60000410000 */
[----:B------:R-:W-:Y:S02]  /*f770*/  FMUL.FTZ R91, R0, R91 ;  /* 0x0000005b005b7220 */ /* 0x000fe40000410000 */
[--C-:B------:R-:W-:Y:S01]  /*f780*/  FFMA.FTZ R192, R191, c[0x0][0x2d0], -R44.reuse ;  /* 0x0000b400bfc07a23 */ /* 0x100fe2000001082c */
[----:B------:R-:W-:Y:S01]  /*f790*/  MUFU.EX2 R184, R184 ;  /* 0x000000b800b87308 */ /* 0x000fe20000000800 */
[C---:B------:R-:W-:Y:S01]  /*f7a0*/  HMMA.16816.F32.BF16 R128, R24.reuse, R38, R128 ;  /* 0x000000261880723c */ /* 0x040fe20000041880 */
[----:B------:R-:W2:Y:S03]  /*f7b0*/  LDSM.16.MT88.4 R36, [R214+0x1900] ;  /* 0x00190000d624783b */ /* 0x000ea60000004200 */
[--C-:B------:R-:W-:Y:S02]  /*f7c0*/  FFMA.FTZ R191, R41, c[0x0][0x2d0], -R44.reuse ;  /* 0x0000b40029bf7a23 */ /* 0x100fe4000001082c */
[----:B------:R-:W-:Y:S02]  /*f7d0*/  FFMA.FTZ R44, R23, c[0x0][0x2d0], -R44 ;  /* 0x0000b400172c7a23 */ /* 0x000fe4000001082c */
[C---:B------:R-:W-:Y:S01]  /*f7e0*/  FMUL.FTZ R92, R2.reuse, R92 ;  /* 0x0000005c025c7220 */ /* 0x040fe20000410000 */
[-C--:B-1----:R-:W-:Y:S01]  /*f7f0*/  HMMA.16816.F32.BF16 R52, R24, R32.reuse, R52 ;  /* 0x000000201834723c */ /* 0x082fe20000041834 */
[----:B------:R-:W-:Y:S01]  /*f800*/  LDSM.16.MT88.4 R40, [R212+0x500] ;  /* 0x00050000d428783b */ /* 0x000fe20000004200 */
[----:B------:R1:W-:Y:S01]  /*f810*/  MUFU.EX2 R23, R44 ;  /* 0x0000002c00177308 */ /* 0x0003e20000000800 */
[----:B------:R-:W-:Y:S02]  /*f820*/  FMUL.FTZ R93, R2, R93 ;  /* 0x0000005d025d7220 */ /* 0x000fe40000410000 */
[C---:B------:R-:W-:Y:S02]  /*f830*/  FMUL.FTZ R94, R0.reuse, R94 ;  /* 0x0000005e005e7220 */ /* 0x040fe40000410000 */
[----:B------:R-:W-:Y:S01]  /*f840*/  FMUL.FTZ R95, R0, R95 ;  /* 0x0000005f005f7220 */ /* 0x000fe20000410000 */
[C---:B------:R-:W-:Y:S01]  /*f850*/  HMMA.16816.F32.BF16 R56, R28.reuse, R32, R56 ;  /* 0x000000201c38723c */ /* 0x040fe20000041838 */
[C---:B------:R-:W-:Y:S03]  /*f860*/  FMUL.FTZ R96, R21.reuse, R96 ;  /* 0x0000006015607220 */ /* 0x040fe60000410000 */
[C---:B------:R-:W-:Y:S01]  /*f870*/  FMUL.FTZ R97, R21.reuse, R97 ;  /* 0x0000006115617220 */ /* 0x040fe20000410000 */
[----:B------:R-:W3:Y:S01]  /*f880*/  MUFU.EX2 R185, R185 ;  /* 0x000000b900b97308 */ /* 0x000ee20000000800 */
[C---:B------:R-:W-:Y:S02]  /*f890*/  FMUL.FTZ R98, R20.reuse, R98 ;  /* 0x0000006214627220 */ /* 0x040fe40000410000 */
[-C--:B------:R-:W-:Y:S01]  /*f8a0*/  HMMA.16816.F32.BF16 R60, R28, R34.reuse, R60 ;  /* 0x000000221c3c723c */ /* 0x080fe2000004183c */
[C---:B------:R-:W-:Y:S03]  /*f8b0*/  FMUL.FTZ R99, R20.reuse, R99 ;  /* 0x0000006314637220 */ /* 0x040fe60000410000 */
[----:B------:R-:W-:Y:S02]  /*f8c0*/  FFMA.FTZ R158, R21, R243, R158 ;  /* 0x000000f3159e7223 */ /* 0x000fe4000001009e */
[----:B------:R-:W-:Y:S01]  /*f8d0*/  FFMA.FTZ R153, R20, R241, R153 ;  /* 0x000000f114997223 */ /* 0x000fe20000010099 */
[----:B------:R-:W-:Y:S01]  /*f8e0*/  MUFU.EX2 R187, R187 ;  /* 0x000000bb00bb7308 */ /* 0x000fe20000000800 */
[C---:B------:R-:W-:Y:S01]  /*f8f0*/  HMMA.16816.F32.BF16 R64, R24.reuse, R34, R64 ;  /* 0x000000221840723c */ /* 0x040fe20000041840 */
[----:B------:R-:W4:Y:S03]  /*f900*/  LDSM.16.MT88.4 R32, [R212+0x1900] ;  /* 0x00190000d420783b */ /* 0x000f260000004200 */
[----:B------:R-:W-:Y:S01]  /*f910*/  FFMA.FTZ R160, R2, R239, R160 ;  /* 0x000000ef02a07223 */ /* 0x000fe200000100a0 */
[----:B------:R-:W-:Y:S01]  /*f920*/  MOV R2, R3 ;  /* 0x0000000300027202 */ /* 0x000fe20000000f00 */
[----:B------:R-:W-:Y:S01]  /*f930*/  FFMA.FTZ R165, R0, R237, R165 ;  /* 0x000000ed00a57223 */ /* 0x000fe200000100a5 */
[-C--:B------:R-:W-:Y:S01]  /*f940*/  MOV R0, R22.reuse ;  /* 0x0000001600007202 */ /* 0x080fe20000000f00 */
[-C--:B--2---:R-:W-:Y:S01]  /*f950*/  HMMA.16816.F32.BF16 R68, R24, R36.reuse, R68 ;  /* 0x000000241844723c */ /* 0x084fe20000041844 */
[----:B-1----:R-:W-:Y:S01]  /*f960*/  LDSM.16.MT88.4 R44, [R214+0x1500] ;  /* 0x00150000d62c783b */ /* 0x002fe20000004200 */
[----:B------:R-:W1:Y:S02]  /*f970*/  MUFU.EX2 R188, R188 ;  /* 0x000000bc00bc7308 */ /* 0x000e640000000800 */
[----:B------:R-:W-:Y:S02]  /*f980*/  FADD.FTZ R158, R156, R158 ;  /* 0x0000009e9c9e7221 */ /* 0x000fe40000010000 */
[----:B------:R-:W-:Y:S01]  /*f990*/  FADD.FTZ R153, R152, R153 ;  /* 0x0000009998997221 */ /* 0x000fe20000010000 */
[----:B------:R-:W-:Y:S01]  /*f9a0*/  MOV R152, R22 ;  /* 0x0000001600987202 */ /* 0x000fe20000000f00 */
[C---:B------:R-:W-:Y:S01]  /*f9b0*/  HMMA.16816.F32.BF16 R72, R28.reuse, R36, R72 ;  /* 0x000000241c48723c */ /* 0x040fe20000041848 */
[----:B------:R-:W-:Y:S03]  /*f9c0*/  FADD.FTZ R157, R157, R160 ;  /* 0x000000a09d9d7221 */ /* 0x000fe60000010000 */
[----:B------:R-:W-:Y:S01]  /*f9d0*/  MUFU.EX2 R189, R189 ;  /* 0x000000bd00bd7308 */ /* 0x000fe20000000800 */
[----:B------:R-:W-:Y:S02]  /*f9e0*/  FADD.FTZ R150, R150, R165 ;  /* 0x000000a596967221 */ /* 0x000fe40000010000 */
[----:B------:R-:W-:Y:S01]  /*f9f0*/  FADD.FTZ R155, R155, R158 ;  /* 0x0000009e9b9b7221 */ /* 0x000fe20000010000 */
[-C--:B------:R-:W-:Y:S01]  /*fa00*/  HMMA.16816.F32.BF16 R76, R28, R38.reuse, R76 ;  /* 0x000000261c4c723c */ /* 0x080fe2000004184c */
[----:B------:R-:W-:Y:S03]  /*fa10*/  FADD.FTZ R162, R162, R153 ;  /* 0x00000099a2a27221 */ /* 0x000fe60000010000 */
[----:B------:R-:W-:Y:S02]  /*fa20*/  FADD.FTZ R164, R164, R157 ;  /* 0x0000009da4a47221 */ /* 0x000fe40000010000 */
[----:B------:R-:W2:Y:S01]  /*fa30*/  MUFU.EX2 R190, R190 ;  /* 0x000000be00be7308 */ /* 0x000ea20000000800 */
[----:B------:R-:W-:Y:S01]  /*fa40*/  FADD.FTZ R163, R163, R150 ;  /* 0x00000096a3a37221 */ /* 0x000fe20000010000 */
[C---:B------:R-:W-:Y:S01]  /*fa50*/  HMMA.16816.F32.BF16 R80, R24.reuse, R38, R80 ;  /* 0x000000261850723c */ /* 0x040fe20000041850 */
[----:B------:R-:W5:Y:S03]  /*fa60*/  LDSM.16.MT88.4 R36, [R214+0x500] ;  /* 0x00050000d624783b */ /* 0x000f660000004200 */
[----:B------:R-:W-:Y:S01]  /*fa70*/  FADD.FTZ R155, R154, R155 ;  /* 0x0000009b9a9b7221 */ /* 0x000fe20000010000 */
[----:B------:R-:W-:Y:S01]  /*fa80*/  MOV R150, R151 ;  /* 0x0000009700967202 */ /* 0x000fe20000000f00 */
[----:B------:R-:W-:Y:S02]  /*fa90*/  FADD.FTZ R162, R159, R162 ;  /* 0x000000a29fa27221 */ /* 0x000fe40000010000 */
[----:B------:R-:W-:Y:S01]  /*faa0*/  MUFU.EX2 R192, R192 ;  /* 0x000000c000c07308 */ /* 0x000fe20000000800 */
[-C--:B----4-:R-:W-:Y:S03]  /*fab0*/  HMMA.16816.F32.BF16 R84, R24, R32.reuse, R84 ;  /* 0x000000201854723c */ /* 0x090fe60000041854 */
[----:B------:R-:W-:Y:S02]  /*fac0*/  FADD.FTZ R161, R161, R164 ;  /* 0x000000a4a1a17221 */ /* 0x000fe40000010000 */
[----:B------:R-:W-:Y:S03]  /*fad0*/  FADD.FTZ R148, R148, R163 ;  /* 0x000000a394947221 */ /* 0x000fe60000010000 */
[C---:B------:R-:W-:Y:S01]  /*fae0*/  HMMA.16816.F32.BF16 R88, R28.reuse, R32, R88 ;  /* 0x000000201c58723c */ /* 0x040fe20000041858 */
[----:B------:R-:W4:Y:S07]  /*faf0*/  MUFU.EX2 R191, R191 ;  /* 0x000000bf00bf7308 */ /* 0x000f2e0000000800 */
[-C--:B------:R-:W-:Y:S03]  /*fb00*/  HMMA.16816.F32.BF16 R92, R28, R34.reuse, R92 ;  /* 0x000000221c5c723c */ /* 0x080fe6000004185c */
[----:B------:R-:W-:Y:S04]  /*fb10*/  MUFU.EX2 R181, R181 ;  /* 0x000000b500b57308 */ /* 0x000fe80000000800 */
[----:B---3--:R-:W-:Y:S01]  /*fb20*/  F2FP.BF16.PACK_AB R28, R185, R184 ;  /* 0x000000b8b91c723e */ /* 0x008fe200000010ff */
[----:B------:R-:W-:Y:S01]  /*fb30*/  HMMA.16816.F32.BF16 R96, R24, R34, R96 ;  /* 0x000000221860723c */ /* 0x000fe20000041860 */
[----:B-1----:R-:W-:Y:S01]  /*fb40*/  F2FP.BF16.PACK_AB R30, R188, R187 ;  /* 0x000000bbbc1e723e */ /* 0x002fe200000010ff */
[----:B------:R-:W1:Y:S02]  /*fb50*/  LDSM.16.MT88.4 R32, [R214+0x1100] ;  /* 0x00110000d620783b */ /* 0x000e640000004200 */
[----:B--2---:R-:W-:Y:S01]  /*fb60*/  F2FP.BF16.PACK_AB R29, R190, R189 ;  /* 0x000000bdbe1d723e */ /* 0x004fe200000010ff */
[----:B------:R-:W-:Y:S01]  /*fb70*/  MUFU.EX2 R194, R194 ;  /* 0x000000c200c27308 */ /* 0x000fe20000000800 */
[----:B------:R-:W-:Y:S01]  /*fb80*/  FADD.FTZ R184, R184, R161 ;  /* 0x000000a1b8b87221 */ /* 0x000fe20000010000 */
[----:B------:R-:W-:Y:S01]  /*fb90*/  F2FP.BF16.PACK_AB R24, R169, R166 ;  /* 0x000000a6a918723e */ /* 0x000fe200000010ff */
[----:B------:R-:W-:Y:S01]  /*fba0*/  FADD.FTZ R166, R166, R155 ;  /* 0x0000009ba6a67221 */ /* 0x000fe20000010000 */
[----:B------:R-:W-:Y:S03]  /*fbb0*/  F2FP.BF16.PACK_AB R25, R174, R171 ;  /* 0x000000abae19723e */ /* 0x000fe600000010ff */
[----:B------:R-:W-:Y:S01]  /*fbc0*/  F2FP.BF16.PACK_AB R26, R178, R175 ;  /* 0x000000afb21a723e */ /* 0x000fe200000010ff */
[----:B------:R-:W-:Y:S01]  /*fbd0*/  FADD.FTZ R171, R171, R162 ;  /* 0x000000a2abab7221 */ /* 0x000fe20000010000 */
[----:B------:R-:W-:Y:S01]  /*fbe0*/  F2FP.BF16.PACK_AB R27, R183, R182 ;  /* 0x000000b6b71b723e */ /* 0x000fe200000010ff */
[----:B------:R-:W-:Y:S01]  /*fbf0*/  MUFU.EX2 R177, R177 ;  /* 0x000000b100b17308 */ /* 0x000fe20000000800 */
[----:B----4-:R-:W-:Y:S01]  /*fc00*/  F2FP.BF16.PACK_AB R31, R191, R192 ;  /* 0x000000c0bf1f723e */ /* 0x010fe200000010ff */
[----:B------:R-:W-:Y:S01]  /*fc10*/  FADD.FTZ R189, R189, R148 ;  /* 0x00000094bdbd7221 */ /* 0x000fe20000010000 */
[----:B------:R-:W-:Y:S01]  /*fc20*/  MOV R148, R149 ;  /* 0x0000009500947202 */ /* 0x000fe20000000f00 */
[----:B------:R-:W-:Y:S02]  /*fc30*/  FADD.FTZ R166, R169, R166 ;  /* 0x000000a6a9a67221 */ /* 0x000fe40000010000 */
[-C--:B-----5:R-:W-:Y:S01]  /*fc40*/  HMMA.16816.F32.BF16 R4, R24, R36.reuse, R4 ;  /* 0x000000241804723c */ /* 0x0a0fe20000041804 */
[----:B------:R-:W-:Y:S02]  /*fc50*/  FADD.FTZ R171, R174, R171 ;  /* 0x000000abaeab7221 */ /* 0x000fe40000010000 */
[----:B------:R-:W-:Y:S01]  /*fc60*/  FADD.FTZ R184, R185, R184 ;  /* 0x000000b8b9b87221 */ /* 0x000fe20000010000 */
[----:B------:R-:W-:Y:S01]  /*fc70*/  MUFU.EX2 R176, R176 ;  /* 0x000000b000b07308 */ /* 0x000fe20000000800 */
[----:B------:R-:W-:Y:S02]  /*fc80*/  FADD.FTZ R189, R190, R189 ;  /* 0x000000bdbebd7221 */ /* 0x000fe40000010000 */
[----:B------:R-:W-:Y:S01]  /*fc90*/  FADD.FTZ R175, R175, R166 ;  /* 0x000000a6afaf7221 */ /* 0x000fe20000010000 */
[C---:B------:R-:W-:Y:S01]  /*fca0*/  HMMA.16816.F32.BF16 R8, R28.reuse, R36, R8 ;  /* 0x000000241c08723c */ /* 0x040fe20000041808 */
[----:B------:R-:W-:Y:S03]  /*fcb0*/  FADD.FTZ R182, R182, R171 ;  /* 0x000000abb6b67221 */ /* 0x000fe60000010000 */
[----:B------:R-:W-:Y:S02]  /*fcc0*/  FADD.FTZ R187, R187, R184 ;  /* 0x000000b8bbbb7221 */ /* 0x000fe40000010000 */
[----:B------:R-:W-:Y:S01]  /*fcd0*/  MUFU.EX2 R173, R173 ;  /* 0x000000ad00ad7308 */ /* 0x000fe20000000800 */
[----:B------:R-:W-:Y:S01]  /*fce0*/  FADD.FTZ R192, R192, R189 ;  /* 0x000000bdc0c07221 */ /* 0x000fe20000010000 */
[-C--:B------:R-:W-:Y:S01]  /*fcf0*/  HMMA.16816.F32.BF16 R12, R28, R38.reuse, R12 ;  /* 0x000000261c0c723c */ /* 0x080fe2000004180c */
[----:B------:R-:W-:Y:S03]  /*fd00*/  FADD.FTZ R178, R178, R175 ;  /* 0x000000afb2b27221 */ /* 0x000fe60000010000 */
[----:B------:R-:W-:Y:S02]  /*fd10*/  FADD.FTZ R182, R183, R182 ;  /* 0x000000b6b7b67221 */ /* 0x000fe40000010000 */
[----:B------:R-:W-:Y:S02]  /*fd20*/  FADD.FTZ R187, R188, R187 ;  /* 0x000000bbbcbb7221 */ /* 0x000fe40000010000 */
[C---:B------:R-:W-:Y:S01]  /*fd30*/  HMMA.16816.F32.BF16 R100, R24.reuse, R38, R100 ;  /* 0x000000261864723c */ /* 0x040fe20000041864 */
[----:B------:R-:W2:Y:S01]  /*fd40*/  LDSM.16.MT88.4 R36, [R212+0x1100] ;  /* 0x00110000d424783b */ /* 0x000ea20000004200 */
[----:B------:R-:W-:Y:S02]  /*fd50*/  MUFU.EX2 R186, R186 ;  /* 0x000000ba00ba7308 */ /* 0x000fe40000000800 */
[----:B------:R-:W-:Y:S04]  /*fd60*/  FADD.FTZ R191, R191, R192 ;  /* 0x000000c0bfbf7221 */ /* 0x000fe80000010000 */
[-C--:B------:R-:W-:Y:S04]  /*fd70*/  HMMA.16816.F32.BF16 R104, R24, R40.reuse, R104 ;  /* 0x000000281868723c */ /* 0x080fe80000041868 */
[----:B------:R-:W-:Y:S04]  /*fd80*/  MUFU.EX2 R168, R168 ;  /* 0x000000a800a87308 */ /* 0x000fe80000000800 */
[C---:B------:R-:W-:Y:S06]  /*fd90*/  HMMA.16816.F32.BF16 R108, R28.reuse, R40, R108 ;  /* 0x000000281c6c723c */ /* 0x040fec000004186c */
[----:B------:R-:W-:Y:S02]  /*fda0*/  MUFU.EX2 R170, R170 ;  /* 0x000000aa00aa7308 */ /* 0x000fe40000000800 */
[-C--:B------:R-:W-:Y:S08]  /*fdb0*/  HMMA.16816.F32.BF16 R112, R28, R42.reuse, R112 ;  /* 0x0000002a1c70723c */ /* 0x080ff00000041870 */
[C---:B------:R-:W-:Y:S01]  /*fdc0*/  HMMA.16816.F32.BF16 R116, R24.reuse, R42, R116 ;  /* 0x0000002a1874723c */ /* 0x040fe20000041874 */
[----:B------:R-:W3:Y:S01]  /*fdd0*/  LDSM.16.MT88.4 R40, [R214+0x1d00] ;  /* 0x001d0000d628783b */ /* 0x000ee20000004200 */
[----:B------:R-:W4:Y:S06]  /*fde0*/  MUFU.EX2 R179, R179 ;  /* 0x000000b300b37308 */ /* 0x000f2c0000000800 */
[-C--:B-1----:R-:W-:Y:S04]  /*fdf0*/  HMMA.16816.F32.BF16 R120, R24, R32.reuse, R120 ;  /* 0x000000201878723c */ /* 0x082fe80000041878 */
[----:B------:R-:W1:Y:S04]  /*fe00*/  MUFU.EX2 R172, R172 ;  /* 0x000000ac00ac7308 */ /* 0x000e680000000800 */
[C---:B------:R-:W-:Y:S06]  /*fe10*/  HMMA.16816.F32.BF16 R124, R28.reuse, R32, R124 ;  /* 0x000000201c7c723c */ /* 0x040fec000004187c */
[----:B------:R-:W-:Y:S02]  /*fe20*/  MUFU.EX2 R180, R180 ;  /* 0x000000b400b47308 */ /* 0x000fe40000000800 */
[-C--:B------:R-:W-:Y:S08]  /*fe30*/  HMMA.16816.F32.BF16 R16, R28, R34.reuse, R16 ;  /* 0x000000221c10723c */ /* 0x080ff00000041810 */
[C---:B------:R-:W-:Y:S01]  /*fe40*/  HMMA.16816.F32.BF16 R128, R24.reuse, R34, R128 ;  /* 0x000000221880723c */ /* 0x040fe20000041880 */
[----:B------:R-:W5:Y:S01]  /*fe50*/  LDSM.16.MT88.4 R32, [R212+0x1d00] ;  /* 0x001d0000d420783b */ /* 0x000f620000004200 */
[----:B------:R-:W1:Y:S06]  /*fe60*/  MUFU.EX2 R195, R195 ;  /* 0x000000c300c37308 */ /* 0x000e6c0000000800 */
[-C--:B--2---:R-:W-:Y:S04]  /*fe70*/  HMMA.16816.F32.BF16 R52, R24, R36.reuse, R52 ;  /* 0x000000241834723c */ /* 0x084fe80000041834 */
[----:B------:R-:W2:Y:S04]  /*fe80*/  MUFU.EX2 R196, R196 ;  /* 0x000000c400c47308 */ /* 0x000ea80000000800 */
[C---:B------:R-:W-:Y:S08]  /*fe90*/  HMMA.16816.F32.BF16 R56, R28.reuse, R36, R56 ;  /* 0x000000241c38723c */ /* 0x040ff00000041838 */
[-C--:B------:R-:W-:Y:S08]  /*fea0*/  HMMA.16816.F32.BF16 R60, R28, R38.reuse, R60 ;  /* 0x000000261c3c723c */ /* 0x080ff0000004183c */
[C---:B------:R-:W-:Y:S01]  /*feb0*/  HMMA.16816.F32.BF16 R64, R24.reuse, R38, R64 ;  /* 0x000000261840723c */ /* 0x040fe20000041840 */
[----:B------:R-:W1:Y:S07]  /*fec0*/  LDSM.16.MT88.4 R36, [R214+0x900] ;  /* 0x00090000d624783b */ /* 0x000e6e0000004200 */
[-C--:B---3--:R-:W-:Y:S08]  /*fed0*/  HMMA.16816.F32.BF16 R68, R24, R40.reuse, R68 ;  /* 0x000000281844723c */ /* 0x088ff00000041844 */
[C---:B------:R-:W-:Y:S08]  /*fee0*/  HMMA.16816.F32.BF16 R72, R28.reuse, R40, R72 ;  /* 0x000000281c48723c */ /* 0x040ff00000041848 */
[-C--:B------:R-:W-:Y:S08]  /*fef0*/  HMMA.16816.F32.BF16 R76, R28, R42.reuse, R76 ;  /* 0x0000002a1c4c723c */ /* 0x080ff0000004184c */
[C---:B------:R-:W-:Y:S01]  /*ff00*/  HMMA.16816.F32.BF16 R80, R24.reuse, R42, R80 ;  /* 0x0000002a1850723c */ /* 0x040fe20000041850 */
[----:B------:R-:W3:Y:S07]  /*ff10*/  LDSM.16.MT88.4 R40, [R212+0x900] ;  /* 0x00090000d428783b */ /* 0x000eee0000004200 */
[-C--:B-----5:R-:W-:Y:S08]  /*ff20*/  HMMA.16816.F32.BF16 R84, R24, R32.reuse, R84 ;  /* 0x000000201854723c */ /* 0x0a0ff00000041854 */
[C---:B------:R-:W-:Y:S08]  /*ff30*/  HMMA.16816.F32.BF16 R88, R28.reuse, R32, R88 ;  /* 0x000000201c58723c */ /* 0x040ff00000041858 */
[-C--:B------:R-:W-:Y:S07]  /*ff40*/  HMMA.16816.F32.BF16 R92, R28, R34.reuse, R92 ;  /* 0x000000221c5c723c */ /* 0x080fee000004185c */
[----:B----4-:R-:W-:Y:S01]  /*ff50*/  F2FP.BF16.PACK_AB R28, R179, R170 ;  /* 0x000000aab31c723e */ /* 0x010fe200000010ff */
[----:B------:R-:W-:Y:S01]  /*ff60*/  HMMA.16816.F32.BF16 R96, R24, R34, R96 ;  /* 0x000000221860723c */ /* 0x000fe20000041860 */
[----:B-1----:R-:W-:Y:S01]  /*ff70*/  F2FP.BF16.PACK_AB R30, R193, R172 ;  /* 0x000000acc11e723e */ /* 0x002fe200000010ff */
[----:B------:R-:W1:Y:S02]  /*ff80*/  LDSM.16.MT88.4 R32, [R214+0x2100] ;  /* 0x00210000d620783b */ /* 0x000e640000004200 */
[----:B------:R-:W-:Y:S01]  /*ff90*/  F2FP.BF16.PACK_AB R29, R195, R180 ;  /* 0x000000b4c31d723e */ /* 0x000fe200000010ff */
[----:B------:R-:W-:Y:S01]  /*ffa0*/  FADD.FTZ R170, R170, R187 ;  /* 0x000000bbaaaa7221 */ /* 0x000fe20000010000 */
[----:B--2---:R-:W-:Y:S01]  /*ffb0*/  F2FP.BF16.PACK_AB R31, R23, R196 ;  /* 0x000000c4171f723e */ /* 0x004fe200000010ff */
        /* <DEDUP_REMOVED lines=8> */
[----:B------:R-:W-:Y:S02]  /*10040*/  FADD.FTZ R177, R176, R177 ;  /* 0x000000b1b0b17221 */ /* 0x000fe40000010000 */
[----:B------:R-:W-:Y:S02]  /*10050*/  FADD.FTZ R179, R179, R170 ;  /* 0x000000aab3b37221 */ /* 0x000fe40000010000 */
[----:B------:R-:W-:Y:S02]  /*10060*/  FADD.FTZ R195, R195, R180 ;  /* 0x000000b4c3c37221 */ /* 0x000fe40000010000 */
[-C--:B------:R-:W-:Y:S01]  /*10070*/  HMMA.16816.F32.BF16 R144, R24, R36.reuse, R4 ;  /* 0x000000241890723c */ /* 0x080fe20000041804 */
[----:B------:R-:W2:Y:S01]  /*10080*/  LDSM.16.MT88.4 R4, [R212+0x2100] ;  /* 0x00210000d404783b */ /* 0x000ea20000004200 */
[----:B------:R-:W-:Y:S02]  /*10090*/  FADD.FTZ R173, R173, R194 ;  /* 0x000000c2adad7221 */ /* 0x000fe40000010000 */
        /* <DEDUP_REMOVED lines=8> */
[----:B------:R-:W-:Y:S04]  /*10120*/  FADD.FTZ R237, R23, R196 ;  /* 0x000000c417ed7221 */ /* 0x000fe80000010000 */
        /* <DEDUP_REMOVED lines=22> */
.L_x_510:
[----:B------:R-:W1:Y:S01]  /*10290*/  SHFL.BFLY PT, R2, R243, 0x2, 0x1f ;  /* 0x0c401f00f3027f89 */ /* 0x000e6200000e0000 */
[----:B------:R-:W-:-:S02]  /*102a0*/  MOV R6, RZ ;  /* 0x000000ff00067202 */ /* 0x000fc40000000f00 */
[----:B------:R-:W-:Y:S01]  /*102b0*/  PLOP3.LUT P4, PT, PT, PT, PT, 0x8, 0x0 ;  /* 0x000000000000781c */ /* 0x000fe20003f8e170 */
        /* <DEDUP_REMOVED lines=10> */
[----:B------:R-:W4:Y:S01]  /*10360*/  SHFL.BFLY PT, R11, R8, 0x1, 0x1f ;  /* 0x0c201f00080b7f89 */ /* 0x000f2200000e0000 */
[----:B-1----:R-:W-:Y:S02]  /*10370*/  FADD.FTZ R5, R2, R5 ;  /* 0x0000000502057221 */ /* 0x002fe40000010000 */
[----:B--2---:R-:W-:-:S03]  /*10380*/  FADD.FTZ R4, R7, R4 ;  /* 0x0000000407047221 */ /* 0x004fc60000010000 */
[----:B------:R-:W-:Y:S02]  /*10390*/  FSETP.NE.FTZ.AND P3, PT, R5, RZ, PT ;  /* 0x000000ff0500720b */ /* 0x000fe40003f75000 */
[----:B------:R-:W-:Y:S01]  /*103a0*/  MOV R7, RZ ;  /* 0x000000ff00077202 */ /* 0x000fe20000000f00 */
[----:B---3--:R-:W-:Y:S01]  /*103b0*/  FADD.FTZ R0, R0, R9 ;  /* 0x0000000900007221 */ /* 0x008fe20000010000 */
[----:B------:R-:W-:Y:S01]  /*103c0*/  FSETP.NE.FTZ.AND P2, PT, R4, RZ, PT ;  /* 0x000000ff0400720b */ /* 0x000fe20003f55000 */
[----:B----4-:R-:W-:-:S03]  /*103d0*/  FADD.FTZ R2, R8, R11 ;  /* 0x0000000b08027221 */ /* 0x010fc60000010000 */
[----:B------:R-:W-:Y:S02]  /*103e0*/  FSETP.NE.FTZ.AND P0, PT, R0, RZ, PT ;  /* 0x000000ff0000720b */ /* 0x000fe40003f15000 */
[----:B------:R-:W-:Y:S02]  /*103f0*/  MOV R8, RZ ;  /* 0x000000ff00087202 */ /* 0x000fe40000000f00 */
[----:B------:R-:W-:Y:S01]  /*10400*/  FSETP.NE.FTZ.AND P1, PT, R2, RZ, PT ;  /* 0x000000ff0200720b */ /* 0x000fe20003f35000 */
[----:B------:R-:W1:Y:S01]  /*10410*/  @P3 MUFU.RCP R6, R5 ;  /* 0x0000000500063308 */ /* 0x000e620000001000 */
[----:B------:R-:W-:-:S03]  /*10420*/  @P3 MOV R13, 0x3f317218 ;  /* 0x3f317218000d3802 */ /* 0x000fc60000000f00 */
[----:B------:R-:W-:Y:S02]  /*10430*/  @P2 MOV R12, 0x3f317218 ;  /* 0x3f317218000c2802 */ /* 0x000fe40000000f00 */
[----:B------:R-:W-:Y:S02]  /*10440*/  @P3 FMUL.FTZ R13, R13, c[0x0][0x2d0] ;  /* 0x0000b4000d0d3a20 */ /* 0x000fe40000410000 */
[----:B------:R-:W-:Y:S01]  /*10450*/  @P2 MUFU.RCP R7, R4 ;  /* 0x0000000400072308 */ /* 0x000fe20000001000 */
[----:B------:R-:W-:Y:S01]  /*10460*/  @P0 MOV R10, 0x3f317218 ;  /* 0x3f317218000a0802 */ /* 0x000fe20000000f00 */
[----:B------:R-:W-:Y:S02]  /*10470*/  @P2 FMUL.FTZ R12, R12, c[0x0][0x2d0] ;  /* 0x0000b4000c0c2a20 */ /* 0x000fe40000410000 */
[----:B------:R-:W-:Y:S02]  /*10480*/  @P1 MOV R11, 0x3f317218 ;  /* 0x3f317218000b1802 */ /* 0x000fe40000000f00 */
[----:B------:R-:W-:-:S02]  /*10490*/  @P0 FMUL.FTZ R10, R10, c[0x0][0x2d0] ;  /* 0x0000b4000a0a0a20 */ /* 0x000fc40000410000 */
[C---:B-1----:R-:W-:Y:S01]  /*104a0*/  FMUL.FTZ R144, R6.reuse, R144 ;  /* 0x0000009006907220 */ /* 0x042fe20000410000 */
[----:B------:R-:W1:Y:S01]  /*104b0*/  @P3 MUFU.LG2 R5, R5 ;  /* 0x0000000500053308 */ /* 0x000e620000000c00 */
[C---:B------:R-:W-:Y:S02]  /*104c0*/  FMUL.FTZ R145, R6.reuse, R145 ;  /* 0x0000009106917220 */ /* 0x040fe40000410000 */
[C---:B------:R-:W-:Y:S02]  /*104d0*/  FMUL.FTZ R100, R6.reuse, R100 ;  /* 0x0000006406647220 */ /* 0x040fe40000410000 */
[C---:B------:R-:W-:Y:S02]  /*104e0*/  FMUL.FTZ R101, R6.reuse, R101 ;  /* 0x0000006506657220 */ /* 0x040fe40000410000 */
[C---:B------:R-:W-:Y:S01]  /*104f0*/  FMUL.FTZ R104, R6.reuse, R104 ;  /* 0x0000006806687220 */ /* 0x040fe20000410000 */
[----:B------:R-:W2:Y:S01]  /*10500*/  @P2 MUFU.LG2 R4, R4 ;  /* 0x0000000400042308 */ /* 0x000ea20000000c00 */
[----:B------:R-:W-:-:S02]  /*10510*/  FMUL.FTZ R105, R6, R105 ;  /* 0x0000006906697220 */ /* 0x000fc40000410000 */
[C---:B------:R-:W-:Y:S02]  /*10520*/  FMUL.FTZ R116, R6.reuse, R116 ;  /* 0x0000007406747220 */ /* 0x040fe40000410000 */
[C---:B------:R-:W-:Y:S02]  /*10530*/  FMUL.FTZ R117, R6.reuse, R117 ;  /* 0x0000007506757220 */ /* 0x040fe40000410000 */
[C---:B------:R-:W-:Y:S01]  /*10540*/  FMUL.FTZ R120, R6.reuse, R120 ;  /* 0x0000007806787220 */ /* 0x040fe20000410000 */
[----:B------:R-:W3:Y:S01]  /*10550*/  @P1 MUFU.LG2 R9, R2 ;  /* 0x0000000200091308 */ /* 0x000ee20000000c00 */
[C---:B------:R-:W-:Y:S02]  /*10560*/  FMUL.FTZ R121, R6.reuse, R121 ;  /* 0x0000007906797220 */ /* 0x040fe40000410000 */
[C---:B------:R-:W-:Y:S02]  /*10570*/  FMUL.FTZ R128, R6.reuse, R128 ;  /* 0x0000008006807220 */ /* 0x040fe40000410000 */
[----:B------:R-:W-:-:S02]  /*10580*/  FMUL.FTZ R129, R6, R129 ;  /* 0x0000008106817220 */ /* 0x000fc40000410000 */
[C---:B------:R-:W-:Y:S01]  /*10590*/  FMUL.FTZ R52, R6.reuse, R52 ;  /* 0x0000003406347220 */ /* 0x040fe20000410000 */
[----:B------:R4:W-:Y:S01]  /*105a0*/  @P1 MUFU.RCP R8, R2 ;  /* 0x0000000200081308 */ /* 0x0009e20000001000 */
[C---:B------:R-:W-:Y:S02]  /*105b0*/  FMUL.FTZ R53, R6.reuse, R53 ;  /* 0x0000003506357220 */ /* 0x040fe40000410000 */
[C---:B------:R-:W-:Y:S02]  /*105c0*/  FMUL.FTZ R64, R6.reuse, R64 ;  /* 0x0000004006407220 */ /* 0x040fe40000410000 */
[C---:B------:R-:W-:Y:S02]  /*105d0*/  FMUL.FTZ R65, R6.reuse, R65 ;  /* 0x0000004106417220 */ /* 0x040fe40000410000 */
[C---:B------:R-:W-:Y:S02]  /*105e0*/  FMUL.FTZ R68, R6.reuse, R68 ;  /* 0x0000004406447220 */ /* 0x040fe40000410000 */
[----:B------:R-:W-:-:S02]  /*105f0*/  FMUL.FTZ R69, R6, R69 ;  /* 0x0000004506457220 */ /* 0x000fc40000410000 */
[C---:B------:R-:W-:Y:S02]  /*10600*/  FMUL.FTZ R80, R6.reuse, R80 ;  /* 0x0000005006507220 */ /* 0x040fe40000410000 */
[C---:B------:R-:W-:Y:S02]  /*10610*/  FMUL.FTZ R81, R6.reuse, R81 ;  /* 0x0000005106517220 */ /* 0x040fe40000410000 */
[C---:B------:R-:W-:Y:S01]  /*10620*/  FMUL.FTZ R84, R6.reuse, R84 ;  /* 0x0000005406547220 */ /* 0x040fe20000410000 */
[----:B----4-:R-:W-:Y:S01]  /*10630*/  MOV R2, 0xff800000 ;  /* 0xff80000000027802 */ /* 0x010fe20000000f00 */
[C---:B------:R-:W-:Y:S02]  /*10640*/  FMUL.FTZ R85, R6.reuse, R85 ;  /* 0x0000005506557220 */ /* 0x040fe40000410000 */
[C---:B------:R-:W-:Y:S02]  /*10650*/  FMUL.FTZ R96, R6.reuse, R96 ;  /* 0x0000006006607220 */ /* 0x040fe40000410000 */
[----:B------:R-:W-:Y:S01]  /*10660*/  FMUL.FTZ R97, R6, R97 ;  /* 0x0000006106617220 */ /* 0x000fe20000410000 */
[----:B------:R-:W-:Y:S01]  /*10670*/  MOV R6, RZ ;  /* 0x000000ff00067202 */ /* 0x000fe20000000f00 */
[----:B-1----:R-:W-:-:S02]  /*10680*/  @P3 FMUL.FTZ R14, R5, 0.69314718246459960938 ;  /* 0x3f317218050e3820 */ /* 0x002fc40000410000 */
[----:B--2---:R-:W-:Y:S02]  /*10690*/  @P2 FMUL.FTZ R4, R4, 0.69314718246459960938 ;  /* 0x3f31721804042820 */ /* 0x004fe40000410000 */
[----:B---3--:R-:W-:Y:S01]  /*106a0*/  @P1 FMUL.FTZ R16, R9, 0.69314718246459960938 ;  /* 0x3f31721809101820 */ /* 0x008fe20000410000 */
[----:B------:R-:W-:Y:S01]  /*106b0*/  @P0 MUFU.RCP R6, R0 ;  /* 0x0000000000060308 */ /* 0x000fe20000001000 */
[----:B------:R-:W-:Y:S02]  /*106c0*/  @P1 FMUL.FTZ R11, R11, c[0x0][0x2d0] ;  /* 0x0000b4000b0b1a20 */ /* 0x000fe40000410000 */
[C---:B------:R-:W-:Y:S02]  /*106d0*/  FMUL.FTZ R146, R7.reuse, R146 ;  /* 0x0000009207927220 */ /* 0x040fe40000410000 */
[C---:B------:R-:W-:Y:S02]  /*106e0*/  FMUL.FTZ R147, R7.reuse, R147 ;  /* 0x0000009307937220 */ /* 0x040fe40000410000 */
[C---:B------:R-:W-:Y:S01]  /*106f0*/  FMUL.FTZ R102, R7.reuse, R102 ;  /* 0x0000006607667220 */ /* 0x040fe20000410000 */
[----:B------:R-:W1:Y:S01]  /*10700*/  @P0 MUFU.LG2 R0, R0 ;  /* 0x0000000000000308 */ /* 0x000e620000000c00 */
        /* <DEDUP_REMOVED lines=8> */
[----:B-1----:R-:W-:Y:S02]  /*10790*/  @P0 FMUL.FTZ R5, R0, 0.69314718246459960938 ;  /* 0x3f31721800050820 */ /* 0x002fe40000410000 */
        /* <DEDUP_REMOVED lines=13> */
[----:B------:R-:W-:Y:S01]  /*10870*/  MOV R7, 0xff800000 ;  /* 0xff80000000077802 */ /* 0x000fe20000000f00 */
        /* <DEDUP_REMOVED lines=50> */
[----:B------:R-:W-:Y:S02]  /*10ba0*/  @P3 FFMA.FTZ R2, R13, R151, R14 ;  /* 0x000000970d023223 */ /* 0x000fe4000001000e */
[----:B------:R-:W-:Y:S02]  /*10bb0*/  @P2 FFMA.FTZ R6, R12, R149, R4 ;  /* 0x000000950c062223 */ /* 0x000fe40000010004 */
[----:B------:R-:W-:-:S02]  /*10bc0*/  @P1 FFMA.FTZ R7, R11, R3, R16 ;  /* 0x000000030b071223 */ /* 0x000fc40000010010 */
[----:B------:R-:W-:Y:S02]  /*10bd0*/  @P0 FFMA.FTZ R8, R10, R152, R5 ;  /* 0x000000980a080223 */ /* 0x000fe40000010005 */
.L_x_446:
[----:B------:R-:W-:Y:S05]  /*10be0*/  @P4 BRA `(.L_x_532) ;  /* 0x00001ab000004947 */ /* 0x000fea0003800000 */
[----:B------:R-:W1:Y:S01]  /*10bf0*/  S2R R10, SR_TID.X ;  /* 0x00000000000a7919 */ /* 0x000e620000002100 */
[----:B------:R-:W-:Y:S01]  /*10c00*/  USHF.R.S32.HI UR6, URZ, 0x1f, UR8 ;  /* 0x0000001f3f067899 */ /* 0x000fe20008011408 */
[----:B------:R-:W-:Y:S01]  /*10c10*/  IMAD R16, RZ, RZ, -UR8 ;  /* 0x80000008ff107e24 */ /* 0x000fe2000f8e02ff */
[----:B------:R-:W-:Y:S01]  /*10c20*/  ULDC.64 UR4, c[0x0][0x4d0] ;  /* 0x0001340000047ab9 */ /* 0x000fe20000000a00 */
[----:B------:R-:W2:Y:S01]  /*10c30*/  S2R R9, SR_CTAID.Y ;  /* 0x0000000000097919 */ /* 0x000ea20000002600 */
[----:B------:R-:W-:Y:S01]  /*10c40*/  UIMAD UR7, UR6, UR4, URZ ;  /* 0x00000004060772a4 */ /* 0x000fe2000f8e023f */
[----:B------:R-:W-:Y:S01]  /*10c50*/  IMAD.MOV.U32 R12, RZ, RZ, c[0x0][0x4e8] ;  /* 0x00013a00ff0c7624 */ /* 0x000fe200078e00ff */
[----:B------:R-:W-:Y:S01]  /*10c60*/  UIMAD.WIDE.U32 UR10, UR8, UR4, URZ ;  /* 0x00000004080a72a5 */ /* 0x000fe2000f8e003f */
[----:B------:R-:W3:Y:S01]  /*10c70*/  S2R R22, SR_CTAID.Z ;  /* 0x0000000000167919 */ /* 0x000ee20000002700 */
[----:B------:R-:W-:Y:S01]  /*10c80*/  UIMAD UR5, UR8, UR5, UR7 ;  /* 0x00000005080572a4 */ /* 0x000fe2000f8e0207 */
[----:B------:R-:W-:Y:S02]  /*10c90*/  BSSY B0, `(.L_x_533) ;  /* 0x00000c1000007945 */ /* 0x000fe40003800000 */
[----:B------:R-:W-:Y:S01]  /*10ca0*/  BAR.SYNC.DEFER_BLOCKING 0x1, 0x80 ;  /* 0x0042000000007b1d */ /* 0x000fe20000010000 */
[----:B------:R-:W-:Y:S01]  /*10cb0*/  UIADD3 UR5, UR11, UR5, URZ ;  /* 0x000000050b057290 */ /* 0x000fe2000fffe03f */
[----:B------:R-:W-:Y:S01]  /*10cc0*/  IMAD.U32 R21, RZ, RZ, UR11 ;  /* 0x0000000bff157e24 */ /* 0x000fe2000f8e00ff */
[----:B------:R-:W-:Y:S01]  /*10cd0*/  ISETP.NE.AND P0, PT, R12, 0x1, PT ;  /* 0x000000010c00780c */ /* 0x000fe20003f05270 */
[----:B------:R-:W-:-:S02]  /*10ce0*/  IMAD.U32 R20, RZ, RZ, UR10 ;  /* 0x0000000aff147e24 */ /* 0x000fc4000f8e00ff */
[----:B------:R-:W4:Y:S01]  /*10cf0*/  S2R R13, SR_CTAID.X ;  /* 0x00000000000d7919 */ /* 0x000f220000002500 */
[----:B------:R-:W-:Y:S01]  /*10d00*/  IMAD.U32 R21, RZ, RZ, UR5 ;  /* 0x00000005ff157e24 */ /* 0x000fe2000f8e00ff */
[----:B------:R-:W-:Y:S01]  /*10d10*/  ULDC.64 UR4, c[0x0][0x438] ;  /* 0x00010e0000047ab9 */ /* 0x000fe20000000a00 */
[----:B------:R-:W-:Y:S01]  /*10d20*/  IMAD R12, R12, c[0x0][0x388], RZ ;  /* 0x0000e2000c0c7a24 */ /* 0x000fe200078e02ff */
[----:B------:R-:W-:Y:S01]  /*10d30*/  UIMAD UR6, UR6, UR4, URZ ;  /* 0x00000004060672a4 */ /* 0x000fe2000f8e023f */
[----:B-1----:R-:W-:Y:S01]  /*10d40*/  SHF.R.S32.HI R5, RZ, 0x1f, R10 ;  /* 0x0000001fff057819 */ /* 0x002fe2000001140a */
[----:B------:R-:W-:Y:S02]  /*10d50*/  UIMAD.WIDE.U32 UR10, UR8, UR4, URZ ;  /* 0x00000004080a72a5 */ /* 0x000fe4000f8e003f */
[----:B------:R-:W-:Y:S01]  /*10d60*/  UIMAD UR4, UR8, UR5, UR6 ;  /* 0x00000005080472a4 */ /* 0x000fe2000f8e0206 */
[CC--:B------:R-:W-:Y:S01]  /*10d70*/  LEA.HI R11, R5.reuse, R10.reuse, RZ, 0x2 ;  /* 0x0000000a050b7211 */ /* 0x0c0fe200078f10ff */
[----:B--2---:R-:W-:Y:S01]  /*10d80*/  IMAD R16, R16, c[0x0][0x550], R9 ;  /* 0x0001540010107a24 */ /* 0x004fe200078e0209 */
[-C--:B------:R-:W-:Y:S01]  /*10d90*/  LEA.HI R5, R5, R10.reuse, RZ, 0x5 ;  /* 0x0000000a05057211 */ /* 0x080fe200078f28ff */
[----:B------:R-:W-:Y:S01]  /*10da0*/  UIADD3 UR4, UR11, UR4, URZ ;  /* 0x000000040b047290 */ /* 0x000fe2000fffe03f */
[----:B------:R-:W-:Y:S01]  /*10db0*/  LOP3.LUT R11, R11, 0xfffffffc, RZ, 0xc0, !PT ;  /* 0xfffffffc0b0b7812 */ /* 0x000fe200078ec0ff */
[----:B------:R-:W-:Y:S01]  /*10dc0*/  IMAD.U32 R15, RZ, RZ, UR11 ;  /* 0x0000000bff0f7e24 */ /* 0x000fe2000f8e00ff */
[----:B------:R-:W-:Y:S01]  /*10dd0*/  LOP3.LUT R3, R5, 0xffffffe0, RZ, 0xc0, !PT ;  /* 0xffffffe005037812 */ /* 0x000fe200078ec0ff */
[----:B---3--:R-:W-:Y:S01]  /*10de0*/  IMAD.WIDE.U32 R20, R22, c[0x0][0x4d8], R20 ;  /* 0x0001360016147a25 */ /* 0x008fe200078e0014 */
[----:B------:R-:W-:-:S02]  /*10df0*/  IADD3 R4, -R11, R10, RZ ;  /* 0x0000000a0b047210 */ /* 0x000fc40007ffe1ff */
[----:B------:R-:W-:Y:S01]  /*10e00*/  SHF.R.S32.HI R17, RZ, 0x5, R5 ;  /* 0x00000005ff117819 */ /* 0x000fe20000011405 */
[----:B------:R-:W-:Y:S01]  /*10e10*/  IMAD.IADD R3, R10, 0x1, -R3 ;  /* 0x000000010a037824 */ /* 0x000fe200078e0a03 */
[----:B------:R-:W-:Y:S01]  /*10e20*/  LEA.HI R0, R4, R4, RZ, 0x1 ;  /* 0x0000000404007211 */ /* 0x000fe200078f08ff */
[----:B------:R-:W-:Y:S01]  /*10e30*/  IMAD.U32 R15, RZ, RZ, UR4 ;  /* 0x00000004ff0f7e24 */ /* 0x000fe2000f8e00ff */
[----:B------:R-:W-:Y:S02]  /*10e40*/  SHF.R.S32.HI R10, RZ, 0x1f, R5 ;  /* 0x0000001fff0a7819 */ /* 0x000fe40000011405 */
[----:B------:R-:W-:Y:S02]  /*10e50*/  LOP3.LUT R9, R0, 0x1ffffffe, RZ, 0xc0, !PT ;  /* 0x1ffffffe00097812 */ /* 0x000fe400078ec0ff */
[----:B------:R-:W-:Y:S02]  /*10e60*/  LEA.HI R10, R10, R17, RZ, 0x2 ;  /* 0x000000110a0a7211 */ /* 0x000fe400078f10ff */
[----:B------:R-:W-:Y:S01]  /*10e70*/  SHF.R.S32.HI R5, RZ, 0x1f, R22 ;  /* 0x0000001fff057819 */ /* 0x000fe20000011416 */
[----:B------:R-:W-:Y:S01]  /*10e80*/  IMAD.IADD R4, R4, 0x1, -R9 ;  /* 0x0000000104047824 */ /* 0x000fe200078e0a09 */
[----:B------:R-:W-:-:S02]  /*10e90*/  SHF.L.U32 R9, R0, 0x5, RZ ;  /* 0x0000000500097819 */ /* 0x000fc400000006ff */
[----:B------:R-:W-:Y:S01]  /*10ea0*/  SHF.R.S32.HI R0, RZ, 0x1f, R3 ;  /* 0x0000001fff007819 */ /* 0x000fe20000011403 */
[C---:B------:R-:W-:Y:S01]  /*10eb0*/  IMAD R11, R5.reuse, c[0x0][0x4d8], RZ ;  /* 0x00013600050b7a24 */ /* 0x040fe200078e02ff */
[----:B------:R-:W-:Y:S01]  /*10ec0*/  LOP3.LUT R10, R10, 0xffffffc, RZ, 0xc0, !PT ;  /* 0x0ffffffc0a0a7812 */ /* 0x000fe200078ec0ff */
[----:B------:R-:W-:Y:S01]  /*10ed0*/  IMAD R5, R5, c[0x0][0x440], RZ ;  /* 0x0001100005057a24 */ /* 0x000fe200078e02ff */
[----:B------:R-:W-:Y:S01]  /*10ee0*/  LEA.HI R0, R0, R3, RZ, 0x2 ;  /* 0x0000000300007211 */ /* 0x000fe200078f10ff */
[C---:B------:R-:W-:Y:S01]  /*10ef0*/  IMAD R11, R22.reuse, c[0x0][0x4dc], R11 ;  /* 0x00013700160b7a24 */ /* 0x040fe200078e020b */
[----:B------:R-:W-:Y:S01]  /*10f00*/  LOP3.LUT R9, R9, 0xffffffc0, RZ, 0xc0, !PT ;  /* 0xffffffc009097812 */ /* 0x000fe200078ec0ff */
[----:B------:R-:W-:Y:S01]  /*10f10*/  IMAD.IADD R17, R17, 0x1, -R10 ;  /* 0x0000000111117824 */ /* 0x000fe200078e0a0a */
[----:B------:R-:W-:Y:S01]  /*10f20*/  SHF.R.S32.HI R10, RZ, 0x2, R0 ;  /* 0x00000002ff0a7819 */ /* 0x000fe20000011400 */
[----:B------:R-:W-:Y:S01]  /*10f30*/  IMAD R5, R22, c[0x0][0x444], R5 ;  /* 0x0001110016057a24 */ /* 0x000fe200078e0205 */
[----:B------:R-:W-:Y:S01]  /*10f40*/  MOV R14, UR10 ;  /* 0x0000000a000e7c02 */ /* 0x000fe20008000f00 */
[----:B------:R-:W-:Y:S01]  /*10f50*/  IMAD R9, R4, 0x8, R9 ;  /* 0x0000000804097824 */ /* 0x000fe200078e0209 */
[----:B------:R-:W-:Y:S01]  /*10f60*/  IADD3 R21, R21, R11, RZ ;  /* 0x0000000b15157210 */ /* 0x000fe20007ffe0ff */
[----:B------:R-:W-:Y:S01]  /*10f70*/  IMAD R10, R17, 0x10, R10 ;  /* 0x00000010110a7824 */ /* 0x000fe200078e020a */
[----:B------:R-:W-:Y:S01]  /*10f80*/  SHF.R.S32.HI R11, RZ, 0x1f, R16 ;  /* 0x0000001fff0b7819 */ /* 0x000fe20000011410 */
[----:B------:R-:W-:Y:S01]  /*10f90*/  IMAD.WIDE.U32 R22, R22, c[0x0][0x440], R14 ;  /* 0x0001100016167a25 */ /* 0x000fe200078e000e */
[----:B------:R-:W-:-:S03]  /*10fa0*/  LOP3.LUT R0, R0, 0x7ffffffc, RZ, 0xc0, !PT ;  /* 0x7ffffffc00007812 */ /* 0x000fc600078ec0ff */
[----:B------:R-:W-:Y:S02]  /*10fb0*/  IMAD.IADD R18, R10, 0x1, R9 ;  /* 0x000000010a127824 */ /* 0x000fe400078e0209 */
[----:B------:R-:W-:Y:S02]  /*10fc0*/  IMAD.IADD R23, R23, 0x1, R5 ;  /* 0x0000000117177824 */ /* 0x000fe400078e0205 */
[C---:B----4-:R-:W-:Y:S01]  /*10fd0*/  IMAD R18, R13.reuse, 0x80, R18 ;  /* 0x000000800d127824 */ /* 0x050fe200078e0212 */
[----:B------:R-:W-:Y:S01]  /*10fe0*/  LEA R13, R13, R10, 0x7 ;  /* 0x0000000a0d0d7211 */ /* 0x000fe200078e38ff */
[----:B------:R-:W-:Y:S02]  /*10ff0*/  IMAD R15, R11, c[0x0][0x448], RZ ;  /* 0x000112000b0f7a24 */ /* 0x000fe400078e02ff */
[----:B------:R-:W-:Y:S01]  /*11000*/  @P0 IMAD.HI.U32 R14, R18, c[0x0][0x4ec], RZ ;  /* 0x00013b00120e0a27 */ /* 0x000fe200078e00ff */
[----:B------:R-:W-:-:S03]  /*11010*/  MOV R4, R18 ;  /* 0x0000001200047202 */ /* 0x000fc60000000f00 */
[----:B------:R-:W-:Y:S01]  /*11020*/  @P0 IMAD.HI.U32 R9, R18, c[0x0][0x4ec], RZ ;  /* 0x00013b0012090a27 */ /* 0x000fe200078e00ff */
[----:B------:R-:W-:-:S03]  /*11030*/  @P0 SHF.R.U32.HI R4, RZ, c[0x0][0x4f0], R14 ;  /* 0x00013c00ff040a19 */ /* 0x000fc6000001160e */
[----:B------:R-:W-:Y:S01]  /*11040*/  IMAD.MOV.U32 R5, RZ, RZ, R18 ;  /* 0x000000ffff057224 */ /* 0x000fe200078e0012 */
[----:B------:R-:W-:Y:S01]  /*11050*/  @P0 SHF.R.U32.HI R5, RZ, c[0x0][0x4f0], R9 ;  /* 0x00013c00ff050a19 */ /* 0x000fe20000011609 */
[----:B------:R-:W-:Y:S01]  /*11060*/  IMAD R11, R11, c[0x0][0x4e0], RZ ;  /* 0x000138000b0b7a24 */ /* 0x000fe200078e02ff */
[--C-:B------:R-:W-:Y:S01]  /*11070*/  SHF.R.S32.HI R14, RZ, 0x1f, R4.reuse ;  /* 0x0000001fff0e7819 */ /* 0x100fe20000011404 */
[----:B------:R-:W-:Y:S02]  /*11080*/  IMAD.MOV R9, RZ, RZ, -R4 ;  /* 0x000000ffff097224 */ /* 0x000fe400078e0a04 */
[C---:B------:R-:W-:Y:S02]  /*11090*/  IMAD R15, R16.reuse, c[0x0][0x44c], R15 ;  /* 0x00011300100f7a24 */ /* 0x040fe400078e020f */
[----:B------:R-:W-:-:S04]  /*110a0*/  IMAD.WIDE.U32 R22, R16, c[0x0][0x448], R22 ;  /* 0x0001120010167a25 */ /* 0x000fc800078e0016 */
[C---:B------:R-:W-:Y:S02]  /*110b0*/  IMAD R11, R16.reuse, c[0x0][0x4e4], R11 ;  /* 0x00013900100b7a24 */ /* 0x040fe400078e020b */
[----:B------:R-:W-:Y:S01]  /*110c0*/  IMAD.WIDE.U32 R16, R16, c[0x0][0x4e0], R20 ;  /* 0x0001380010107a25 */ /* 0x000fe200078e0014 */
[----:B------:R-:W-:-:S03]  /*110d0*/  SHF.R.S32.HI R20, RZ, 0x1f, R5 ;  /* 0x0000001fff147819 */ /* 0x000fc60000011405 */
[----:B------:R-:W-:Y:S01]  /*110e0*/  IMAD R9, R9, c[0x0][0x4e8], R18 ;  /* 0x00013a0009097a24 */ /* 0x000fe200078e0212 */
[----:B------:R-:W-:Y:S01]  /*110f0*/  IADD3 R16, P0, R4, R16, RZ ;  /* 0x0000001004107210 */ /* 0x000fe20007f1e0ff */
[----:B------:R-:W-:Y:S02]  /*11100*/  IMAD.IADD R23, R23, 0x1, R15 ;  /* 0x0000000117177824 */ /* 0x000fe400078e020f */
[----:B------:R-:W-:Y:S01]  /*11110*/  IMAD R20, R20, c[0x0][0x430], RZ ;  /* 0x00010c0014147a24 */ /* 0x000fe200078e02ff */
[----:B------:R-:W-:Y:S02]  /*11120*/  SHF.R.S32.HI R4, RZ, 0x1f, R9 ;  /* 0x0000001fff047819 */ /* 0x000fe40000011409 */
[----:B------:R-:W-:Y:S01]  /*11130*/  IADD3.X R17, R14, R17, R11, P0, !PT ;  /* 0x000000110e117210 */ /* 0x000fe200007fe40b */
[----:B------:R-:W-:-:S04]  /*11140*/  IMAD.WIDE.U32 R14, R5, c[0x0][0x430], R22 ;  /* 0x00010c00050e7a25 */ /* 0x000fc800078e0016 */
[----:B------:R-:W-:Y:S02]  /*11150*/  IMAD R4, R4, c[0x0][0x4c8], RZ ;  /* 0x0001320004047a24 */ /* 0x000fe400078e02ff */
[----:B------:R-:W-:-:S04]  /*11160*/  IMAD.WIDE.U32 R16, R9, c[0x0][0x4c8], R16 ;  /* 0x0001320009107a25 */ /* 0x000fc800078e0010 */
[----:B------:R-:W-:Y:S01]  /*11170*/  IMAD R4, R9, c[0x0][0x4cc], R4 ;  /* 0x0001330009047a24 */ /* 0x000fe200078e0204 */
[C---:B------:R-:W-:Y:S01]  /*11180*/  LEA R23, P0, R16.reuse, c[0x0][0x4a8], 0x2 ;  /* 0x00012a0010177a11 */ /* 0x040fe200078010ff */
[C---:B------:R-:W-:Y:S01]  /*11190*/  IMAD R11, R5.reuse, c[0x0][0x434], R20 ;  /* 0x00010d00050b7a24 */ /* 0x040fe200078e0214 */
[----:B------:R-:W-:Y:S01]  /*111a0*/  IADD3 R5, -R5, RZ, RZ ;  /* 0x000000ff05057210 */ /* 0x000fe20007ffe1ff */
[----:B------:R-:W-:Y:S02]  /*111b0*/  IMAD.IADD R9, R17, 0x1, R4 ;  /* 0x0000000111097824 */ /* 0x000fe400078e0204 */
[----:B------:R-:W-:Y:S01]  /*111c0*/  SHFL.IDX PT, R20, R23, RZ, 0x1c1f ;  /* 0x001c1fff17147589 */ /* 0x000fe200000e0000 */
[----:B------:R-:W-:Y:S02]  /*111d0*/  IMAD.IADD R11, R15, 0x1, R11 ;  /* 0x000000010f0b7824 */ /* 0x000fe400078e020b */
[----:B------:R-:W-:Y:S01]  /*111e0*/  LEA.HI.X R22, R16, c[0x0][0x4ac], R9, 0x2, P0 ;  /* 0x00012b0010167a11 */ /* 0x000fe200000f1409 */
[----:B------:R-:W-:Y:S01]  /*111f0*/  IMAD R5, R5, c[0x0][0x4e8], R18 ;  /* 0x00013a0005057a24 */ /* 0x000fe200078e0212 */
[----:B------:R-:W-:Y:S01]  /*11200*/  SHFL.IDX PT, R16, R23, 0x2, 0x1c1f ;  /* 0x005c1f0017107f89 */ /* 0x000fe200000e0000 */
[----:B------:R-:W-:Y:S01]  /*11210*/  IMAD.MOV.U32 R10, RZ, RZ, R14 ;  /* 0x000000ffff0a7224 */ /* 0x000fe200078e000e */
[----:B------:R-:W-:-:S02]  /*11220*/  LOP3.LUT P0, RZ, R3, 0x3, RZ, 0xc0, !PT ;  /* 0x0000000303ff7812 */ /* 0x000fc4000780c0ff */
[----:B------:R-:W1:Y:S01]  /*11230*/  SHFL.IDX PT, R21, R22, RZ, 0x1c1f ;  /* 0x001c1fff16157589 */ /* 0x000e6200000e0000 */
[----:B------:R-:W-:Y:S01]  /*11240*/  IMAD.WIDE.U32 R24, R5, c[0x0][0x428], R10 ;  /* 0x00010a0005187a25 */ /* 0x000fe200078e000a */
[C---:B------:R-:W-:Y:S02]  /*11250*/  IADD3 R11, R13.reuse, 0x8, RZ ;  /* 0x000000080d0b7810 */ /* 0x040fe40007ffe0ff */
[----:B------:R-:W-:Y:S01]  /*11260*/  SHFL.IDX PT, R18, R23, 0x1, 0x1c1f ;  /* 0x003c1f0017127f89 */ /* 0x000fe200000e0000 */
[C---:B------:R-:W-:Y:S02]  /*11270*/  IADD3 R10, R13.reuse, 0x40, RZ ;  /* 0x000000400d0a7810 */ /* 0x040fe40007ffe0ff */
[C---:B------:R-:W-:Y:S01]  /*11280*/  IADD3 R9, R13.reuse, 0x48, RZ ;  /* 0x000000480d097810 */ /* 0x040fe20007ffe0ff */
[----:B------:R-:W2:Y:S01]  /*11290*/  SHFL.IDX PT, R19, R22, 0x1, 0x1c1f ;  /* 0x003c1f0016137f89 */ /* 0x000ea200000e0000 */
[-C--:B------:R-:W-:Y:S02]  /*112a0*/  ISETP.GE.OR P4, PT, R13, R12.reuse, P0 ;  /* 0x0000000c0d00720c */ /* 0x080fe40000786670 */
[-C--:B------:R-:W-:Y:S01]  /*112b0*/  ISETP.GE.OR P3, PT, R11, R12.reuse, P0 ;  /* 0x0000000c0b00720c */ /* 0x080fe20000766670 */
[----:B------:R-:W3:Y:S01]  /*112c0*/  SHFL.IDX PT, R17, R22, 0x2, 0x1c1f ;  /* 0x005c1f0016117f89 */ /* 0x000ee200000e0000 */
[----:B------:R-:W-:-:S02]  /*112d0*/  ISETP.GE.OR P2, PT, R10, R12, P0 ;  /* 0x0000000c0a00720c */ /* 0x000fc40000746670 */
[----:B------:R-:W-:Y:S01]  /*112e0*/  ISETP.GE.OR P0, PT, R9, R12, P0 ;  /* 0x0000000c0900720c */ /* 0x000fe20000706670 */
[----:B------:R-:W-:Y:S01]  /*112f0*/  SHFL.IDX PT, R14, R23, 0x3, 0x1c1f ;  /* 0x007c1f00170e7f89 */ /* 0x000fe200000e0000 */
[----:B------:R-:W-:Y:S02]  /*11300*/  SHF.R.S32.HI R4, RZ, 0x1f, R5 ;  /* 0x0000001fff047819 */ /* 0x000fe40000011405 */
[----:B------:R-:W-:Y:S01]  /*11310*/  IADD3 R3, R3, -R0, RZ ;  /* 0x8000000003037210 */ /* 0x000fe20007ffe0ff */
[----:B------:R-:W4:Y:S01]  /*11320*/  SHFL.IDX PT, R15, R22, 0x3, 0x1c1f ;  /* 0x007c1f00160f7f89 */ /* 0x000f2200000e0000 */
[-C--:B------:R-:W-:Y:S01]  /*11330*/  ISETP.GE.AND P5, PT, R11, R12.reuse, PT ;  /* 0x0000000c0b00720c */ /* 0x080fe20003fa6270 */
[----:B------:R-:W-:Y:S01]  /*11340*/  IMAD R4, R4, c[0x0][0x428], RZ ;  /* 0x00010a0004047a24 */ /* 0x000fe200078e02ff */
[----:B------:R-:W-:Y:S01]  /*11350*/  ISETP.GE.AND P6, PT, R10, R12, PT ;  /* 0x0000000c0a00720c */ /* 0x000fe20003fc6270 */
[----:B-1----:R1:W-:Y:S01]  /*11360*/  @!P4 ST.E [R20.64], R2 ;  /* 0x000000021400c985 */ /* 0x0023e2000c10190c */
[----:B------:R-:W-:-:S02]  /*11370*/  IMAD.SHL.U32 R3, R3, 0x2, RZ ;  /* 0x0000000203037824 */ /* 0x000fc400078e00ff */
[----:B------:R-:W-:Y:S01]  /*11380*/  IMAD R4, R5, c[0x0][0x42c], R4 ;  /* 0x00010b0005047a24 */ /* 0x000fe200078e0204 */
[----:B------:R-:W-:-:S03]  /*11390*/  LEA R5, P1, R24, c[0x0][0x400], 0x2 ;  /* 0x0001000018057a11 */ /* 0x000fc600078210ff */
[----:B------:R-:W-:Y:S01]  /*113a0*/  IMAD.IADD R4, R25, 0x1, R4 ;  /* 0x0000000119047824 */ /* 0x000fe200078e0204 */
[----:B--2---:R2:W-:Y:S04]  /*113b0*/  @!P3 ST.E [R18.64], R6 ;  /* 0x000000061200b985 */ /* 0x0045e8000c10190c */
[----:B---3--:R2:W-:Y:S01]  /*113c0*/  @!P2 ST.E [R16.64], R7 ;  /* 0x000000071000a985 */ /* 0x0085e2000c10190c */
[----:B------:R-:W-:Y:S02]  /*113d0*/  LEA.HI.X R4, R24, c[0x0][0x404], R4, 0x2, P1 ;  /* 0x0001010018047a11 */ /* 0x000fe400008f1404 */
[-C--:B------:R-:W-:Y:S01]  /*113e0*/  ISETP.GE.AND P1, PT, R9, R12.reuse, PT ;  /* 0x0000000c0900720c */ /* 0x080fe20003f26270 */
[----:B------:R2:W3:Y:S04]  /*113f0*/  SHFL.IDX PT, R22, R5, RZ, 0x1c1f ;  /* 0x001c1fff05167589 */ /* 0x0004e800000e0000 */
[----:B----4-:R2:W-:Y:S01]  /*11400*/  @!P0 ST.E [R14.64], R8 ;  /* 0x000000080e008985 */ /* 0x0105e2000c10190c */
[----:B------:R-:W-:-:S03]  /*11410*/  ISETP.GE.AND P0, PT, R13, R12, PT ;  /* 0x0000000c0d00720c */ /* 0x000fc60003f06270 */
[----:B------:R2:W4:Y:S01]  /*11420*/  SHFL.IDX PT, R23, R4, RZ, 0x1c1f ;  /* 0x001c1fff04177589 */ /* 0x00052200000e0000 */
[----:B-1----:R-:W-:-:S09]  /*11430*/  P2R R2, PR, RZ, 0x2 ;  /* 0x00000002ff027803 */ /* 0x002fd20000000000 */
[----:B------:R-:W-:Y:S05]  /*11440*/  @P0 BRA `(.L_x_534) ;  /* 0x0000045000000947 */ /* 0x000fea0003800000 */
[C---:B------:R-:W-:Y:S02]  /*11450*/  IADD3 R9, R3.reuse, 0x8, RZ ;  /* 0x0000000803097810 */ /* 0x040fe40007ffe0ff */
[C---:B--2---:R-:W-:Y:S02]  /*11460*/  IADD3 R7, R3.reuse, 0x10, RZ ;  /* 0x0000001003077810 */ /* 0x044fe40007ffe0ff */
[----:B------:R-:W-:Y:S02]  /*11470*/  IADD3 R0, R3, 0x18, RZ ;  /* 0x0000001803007810 */ /* 0x000fe40007ffe0ff */
[----:B------:R-:W-:Y:S02]  /*11480*/  ISETP.GE.AND P1, PT, R9, c[0x0][0x3c8], PT ;  /* 0x0000f20009007a0c */ /* 0x000fe40003f26270 */
[----:B------:R-:W-:Y:S02]  /*11490*/  ISETP.GE.AND P0, PT, R7, c[0x0][0x3c8], PT ;  /* 0x0000f20007007a0c */ /* 0x000fe40003f06270 */
[----:B------:R-:W-:-:S02]  /*114a0*/  ISETP.GE.AND P4, PT, R0, c[0x0][0x3c8], PT ;  /* 0x0000f20000007a0c */ /* 0x000fc40003f86270 */
[C---:B------:R-:W-:Y:S02]  /*114b0*/  ISETP.GE.AND P2, PT, R3.reuse, c[0x0][0x3c8], PT ;  /* 0x0000f20003007a0c */ /* 0x040fe40003f46270 */
[C---:B------:R-:W-:Y:S02]  /*114c0*/  IADD3 R14, R3.reuse, 0x28, RZ ;  /* 0x00000028030e7810 */ /* 0x040fe40007ffe0ff */
[C---:B------:R-:W-:Y:S02]  /*114d0*/  IADD3 R12, R3.reuse, 0x30, RZ ;  /* 0x00000030030c7810 */ /* 0x040fe40007ffe0ff */
[----:B------:R-:W-:Y:S02]  /*114e0*/  IADD3 R15, R3, 0x58, RZ ;  /* 0x00000058030f7810 */ /* 0x000fe40007ffe0ff */
[----:B------:R-:W-:Y:S02]  /*114f0*/  @!P1 LEA.HI R9, R9, R9, RZ, 0x1 ;  /* 0x0000000909099211 */ /* 0x000fe400078f08ff */
[----:B------:R-:W-:-:S02]  /*11500*/  @!P0 LEA.HI R7, R7, R7, RZ, 0x1 ;  /* 0x0000000707078211 */ /* 0x000fc400078f08ff */
[----:B------:R-:W-:Y:S01]  /*11510*/  @!P4 LEA.HI R0, R0, R0, RZ, 0x1 ;  /* 0x000000000000c211 */ /* 0x000fe200078f08ff */
[--C-:B---34-:R-:W-:Y:S01]  /*11520*/  @!P2 IMAD.WIDE R10, R3, 0x4, R22.reuse ;  /* 0x00000004030aa825 */ /* 0x118fe200078e0216 */
[----:B------:R-:W-:Y:S02]  /*11530*/  @!P1 LOP3.LUT R9, R9, 0xfffffffe, RZ, 0xc0, !PT ;  /* 0xfffffffe09099812 */ /* 0x000fe400078ec0ff */
[----:B------:R-:W-:Y:S02]  /*11540*/  @!P0 LOP3.LUT R7, R7, 0xfffffffe, RZ, 0xc0, !PT ;  /* 0xfffffffe07078812 */ /* 0x000fe400078ec0ff */
[----:B------:R-:W-:Y:S01]  /*11550*/  @!P4 LOP3.LUT R13, R0, 0xfffffffe, RZ, 0xc0, !PT ;  /* 0xfffffffe000dc812 */ /* 0x000fe200078ec0ff */
[--C-:B------:R-:W-:Y:S01]  /*11560*/  @!P1 IMAD.WIDE R8, R9, 0x4, R22.reuse ;  /* 0x0000000409089825 */ /* 0x100fe200078e0216 */
[----:B------:R-:W-:Y:S01]  /*11570*/  IADD3 R0, R3, 0x20, RZ ;  /* 0x0000002003007810 */ /* 0x000fe20007ffe0ff */
[----:B------:R1:W-:Y:S01]  /*11580*/  @!P2 ST.E.64 [R10.64], R144 ;  /* 0x000000900a00a985 */ /* 0x0003e2000c101b0c */
[----:B------:R-:W-:Y:S01]  /*11590*/  ISETP.GE.AND P2, PT, R14, c[0x0][0x3c8], PT ;  /* 0x0000f2000e007a0c */ /* 0x000fe20003f46270 */
[--C-:B------:R-:W-:Y:S01]  /*115a0*/  @!P0 IMAD.WIDE R6, R7, 0x4, R22.reuse ;  /* 0x0000000407068825 */ /* 0x100fe200078e0216 */
[----:B------:R-:W-:Y:S01]  /*115b0*/  ISETP.GE.AND P3, PT, R0, c[0x0][0x3c8], PT ;  /* 0x0000f20000007a0c */ /* 0x000fe20003f66270 */
[----:B------:R2:W-:Y:S01]  /*115c0*/  @!P1 ST.E.64 [R8.64], R100 ;  /* 0x0000006408009985 */ /* 0x0005e2000c101b0c */
[----:B------:R-:W-:Y:S01]  /*115d0*/  ISETP.GE.AND P1, PT, R12, c[0x0][0x3c8], PT ;  /* 0x0000f2000c007a0c */ /* 0x000fe20003f26270 */
[----:B------:R-:W-:Y:S01]  /*115e0*/  @!P4 IMAD.WIDE R16, R13, 0x4, R22 ;  /* 0x000000040d10c825 */ /* 0x000fe200078e0216 */
[----:B------:R-:W-:Y:S01]  /*115f0*/  IADD3 R13, R3, 0x38, RZ ;  /* 0x00000038030d7810 */ /* 0x000fe20007ffe0ff */
[----:B------:R3:W-:Y:S03]  /*11600*/  @!P0 ST.E.64 [R6.64], R104 ;  /* 0x0000006806008985 */ /* 0x0007e6000c101b0c */
[----:B------:R-:W-:Y:S01]  /*11610*/  ISETP.GE.AND P0, PT, R13, c[0x0][0x3c8], PT ;  /* 0x0000f2000d007a0c */ /* 0x000fe20003f06270 */
[----:B------:R4:W-:Y:S02]  /*11620*/  @!P4 ST.E.64 [R16.64], R116 ;  /* 0x000000741000c985 */ /* 0x0009e4000c101b0c */
[----:B------:R-:W-:-:S02]  /*11630*/  @!P2 LEA.HI R14, R14, R14, RZ, 0x1 ;  /* 0x0000000e0e0ea211 */ /* 0x000fc400078f08ff */
[----:B------:R-:W-:Y:S02]  /*11640*/  @!P3 LEA.HI R0, R0, R0, RZ, 0x1 ;  /* 0x000000000000b211 */ /* 0x000fe400078f08ff */
[----:B------:R-:W-:-:S06]  /*11650*/  @!P1 LEA.HI R12, R12, R12, RZ, 0x1 ;  /* 0x0000000c0c0c9211 */ /* 0x000fcc00078f08ff */
[----:B------:R-:W-:-:S04]  /*11660*/  @!P0 LEA.HI R13, R13, R13, RZ, 0x1 ;  /* 0x0000000d0d0d8211 */ /* 0x000fc800078f08ff */
[----:B------:R-:W-:Y:S02]  /*11670*/  @!P0 LOP3.LUT R13, R13, 0xfffffffe, RZ, 0xc0, !PT ;  /* 0xfffffffe0d0d8812 */ /* 0x000fe400078ec0ff */
[----:B-1----:R-:W-:Y:S02]  /*11680*/  @!P1 LOP3.LUT R11, R12, 0xfffffffe, RZ, 0xc0, !PT ;  /* 0xfffffffe0c0b9812 */ /* 0x002fe400078ec0ff */
[----:B--2---:R-:W-:Y:S01]  /*11690*/  @!P2 LOP3.LUT R9, R14, 0xfffffffe, RZ, 0xc0, !PT ;  /* 0xfffffffe0e09a812 */ /* 0x004fe200078ec0ff */
[--C-:B------:R-:W-:Y:S01]  /*116a0*/  @!P0 IMAD.WIDE R12, R13, 0x4, R22.reuse ;  /* 0x000000040d0c8825 */ /* 0x100fe200078e0216 */
[----:B------:R-:W-:Y:S02]  /*116b0*/  IADD3 R14, R3, 0x48, RZ ;  /* 0x00000048030e7810 */ /* 0x000fe40007ffe0ff */
[----:B---3--:R-:W-:Y:S01]  /*116c0*/  @!P3 LOP3.LUT R7, R0, 0xfffffffe, RZ, 0xc0, !PT ;  /* 0xfffffffe0007b812 */ /* 0x008fe200078ec0ff */
[----:B------:R-:W-:Y:S01]  /*116d0*/  @!P2 IMAD.WIDE R8, R9, 0x4, R22 ;  /* 0x000000040908a825 */ /* 0x000fe200078e0216 */
[----:B------:R-:W-:-:S02]  /*116e0*/  IADD3 R0, R3, 0x40, RZ ;  /* 0x0000004003007810 */ /* 0x000fc40007ffe0ff */
[----:B----4-:R-:W-:Y:S01]  /*116f0*/  IADD3 R16, R3, 0x50, RZ ;  /* 0x0000005003107810 */ /* 0x010fe20007ffe0ff */
[----:B------:R-:W-:-:S04]  /*11700*/  @!P3 IMAD.WIDE R6, R7, 0x4, R22 ;  /* 0x000000040706b825 */ /* 0x000fc800078e0216 */
[----:B------:R-:W-:Y:S01]  /*11710*/  @!P1 IMAD.WIDE R10, R11, 0x4, R22 ;  /* 0x000000040b0a9825 */ /* 0x000fe200078e0216 */
[----:B------:R1:W-:Y:S01]  /*11720*/  @!P3 ST.E.64 [R6.64], R120 ;  /* 0x000000780600b985 */ /* 0x0003e2000c101b0c */
[----:B------:R-:W-:-:S03]  /*11730*/  ISETP.GE.AND P3, PT, R0, c[0x0][0x3c8], PT ;  /* 0x0000f20000007a0c */ /* 0x000fc60003f66270 */
[----:B------:R2:W-:Y:S01]  /*11740*/  @!P2 ST.E.64 [R8.64], R128 ;  /* 0x000000800800a985 */ /* 0x0005e2000c101b0c */
[----:B------:R-:W-:-:S03]  /*11750*/  ISETP.GE.AND P2, PT, R14, c[0x0][0x3c8], PT ;  /* 0x0000f2000e007a0c */ /* 0x000fc60003f46270 */
[----:B------:R3:W-:Y:S01]  /*11760*/  @!P1 ST.E.64 [R10.64], R52 ;  /* 0x000000340a009985 */ /* 0x0007e2000c101b0c */
[----:B------:R-:W-:-:S03]  /*11770*/  ISETP.GE.AND P1, PT, R16, c[0x0][0x3c8], PT ;  /* 0x0000f20010007a0c */ /* 0x000fc60003f26270 */
[----:B------:R4:W-:Y:S01]  /*11780*/  @!P0 ST.E.64 [R12.64], R64 ;  /* 0x000000400c008985 */ /* 0x0009e2000c101b0c */
[----:B------:R-:W-:Y:S02]  /*11790*/  ISETP.GE.AND P0, PT, R15, c[0x0][0x3c8], PT ;  /* 0x0000f2000f007a0c */ /* 0x000fe40003f06270 */
[----:B------:R-:W-:-:S03]  /*117a0*/  @!P3 LEA.HI R0, R0, R0, RZ, 0x1 ;  /* 0x000000000000b211 */ /* 0x000fc600078f08ff */
[----:B------:R-:W-:-:S04]  /*117b0*/  @!P2 LEA.HI R14, R14, R14, RZ, 0x1 ;  /* 0x0000000e0e0ea211 */ /* 0x000fc800078f08ff */
[----:B------:R-:W-:-:S04]  /*117c0*/  @!P1 LEA.HI R16, R16, R16, RZ, 0x1 ;  /* 0x0000001010109211 */ /* 0x000fc800078f08ff */
[----:B------:R-:W-:Y:S02]  /*117d0*/  @!P0 LEA.HI R15, R15, R15, RZ, 0x1 ;  /* 0x0000000f0f0f8211 */ /* 0x000fe400078f08ff */
[----:B-1----:R-:W-:Y:S02]  /*117e0*/  @!P3 LOP3.LUT R7, R0, 0xfffffffe, RZ, 0xc0, !PT ;  /* 0xfffffffe0007b812 */ /* 0x002fe400078ec0ff */
[----:B------:R-:W-:Y:S02]  /*117f0*/  @!P0 LOP3.LUT R15, R15, 0xfffffffe, RZ, 0xc0, !PT ;  /* 0xfffffffe0f0f8812 */ /* 0x000fe400078ec0ff */
[----:B--2---:R-:W-:Y:S01]  /*11800*/  @!P2 LOP3.LUT R9, R14, 0xfffffffe, RZ, 0xc0, !PT ;  /* 0xfffffffe0e09a812 */ /* 0x004fe200078ec0ff */
[----:B------:R-:W-:Y:S01]  /*11810*/  @!P3 IMAD.WIDE R6, R7, 0x4, R22 ;  /* 0x000000040706b825 */ /* 0x000fe200078e0216 */
[----:B---3--:R-:W-:-:S03]  /*11820*/  @!P1 LOP3.LUT R11, R16, 0xfffffffe, RZ, 0xc0, !PT ;  /* 0xfffffffe100b9812 */ /* 0x008fc600078ec0ff */
[--C-:B------:R-:W-:Y:S01]  /*11830*/  @!P2 IMAD.WIDE R8, R9, 0x4, R22.reuse ;  /* 0x000000040908a825 */ /* 0x100fe200078e0216 */
[----:B------:R4:W-:Y:S03]  /*11840*/  @!P3 ST.E.64 [R6.64], R68 ;  /* 0x000000440600b985 */ /* 0x0009e6000c101b0c */
[--C-:B------:R-:W-:Y:S01]  /*11850*/  @!P1 IMAD.WIDE R10, R11, 0x4, R22.reuse ;  /* 0x000000040b0a9825 */ /* 0x100fe200078e0216 */
[----:B------:R4:W-:Y:S03]  /*11860*/  @!P2 ST.E.64 [R8.64], R80 ;  /* 0x000000500800a985 */ /* 0x0009e6000c101b0c */
[----:B------:R-:W-:Y:S01]  /*11870*/  @!P0 IMAD.WIDE R22, R15, 0x4, R22 ;  /* 0x000000040f168825 */ /* 0x000fe200078e0216 */
[----:B------:R4:W-:Y:S04]  /*11880*/  @!P1 ST.E.64 [R10.64], R84 ;  /* 0x000000540a009985 */ /* 0x0009e8000c101b0c */
[----:B------:R4:W-:Y:S02]  /*11890*/  @!P0 ST.E.64 [R22.64], R96 ;  /* 0x0000006016008985 */ /* 0x0009e4000c101b0c */
.L_x_534:
[----:B------:R-:W-:Y:S05]  /*118a0*/  BSYNC B0 ;  /* 0x0000000000007941 */ /* 0x000fea0003800000 */
.L_x_533:
[----:B----4-:R1:W4:Y:S01]  /*118b0*/  SHFL.IDX PT, R13, R4, 0x1, 0x1c1f ;  /* 0x003c1f00040d7f89 */ /* 0x01032200000e0000 */
[----:B------:R-:W-:Y:S03]  /*118c0*/  BSSY B0, `(.L_x_535) ;  /* 0x0000048000007945 */ /* 0x000fe60003800000 */
[----:B------:R1:W2:Y:S01]  /*118d0*/  SHFL.IDX PT, R12, R5, 0x1, 0x1c1f ;  /* 0x003c1f00050c7f89 */ /* 0x0002a200000e0000 */
[----:B------:R-:W-:Y:S05]  /*118e0*/  @P5 BRA `(.L_x_536) ;  /* 0x0000045000005947 */ /* 0x000fea0003800000 */
[C---:B------:R-:W-:Y:S02]  /*118f0*/  IADD3 R10, R3.reuse, 0x8, RZ ;  /* 0x00000008030a7810 */ /* 0x040fe40007ffe0ff */
[----:B------:R-:W-:-:S02]  /*11900*/  ISETP.GE.AND P1, PT, R3, c[0x0][0x3c8], PT ;  /* 0x0000f20003007a0c */ /* 0x000fc40003f26270 */
[----:B------:R-:W-:Y:S02]  /*11910*/  ISETP.GE.AND P0, PT, R10, c[0x0][0x3c8], PT ;  /* 0x0000f2000a007a0c */ /* 0x000fe40003f06270 */
[C---:B------:R-:W-:Y:S02]  /*11920*/  IADD3 R9, R3.reuse, 0x10, RZ ;  /* 0x0000001003097810 */ /* 0x040fe40007ffe0ff */
[----:B--2---:R-:W-:Y:S02]  /*11930*/  IADD3 R8, R3, 0x18, RZ ;  /* 0x0000001803087810 */ /* 0x004fe40007ffe0ff */
[----:B------:R-:W-:Y:S02]  /*11940*/  ISETP.GE.AND P4, PT, R9, c[0x0][0x3c8], PT ;  /* 0x0000f20009007a0c */ /* 0x000fe40003f86270 */
[C---:B------:R-:W-:Y:S02]  /*11950*/  IADD3 R7, R3.reuse, 0x20, RZ ;  /* 0x0000002003077810 */ /* 0x040fe40007ffe0ff */
[C---:B------:R-:W-:Y:S01]  /*11960*/  IADD3 R6, R3.reuse, 0x28, RZ ;  /* 0x0000002803067810 */ /* 0x040fe20007ffe0ff */
[C---:B----4-:R-:W-:Y:S01]  /*11970*/  @!P1 IMAD.WIDE R14, R3.reuse, 0x4, R12 ;  /* 0x00000004030e9825 */ /* 0x050fe200078e020c */
[----:B------:R-:W-:-:S02]  /*11980*/  IADD3 R0, R3, 0x30, RZ ;  /* 0x0000003003007810 */ /* 0x000fc40007ffe0ff */
[----:B------:R-:W-:Y:S02]  /*11990*/  @!P0 LEA.HI R10, R10, R10, RZ, 0x1 ;  /* 0x0000000a0a0a8211 */ /* 0x000fe400078f08ff */
[----:B------:R-:W-:Y:S01]  /*119a0*/  ISETP.GE.AND P3, PT, R8, c[0x0][0x3c8], PT ;  /* 0x0000f20008007a0c */ /* 0x000fe20003f66270 */
[----:B------:R2:W-:Y:S01]  /*119b0*/  @!P1 ST.E.64 [R14.64], R146 ;  /* 0x000000920e009985 */ /* 0x0005e2000c101b0c */
[----:B------:R-:W-:Y:S02]  /*119c0*/  @!P0 LOP3.LUT R10, R10, 0xfffffffe, RZ, 0xc0, !PT ;  /* 0xfffffffe0a0a8812 */ /* 0x000fe400078ec0ff */
[----:B------:R-:W-:Y:S02]  /*119d0*/  ISETP.GE.AND P2, PT, R7, c[0x0][0x3c8], PT ;  /* 0x0000f20007007a0c */ /* 0x000fe40003f46270 */
[----:B------:R-:W-:Y:S01]  /*119e0*/  ISETP.GE.AND P1, PT, R6, c[0x0][0x3c8], PT ;  /* 0x0000f20006007a0c */ /* 0x000fe20003f26270 */
[----:B------:R-:W-:Y:S01]  /*119f0*/  @!P0 IMAD.WIDE R10, R10, 0x4, R12 ;  /* 0x000000040a0a8825 */ /* 0x000fe200078e020c */
[----:B------:R-:W-:-:S02]  /*11a00*/  @!P4 LEA.HI R9, R9, R9, RZ, 0x1 ;  /* 0x000000090909c211 */ /* 0x000fc400078f08ff */
[----:B------:R-:W-:Y:S02]  /*11a10*/  IADD3 R18, R3, 0x40, RZ ;  /* 0x0000004003127810 */ /* 0x000fe40007ffe0ff */
[----:B------:R4:W-:Y:S01]  /*11a20*/  @!P0 ST.E.64 [R10.64], R102 ;  /* 0x000000660a008985 */ /* 0x0009e2000c101b0c */
[----:B------:R-:W-:Y:S02]  /*11a30*/  ISETP.GE.AND P0, PT, R0, c[0x0][0x3c8], PT ;  /* 0x0000f20000007a0c */ /* 0x000fe40003f06270 */
[----:B------:R-:W-:Y:S02]  /*11a40*/  @!P3 LEA.HI R8, R8, R8, RZ, 0x1 ;  /* 0x000000080808b211 */ /* 0x000fe400078f08ff */
[----:B------:R-:W-:Y:S02]  /*11a50*/  @!P4 LOP3.LUT R9, R9, 0xfffffffe, RZ, 0xc0, !PT ;  /* 0xfffffffe0909c812 */ /* 0x000fe400078ec0ff */
[----:B------:R-:W-:Y:S02]  /*11a60*/  @!P2 LEA.HI R7, R7, R7, RZ, 0x1 ;  /* 0x000000070707a211 */ /* 0x000fe400078f08ff */
[----:B------:R-:W-:-:S02]  /*11a70*/  @!P1 LEA.HI R6, R6, R6, RZ, 0x1 ;  /* 0x0000000606069211 */ /* 0x000fc400078f08ff */
[----:B------:R-:W-:Y:S02]  /*11a80*/  @!P3 LOP3.LUT R17, R8, 0xfffffffe, RZ, 0xc0, !PT ;  /* 0xfffffffe0811b812 */ /* 0x000fe400078ec0ff */
[----:B------:R-:W-:Y:S02]  /*11a90*/  @!P2 LOP3.LUT R7, R7, 0xfffffffe, RZ, 0xc0, !PT ;  /* 0xfffffffe0707a812 */ /* 0x000fe400078ec0ff */
[----:B------:R-:W-:Y:S01]  /*11aa0*/  @!P0 LEA.HI R0, R0, R0, RZ, 0x1 ;  /* 0x0000000000008211 */ /* 0x000fe200078f08ff */
[--C-:B------:R-:W-:Y:S01]  /*11ab0*/  @!P3 IMAD.WIDE R16, R17, 0x4, R12.reuse ;  /* 0x000000041110b825 */ /* 0x100fe200078e020c */
[C---:B------:R-:W-:Y:S02]  /*11ac0*/  IADD3 R20, R3.reuse, 0x48, RZ ;  /* 0x0000004803147810 */ /* 0x040fe40007ffe0ff */
[----:B------:R-:W-:Y:S01]  /*11ad0*/  IADD3 R19, R3, 0x50, RZ ;  /* 0x0000005003137810 */ /* 0x000fe20007ffe0ff */
[----:B--2---:R-:W-:Y:S01]  /*11ae0*/  @!P4 IMAD.WIDE R14, R9, 0x4, R12 ;  /* 0x00000004090ec825 */ /* 0x004fe200078e020c */
[----:B------:R-:W-:-:S03]  /*11af0*/  @!P1 LOP3.LUT R9, R6, 0xfffffffe, RZ, 0xc0, !PT ;  /* 0xfffffffe06099812 */ /* 0x000fc600078ec0ff */
[--C-:B------:R-:W-:Y:S01]  /*11b00*/  @!P2 IMAD.WIDE R6, R7, 0x4, R12.reuse ;  /* 0x000000040706a825 */ /* 0x100fe200078e020c */
[----:B------:R2:W-:Y:S03]  /*11b10*/  @!P4 ST.E.64 [R14.64], R106 ;  /* 0x0000006a0e00c985 */ /* 0x0005e6000c101b0c */
[--C-:B------:R-:W-:Y:S01]  /*11b20*/  @!P1 IMAD.WIDE R8, R9, 0x4, R12.reuse ;  /* 0x0000000409089825 */ /* 0x100fe200078e020c */
[----:B----4-:R-:W-:Y:S01]  /*11b30*/  @!P0 LOP3.LUT R11, R0, 0xfffffffe, RZ, 0xc0, !PT ;  /* 0xfffffffe000b8812 */ /* 0x010fe200078ec0ff */
[----:B------:R-:W-:Y:S01]  /*11b40*/  @!P3 ST.E.64 [R16.64], R118 ;  /* 0x000000761000b985 */ /* 0x000fe2000c101b0c */
[----:B------:R-:W-:Y:S02]  /*11b50*/  IADD3 R0, R3, 0x38, RZ ;  /* 0x0000003803007810 */ /* 0x000fe40007ffe0ff */
[----:B------:R-:W-:Y:S01]  /*11b60*/  ISETP.GE.AND P3, PT, R18, c[0x0][0x3c8], PT ;  /* 0x0000f20012007a0c */ /* 0x000fe20003f66270 */
[----:B------:R-:W-:Y:S01]  /*11b70*/  @!P0 IMAD.WIDE R10, R11, 0x4, R12 ;  /* 0x000000040b0a8825 */ /* 0x000fe200078e020c */
[----:B------:R-:W-:Y:S01]  /*11b80*/  ISETP.GE.AND P4, PT, R0, c[0x0][0x3c8], PT ;  /* 0x0000f20000007a0c */ /* 0x000fe20003f86270 */
[----:B------:R4:W-:Y:S01]  /*11b90*/  @!P2 ST.E.64 [R6.64], R122 ;  /* 0x0000007a0600a985 */ /* 0x0009e2000c101b0c */
[----:B------:R-:W-:-:S03]  /*11ba0*/  ISETP.GE.AND P2, PT, R20, c[0x0][0x3c8], PT ;  /* 0x0000f20014007a0c */ /* 0x000fc60003f46270 */
[----:B------:R1:W-:Y:S01]  /*11bb0*/  @!P1 ST.E.64 [R8.64], R130 ;  /* 0x0000008208009985 */ /* 0x0003e2000c101b0c */
[----:B------:R-:W-:-:S03]  /*11bc0*/  ISETP.GE.AND P1, PT, R19, c[0x0][0x3c8], PT ;  /* 0x0000f20013007a0c */ /* 0x000fc60003f26270 */
[----:B------:R3:W-:Y:S02]  /*11bd0*/  @!P0 ST.E.64 [R10.64], R54 ;  /* 0x000000360a008985 */ /* 0x0007e4000c101b0c */
[----:B------:R-:W-:Y:S02]  /*11be0*/  @!P3 LEA.HI R18, R18, R18, RZ, 0x1 ;  /* 0x000000121212b211 */ /* 0x000fe400078f08ff */
[----:B------:R-:W-:Y:S02]  /*11bf0*/  @!P4 LEA.HI R0, R0, R0, RZ, 0x1 ;  /* 0x000000000000c211 */ /* 0x000fe400078f08ff */
[----:B------:R-:W-:Y:S02]  /*11c00*/  @!P2 LEA.HI R20, R20, R20, RZ, 0x1 ;  /* 0x000000141414a211 */ /* 0x000fe400078f08ff */
[----:B--2---:R-:W-:Y:S02]  /*11c10*/  IADD3 R14, R3, 0x58, RZ ;  /* 0x00000058030e7810 */ /* 0x004fe40007ffe0ff */
[----:B------:R-:W-:-:S02]  /*11c20*/  @!P1 LEA.HI R19, R19, R19, RZ, 0x1 ;  /* 0x0000001313139211 */ /* 0x000fc400078f08ff */
[----:B------:R-:W-:Y:S02]  /*11c30*/  ISETP.GE.AND P0, PT, R14, c[0x0][0x3c8], PT ;  /* 0x0000f2000e007a0c */ /* 0x000fe40003f06270 */
[----:B------:R-:W-:Y:S02]  /*11c40*/  @!P1 LOP3.LUT R19, R19, 0xfffffffe, RZ, 0xc0, !PT ;  /* 0xfffffffe13139812 */ /* 0x000fe400078ec0ff */
[----:B----4-:R-:W-:-:S03]  /*11c50*/  @!P4 LOP3.LUT R7, R0, 0xfffffffe, RZ, 0xc0, !PT ;  /* 0xfffffffe0007c812 */ /* 0x010fc600078ec0ff */
[----:B------:R-:W-:Y:S01]  /*11c60*/  @!P1 IMAD.WIDE R16, R19, 0x4, R12 ;  /* 0x0000000413109825 */ /* 0x000fe200078e020c */
[----:B-1----:R-:W-:-:S03]  /*11c70*/  @!P3 LOP3.LUT R9, R18, 0xfffffffe, RZ, 0xc0, !PT ;  /* 0xfffffffe1209b812 */ /* 0x002fc600078ec0ff */
[--C-:B------:R-:W-:Y:S02]  /*11c80*/  @!P4 IMAD.WIDE R6, R7, 0x4, R12.reuse ;  /* 0x000000040706c825 */ /* 0x100fe400078e020c */
[----:B------:R-:W-:Y:S02]  /*11c90*/  @!P0 LEA.HI R14, R14, R14, RZ, 0x1 ;  /* 0x0000000e0e0e8211 */ /* 0x000fe400078f08ff */
[----:B---3--:R-:W-:Y:S01]  /*11ca0*/  @!P2 LOP3.LUT R11, R20, 0xfffffffe, RZ, 0xc0, !PT ;  /* 0xfffffffe140ba812 */ /* 0x008fe200078ec0ff */
[--C-:B------:R-:W-:Y:S01]  /*11cb0*/  @!P3 IMAD.WIDE R8, R9, 0x4, R12.reuse ;  /* 0x000000040908b825 */ /* 0x100fe200078e020c */
[----:B------:R-:W-:Y:S01]  /*11cc0*/  @!P0 LOP3.LUT R15, R14, 0xfffffffe, RZ, 0xc0, !PT ;  /* 0xfffffffe0e0f8812 */ /* 0x000fe200078ec0ff */
[----:B------:R1:W-:Y:S02]  /*11cd0*/  @!P4 ST.E.64 [R6.64], R66 ;  /* 0x000000420600c985 */ /* 0x0003e4000c101b0c */
[--C-:B------:R-:W-:Y:S02]  /*11ce0*/  @!P2 IMAD.WIDE R10, R11, 0x4, R12.reuse ;  /* 0x000000040b0aa825 */ /* 0x100fe400078e020c */
[----:B------:R1:W-:Y:S02]  /*11cf0*/  @!P3 ST.E.64 [R8.64], R70 ;  /* 0x000000460800b985 */ /* 0x0003e4000c101b0c */
[----:B------:R-:W-:-:S02]  /*11d00*/  @!P0 IMAD.WIDE R12, R15, 0x4, R12 ;  /* 0x000000040f0c8825 */ /* 0x000fc400078e020c */
[----:B------:R1:W-:Y:S04]  /*11d10*/  @!P2 ST.E.64 [R10.64], R82 ;  /* 0x000000520a00a985 */ /* 0x0003e8000c101b0c */
[----:B------:R1:W-:Y:S04]  /*11d20*/  @!P1 ST.E.64 [R16.64], R86 ;  /* 0x0000005610009985 */ /* 0x0003e8000c101b0c */
[----:B------:R1:W-:Y:S02]  /*11d30*/  @!P0 ST.E.64 [R12.64], R98 ;  /* 0x000000620c008985 */ /* 0x0003e4000c101b0c */
.L_x_536:
[----:B------:R-:W-:Y:S05]  /*11d40*/  BSYNC B0 ;  /* 0x0000000000007941 */ /* 0x000fea0003800000 */
.L_x_535:
[----:B-1----:R1:W4:Y:S01]  /*11d50*/  SHFL.IDX PT, R11, R4, 0x2, 0x1c1f ;  /* 0x005c1f00040b7f89 */ /* 0x00232200000e0000 */
[----:B------:R-:W-:Y:S03]  /*11d60*/  BSSY B0, `(.L_x_537) ;  /* 0x0000048000007945 */ /* 0x000fe60003800000 */
[----:B------:R1:W3:Y:S01]  /*11d70*/  SHFL.IDX PT, R10, R5, 0x2, 0x1c1f ;  /* 0x005c1f00050a7f89 */ /* 0x0002e200000e0000 */
[----:B------:R-:W-:Y:S05]  /*11d80*/  @P6 BRA `(.L_x_538) ;  /* 0x0000045000006947 */ /* 0x000fea0003800000 */
[C---:B------:R-:W-:Y:S02]  /*11d90*/  IADD3 R9, R3.reuse, 0x8, RZ ;  /* 0x0000000803097810 */ /* 0x040fe40007ffe0ff */
[----:B--2---:R-:W-:-:S02]  /*11da0*/  IADD3 R8, R3, 0x10, RZ ;  /* 0x0000001003087810 */ /* 0x004fc40007ffe0ff */
[----:B------:R-:W-:Y:S02]  /*11db0*/  ISETP.GE.AND P4, PT, R9, c[0x0][0x3c8], PT ;  /* 0x0000f20009007a0c */ /* 0x000fe40003f86270 */
[C---:B------:R-:W-:Y:S02]  /*11dc0*/  IADD3 R7, R3.reuse, 0x18, RZ ;  /* 0x0000001803077810 */ /* 0x040fe40007ffe0ff */
[C---:B------:R-:W-:Y:S02]  /*11dd0*/  IADD3 R6, R3.reuse, 0x20, RZ ;  /* 0x0000002003067810 */ /* 0x040fe40007ffe0ff */
[C---:B------:R-:W-:Y:S02]  /*11de0*/  IADD3 R0, R3.reuse, 0x28, RZ ;  /* 0x0000002803007810 */ /* 0x040fe40007ffe0ff */
[----:B------:R-:W-:Y:S02]  /*11df0*/  ISETP.GE.AND P3, PT, R8, c[0x0][0x3c8], PT ;  /* 0x0000f20008007a0c */ /* 0x000fe40003f66270 */
[----:B------:R-:W-:-:S02]  /*11e00*/  ISETP.GE.AND P5, PT, R3, c[0x0][0x3c8], PT ;  /* 0x0000f20003007a0c */ /* 0x000fc40003fa6270 */
[----:B------:R-:W-:Y:S02]  /*11e10*/  ISETP.GE.AND P2, PT, R7, c[0x0][0x3c8], PT ;  /* 0x0000f20007007a0c */ /* 0x000fe40003f46270 */
[----:B------:R-:W-:Y:S02]  /*11e20*/  ISETP.GE.AND P1, PT, R6, c[0x0][0x3c8], PT ;  /* 0x0000f20006007a0c */ /* 0x000fe40003f26270 */
[----:B------:R-:W-:Y:S02]  /*11e30*/  ISETP.GE.AND P0, PT, R0, c[0x0][0x3c8], PT ;  /* 0x0000f20000007a0c */ /* 0x000fe40003f06270 */
[----:B------:R-:W-:Y:S02]  /*11e40*/  @!P4 LEA.HI R9, R9, R9, RZ, 0x1 ;  /* 0x000000090909c211 */ /* 0x000fe400078f08ff */
[C---:B------:R-:W-:Y:S02]  /*11e50*/  IADD3 R18, R3.reuse, 0x38, RZ ;  /* 0x0000003803127810 */ /* 0x040fe40007ffe0ff */
[----:B------:R-:W-:Y:S01]  /*11e60*/  @!P3 LEA.HI R8, R8, R8, RZ, 0x1 ;  /* 0x000000080808b211 */ /* 0x000fe200078f08ff */
[----:B---34-:R-:W-:Y:S01]  /*11e70*/  @!P5 IMAD.WIDE R12, R3, 0x4, R10 ;  /* 0x00000004030cd825 */ /* 0x018fe200078e020a */
[----:B------:R-:W-:-:S02]  /*11e80*/  @!P4 LOP3.LUT R9, R9, 0xfffffffe, RZ, 0xc0, !PT ;  /* 0xfffffffe0909c812 */ /* 0x000fc400078ec0ff */
[----:B------:R-:W-:Y:S02]  /*11e90*/  @!P2 LEA.HI R7, R7, R7, RZ, 0x1 ;  /* 0x000000070707a211 */ /* 0x000fe400078f08ff */
[----:B------:R-:W-:Y:S01]  /*11ea0*/  @!P1 LEA.HI R6, R6, R6, RZ, 0x1 ;  /* 0x0000000606069211 */ /* 0x000fe200078f08ff */
[--C-:B------:R-:W-:Y:S01]  /*11eb0*/  @!P4 IMAD.WIDE R16, R9, 0x4, R10.reuse ;  /* 0x000000040910c825 */ /* 0x100fe200078e020a */
[----:B------:R-:W-:Y:S01]  /*11ec0*/  @!P0 LEA.HI R0, R0, R0, RZ, 0x1 ;  /* 0x0000000000008211 */ /* 0x000fe200078f08ff */
[----:B------:R2:W-:Y:S01]  /*11ed0*/  @!P5 ST.E.64 [R12.64], R140 ;  /* 0x0000008c0c00d985 */ /* 0x0005e2000c101b0c */
[----:B------:R-:W-:Y:S02]  /*11ee0*/  @!P3 LOP3.LUT R15, R8, 0xfffffffe, RZ, 0xc0, !PT ;  /* 0xfffffffe080fb812 */ /* 0x000fe400078ec0ff */
[----:B------:R-:W-:Y:S01]  /*11ef0*/  @!P2 LOP3.LUT R7, R7, 0xfffffffe, RZ, 0xc0, !PT ;  /* 0xfffffffe0707a812 */ /* 0x000fe200078ec0ff */
[----:B------:R3:W-:Y:S01]  /*11f00*/  @!P4 ST.E.64 [R16.64], R136 ;  /* 0x000000881000c985 */ /* 0x0007e2000c101b0c */
[----:B------:R-:W-:Y:S01]  /*11f10*/  @!P1 LOP3.LUT R9, R6, 0xfffffffe, RZ, 0xc0, !PT ;  /* 0xfffffffe06099812 */ /* 0x000fe200078ec0ff */
[----:B------:R-:W-:Y:S01]  /*11f20*/  @!P3 IMAD.WIDE R14, R15, 0x4, R10 ;  /* 0x000000040f0eb825 */ /* 0x000fe200078e020a */
[----:B------:R-:W-:-:S02]  /*11f30*/  IADD3 R20, R3, 0x40, RZ ;  /* 0x0000004003147810 */ /* 0x000fc40007ffe0ff */
[----:B------:R-:W-:Y:S01]  /*11f40*/  IADD3 R19, R3, 0x48, RZ ;  /* 0x0000004803137810 */ /* 0x000fe20007ffe0ff */
[--C-:B------:R-:W-:Y:S01]  /*11f50*/  @!P2 IMAD.WIDE R6, R7, 0x4, R10.reuse ;  /* 0x000000040706a825 */ /* 0x100fe200078e020a */
[----:B------:R-:W-:Y:S01]  /*11f60*/  @!P3 ST.E.64 [R14.64], R108 ;  /* 0x0000006c0e00b985 */ /* 0x000fe2000c101b0c */
[----:B------:R-:W-:Y:S02]  /*11f70*/  ISETP.GE.AND P4, PT, R18, c[0x0][0x3c8], PT ;  /* 0x0000f20012007a0c */ /* 0x000fe40003f86270 */
[----:B------:R-:W-:Y:S01]  /*11f80*/  @!P1 IMAD.WIDE R8, R9, 0x4, R10 ;  /* 0x0000000409089825 */ /* 0x000fe200078e020a */
[----:B------:R-:W-:Y:S01]  /*11f90*/  @!P2 ST.E.64 [R6.64], R112 ;  /* 0x000000700600a985 */ /* 0x000fe2000c101b0c */
[----:B------:R-:W-:Y:S02]  /*11fa0*/  ISETP.GE.AND P3, PT, R20, c[0x0][0x3c8], PT ;  /* 0x0000f20014007a0c */ /* 0x000fe40003f66270 */
[----:B------:R-:W-:Y:S01]  /*11fb0*/  ISETP.GE.AND P2, PT, R19, c[0x0][0x3c8], PT ;  /* 0x0000f20013007a0c */ /* 0x000fe20003f46270 */
[----:B------:R4:W-:Y:S06]  /*11fc0*/  @!P1 ST.E.64 [R8.64], R124 ;  /* 0x0000007c08009985 */ /* 0x0009ec000c101b0c */
[----:B------:R-:W-:-:S02]  /*11fd0*/  @!P4 LEA.HI R18, R18, R18, RZ, 0x1 ;  /* 0x000000121212c211 */ /* 0x000fc400078f08ff */
[----:B--2---:R-:W-:Y:S02]  /*11fe0*/  @!P0 LOP3.LUT R13, R0, 0xfffffffe, RZ, 0xc0, !PT ;  /* 0xfffffffe000d8812 */ /* 0x004fe400078ec0ff */
[C---:B------:R-:W-:Y:S02]  /*11ff0*/  IADD3 R0, R3.reuse, 0x30, RZ ;  /* 0x0000003003007810 */ /* 0x040fe40007ffe0ff */
[----:B---3--:R-:W-:Y:S01]  /*12000*/  IADD3 R17, R3, 0x50, RZ ;  /* 0x0000005003117810 */ /* 0x008fe20007ffe0ff */
[----:B------:R-:W-:Y:S01]  /*12010*/  @!P0 IMAD.WIDE R12, R13, 0x4, R10 ;  /* 0x000000040d0c8825 */ /* 0x000fe200078e020a */
[----:B------:R-:W-:Y:S02]  /*12020*/  ISETP.GE.AND P5, PT, R0, c[0x0][0x3c8], PT ;  /* 0x0000f20000007a0c */ /* 0x000fe40003fa6270 */
[----:B------:R-:W-:Y:S02]  /*12030*/  IADD3 R16, R3, 0x58, RZ ;  /* 0x0000005803107810 */ /* 0x000fe40007ffe0ff */
[----:B------:R2:W-:Y:S01]  /*12040*/  @!P0 ST.E.64 [R12.64], R132 ;  /* 0x000000840c008985 */ /* 0x0005e2000c101b0c */
[----:B------:R-:W-:-:S02]  /*12050*/  ISETP.GE.AND P1, PT, R17, c[0x0][0x3c8], PT ;  /* 0x0000f20011007a0c */ /* 0x000fc40003f26270 */
[----:B------:R-:W-:Y:S02]  /*12060*/  ISETP.GE.AND P0, PT, R16, c[0x0][0x3c8], PT ;  /* 0x0000f20010007a0c */ /* 0x000fe40003f06270 */
[----:B------:R-:W-:Y:S02]  /*12070*/  @!P3 LEA.HI R20, R20, R20, RZ, 0x1 ;  /* 0x000000141414b211 */ /* 0x000fe400078f08ff */
[----:B------:R-:W-:Y:S02]  /*12080*/  @!P2 LEA.HI R19, R19, R19, RZ, 0x1 ;  /* 0x000000131313a211 */ /* 0x000fe400078f08ff */
[----:B------:R-:W-:Y:S02]  /*12090*/  @!P5 LEA.HI R0, R0, R0, RZ, 0x1 ;  /* 0x000000000000d211 */ /* 0x000fe400078f08ff */
[----:B----4-:R-:W-:Y:S02]  /*120a0*/  @!P4 LOP3.LUT R9, R18, 0xfffffffe, RZ, 0xc0, !PT ;  /* 0xfffffffe1209c812 */ /* 0x010fe400078ec0ff */
[----:B------:R-:W-:-:S02]  /*120b0*/  @!P5 LOP3.LUT R7, R0, 0xfffffffe, RZ, 0xc0, !PT ;  /* 0xfffffffe0007d812 */ /* 0x000fc400078ec0ff */
[----:B------:R-:W-:Y:S01]  /*120c0*/  @!P1 LEA.HI R17, R17, R17, RZ, 0x1 ;  /* 0x0000001111119211 */ /* 0x000fe200078f08ff */
[--C-:B------:R-:W-:Y:S01]  /*120d0*/  @!P4 IMAD.WIDE R8, R9, 0x4, R10.reuse ;  /* 0x000000040908c825 */ /* 0x100fe200078e020a */
[----:B------:R-:W-:Y:S02]  /*120e0*/  @!P0 LEA.HI R16, R16, R16, RZ, 0x1 ;  /* 0x0000001010108211 */ /* 0x000fe400078f08ff */
[----:B------:R-:W-:Y:S01]  /*120f0*/  @!P2 LOP3.LUT R19, R19, 0xfffffffe, RZ, 0xc0, !PT ;  /* 0xfffffffe1313a812 */ /* 0x000fe200078ec0ff */
[--C-:B------:R-:W-:Y:S01]  /*12100*/  @!P5 IMAD.WIDE R6, R7, 0x4, R10.reuse ;  /* 0x000000040706d825 */ /* 0x100fe200078e020a */
[----:B------:R-:W-:Y:S02]  /*12110*/  @!P1 LOP3.LUT R17, R17, 0xfffffffe, RZ, 0xc0, !PT ;  /* 0xfffffffe11119812 */ /* 0x000fe400078ec0ff */
[----:B------:R-:W-:Y:S01]  /*12120*/  @!P0 LOP3.LUT R15, R16, 0xfffffffe, RZ, 0xc0, !PT ;  /* 0xfffffffe100f8812 */ /* 0x000fe200078ec0ff */
[--C-:B------:R-:W-:Y:S01]  /*12130*/  @!P2 IMAD.WIDE R18, R19, 0x4, R10.reuse ;  /* 0x000000041312a825 */ /* 0x100fe200078e020a */
[----:B------:R3:W-:Y:S03]  /*12140*/  @!P5 ST.E.64 [R6.64], R56 ;  /* 0x000000380600d985 */ /* 0x0007e6000c101b0c */
[--C-:B------:R-:W-:Y:S01]  /*12150*/  @!P1 IMAD.WIDE R16, R17, 0x4, R10.reuse ;  /* 0x0000000411109825 */ /* 0x100fe200078e020a */
[----:B--2---:R-:W-:Y:S01]  /*12160*/  @!P3 LOP3.LUT R13, R20, 0xfffffffe, RZ, 0xc0, !PT ;  /* 0xfffffffe140db812 */ /* 0x004fe200078ec0ff */
[----:B------:R3:W-:Y:S04]  /*12170*/  @!P4 ST.E.64 [R8.64], R60 ;  /* 0x0000003c0800c985 */ /* 0x0007e8000c101b0c */
[----:B------:R-:W-:-:S04]  /*12180*/  @!P3 IMAD.WIDE R12, R13, 0x4, R10 ;  /* 0x000000040d0cb825 */ /* 0x000fc800078e020a */
[----:B------:R-:W-:Y:S01]  /*12190*/  @!P0 IMAD.WIDE R10, R15, 0x4, R10 ;  /* 0x000000040f0a8825 */ /* 0x000fe200078e020a */
[----:B------:R3:W-:Y:S04]  /*121a0*/  @!P3 ST.E.64 [R12.64], R72 ;  /* 0x000000480c00b985 */ /* 0x0007e8000c101b0c */
[----:B------:R3:W-:Y:S04]  /*121b0*/  @!P2 ST.E.64 [R18.64], R76 ;  /* 0x0000004c1200a985 */ /* 0x0007e8000c101b0c */
[----:B------:R3:W-:Y:S04]  /*121c0*/  @!P1 ST.E.64 [R16.64], R88 ;  /* 0x0000005810009985 */ /* 0x0007e8000c101b0c */
[----:B------:R3:W-:Y:S02]  /*121d0*/  @!P0 ST.E.64 [R10.64], R92 ;  /* 0x0000005c0a008985 */ /* 0x0007e4000c101b0c */
.L_x_538:
[----:B------:R-:W-:Y:S05]  /*121e0*/  BSYNC B0 ;  /* 0x0000000000007941 */ /* 0x000fea0003800000 */
.L_x_537:
[----:B------:R-:W-:Y:S01]  /*121f0*/  ISETP.NE.AND P0, PT, R2, RZ, PT ;  /* 0x000000ff0200720c */ /* 0x000fe20003f05270 */
[----:B---3--:R3:W1:Y:S04]  /*12200*/  SHFL.IDX PT, R9, R4, 0x3, 0x1c1f ;  /* 0x007c1f0004097f89 */ /* 0x00866800000e0000 */
[----:B--2---:R3:W2:Y:S08]  /*12210*/  SHFL.IDX PT, R8, R5, 0x3, 0x1c1f ;  /* 0x007c1f0005087f89 */ /* 0x0046b000000e0000 */
[----:B------:R-:W-:Y:S05]  /*12220*/  @P0 EXIT ;  /* 0x000000000000094d */ /* 0x000fea0003800000 */
[C---:B------:R-:W-:Y:S02]  /*12230*/  IADD3 R6, R3.reuse, 0x8, RZ ;  /* 0x0000000803067810 */ /* 0x040fe40007ffe0ff */
[----:B-1-3--:R-:W-:-:S02]  /*12240*/  IADD3 R5, R3, 0x10, RZ ;  /* 0x0000001003057810 */ /* 0x00afc40007ffe0ff */
        /* <DEDUP_REMOVED lines=11> */
[----:B--2-4-:R-:W-:Y:S01]  /*12300*/  @!P3 IMAD.WIDE R10, R3, 0x4, R8 ;  /* 0x00000004030ab825 */ /* 0x014fe200078e0208 */
[----:B------:R-:W-:-:S02]  /*12310*/  @!P2 LOP3.LUT R6, R6, 0xfffffffe, RZ, 0xc0, !PT ;  /* 0xfffffffe0606a812 */ /* 0x000fc400078ec0ff */
[----:B------:R-:W-:Y:S02]  /*12320*/  @!P1 LOP3.LUT R5, R5, 0xfffffffe, RZ, 0xc0, !PT ;  /* 0xfffffffe05059812 */ /* 0x000fe400078ec0ff */
[----:B------:R-:W-:Y:S01]  /*12330*/  @!P0 LOP3.LUT R4, R4, 0xfffffffe, RZ, 0xc0, !PT ;  /* 0xfffffffe04048812 */ /* 0x000fe200078ec0ff */
[--C-:B------:R-:W-:Y:S01]  /*12340*/  @!P2 IMAD.WIDE R6, R6, 0x4, R8.reuse ;  /* 0x000000040606a825 */ /* 0x100fe200078e0208 */
[----:B------:R-:W-:Y:S01]  /*12350*/  ISETP.GE.AND P5, PT, R0, c[0x0][0x3c8], PT ;  /* 0x0000f20000007a0c */ /* 0x000fe20003fa6270 */
[----:B------:R-:W-:Y:S01]  /*12360*/  @!P3 ST.E.64 [R10.64], R142 ;  /* 0x0000008e0a00b985 */ /* 0x000fe2000c101b0c */
[----:B------:R-:W-:Y:S01]  /*12370*/  IADD3 R18, R3, 0x30, RZ ;  /* 0x0000003003127810 */ /* 0x000fe20007ffe0ff */
[--C-:B------:R-:W-:Y:S01]  /*12380*/  @!P1 IMAD.WIDE R12, R5, 0x4, R8.reuse ;  /* 0x00000004050c9825 */ /* 0x100fe200078e0208 */
[C---:B------:R-:W-:Y:S01]  /*12390*/  IADD3 R17, R3.reuse, 0x38, RZ ;  /* 0x0000003803117810 */ /* 0x040fe20007ffe0ff */
[----:B------:R1:W-:Y:S01]  /*123a0*/  @!P2 ST.E.64 [R6.64], R138 ;  /* 0x0000008a0600a985 */ /* 0x0003e2000c101b0c */
[C---:B------:R-:W-:Y:S01]  /*123b0*/  IADD3 R16, R3.reuse, 0x40, RZ ;  /* 0x0000004003107810 */ /* 0x040fe20007ffe0ff */
[----:B------:R-:W-:Y:S01]  /*123c0*/  @!P0 IMAD.WIDE R4, R4, 0x4, R8 ;  /* 0x0000000404048825 */ /* 0x000fe200078e0208 */
[C---:B------:R-:W-:Y:S01]  /*123d0*/  IADD3 R15, R3.reuse, 0x48, RZ ;  /* 0x00000048030f7810 */ /* 0x040fe20007ffe0ff */
[----:B------:R-:W-:Y:S01]  /*123e0*/  @!P1 ST.E.64 [R12.64], R110 ;  /* 0x0000006e0c009985 */ /* 0x000fe2000c101b0c */
[----:B------:R-:W-:-:S02]  /*123f0*/  IADD3 R14, R3, 0x50, RZ ;  /* 0x00000050030e7810 */ /* 0x000fc40007ffe0ff */
[----:B------:R-:W-:Y:S01]  /*12400*/  ISETP.GE.AND P4, PT, R18, c[0x0][0x3c8], PT ;  /* 0x0000f20012007a0c */ /* 0x000fe20003f86270 */
[----:B------:R2:W-:Y:S01]  /*12410*/  @!P0 ST.E.64 [R4.64], R114 ;  /* 0x0000007204008985 */ /* 0x0005e2000c101b0c */
[----:B------:R-:W-:Y:S02]  /*12420*/  ISETP.GE.AND P3, PT, R17, c[0x0][0x3c8], PT ;  /* 0x0000f20011007a0c */ /* 0x000fe40003f66270 */
[----:B------:R-:W-:Y:S02]  /*12430*/  ISETP.GE.AND P2, PT, R16, c[0x0][0x3c8], PT ;  /* 0x0000f20010007a0c */ /* 0x000fe40003f46270 */
[----:B------:R-:W-:Y:S02]  /*12440*/  ISETP.GE.AND P1, PT, R15, c[0x0][0x3c8], PT ;  /* 0x0000f2000f007a0c */ /* 0x000fe40003f26270 */
[----:B------:R-:W-:Y:S02]  /*12450*/  ISETP.GE.AND P0, PT, R14, c[0x0][0x3c8], PT ;  /* 0x0000f2000e007a0c */ /* 0x000fe40003f06270 */
[----:B------:R-:W-:-:S02]  /*12460*/  @!P6 LEA.HI R2, R2, R2, RZ, 0x1 ;  /* 0x000000020202e211 */ /* 0x000fc400078f08ff */
[----:B------:R-:W-:Y:S02]  /*12470*/  @!P5 LEA.HI R0, R0, R0, RZ, 0x1 ;  /* 0x000000000000d211 */ /* 0x000fe400078f08ff */
[----:B------:R-:W-:Y:S02]  /*12480*/  @!P4 LEA.HI R18, R18, R18, RZ, 0x1 ;  /* 0x000000121212c211 */ /* 0x000fe400078f08ff */
[----:B------:R-:W-:Y:S02]  /*12490*/  @!P3 LEA.HI R17, R17, R17, RZ, 0x1 ;  /* 0x000000111111b211 */ /* 0x000fe400078f08ff */
[----:B------:R-:W-:Y:S02]  /*124a0*/  @!P2 LEA.HI R16, R16, R16, RZ, 0x1 ;  /* 0x000000101010a211 */ /* 0x000fe400078f08ff */
[----:B------:R-:W-:Y:S02]  /*124b0*/  @!P1 LEA.HI R15, R15, R15, RZ, 0x1 ;  /* 0x0000000f0f0f9211 */ /* 0x000fe400078f08ff */
[----:B-1----:R-:W-:-:S02]  /*124c0*/  @!P5 LOP3.LUT R7, R0, 0xfffffffe, RZ, 0xc0, !PT ;  /* 0xfffffffe0007d812 */ /* 0x002fc400078ec0ff */
[----:B------:R-:W-:Y:S02]  /*124d0*/  @!P0 LEA.HI R14, R14, R14, RZ, 0x1 ;  /* 0x0000000e0e0e8211 */ /* 0x000fe400078f08ff */
[----:B------:R-:W-:Y:S01]  /*124e0*/  @!P4 LOP3.LUT R11, R18, 0xfffffffe, RZ, 0xc0, !PT ;  /* 0xfffffffe120bc812 */ /* 0x000fe200078ec0ff */
[--C-:B------:R-:W-:Y:S01]  /*124f0*/  @!P5 IMAD.WIDE R6, R7, 0x4, R8.reuse ;  /* 0x000000040706d825 */ /* 0x100fe200078e0208 */
[----:B------:R-:W-:Y:S02]  /*12500*/  @!P3 LOP3.LUT R17, R17, 0xfffffffe, RZ, 0xc0, !PT ;  /* 0xfffffffe1111b812 */ /* 0x000fe400078ec0ff */
[----:B--2---:R-:W-:Y:S02]  /*12510*/  @!P6 LOP3.LUT R5, R2, 0xfffffffe, RZ, 0xc0, !PT ;  /* 0xfffffffe0205e812 */ /* 0x004fe400078ec0ff */
[----:B------:R-:W-:Y:S02]  /*12520*/  @!P2 LOP3.LUT R13, R16, 0xfffffffe, RZ, 0xc0, !PT ;  /* 0xfffffffe100da812 */ /* 0x000fe400078ec0ff */
[----:B------:R-:W-:Y:S01]  /*12530*/  @!P1 LOP3.LUT R15, R15, 0xfffffffe, RZ, 0xc0, !PT ;  /* 0xfffffffe0f0f9812 */ /* 0x000fe200078ec0ff */
[----:B------:R-:W-:Y:S01]  /*12540*/  @!P6 IMAD.WIDE R4, R5, 0x4, R8 ;  /* 0x000000040504e825 */ /* 0x000fe200078e0208 */
[----:B------:R-:W-:-:S03]  /*12550*/  IADD3 R3, R3, 0x58, RZ ;  /* 0x0000005803037810 */ /* 0x000fc60007ffe0ff */
[--C-:B------:R-:W-:Y:S01]  /*12560*/  @!P2 IMAD.WIDE R12, R13, 0x4, R8.reuse ;  /* 0x000000040d0ca825 */ /* 0x100fe200078e0208 */
[----:B------:R1:W-:Y:S04]  /*12570*/  @!P6 ST.E.64 [R4.64], R126 ;  /* 0x0000007e0400e985 */ /* 0x0003e8000c101b0c */
[----:B------:R2:W-:Y:S01]  /*12580*/  @!P5 ST.E.64 [R6.64], R134 ;  /* 0x000000860600d985 */ /* 0x0005e2000c101b0c */
[----:B-1----:R-:W-:Y:S01]  /*12590*/  @!P0 LOP3.LUT R5, R14, 0xfffffffe, RZ, 0xc0, !PT ;  /* 0xfffffffe0e058812 */ /* 0x002fe200078ec0ff */
[----:B------:R-:W-:-:S04]  /*125a0*/  @!P1 IMAD.WIDE R14, R15, 0x4, R8 ;  /* 0x000000040f0e9825 */ /* 0x000fc800078e0208 */
[----:B--2---:R-:W-:-:S04]  /*125b0*/  @!P4 IMAD.WIDE R6, R11, 0x4, R8 ;  /* 0x000000040b06c825 */ /* 0x004fc800078e0208 */
[--C-:B------:R-:W-:Y:S01]  /*125c0*/  @!P3 IMAD.WIDE R10, R17, 0x4, R8.reuse ;  /* 0x00000004110ab825 */ /* 0x100fe200078e0208 */
[----:B------:R1:W-:Y:S03]  /*125d0*/  @!P4 ST.E.64 [R6.64], R58 ;  /* 0x0000003a0600c985 */ /* 0x0003e6000c101b0c */
[----:B------:R-:W-:Y:S01]  /*125e0*/  @!P0 IMAD.WIDE R4, R5, 0x4, R8 ;  /* 0x0000000405048825 */ /* 0x000fe200078e0208 */
[----:B------:R1:W-:Y:S04]  /*125f0*/  @!P3 ST.E.64 [R10.64], R62 ;  /* 0x0000003e0a00b985 */ /* 0x0003e8000c101b0c */
[----:B------:R1:W-:Y:S04]  /*12600*/  @!P2 ST.E.64 [R12.64], R74 ;  /* 0x0000004a0c00a985 */ /* 0x0003e8000c101b0c */
        /* <DEDUP_REMOVED lines=9> */
.L_x_532:
        /* <DEDUP_REMOVED lines=10> */
[----:B------:R-:W-:Y:S01]  /*12740*/  USHF.R.S32.HI UR6, URZ, 0x1f, UR8 ;  /* 0x0000001f3f067899 */ /* 0x000fe20008011408 */
[----:B------:R-:W-:Y:S01]  /*12750*/  ISETP.NE.AND P0, PT, R0, 0x1, PT ;  /* 0x000000010000780c */ /* 0x000fe20003f05270 */
[----:B------:R-:W-:Y:S01]  /*12760*/  ULDC.64 UR4, c[0x0][0x4d0] ;  /* 0x0001340000047ab9 */ /* 0x000fe20000000a00 */
[----:B------:R-:W2:Y:S01]  /*12770*/  S2R R3, SR_CTAID.Y ;  /* 0x0000000000037919 */ /* 0x000ea20000002600 */
[----:B------:R-:W-:Y:S01]  /*12780*/  UIMAD UR6, UR6, UR4, URZ ;  /* 0x00000004060672a4 */ /* 0x000fe2000f8e023f */
[----:B------:R-:W-:Y:S01]  /*12790*/  IADD3 R2, RZ, -UR8, RZ ;  /* 0x80000008ff027c10 */ /* 0x000fe2000fffe0ff */
[----:B------:R-:W-:Y:S01]  /*127a0*/  UIMAD.WIDE.U32 UR10, UR8, UR4, URZ ;  /* 0x00000004080a72a5 */ /* 0x000fe2000f8e003f */
[----:B------:R-:W-:Y:S01]  /*127b0*/  MOV R6, R7 ;  /* 0x0000000700067202 */ /* 0x000fe20000000f00 */
[----:B------:R-:W-:-:S04]  /*127c0*/  UIMAD UR4, UR8, UR5, UR6 ;  /* 0x00000005080472a4 */ /* 0x000fc8000f8e0206 */
[----:B------:R-:W-:Y:S01]  /*127d0*/  UIADD3 UR4, UR11, UR4, URZ ;  /* 0x000000040b047290 */ /* 0x000fe2000fffe03f */
[----:B------:R-:W-:Y:S01]  /*127e0*/  MOV R9, UR11 ;  /* 0x0000000b00097c02 */ /* 0x000fe20008000f00 */
[----:B------:R-:W-:-:S04]  /*127f0*/  @P0 IMAD.HI.U32 R4, R7, c[0x0][0x4ec], RZ ;  /* 0x00013b0007040a27 */ /* 0x000fc800078e00ff */
[----:B------:R-:W-:Y:S01]  /*12800*/  IMAD.U32 R8, RZ, RZ, UR10 ;  /* 0x0000000aff087e24 */ /* 0x000fe2000f8e00ff */
[----:B------:R-:W-:Y:S01]  /*12810*/  @P0 SHF.R.U32.HI R6, RZ, c[0x0][0x4f0], R4 ;  /* 0x00013c00ff060a19 */ /* 0x000fe20000011604 */
[----:B------:R-:W-:Y:S01]  /*12820*/  IMAD.U32 R9, RZ, RZ, UR4 ;  /* 0x00000004ff097e24 */ /* 0x000fe2000f8e00ff */
[----:B-1----:R-:W-:-:S03]  /*12830*/  SHF.R.S32.HI R0, RZ, 0x1f, R5 ;  /* 0x0000001fff007819 */ /* 0x002fc60000011405 */
[----:B------:R-:W-:Y:S01]  /*12840*/  IMAD.WIDE.U32 R8, R5, c[0x0][0x4d8], R8 ;  /* 0x0001360005087a25 */ /* 0x000fe200078e0008 */
[----:B------:R-:W-:-:S03]  /*12850*/  IADD3 R4, -R6, RZ, RZ ;  /* 0x000000ff06047210 */ /* 0x000fc60007ffe1ff */
[----:B------:R-:W-:Y:S02]  /*12860*/  IMAD R0, R0, c[0x0][0x4d8], RZ ;  /* 0x0001360000007a24 */ /* 0x000fe400078e02ff */
[----:B--2---:R-:W-:Y:S02]  /*12870*/  IMAD R2, R2, c[0x0][0x550], R3 ;  /* 0x0001540002027a24 */ /* 0x004fe400078e0203 */
[----:B------:R-:W-:Y:S02]  /*12880*/  IMAD R0, R5, c[0x0][0x4dc], R0 ;  /* 0x0001370005007a24 */ /* 0x000fe400078e0200 */
[----:B------:R-:W-:Y:S01]  /*12890*/  IMAD R4, R4, c[0x0][0x4e8], R7 ;  /* 0x00013a0004047a24 */ /* 0x000fe200078e0207 */
[----:B------:R-:W-:Y:S01]  /*128a0*/  SHF.R.S32.HI R3, RZ, 0x1f, R2 ;  /* 0x0000001fff037819 */ /* 0x000fe20000011402 */
[----:B------:R-:W-:Y:S01]  /*128b0*/  IMAD.IADD R9, R0, 0x1, R9 ;  /* 0x0000000100097824 */ /* 0x000fe200078e0209 */
[----:B------:R-:W-:-:S03]  /*128c0*/  SHF.R.S32.HI R0, RZ, 0x1f, R6 ;  /* 0x0000001fff007819 */ /* 0x000fc60000011406 */
[----:B------:R-:W-:Y:S02]  /*128d0*/  IMAD R3, R3, c[0x0][0x4e0], RZ ;  /* 0x0001380003037a24 */ /* 0x000fe400078e02ff */
[----:B------:R-:W-:-:S04]  /*128e0*/  IMAD.WIDE.U32 R8, R2, c[0x0][0x4e0], R8 ;  /* 0x0001380002087a25 */ /* 0x000fc800078e0008 */
[----:B------:R-:W-:Y:S01]  /*128f0*/  IMAD R3, R2, c[0x0][0x4e4], R3 ;  /* 0x0001390002037a24 */ /* 0x000fe200078e0203 */
[----:B------:R-:W-:Y:S02]  /*12900*/  SHF.R.S32.HI R2, RZ, 0x1f, R4 ;  /* 0x0000001fff027819 */ /* 0x000fe40000011404 */
[----:B------:R-:W-:-:S03]  /*12910*/  IADD3 R6, P0, R6, R8, RZ ;  /* 0x0000000806067210 */ /* 0x000fc60007f1e0ff */
[----:B------:R-:W-:Y:S01]  /*12920*/  IMAD R5, R2, c[0x0][0x4c8], RZ ;  /* 0x0001320002057a24 */ /* 0x000fe200078e02ff */
[----:B------:R-:W-:-:S03]  /*12930*/  IADD3.X R7, R0, R9, R3, P0, !PT ;  /* 0x0000000900077210 */ /* 0x000fc600007fe403 */
[C---:B------:R-:W-:Y:S02]  /*12940*/  IMAD R5, R4.reuse, c[0x0][0x4cc], R5 ;  /* 0x0001330004057a24 */ /* 0x040fe400078e0205 */
[----:B------:R-:W-:-:S05]  /*12950*/  IMAD.WIDE.U32 R6, R4, c[0x0][0x4c8], R6 ;  /* 0x0001320004067a25 */ /* 0x000fca00078e0006 */
[----:B------:R-:W-:Y:S02]  /*12960*/  IADD3 R5, R7, R5, RZ ;  /* 0x0000000507057210 */ /* 0x000fe40007ffe0ff */
[----:B------:R-:W-:-:S04]  /*12970*/  LEA R2, P0, R6, c[0x0][0x4a8], 0x2 ;  /* 0x00012a0006027a11 */ /* 0x000fc800078010ff */
[----:B------:R-:W-:Y:S02]  /*12980*/  LEA.HI.X R3, R6, c[0x0][0x4ac], R5, 0x2, P0 ;  /* 0x00012b0006037a11 */ /* 0x000fe400000f1405 */
[----:B------:R-:W-:-:S05]  /*12990*/  MOV R5, 0xff800000 ;  /* 0xff80000000057802 */ /* 0x000fca0000000f00 */
[----:B------:R-:W-:Y:S01]  /*129a0*/  STG.E [R2.64], R5 ;  /* 0x0000000502007986 */ /* 0x000fe2000c10190c */
[----:B------:R-:W-:Y:S05]  /*129b0*/  EXIT ;  /* 0x000000000000794d */ /* 0x000fea0003800000 */
.L_x_455:
[----:B------:R-:W-:Y:S01]  /*129c0*/  IMAD.MOV.U32 R5, RZ, RZ, 0x1 ;  /* 0x00000001ff057424 */ /* 0x000fe200078e00ff */
[----:B-1----:R-:W-:Y:S02]  /*129d0*/  MOV R6, 0x1c1f ;  /* 0x00001c1f00067802 */ /* 0x002fe40000000f00 */
[----:B------:R-:W-:Y:S02]  /*129e0*/  MOV R4, 0x12a00 ;  /* 0x00012a0000047802 */ /* 0x000fe40000000f00 */
[----:B------:R-:W-:Y:S05]  /*129f0*/  CALL.REL.NOINC `($__internal_8_$__cuda_sm70_shflsync_idx_p) ;  /* 0x0000028000007944 */ /* 0x000fea0003c00000 */
[----:B--2---:R-:W-:Y:S01]  /*12a00*/  IMAD.MOV.U32 R13, RZ, RZ, R5 ;  /* 0x000000ffff0d7224 */ /* 0x004fe200078e0005 */
[----:B------:R-:W-:Y:S01]  /*12a10*/  MOV R5, 0x1 ;  /* 0x0000000100057802 */ /* 0x000fe20000000f00 */
[----:B-1----:R-:W-:Y:S01]  /*12a20*/  IMAD.MOV.U32 R8, RZ, RZ, R9 ;  /* 0x000000ffff087224 */ /* 0x002fe200078e0009 */
[----:B------:R-:W-:Y:S02]  /*12a30*/  MOV R6, 0x1c1f ;  /* 0x00001c1f00067802 */ /* 0x000fe40000000f00 */
[----:B------:R-:W-:Y:S02]  /*12a40*/  MOV R4, 0x12a60 ;  /* 0x00012a6000047802 */ /* 0x000fe40000000f00 */
[----:B------:R-:W-:Y:S05]  /*12a50*/  CALL.REL.NOINC `($__internal_8_$__cuda_sm70_shflsync_idx_p) ;  /* 0x0000022000007944 */ /* 0x000fea0003c00000 */
[----:B-12---:R-:W-:Y:S05]  /*12a60*/  BRA `(.L_x_539) ;  /* 0xfffef8c000007947 */ /* 0x006fea000383ffff */
.L_x_482:
[----:B----4-:R-:W-:Y:S01]  /*12a70*/  MOV R6, 0x1c1f ;  /* 0x00001c1f00067802 */ /* 0x010fe20000000f00 */
[----:B------:R-:W-:Y:S01]  /*12a80*/  IMAD.MOV.U32 R5, RZ, RZ, 0x1 ;  /* 0x00000001ff057424 */ /* 0x000fe200078e00ff */
[----:B------:R-:W-:Y:S02]  /*12a90*/  MOV R4, 0x12ab0 ;  /* 0x00012ab000047802 */ /* 0x000fe40000000f00 */
[----:B-123--:R-:W-:Y:S05]  /*12aa0*/  CALL.REL.NOINC `($__internal_8_$__cuda_sm70_shflsync_idx_p) ;  /* 0x000001d000007944 */ /* 0x00efea0003c00000 */
[----:B-1----:R-:W-:Y:S01]  /*12ab0*/  MOV R6, 0x1c1f ;  /* 0x00001c1f00067802 */ /* 0x002fe20000000f00 */
[----:B--2---:R-:W-:Y:S01]  /*12ac0*/  IMAD.MOV.U32 R14, RZ, RZ, R5 ;  /* 0x000000ffff0e7224 */ /* 0x004fe200078e0005 */
[----:B------:R-:W-:Y:S01]  /*12ad0*/  MOV R5, 0x1 ;  /* 0x0000000100057802 */ /* 0x000fe20000000f00 */
[----:B------:R-:W-:Y:S01]  /*12ae0*/  IMAD.MOV.U32 R8, RZ, RZ, R3 ;  /* 0x000000ffff087224 */ /* 0x000fe200078e0003 */
[----:B------:R-:W-:Y:S02]  /*12af0*/  MOV R4, 0x12b10 ;  /* 0x00012b1000047802 */ /* 0x000fe40000000f00 */
[----:B------:R-:W-:Y:S05]  /*12b00*/  CALL.REL.NOINC `($__internal_8_$__cuda_sm70_shflsync_idx_p) ;  /* 0x0000017000007944 */ /* 0x000fea0003c00000 */
[----:B-12---:R-:W-:-:S05]  /*12b10*/  BRA `(.L_x_540) ;  /* 0xffff324000007947 */ /* 0x006fca000383ffff */
.L_x_507:
[----:B------:R-:W-:Y:S01]  /*12b20*/  MOV R6, 0x1c1f ;  /* 0x00001c1f00067802 */ /* 0x000fe20000000f00 */
[----:B----4-:R-:W-:Y:S01]  /*12b30*/  IMAD.MOV.U32 R5, RZ, RZ, 0x1 ;  /* 0x00000001ff057424 */ /* 0x010fe200078e00ff */
        /* <DEDUP_REMOVED lines=9> */
.L_x_513:
[----:B------:R-:W-:Y:S01]  /*12bd0*/  MOV R6, 0x1c1f ;  /* 0x00001c1f00067802 */ /* 0x000fe20000000f00 */
[----:B--2---:R-:W-:Y:S01]  /*12be0*/  IMAD.MOV.U32 R5, RZ, RZ, 0x1 ;  /* 0x00000001ff057424 */ /* 0x004fe200078e00ff */
[----:B------:R-:W-:Y:S02]  /*12bf0*/  MOV R4, 0x12c10 ;  /* 0x00012c1000047802 */ /* 0x000fe40000000f00 */
[----:B-1-3--:R-:W-:Y:S05]  /*12c00*/  CALL.REL.NOINC `($__internal_8_$__cuda_sm70_shflsync_idx_p) ;  /* 0x0000007000007944 */ /* 0x00afea0003c00000 */
[----:B-1----:R-:W-:Y:S01]  /*12c10*/  MOV R6, 0x1c1f ;  /* 0x00001c1f00067802 */ /* 0x002fe20000000f00 */
[----:B--2---:R-:W-:Y:S01]  /*12c20*/  IMAD.MOV.U32 R12, RZ, RZ, R5 ;  /* 0x000000ffff0c7224 */ /* 0x004fe200078e0005 */
[----:B------:R-:W-:Y:S01]  /*12c30*/  MOV R5, 0x1 ;  /* 0x0000000100057802 */ /* 0x000fe20000000f00 */
[----:B------:R-:W-:Y:S01]  /*12c40*/  IMAD.MOV.U32 R8, RZ, RZ, R9 ;  /* 0x000000ffff087224 */ /* 0x000fe200078e0009 */
[----:B------:R-:W-:Y:S02]  /*12c50*/  MOV R4, 0x12c70 ;  /* 0x00012c7000047802 */ /* 0x000fe40000000f00 */
[----:B------:R-:W-:Y:S05]  /*12c60*/  CALL.REL.NOINC `($__internal_8_$__cuda_sm70_shflsync_idx_p) ;  /* 0x0000001000007944 */ /* 0x000fea0003c00000 */
[----:B-12---:R-:W-:-:S05]  /*12c70*/  BRA `(.L_x_542) ;  /* 0xffff9b7000007947 */ /* 0x006fca000383ffff */
        .weak           $__internal_8_$__cuda_sm70_shflsync_idx_p
        .type           $__internal_8_$__cuda_sm70_shflsync_idx_p,@function
        .size           $__internal_8_$__cuda_sm70_shflsync_idx_p,(.L_x_1825 - $__internal_8_$__cuda_sm70_shflsync_idx_p)
$__internal_8_$__cuda_sm70_shflsync_idx_p:
[----:B------:R-:W-:Y:S01]  /*12c80*/  MOV R10, R4 ;  /* 0x00000004000a7202 */ /* 0x000fe20000000f00 */
[----:B------:R-:W-:Y:S04]  /*12c90*/  WARPSYNC R223 ;  /* 0x000000df00007348 */ /* 0x000fe80003800000 */
[----:B------:R-:W-:Y:S01]  /*12ca0*/  MOV R11, 0x0 ;  /* 0x00000000000b7802 */ /* 0x000fe20000000f00 */
[----:B------:R1:W2:Y:S03]  /*12cb0*/  SHFL.IDX PT, R5, R8, R5, R6 ;  /* 0x0000000508057389 */ /* 0x0002a600000e0006 */
[----:B------:R-:W-:Y:S05]  /*12cc0*/  RET.REL.NODEC R10 `(_ZN7cutlass13device_kernelIN5flash19enable_sm80_to_sm89INS1_16FlashAttnFwdSm80INS1_25CollectiveMainloopFwdSm80ILi4ELi1ELb0EN4cute5tupleIJNS5_1CILi128EEENS7_ILi48EEENS7_ILi96EEEEEELi96ENS_10bfloat16_tEfNS_4arch4Sm80ELb0ELb1ELb0ELb0ELb1ELb0ELb1ELb1EEENS1_21CollectiveEpilogueFwdINS6_IJS8_SA_S9_EEENS6_IJNS7_ILi1EEESI_SI_EEESC_SE_Li128ELb0ELb1ELb1ELb0EEENS1_19SingleTileSchedulerILb0ELb1ELb1ELi128EEEEEEEEEvNT_6ParamsE) ;  /* 0xfffed3300a007950 */ /* 0x000fea0003c3ffff */
.L_x_543:
        /* <DEDUP_REMOVED lines=11> */
.L_x_1825:


//--------------------- .text._ZN7cutlass13device_kernelIN5flash19enable_sm80_to_sm89INS1_16FlashAttnFwdSm80INS1_25CollectiveMainloopFwdSm80ILi4ELi1ELb0EN4cute5tupleIJNS5_1CILi128EEENS7_ILi48EEENS7_ILi96EEEEEELi96ENS_10bfloat16_tEfNS_4arch4Sm80ELb0ELb1ELb0ELb1ELb1ELb0ELb1ELb1EEENS1_21CollectiveEpilogueFwdINS6_IJS8_SA_S9_EEENS6_IJNS7_ILi1EEESI_SI_EEESC_SE_Li128ELb1ELb1ELb1ELb0EEENS1_36VarlenDynamicPersistentTileSchedulerILi128ELi48ELi128ELi128ELb1ELb1ELb0ELb1ELb0ELb1EEEEEEEEEvNT_6ParamsE --------------------------
	.section	.text._ZN7cutlass13device_kernelIN5flash19enable_sm80_to_sm89INS1_16FlashAttnFwdSm80INS1_25CollectiveMainloopFwdSm80ILi4ELi1ELb0EN4cute5tupleIJNS5_1CILi128EEENS7_ILi48EEENS7_ILi96EEEEEELi96ENS_10bfloat16_tEfNS_4arch4Sm80ELb0ELb1ELb0ELb1ELb1ELb0ELb1ELb1EEENS1_21CollectiveEpilogueFwdINS6_IJS8_SA_S9_EEENS6_IJNS7_ILi1EEESI_SI_EEESC_SE_Li128ELb1ELb1ELb1ELb0EEENS1_36VarlenDynamicPersistentTileSchedulerILi128ELi48ELi128ELi128ELb1ELb1ELb0ELb1ELb0ELb1EEEEEEEEEvNT_6ParamsE,"ax",@progbits
	.sectioninfo	@"SHI_REGISTERS=255"
	.align	128
.text._ZN7cutlass13device_kernelIN5flash19enable_sm80_to_sm89INS1_16FlashAttnFwdSm80INS1_25CollectiveMainloopFwdSm80ILi4ELi1ELb0EN4cute5tupleIJNS5_1CILi128EEENS7_ILi48EEENS7_ILi96EEEEEELi96ENS_10bfloat16_tEfNS_4arch4Sm80ELb0ELb1ELb0ELb1ELb1ELb0ELb1ELb1EEENS1_21CollectiveEpilogueFwdINS6_IJS8_SA_S9_EEENS6_IJNS7_ILi1EEESI_SI_EEESC_SE_Li128ELb1ELb1ELb1ELb0EEENS1_36VarlenDynamicPersistentTileSchedulerILi128ELi48ELi128ELi128ELb1ELb1ELb0ELb1ELb0ELb1EEEEEEEEEvNT_6ParamsE:
        .type           _ZN7cutlass13device_kernelIN5flash19enable_sm80_to_sm89INS1_16FlashAttnFwdSm80INS1_25CollectiveMainloopFwdSm80ILi4ELi1ELb0EN4cute5tupleIJNS5_1CILi128EEENS7_ILi48EEENS7_ILi96EEEEEELi96ENS_10bfloat16_tEfNS_4arch4Sm80ELb0ELb1ELb0ELb1ELb1ELb0ELb1ELb1EEENS1_21CollectiveEpilogueFwdINS6_IJS8_SA_S9_EEENS6_IJNS7_ILi1EEESI_SI_EEESC_SE_Li128ELb1ELb1ELb1ELb0EEENS1_36VarlenDynamicPersistentTileSchedulerILi128ELi48ELi128ELi128ELb1ELb1ELb0ELb1ELb0ELb1EEEEEEEEEvNT_6ParamsE,@function
        .size           _ZN7cutlass13device_kernelIN5flash19enable_sm80_to_sm89INS1_16FlashAttnFwdSm80INS1_25CollectiveMainloopFwdSm80ILi4ELi1ELb0EN4cute5tupleIJNS5_1CILi128EEENS7_ILi48EEENS7_ILi96EEEEEELi96ENS_10bfloat16_tEfNS_4arch4Sm80ELb0ELb1ELb0ELb1ELb1ELb0ELb1ELb1EEENS1_21CollectiveEpilogueFwdINS6_IJS8_SA_S9_EEENS6_IJNS7_ILi1EEESI_SI_EEESC_SE_Li128ELb1ELb1ELb1ELb0EEENS1_36VarlenDynamicPersistentTileSchedulerILi128ELi48ELi128ELi128ELb1ELb1ELb0ELb1ELb0ELb1EEEEEEEEEvNT_6ParamsE,(.L_x_1827 - _ZN7cutlass13device_kernelIN5flash19enable_sm80_to_sm89INS1_16FlashAttnFwdSm80INS1_25CollectiveMainloopFwdSm80ILi4ELi1ELb0EN4cute5tupleIJNS5_1CILi128EEENS7_ILi48EEENS7_ILi96EEEEEELi96ENS_10bfloat16_tEfNS_4arch4Sm80ELb0ELb1ELb0ELb1ELb1ELb0ELb1ELb1EEENS1_21CollectiveEpilogueFwdINS6_IJS8_SA_S9_EEENS6_IJNS7_ILi1EEESI_SI_EEESC_SE_Li128ELb1ELb1ELb1ELb0EEENS1_36VarlenDynamicPersistentTileSchedulerILi128ELi48ELi128ELi128ELb1ELb1ELb0ELb1ELb0ELb1EEEEEEEEEvNT_6ParamsE)
        .other          _ZN7cutlass13device_kernelIN5flash19enable_sm80_to_sm89INS1_16FlashAttnFwdSm80INS1_25CollectiveMainloopFwdSm80ILi4ELi1ELb0EN4cute5tupleIJNS5_1CILi128EEENS7_ILi48EEENS7_ILi96EEEEEELi96ENS_10bfloat16_tEfNS_4arch4Sm80ELb0ELb1ELb0ELb1ELb1ELb0ELb1ELb1EEENS1_21CollectiveEpilogueFwdINS6_IJS8_SA_S9_EEENS6_IJNS7_ILi1EEESI_SI_EEESC_SE_Li128ELb1ELb1ELb1ELb0EEENS1_36VarlenDynamicPersistentTileSchedulerILi128ELi48ELi128ELi128ELb1ELb1ELb0ELb1ELb0ELb1EEEEEEEEEvNT_6ParamsE,@"STO_CUDA_ENTRY STV_DEFAULT"
_ZN7cutlass13device_kernelIN5flash19enable_sm80_to_sm89INS1_16FlashAttnFwdSm80INS1_25CollectiveMainloopFwdSm80ILi4ELi1ELb0EN4cute5tupleIJNS5_1CILi128EEENS7_ILi48EEENS7_ILi96EEEEEELi96ENS_10bfloat16_tEfNS_4arch4Sm80ELb0ELb1ELb0ELb1ELb1ELb0ELb1ELb1EEENS1_21CollectiveEpilogueFwdINS6_IJS8_SA_S9_EEENS6_IJNS7_ILi1EEESI_SI_EEESC_SE_Li128ELb1ELb1ELb1ELb0EEENS1_36VarlenDynamicPersistentTileSchedulerILi128ELi48ELi128ELi128ELb1ELb1ELb0ELb1ELb0ELb1EEEEEEEEEvNT_6ParamsE:
        /* <DEDUP_REMOVED lines=10> */
[----:B-1----:R1:W-:Y:S04]  /*00a0*/  @P0 STL.64 [R1], R4 ;  /* 0x0000000401000387 */ /* 0x0023e80000100a00 */
[----:B------:R1:W-:Y:S04]  /*00b0*/  @P0 STL.64 [R1+0x8], R6 ;  /* 0x0000080601000387 */ /* 0x0003e80000100a00 */
[----:B------:R-:W-:Y:S06]  /*00c0*/  @P0 BAR.ARV 0x4, 0x80 ;  /* 0x0102000000000b1d */ /* 0x000fec0000002000 */
[----:B------:R-:W-:Y:S05]  /*00d0*/  @P0 BRA `(.L_x_544) ;  /* 0x00000fd000000947 */ /* 0x000fea0003800000 */
[----:B------:R-:W-:Y:S01]  /*00e0*/  LOP3.LUT R13, R2, 0x1f, RZ, 0xc0, !PT ;  /* 0x0000001f020d7812 */ /* 0x000fe200078ec0ff */
[----:B------:R-:W-:-:S03]  /*00f0*/  CS2R R8, SRZ ;  /* 0x0000000000087805 */ /* 0x000fc6000001ff00 */
[----:B------:R-:W-:-:S04]  /*0100*/  ISETP.NE.AND P6, PT, R13, 0x1f, PT ;  /* 0x0000001f0d00780c */ /* 0x000fc80003fc5270 */
[----:B------:R-:W-:-:S13]  /*0110*/  ISETP.GE.OR P0, PT, R13, c[0x0][0x53c], !P6 ;  /* 0x00014f000d007a0c */ /* 0x000fda0007706670 */
[----:B-1----:R-:W-:Y:S02]  /*0120*/  @!P0 IMAD.MOV.U32 R4, RZ, RZ, 0x4 ;  /* 0x00000004ff048424 */ /* 0x002fe400078e00ff */
[----:B------:R-:W-:Y:S02]  /*0130*/  @!P0 IMAD.MOV.U32 R2, RZ, RZ, 0x4 ;  /* 0x00000004ff028424 */ /* 0x000fe400078e00ff */
[----:B------:R-:W-:-:S04]  /*0140*/  @!P0 IMAD.WIDE.U32 R4, R13, R4, c[0x0][0x580] ;  /* 0x000160000d048625 */ /* 0x000fc800078e0004 */
[C---:B------:R-:W-:Y:S01]  /*0150*/  @!P0 IMAD.WIDE.U32 R2, R13.reuse, R2, c[0x0][0x578] ;  /* 0x00015e000d028625 */ /* 0x040fe200078e0002 */
[----:B------:R-:W2:Y:S04]  /*0160*/  @!P0 LDG.E R9, [R4.64] ;  /* 0x0000000604098981 */ /* 0x000ea8000c1e1900 */
[----:B------:R-:W2:Y:S01]  /*0170*/  @!P0 LDG.E R8, [R2.64] ;  /* 0x0000000602088981 */ /* 0x000ea2000c1e1900 */
[C---:B------:R-:W-:Y:S01]  /*0180*/  ISETP.NE.AND P5, PT, R13.reuse, RZ, PT ;  /* 0x000000ff0d00720c */ /* 0x040fe20003fa5270 */
[----:B------:R-:W1:Y:S01]  /*0190*/  S2UR UR4, SR_CTAID.X ;  /* 0x00000000000479c3 */ /* 0x000e620000002500 */
[C---:B------:R-:W-:Y:S01]  /*01a0*/  ISETP.GE.U32.AND P4, PT, R13.reuse, 0x2, PT ;  /* 0x000000020d00780c */ /* 0x040fe20003f86070 */
[----:B------:R-:W-:Y:S01]  /*01b0*/  IMAD.MOV.U32 R6, RZ, RZ, RZ ;  /* 0x000000ffff067224 */ /* 0x000fe200078e00ff */
        /* <DEDUP_REMOVED lines=26> */
.L_x_549:
        /* <DEDUP_REMOVED lines=9> */
[----:B------:R-:W-:-:S04]  /*03f0*/  @!P0 IMAD.WIDE R4, R0, R2, c[0x0][0x580] ;  /* 0x0001600000048625 */ /* 0x000fc800078e0202 */
[----:B------:R-:W-:Y:S01]  /*0400*/  @!P0 IMAD.WIDE R2, R0, R3, c[0x0][0x578] ;  /* 0x00015e0000028625 */ /* 0x000fe200078e0203 */
[----:B------:R-:W2:Y:S04]  /*0410*/  @!P0 LDG.E R9, [R4.64] ;  /* 0x0000000604098981 */ /* 0x000ea8000c1e1900 */
[----:B------:R-:W2:Y:S02]  /*0420*/  @!P0 LDG.E R8, [R2.64] ;  /* 0x0000000602088981 */ /* 0x000ea4000c1e1900 */
[----:B--2---:R-:W-:Y:S01]  /*0430*/  IMAD R5, R9, R8, RZ ;  /* 0x0000000809057224 */ /* 0x004fe200078e02ff */
[----:B------:R-:W-:Y:S05]  /*0440*/  BRA.DIV ~URZ, `(.L_x_547) ;  /* 0x000179227f007947 */ /* 0x000fea000b800000 */
[----:B------:R1:W2:Y:S02]  /*0450*/  SHFL.UP PT, R0, R5, 0x1, RZ ;  /* 0x0420000005007989 */ /* 0x0002a400000e00ff */
.L_x_776:
        /* <DEDUP_REMOVED lines=16> */
.L_x_777:
[----:B--2---:R-:W-:-:S05]  /*0560*/  IMAD R0, R0, c[0x0][0x538], RZ ;  /* 0x00014e0000007a24 */ /* 0x004fca00078e02ff */
[----:B------:R-:W-:-:S04]  /*0570*/  IADD3 R7, R0, R7, RZ ;  /* 0x0000000700077210 */ /* 0x000fc80007ffe0ff */
[----:B------:R-:W-:-:S13]  /*0580*/  ISETP.GT.AND P0, PT, R7, UR4, PT ;  /* 0x0000000407007c0c */ /* 0x000fda000bf04270 */
[----:B-1----:R-:W-:Y:S05]  /*0590*/  @!P0 BRA `(.L_x_549) ;  /* 0xfffffdc000008947 */ /* 0x002fea000383ffff */
.L_x_545:
[----:B------:R-:W-:-:S05]  /*05a0*/  IADD3 R10, -R0, R7, RZ ;  /* 0x00000007000a7210 */ /* 0x000fca0007ffe1ff */
[----:B------:R-:W-:-:S05]  /*05b0*/  IMAD R0, R4, c[0x0][0x538], R10 ;  /* 0x00014e0004007a24 */ /* 0x000fca00078e020a */
[----:B------:R-:W-:Y:S01]  /*05c0*/  ISETP.GT.AND P0, PT, R0, UR4, PT ;  /* 0x0000000400007c0c */ /* 0x000fe2000bf04270 */
[----:B------:R-:W-:-:S12]  /*05d0*/  BRA.DIV ~URZ, `(.L_x_550) ;  /* 0x000179b27f007947 */ /* 0x000fd8000b800000 */
[----:B------:R-:W-:-:S04]  /*05e0*/  VOTE.ANY R7, PT, !P0 ;  /* 0x0000000000077806 */ /* 0x000fc800040e0100 */
.L_x_778:
[----:B------:R-:W1:Y:S02]  /*05f0*/  POPC R0, R7 ;  /* 0x0000000700007309 */ /* 0x000e640000000000 */
[----:B-1----:R-:W-:-:S05]  /*0600*/  IADD3 R2, R0, R6, RZ ;  /* 0x0000000600027210 */ /* 0x002fca0007ffe0ff */
[----:B------:R1:W-:Y:S01]  /*0610*/  STL [R1+0xc], R2 ;  /* 0x00000c0201007387 */ /* 0x0003e20000100800 */
[----:B------:R-:W-:Y:S05]  /*0620*/  BRA.DIV ~URZ, `(.L_x_551) ;  /* 0x000179b27f007947 */ /* 0x000fea000b800000 */
[----:B------:R2:W3:Y:S01]  /*0630*/  SHFL.IDX PT, R12, R9, R0, 0x1f ;  /* 0x00001f00090c7589 */ /* 0x0004e200000e0000 */
[----:B------:R-:W-:-:S03]  /*0640*/  MOV R5, RZ ;  /* 0x000000ff00057202 */ /* 0x000fc60000000f00 */
[----:B------:R2:W4:Y:S04]  /*0650*/  SHFL.IDX PT, R9, R8, R0, 0x1f ;  /* 0x00001f0008097589 */ /* 0x00052800000e0000 */
.L_x_779:
[----:B------:R-:W-:Y:S01]  /*0660*/  ISETP.NE.AND P0, PT, R7, RZ, PT ;  /* 0x000000ff0700720c */ /* 0x000fe20003f05270 */
[----:B------:R-:W-:-:S12]  /*0670*/  BSSY B0, `(.L_x_552) ;  /* 0x0000005000007945 */ /* 0x000fd80003800000 */
[----:B------:R-:W-:Y:S05]  /*0680*/  @!P0 BRA `(.L_x_553) ;  /* 0x0000003000008947 */ /* 0x000fea0003800000 */
[----:B--2---:R-:W-:Y:S01]  /*0690*/  IADD3 R0, R0, -0x1, RZ ;  /* 0xffffffff00007810 */ /* 0x004fe20007ffe0ff */
[----:B------:R-:W-:Y:S05]  /*06a0*/  BRA.DIV ~URZ, `(.L_x_554) ;  /* 0x00017a127f007947 */ /* 0x000fea000b800000 */
[----:B------:R2:W1:Y:S02]  /*06b0*/  SHFL.IDX PT, R5, R4, R0, 0x1f ;  /* 0x00001f0004057589 */ /* 0x00046400000e0000 */
.L_x_553:
[----:B------:R-:W-:Y:S05]  /*06c0*/  BSYNC B0 ;  /* 0x0000000000007941 */ /* 0x000fea0003800000 */
.L_x_552:
[----:B-12---:R-:W-:Y:S01]  /*06d0*/  IMAD R0, R5, c[0x0][0x538], R10 ;  /* 0x00014e0005007a24 */ /* 0x006fe200078e020a */
[----:B----4-:R-:W-:Y:S01]  /*06e0*/  ISETP.NE.AND P0, PT, R9, 0x1, PT ;  /* 0x000000010900780c */ /* 0x010fe20003f05270 */
[----:B------:R-:W-:Y:S03]  /*06f0*/  BSSY B0, `(.L_x_555) ;  /* 0x0000089000007945 */ /* 0x000fe60003800000 */
[----:B------:R1:W-:Y:S01]  /*0700*/  STL [R1], R0 ;  /* 0x0000000001007387 */ /* 0x0003e20000100800 */
[----:B------:R-:W-:-:S08]  /*0710*/  IADD3 R11, -R0, UR4, RZ ;  /* 0x00000004000b7c10 */ /* 0x000fd0000fffe1ff */
[----:B------:R-:W-:Y:S05]  /*0720*/  @!P0 BRA `(.L_x_556) ;  /* 0x000003f000008947 */ /* 0x000fea0003800000 */
[-C--:B-1-3--:R-:W-:Y:S02]  /*0730*/  IABS R0, R12.reuse ;  /* 0x0000000c00007213 */ /* 0x08afe40000000000 */
[----:B------:R-:W-:-:S03]  /*0740*/  IABS R6, R12 ;  /* 0x0000000c00067213 */ /* 0x000fc60000000000 */
[----:B------:R-:W-:Y:S01]  /*0750*/  IMAD.MOV.U32 R5, RZ, RZ, R0 ;  /* 0x000000ffff057224 */ /* 0x000fe200078e0000 */
[----:B------:R-:W-:-:S03]  /*0760*/  IABS R0, R9 ;  /* 0x0000000900007213 */ /* 0x000fc60000000000 */
[----:B------:R-:W1:Y:S02]  /*0770*/  I2F.RP R2, R5 ;  /* 0x0000000500027306 */ /* 0x000e640000209400 */
[----:B------:R-:W-:Y:S01]  /*0780*/  IMAD.MOV.U32 R8, RZ, RZ, R0 ;  /* 0x000000ffff087224 */ /* 0x000fe200078e0000 */
[----:B------:R-:W-:-:S05]  /*0790*/  IABS R0, R11 ;  /* 0x0000000b00007213 */ /* 0x000fca0000000000 */
[----:B------:R-:W-:Y:S08]  /*07a0*/  I2F.RP R7, R8 ;  /* 0x0000000800077306 */ /* 0x000ff00000209400 */
[----:B-1----:R-:W1:Y:S02]  /*07b0*/  MUFU.RCP R2, R2 ;  /* 0x0000000200027308 */ /* 0x002e640000001000 */
[----:B-1----:R-:W-:-:S06]  /*07c0*/  IADD3 R2, R2, 0xffffffe, RZ ;  /* 0x0ffffffe02027810 */ /* 0x002fcc0007ffe0ff */
[----:B------:R-:W1:Y:S02]  /*07d0*/  F2I.FTZ.U32.TRUNC.NTZ R3, R2 ;  /* 0x0000000200037305 */ /* 0x000e64000021f000 */
[----:B-1----:R-:W-:-:S04]  /*07e0*/  IMAD.MOV R2, RZ, RZ, -R3 ;  /* 0x000000ffff027224 */ /* 0x002fc800078e0a03 */
[----:B------:R-:W-:Y:S02]  /*07f0*/  IMAD R4, R2, R5, RZ ;  /* 0x0000000502047224 */ /* 0x000fe400078e02ff */
[----:B------:R-:W-:-:S04]  /*0800*/  IMAD.MOV.U32 R2, RZ, RZ, RZ ;  /* 0x000000ffff027224 */ /* 0x000fc800078e00ff */
[----:B------:R-:W-:Y:S01]  /*0810*/  IMAD.HI.U32 R2, R3, R4, R2 ;  /* 0x0000000403027227 */ /* 0x000fe200078e0002 */
[----:B------:R-:W-:-:S03]  /*0820*/  MOV R3, R0 ;  /* 0x0000000000037202 */ /* 0x000fc60000000f00 */
[----:B------:R-:W-:Y:S02]  /*0830*/  IMAD.MOV R0, RZ, RZ, -R6 ;  /* 0x000000ffff007224 */ /* 0x000fe400078e0a06 */
        /* <DEDUP_REMOVED lines=28> */
[----:B------:R-:W-:-:S03]  /*0a00*/  IMAD.MOV R5, RZ, RZ, -R4 ;  /* 0x000000ffff057224 */ /* 0x000fc600078e0a04 */
        /* <DEDUP_REMOVED lines=10> */
[----:B------:R-:W-:-:S04]  /*0ab0*/  IMAD.MOV R2, RZ, RZ, -R0 ;  /* 0x000000ffff027224 */ /* 0x000fc800078e0a00 */
[C---:B------:R-:W-:Y:S01]  /*0ac0*/  IMAD R3, R9.reuse, R2, R4 ;  /* 0x0000000209037224 */ /* 0x040fe200078e0204 */
[----:B------:R-:W-:Y:S01]  /*0ad0*/  LEA R2, R9, R0, 0x18 ;  /* 0x0000000009027211 */ /* 0x000fe200078ec0ff */
[----:B------:R-:W-:-:S04]  /*0ae0*/  IMAD R0, R12, R5, R11 ;  /* 0x000000050c007224 */ /* 0x000fc800078e020b */
[----:B------:R-:W-:-:S05]  /*0af0*/  IMAD R2, R3, 0x10000, R2 ;  /* 0x0001000003027824 */ /* 0x000fca00078e0202 */
[----:B------:R1:W-:Y:S01]  /*0b00*/  STL [R1+0x8], R2 ;  /* 0x0000080201007387 */ /* 0x0003e20000100800 */
[----:B------:R-:W-:Y:S05]  /*0b10*/  BRA `(.L_x_557) ;  /* 0x0000046000007947 */ /* 0x000fea0003800000 */
.L_x_556:
[----:B------:R-:W2:Y:S01]  /*0b20*/  LDL R3, [R1+0xc] ;  /* 0x00000c0001037983 */ /* 0x000ea20000100800 */
[----:B------:R-:W-:-:S04]  /*0b30*/  IMAD.MOV.U32 R2, RZ, RZ, 0x4 ;  /* 0x00000004ff027424 */ /* 0x000fc800078e00ff */
[----:B--2---:R-:W-:-:S05]  /*0b40*/  IMAD.WIDE R2, R3, R2, c[0x0][0x590] ;  /* 0x0001640003027625 */ /* 0x004fca00078e0202 */
[----:B------:R-:W2:Y:S02]  /*0b50*/  LDG.E R7, [R2.64] ;  /* 0x0000000602077981 */ /* 0x000ea4000c1e1900 */
[----:B--23--:R-:W-:-:S05]  /*0b60*/  IMAD R9, R7, R12, RZ ;  /* 0x0000000c07097224 */ /* 0x00cfca00078e02ff */
[-C--:B-1----:R-:W-:Y:S02]  /*0b70*/  IABS R0, R9.reuse ;  /* 0x0000000900007213 */ /* 0x082fe40000000000 */
[----:B------:R-:W-:-:S03]  /*0b80*/  IABS R8, R9 ;  /* 0x0000000900087213 */ /* 0x000fc60000000000 */
[----:B------:R-:W-:-:S04]  /*0b90*/  IMAD.MOV.U32 R6, RZ, RZ, R0 ;  /* 0x000000ffff067224 */ /* 0x000fc800078e0000 */
[----:B------:R-:W1:Y:S08]  /*0ba0*/  I2F.RP R2, R6 ;  /* 0x0000000600027306 */ /* 0x000e700000209400 */
[----:B-1----:R-:W1:Y:S02]  /*0bb0*/  MUFU.RCP R2, R2 ;  /* 0x0000000200027308 */ /* 0x002e640000001000 */
[----:B-1----:R-:W-:-:S06]  /*0bc0*/  IADD3 R2, R2, 0xffffffe, RZ ;  /* 0x0ffffffe02027810 */ /* 0x002fcc0007ffe0ff */
[----:B------:R-:W1:Y:S02]  /*0bd0*/  F2I.FTZ.U32.TRUNC.NTZ R3, R2 ;  /* 0x0000000200037305 */ /* 0x000e64000021f000 */
[----:B-1----:R-:W-:-:S04]  /*0be0*/  IMAD.MOV R0, RZ, RZ, -R3 ;  /* 0x000000ffff007224 */ /* 0x002fc800078e0a03 */
[----:B------:R-:W-:Y:S01]  /*0bf0*/  IMAD.MOV.U32 R2, RZ, RZ, R0 ;  /* 0x000000ffff027224 */ /* 0x000fe200078e0000 */
[----:B------:R-:W-:-:S03]  /*0c00*/  IABS R0, R11 ;  /* 0x0000000b00007213 */ /* 0x000fc60000000000 */
[----:B------:R-:W-:Y:S01]  /*0c10*/  IMAD R4, R2, R6, RZ ;  /* 0x0000000602047224 */ /* 0x000fe200078e02ff */
[----:B------:R-:W-:Y:S01]  /*0c20*/  MOV R5, R0 ;  /* 0x0000000000057202 */ /* 0x000fe20000000f00 */
[----:B------:R-:W-:-:S04]  /*0c30*/  IMAD.MOV.U32 R2, RZ, RZ, RZ ;  /* 0x000000ffff027224 */ /* 0x000fc800078e00ff */
[----:B------:R-:W-:-:S04]  /*0c40*/  IMAD.HI.U32 R0, R3, R4, R2 ;  /* 0x0000000403007227 */ /* 0x000fc800078e0002 */
[----:B------:R-:W-:Y:S02]  /*0c50*/  IMAD.MOV R2, RZ, RZ, -R8 ;  /* 0x000000ffff027224 */ /* 0x000fe400078e0a08 */
        /* <DEDUP_REMOVED lines=9> */
[----:B------:R-:W-:-:S04]  /*0cf0*/  @P2 IADD3 R0, R0, 0x1, RZ ;  /* 0x0000000100002810 */ /* 0x000fc80007ffe0ff */
[----:B------:R-:W-:-:S05]  /*0d00*/  MOV R4, R0 ;  /* 0x0000000000047202 */ /* 0x000fca0000000f00 */
[----:B------:R-:W-:Y:S01]  /*0d10*/  @!P1 IMAD.MOV R4, RZ, RZ, -R4 ;  /* 0x000000ffff049224 */ /* 0x000fe200078e0a04 */
[----:B------:R-:W-:-:S05]  /*0d20*/  @!P0 LOP3.LUT R4, RZ, R9, RZ, 0x33, !PT ;  /* 0x00000009ff048212 */ /* 0x000fca00078e33ff */
[----:B------:R-:W-:-:S05]  /*0d30*/  IMAD R10, R7, R4, RZ ;  /* 0x00000004070a7224 */ /* 0x000fca00078e02ff */
[----:B------:R-:W-:-:S04]  /*0d40*/  IADD3 R0, -R10, c[0x0][0x538], RZ ;  /* 0x00014e000a007a10 */ /* 0x000fc80007ffe1ff */
[----:B------:R-:W-:-:S04]  /*0d50*/  IMNMX R6, R7, R0, PT ;  /* 0x0000000007067217 */ /* 0x000fc80003800200 */
[----:B------:R-:W-:-:S05]  /*0d60*/  IABS R0, R6 ;  /* 0x0000000600007213 */ /* 0x000fca0000000000 */
[----:B------:R-:W-:-:S04]  /*0d70*/  IMAD.MOV.U32 R5, RZ, RZ, R0 ;  /* 0x000000ffff057224 */ /* 0x000fc800078e0000 */
[----:B------:R-:W1:Y:S08]  /*0d80*/  I2F.RP R2, R5 ;  /* 0x0000000500027306 */ /* 0x000e700000209400 */
[----:B-1----:R-:W1:Y:S02]  /*0d90*/  MUFU.RCP R2, R2 ;  /* 0x0000000200027308 */ /* 0x002e640000001000 */
[----:B-1----:R-:W-:-:S06]  /*0da0*/  IADD3 R2, R2, 0xffffffe, RZ ;  /* 0x0ffffffe02027810 */ /* 0x002fcc0007ffe0ff */
[----:B------:R1:W2:Y:S02]  /*0db0*/  F2I.FTZ.U32.TRUNC.NTZ R3, R2 ;  /* 0x0000000200037305 */ /* 0x0002a4000021f000 */
[----:B-1----:R-:W-:Y:S01]  /*0dc0*/  IMAD.MOV R2, RZ, RZ, -R4 ;  /* 0x000000ffff027224 */ /* 0x002fe200078e0a04 */
[----:B--2---:R-:W-:-:S03]  /*0dd0*/  IADD3 R0, RZ, -R3, RZ ;  /* 0x80000003ff007210 */ /* 0x004fc60007ffe0ff */
[----:B------:R-:W-:Y:S01]  /*0de0*/  IMAD R8, R9, R2, R11 ;  /* 0x0000000209087224 */ /* 0x000fe200078e020b */
[----:B------:R-:W-:Y:S01]  /*0df0*/  IABS R9, R6 ;  /* 0x0000000600097213 */ /* 0x000fe20000000000 */
[----:B------:R-:W-:-:S03]  /*0e00*/  IMAD.MOV.U32 R2, RZ, RZ, R0 ;  /* 0x000000ffff027224 */ /* 0x000fc600078e0000 */
[----:B------:R-:W-:Y:S01]  /*0e10*/  IABS R0, R8 ;  /* 0x0000000800007213 */ /* 0x000fe20000000000 */
[----:B------:R-:W-:Y:S02]  /*0e20*/  IMAD R7, R2, R5, RZ ;  /* 0x0000000502077224 */ /* 0x000fe400078e02ff */
[----:B------:R-:W-:Y:S02]  /*0e30*/  IMAD.MOV.U32 R2, RZ, RZ, RZ ;  /* 0x000000ffff027224 */ /* 0x000fe400078e00ff */
[----:B------:R-:W-:Y:S01]  /*0e40*/  IMAD.MOV.U32 R4, RZ, RZ, R0 ;  /* 0x000000ffff047224 */ /* 0x000fe200078e0000 */
[----:B------:R-:W-:Y:S01]  /*0e50*/  IADD3 R0, RZ, -R9, RZ ;  /* 0x80000009ff007210 */ /* 0x000fe20007ffe0ff */
[----:B------:R-:W-:-:S04]  /*0e60*/  IMAD.HI.U32 R3, R3, R7, R2 ;  /* 0x0000000703037227 */ /* 0x000fc800078e0002 */
[----:B------:R-:W-:Y:S02]  /*0e70*/  IMAD.MOV.U32 R2, RZ, RZ, R0 ;  /* 0x000000ffff027224 */ /* 0x000fe400078e0000 */
[----:B------:R-:W-:Y:S01]  /*0e80*/  IMAD.HI.U32 R0, R3, R4, RZ ;  /* 0x0000000403007227 */ /* 0x000fe200078e00ff */
[----:B------:R-:W-:-:S03]  /*0e90*/  IADD3 R3, R10, 0x1000000, R8 ;  /* 0x010000000a037810 */ /* 0x000fc60007ffe008 */
[----:B------:R-:W-:-:S05]  /*0ea0*/  IMAD R2, R0, R2, R4 ;  /* 0x0000000200027224 */ /* 0x000fca00078e0204 */
[----:B------:R-:W-:-:S13]  /*0eb0*/  ISETP.GT.U32.AND P0, PT, R5, R2, PT ;  /* 0x000000020500720c */ /* 0x000fda0003f04070 */
[----:B------:R-:W-:Y:S01]  /*0ec0*/  @!P0 IMAD.IADD R2, R2, 0x1, -R5 ;  /* 0x0000000102028824 */ /* 0x000fe200078e0a05 */
[----:B------:R-:W-:Y:S02]  /*0ed0*/  @!P0 IADD3 R0, R0, 0x1, RZ ;  /* 0x0000000100008810 */ /* 0x000fe40007ffe0ff */
[----:B------:R-:W-:Y:S02]  /*0ee0*/  ISETP.NE.AND P0, PT, R6, RZ, PT ;  /* 0x000000ff0600720c */ /* 0x000fe40003f05270 */
[----:B------:R-:W-:Y:S02]  /*0ef0*/  ISETP.GE.U32.AND P2, PT, R2, R5, PT ;  /* 0x000000050200720c */ /* 0x000fe40003f46070 */
[----:B------:R-:W-:-:S04]  /*0f00*/  LOP3.LUT R2, R8, R6, RZ, 0x3c, !PT ;  /* 0x0000000608027212 */ /* 0x000fc800078e3cff */
[----:B------:R-:W-:Y:S01]  /*0f10*/  ISETP.GE.AND P1, PT, R2, RZ, PT ;  /* 0x000000ff0200720c */ /* 0x000fe20003f26270 */
[----:B------:R-:W-:-:S06]  /*0f20*/  IMAD.MOV R2, RZ, RZ, -R6 ;  /* 0x000000ffff027224 */ /* 0x000fcc00078e0a06 */
[----:B------:R-:W-:-:S06]  /*0f30*/  @P2 IADD3 R0, R0, 0x1, RZ ;  /* 0x0000000100002810 */ /* 0x000fcc0007ffe0ff */
[----:B------:R-:W-:Y:S02]  /*0f40*/  @!P1 IADD3 R0, -R0, RZ, RZ ;  /* 0x000000ff00009210 */ /* 0x000fe40007ffe1ff */
[----:B------:R-:W-:-:S05]  /*0f50*/  @!P0 LOP3.LUT R0, RZ, R6, RZ, 0x33, !PT ;  /* 0x00000006ff008212 */ /* 0x000fca00078e33ff */
[----:B------:R-:W-:-:S05]  /*0f60*/  IMAD R2, R0, R2, R3 ;  /* 0x0000000200027224 */ /* 0x000fca00078e0203 */
[----:B------:R1:W-:Y:S02]  /*0f70*/  STL [R1+0x8], R2 ;  /* 0x0000080201007387 */ /* 0x0003e40000100800 */
.L_x_557:
[----:B------:R-:W-:Y:S05]  /*0f80*/  BSYNC B0 ;  /* 0x0000000000007941 */ /* 0x000fea0003800000 */
.L_x_555:
[----:B------:R-:W-:-:S04]  /*0f90*/  LOP3.LUT R0, RZ, R0, RZ, 0x33, !PT ;  /* 0x00000000ff007212 */ /* 0x000fc800078e33ff */
[----:B------:R-:W-:-:S05]  /*0fa0*/  IADD3 R0, R0, R12, RZ ;  /* 0x0000000c00007210 */ /* 0x000fca0007ffe0ff */
[----:B------:R2:W-:Y:S01]  /*0fb0*/  STL [R1+0x4], R0 ;  /* 0x0000040001007387 */ /* 0x0005e20000100800 */
[----:B------:R-:W-:Y:S05]  /*0fc0*/  BRA `(.L_x_558) ;  /* 0x0000006000007947 */ /* 0x000fea0003800000 */
.L_x_546:
[----:B------:R-:W-:Y:S01]  /*0fd0*/  MOV R0, UR4 ;  /* 0x0000000400007c02 */ /* 0x000fe20008000f00 */
[----:B------:R-:W-:Y:S04]  /*0fe0*/  STL [R1+0x4], RZ ;  /* 0x000004ff01007387 */ /* 0x000fe80000100800 */
[----:B------:R1:W-:Y:S04]  /*0ff0*/  STL [R1], R0 ;  /* 0x0000000001007387 */ /* 0x0003e80000100800 */
[----:B------:R2:W-:Y:S01]  /*1000*/  STL [R1+0x8], RZ ;  /* 0x000008ff01007387 */ /* 0x0005e20000100800 */
[----:B-1----:R-:W-:-:S05]  /*1010*/  MOV R0, c[0x0][0x53c] ;  /* 0x00014f0000007a02 */ /* 0x002fca0000000f00 */
[----:B------:R2:W-:Y:S02]  /*1020*/  STL [R1+0xc], R0 ;  /* 0x00000c0001007387 */ /* 0x0005e40000100800 */
.L_x_558:
[----:B------:R-:W3:Y:S04]  /*1030*/  LDL R4, [R1] ;  /* 0x0000000001047983 */ /* 0x000ee80000100800 */
[----:B------:R-:W3:Y:S04]  /*1040*/  LDL R5, [R1+0x4] ;  /* 0x0000040001057983 */ /* 0x000ee80000100800 */
[----:B------:R-:W3:Y:S04]  /*1050*/  LDL R6, [R1+0x8] ;  /* 0x0000080001067983 */ /* 0x000ee80000100800 */
[----:B------:R-:W3:Y:S01]  /*1060*/  LDL R7, [R1+0xc] ;  /* 0x00000c0001077983 */ /* 0x000ee20000100800 */
[----:B------:R-:W-:Y:S01]  /*1070*/  ISETP.NE.AND P0, PT, R13, RZ, PT ;  /* 0x000000ff0d00720c */ /* 0x000fe20003f05270 */
[----:B------:R-:W-:-:S12]  /*1080*/  WARPSYNC 0xffffffff ;  /* 0xffffffff00007948 */ /* 0x000fd80003800000 */
[----:B---3--:R3:W-:Y:S04]  /*1090*/  @!P0 STS.128 [0xc080], R4 ;  /* 0x00c08004ff008388 */ /* 0x0087e80000000c00 */
[----:B------:R-:W-:Y:S06]  /*10a0*/  BAR.ARV 0x5, 0x80 ;  /* 0x0142000000007b1d */ /* 0x000fec0000002000 */
.L_x_544:
[----:B--2---:R-:W2:Y:S02]  /*10b0*/  LDL R0, [R1+0xc] ;  /* 0x00000c0001007983 */ /* 0x004ea40000100800 */
[----:B--2---:R-:W-:-:S13]  /*10c0*/  ISETP.GE.AND P0, PT, R0, c[0x0][0x53c], PT ;  /* 0x00014f0000007a0c */ /* 0x004fda0003f06270 */
[----:B------:R-:W-:Y:S05]  /*10d0*/  @P0 EXIT ;  /* 0x000000000000094d */ /* 0x000fea0003800000 */
[----:B------:R-:W2:Y:S01]  /*10e0*/  S2R R16, SR_TID.X ;  /* 0x0000000000107919 */ /* 0x000ea20000002100 */
[----:B------:R-:W-:Y:S02]  /*10f0*/  ULDC UR5, c[0x0][0x2ac] ;  /* 0x0000ab0000057ab9 */ /* 0x000fe40000000800 */
[----:B------:R-:W-:Y:S02]  /*1100*/  ULDC UR4, c[0x0][0x1d0] ;  /* 0x0000740000047ab9 */ /* 0x000fe40000000800 */
[----:B------:R-:W-:Y:S01]  /*1110*/  UIMAD UR5, UR5, UR4, URZ ;  /* 0x00000004050572a4 */ /* 0x000fe2000f8e023f */
[----:B-123--:R-:W-:-:S04]  /*1120*/  SHF.R.S32.HI R6, RZ, 0x1f, R16 ;  /* 0x0000001fff067819 */ /* 0x00efc80000011410 */
[CC--:B------:R-:W-:Y:S02]  /*1130*/  LEA.HI R17, R6.reuse, R16.reuse, RZ, 0x3 ;  /* 0x0000001006117211 */ /* 0x0c0fe400078f18ff */
[-C--:B------:R-:W-:Y:S02]  /*1140*/  LEA.HI R8, R6, R16.reuse, RZ, 0x2 ;  /* 0x0000001006087211 */ /* 0x080fe400078f10ff */
[----:B------:R-:W-:Y:S02]  /*1150*/  SHF.R.S32.HI R0, RZ, 0x3, R17 ;  /* 0x00000003ff007819 */ /* 0x000fe40000011411 */
[----:B------:R-:W-:Y:S02]  /*1160*/  LOP3.LUT R2, R8, 0xfffffffc, RZ, 0xc0, !PT ;  /* 0xfffffffc08027812 */ /* 0x000fe400078ec0ff */
[----:B------:R-:W-:Y:S01]  /*1170*/  LEA.HI R4, R6, R16, RZ, 0x4 ;  /* 0x0000001006047211 */ /* 0x000fe200078f20ff */
[----:B------:R-:W-:Y:S01]  /*1180*/  IMAD.SHL.U32 R0, R0, 0x40, RZ ;  /* 0x0000004000007824 */ /* 0x000fe200078e00ff */
[----:B------:R-:W-:Y:S01]  /*1190*/  SHF.R.S32.HI R241, RZ, 0x2, R8 ;  /* 0x00000002fff17819 */ /* 0x000fe20000011408 */
[----:B------:R-:W-:Y:S01]  /*11a0*/  IMAD.IADD R240, R16, 0x1, -R2 ;  /* 0x0000000110f07824 */ /* 0x000fe200078e0a02 */
[----:B------:R-:W-:-:S02]  /*11b0*/  SHF.R.S32.HI R5, RZ, 0x4, R4 ;  /* 0x00000004ff057819 */ /* 0x000fc40000011404 */
[----:B------:R-:W-:Y:S01]  /*11c0*/  LOP3.LUT R0, R0, 0xc0, RZ, 0xc0, !PT ;  /* 0x000000c000007812 */ /* 0x000fe200078ec0ff */
[----:B------:R-:W-:Y:S01]  /*11d0*/  IMAD.SHL.U32 R203, R240, 0x8, RZ ;  /* 0x00000008f0cb7824 */ /* 0x000fe200078e00ff */
[----:B------:R-:W-:Y:S02]  /*11e0*/  LEA.HI R3, R4, R5, RZ, 0x1 ;  /* 0x0000000504037211 */ /* 0x000fe400078f08ff */
[----:B------:R-:W-:Y:S02]  /*11f0*/  SHF.R.U32.HI R2, RZ, 0x3, R0 ;  /* 0x00000003ff027819 */ /* 0x000fe40000011600 */
[----:B------:R-:W-:Y:S02]  /*1200*/  LOP3.LUT R0, R0, 0x18, R203, 0xf8, !PT ;  /* 0x0000001800007812 */ /* 0x000fe400078ef8cb */
[----:B------:R-:W-:Y:S02]  /*1210*/  LOP3.LUT R3, R3, 0xfffffffe, RZ, 0xc0, !PT ;  /* 0xfffffffe03037812 */ /* 0x000fe400078ec0ff */
[----:B------:R-:W-:-:S02]  /*1220*/  LOP3.LUT R7, R0, R2, RZ, 0x3c, !PT ;  /* 0x0000000200077212 */ /* 0x000fc400078e3cff */
[----:B------:R-:W-:Y:S01]  /*1230*/  LOP3.LUT R0, R4, 0xfffffff0, RZ, 0xc0, !PT ;  /* 0xfffffff004007812 */ /* 0x000fe200078ec0ff */
[----:B------:R-:W-:Y:S01]  /*1240*/  IMAD.IADD R12, R5, 0x1, -R3 ;  /* 0x00000001050c7824 */ /* 0x000fe200078e0a03 */
[----:B------:R-:W-:Y:S02]  /*1250*/  LOP3.LUT R3, R17, 0xfffffff8, RZ, 0xc0, !PT ;  /* 0xfffffff811037812 */ /* 0x000fe400078ec0ff */
[----:B------:R-:W-:Y:S01]  /*1260*/  LEA.HI R2, R8, R241, RZ, 0x1 ;  /* 0x000000f108027211 */ /* 0x000fe200078f08ff */
[----:B------:R-:W-:Y:S01]  /*1270*/  IMAD.IADD R0, R16, 0x1, -R0 ;  /* 0x0000000110007824 */ /* 0x000fe200078e0a00 */
[----:B------:R-:W-:Y:S01]  /*1280*/  LEA.HI R11, R6, R16, RZ, 0x5 ;  /* 0x00000010060b7211 */ /* 0x000fe200078f28ff */
[----:B------:R-:W-:Y:S01]  /*1290*/  IMAD.IADD R3, R16, 0x1, -R3 ;  /* 0x0000000110037824 */ /* 0x000fe200078e0a03 */
[----:B------:R-:W-:Y:S02]  /*12a0*/  LOP3.LUT R2, R2, 0x7fffffe, RZ, 0xc0, !PT ;  /* 0x07fffffe02027812 */ /* 0x000fe400078ec0ff */
[----:B------:R-:W-:-:S02]  /*12b0*/  LEA.HI R6, R0, R0, RZ, 0x1 ;  /* 0x0000000000067211 */ /* 0x000fc400078f08ff */
[----:B------:R-:W-:Y:S01]  /*12c0*/  SHF.R.S32.HI R5, RZ, 0x1f, R0 ;  /* 0x0000001fff057819 */ /* 0x000fe20000011400 */
[----:B------:R-:W-:Y:S01]  /*12d0*/  IMAD.IADD R2, R241, 0x1, -R2 ;  /* 0x00000001f1027824 */ /* 0x000fe200078e0a02 */
[----:B------:R-:W-:Y:S02]  /*12e0*/  LEA.HI R10, R3, R3, RZ, 0x1 ;  /* 0x00000003030a7211 */ /* 0x000fe400078f08ff */
[----:B------:R-:W-:Y:S02]  /*12f0*/  SHF.R.S32.HI R9, RZ, 0x5, R11 ;  /* 0x00000005ff097819 */ /* 0x000fe4000001140b */
[----:B------:R-:W-:Y:S02]  /*1300*/  LOP3.LUT R4, R6, 0x7fffffe, RZ, 0xc0, !PT ;  /* 0x07fffffe06047812 */ /* 0x000fe400078ec0ff */
[----:B------:R-:W-:Y:S01]  /*1310*/  LEA.HI R15, R5, R0, RZ, 0x3 ;  /* 0x00000000050f7211 */ /* 0x000fe200078f18ff */
[----:B------:R-:W-:Y:S01]  /*1320*/  IMAD R2, R9, 0x8, R2 ;  /* 0x0000000809027824 */ /* 0x000fe200078e0202 */
[----:B------:R-:W-:Y:S01]  /*1330*/  LOP3.LUT R5, R10, 0x3fffffe, RZ, 0xc0, !PT ;  /* 0x03fffffe0a057812 */ /* 0x000fe200078ec0ff */
[----:B------:R-:W-:Y:S01]  /*1340*/  IMAD.IADD R13, R0, 0x1, -R4 ;  /* 0x00000001000d7824 */ /* 0x000fe200078e0a04 */
[----:B------:R-:W-:-:S02]  /*1350*/  LEA.HI R0, R240, R240, RZ, 0x1 ;  /* 0x000000f0f0007211 */ /* 0x000fc400078f08ff */
[----:B------:R-:W-:Y:S01]  /*1360*/  SHF.R.S32.HI R4, RZ, 0x1f, R11 ;  /* 0x0000001fff047819 */ /* 0x000fe2000001140b */
[----:B------:R-:W-:Y:S01]  /*1370*/  IMAD.IADD R14, R3, 0x1, -R5 ;  /* 0x00000001030e7824 */ /* 0x000fe200078e0a05 */
[----:B------:R-:W-:Y:S01]  /*1380*/  SHF.R.S32.HI R5, RZ, 0x1f, R8 ;  /* 0x0000001fff057819 */ /* 0x000fe20000011408 */
[----:B------:R-:W-:Y:S01]  /*1390*/  IMAD.U32 R3, R2, 0x20, R7 ;  /* 0x0000002002037824 */ /* 0x000fe200078e0007 */
[C---:B------:R-:W-:Y:S01]  /*13a0*/  LOP3.LUT R2, R0.reuse, 0x1ffffffe, RZ, 0xc0, !PT ;  /* 0x1ffffffe00027812 */ /* 0x040fe200078ec0ff */
[----:B------:R-:W-:Y:S01]  /*13b0*/  IMAD.SHL.U32 R0, R0, 0x20, RZ ;  /* 0x0000002000007824 */ /* 0x000fe200078e00ff */
[----:B------:R-:W-:Y:S02]  /*13c0*/  LOP3.LUT R7, R11, 0xffffffe0, RZ, 0xc0, !PT ;  /* 0xffffffe00b077812 */ /* 0x000fe400078ec0ff */
[----:B------:R1:W-:Y:S01]  /*13d0*/  STL [R1+0x2c], R3 ;  /* 0x00002c0301007387 */ /* 0x0003e20000100800 */
[----:B------:R-:W-:Y:S02]  /*13e0*/  LEA.HI R4, R4, R9, RZ, 0x2 ;  /* 0x0000000904047211 */ /* 0x000fe400078f10ff */
[----:B------:R-:W-:Y:S01]  /*13f0*/  LOP3.LUT R0, R0, 0xffffffc0, RZ, 0xc0, !PT ;  /* 0xffffffc000007812 */ /* 0x000fe200078ec0ff */
[----:B------:R-:W-:Y:S01]  /*1400*/  IMAD.IADD R21, R16, 0x1, -R7 ;  /* 0x0000000110157824 */ /* 0x000fe200078e0a07 */
[----:B------:R-:W-:-:S02]  /*1410*/  SHF.R.S32.HI R8, RZ, 0x1, R6 ;  /* 0x00000001ff087819 */ /* 0x000fc40000011406 */
[----:B------:R-:W-:Y:S02]  /*1420*/  SHF.R.S32.HI R7, RZ, 0x1f, R6 ;  /* 0x0000001fff077819 */ /* 0x000fe40000011406 */
[C---:B------:R-:W-:Y:S02]  /*1430*/  IADD3 R237, R203.reuse, 0x20, RZ ;  /* 0x00000020cbed7810 */ /* 0x040fe40007ffe0ff */
[----:B------:R-:W-:Y:S01]  /*1440*/  IADD3 R238, R203, 0x40, RZ ;  /* 0x00000040cbee7810 */ /* 0x000fe20007ffe0ff */
[----:B-1----:R-:W-:Y:S01]  /*1450*/  IMAD.IADD R3, R240, 0x1, -R2 ;  /* 0x00000001f0037824 */ /* 0x002fe200078e0a02 */
[----:B------:R-:W-:-:S03]  /*1460*/  LEA.HI R2, R5, R241, RZ, 0x3 ;  /* 0x000000f105027211 */ /* 0x000fc600078f18ff */
[----:B------:R-:W-:Y:S01]  /*1470*/  IMAD R16, R3, 0x8, R0 ;  /* 0x0000000803107824 */ /* 0x000fe200078e0200 */
[----:B------:R-:W-:Y:S02]  /*1480*/  LOP3.LUT R0, R2, 0xfffffff8, RZ, 0xc0, !PT ;  /* 0xfffffff802007812 */ /* 0x000fe400078ec0ff */
[----:B------:R-:W-:Y:S02]  /*1490*/  LOP3.LUT R3, R4, 0xffffffc, RZ, 0xc0, !PT ;  /* 0x0ffffffc04037812 */ /* 0x000fe400078ec0ff */
[----:B------:R-:W-:Y:S01]  /*14a0*/  SHF.R.S32.HI R2, RZ, 0x1f, R21 ;  /* 0x0000001fff027819 */ /* 0x000fe20000011415 */
[----:B------:R-:W-:Y:S01]  /*14b0*/  IMAD.IADD R4, R241, 0x1, -R0 ;  /* 0x00000001f1047824 */ /* 0x000fe200078e0a00 */
[----:B------:R-:W-:Y:S01]  /*14c0*/  SHF.R.S32.HI R0, RZ, 0x1, R10 ;  /* 0x00000001ff007819 */ /* 0x000fe2000001140a */
[----:B------:R-:W-:Y:S01]  /*14d0*/  IMAD.IADD R3, R9, 0x1, -R3 ;  /* 0x0000000109037824 */ /* 0x000fe200078e0a03 */
[----:B------:R-:W-:Y:S02]  /*14e0*/  LEA.HI R11, R2, R21, RZ, 0x2 ;  /* 0x00000015020b7211 */ /* 0x000fe400078f10ff */
[----:B------:R-:W-:-:S02]  /*14f0*/  LEA.HI R6, R4, R4, RZ, 0x1 ;  /* 0x0000000404067211 */ /* 0x000fc400078f08ff */
[C---:B------:R-:W-:Y:S01]  /*1500*/  LOP3.LUT P2, RZ, R0.reuse, 0x2, RZ, 0xc0, !PT ;  /* 0x0000000200ff7812 */ /* 0x040fe2000784c0ff */
[----:B------:R-:W-:Y:S01]  /*1510*/  IMAD.SHL.U32 R0, R0, 0x40, RZ ;  /* 0x0000004000007824 */ /* 0x000fe200078e00ff */
[----:B------:R-:W-:Y:S02]  /*1520*/  SHF.R.S32.HI R2, RZ, 0x2, R11 ;  /* 0x00000002ff027819 */ /* 0x000fe4000001140b */
[----:B------:R-:W-:Y:S02]  /*1530*/  LOP3.LUT R5, R6, 0x3fffffe, RZ, 0xc0, !PT ;  /* 0x03fffffe06057812 */ /* 0x000fe400078ec0ff */
[----:B------:R-:W-:Y:S01]  /*1540*/  LOP3.LUT R0, R0, 0xc0, RZ, 0xc0, !PT ;  /* 0x000000c000007812 */ /* 0x000fe200078ec0ff */
[----:B------:R-:W-:Y:S01]  /*1550*/  IMAD R20, R3, 0x10, R2 ;  /* 0x0000001003147824 */ /* 0x000fe200078e0202 */
[----:B------:R-:W-:Y:S01]  /*1560*/  LEA.HI R2, R7, R8, RZ, 0x2 ;  /* 0x0000000807027211 */ /* 0x000fe200078f10ff */
[----:B------:R-:W-:Y:S01]  /*1570*/  IMAD.IADD R5, R4, 0x1, -R5 ;  /* 0x0000000104057824 */ /* 0x000fe200078e0a05 */
[----:B------:R-:W-:Y:S01]  /*1580*/  LOP3.LUT R4, R0, 0x8, R17, 0xf8, !PT ;  /* 0x0000000800047812 */ /* 0x000fe200078ef811 */
[----:B------:R-:W-:Y:S01]  /*1590*/  IMAD.SHL.U32 R7, R9, 0x200, RZ ;  /* 0x0000020009077824 */ /* 0x000fe200078e00ff */
[----:B------:R-:W-:Y:S01]  /*15a0*/  SHF.R.U32.HI R3, RZ, 0x3, R0 ;  /* 0x00000003ff037819 */ /* 0x000fe20000011600 */
[----:B------:R-:W-:Y:S01]  /*15b0*/  STL [R1+0x38], R20 ;  /* 0x0000381401007387 */ /* 0x000fe20000100800 */
[----:B------:R-:W-:Y:S01]  /*15c0*/  SHF.R.S32.HI R0, RZ, 0x1, R6 ;  /* 0x00000001ff007819 */ /* 0x000fe20000011406 */
[----:B------:R-:W-:Y:S01]  /*15d0*/  IMAD R9, R240, 0x2, R7 ;  /* 0x00000002f0097824 */ /* 0x000fe200078e0207 */
[----:B------:R-:W-:Y:S01]  /*15e0*/  LOP3.LUT R10, R4, R3, RZ, 0x3c, !PT ;  /* 0x00000003040a7212 */ /* 0x000fe200078e3cff */
[----:B------:R-:W-:Y:S01]  /*15f0*/  IMAD R240, R240, 0x20, R241 ;  /* 0x00000020f0f07824 */ /* 0x000fe200078e02f1 */
[----:B------:R-:W-:Y:S01]  /*1600*/  LOP3.LUT R2, R2, 0xfffffffc, RZ, 0xc0, !PT ;  /* 0xfffffffc02027812 */ /* 0x000fe200078ec0ff */
[C---:B------:R-:W-:Y:S01]  /*1610*/  IMAD.SHL.U32 R3, R0.reuse, 0x40, RZ ;  /* 0x0000004000037824 */ /* 0x040fe200078e00ff */
[C---:B------:R-:W-:Y:S01]  /*1620*/  LOP3.LUT R4, R0.reuse, 0x1, RZ, 0xc0, !PT ;  /* 0x0000000100047812 */ /* 0x040fe200078ec0ff */
[----:B------:R-:W-:Y:S01]  /*1630*/  IMAD R6, R5, 0x20, R9 ;  /* 0x0000002005067824 */ /* 0x000fe200078e0209 */
[----:B------:R-:W-:Y:S01]  /*1640*/  LOP3.LUT P0, RZ, R0, 0x2, RZ, 0xc0, !PT ;  /* 0x0000000200ff7812 */ /* 0x000fe2000780c0ff */
[----:B------:R-:W-:Y:S01]  /*1650*/  IMAD.IADD R2, R8, 0x1, -R2 ;  /* 0x0000000108027824 */ /* 0x000fe200078e0a02 */
[----:B------:R-:W-:Y:S01]  /*1660*/  LOP3.LUT R3, R3, 0xc0, RZ, 0xc0, !PT ;  /* 0x000000c003037812 */ /* 0x000fe200078ec0ff */
[----:B------:R-:W-:Y:S01]  /*1670*/  IMAD.SHL.U32 R5, R15, 0x20, RZ ;  /* 0x000000200f057824 */ /* 0x000fe200078e00ff */
[----:B------:R-:W-:Y:S01]  /*1680*/  ISETP.NE.U32.AND P1, PT, R4, 0x1, PT ;  /* 0x000000010400780c */ /* 0x000fe20003f25070 */
[C---:B------:R-:W-:Y:S01]  /*1690*/  IMAD.SHL.U32 R8, R12.reuse, 0x8, RZ ;  /* 0x000000080c087824 */ /* 0x040fe200078e00ff */
[----:B------:R-:W-:Y:S01]  /*16a0*/  LEA.HI R3, R3, R3, RZ, 0x1d ;  /* 0x0000000303037211 */ /* 0x000fe200078fe8ff */
[----:B------:R-:W-:Y:S01]  /*16b0*/  IMAD R9, R12, 0x8, R14 ;  /* 0x000000080c097824 */ /* 0x000fe200078e020e */
[C---:B------:R-:W-:Y:S01]  /*16c0*/  LOP3.LUT P3, RZ, R2.reuse, 0x2, RZ, 0xc0, !PT ;  /* 0x0000000202ff7812 */ /* 0x040fe2000786c0ff */
[----:B------:R-:W-:Y:S01]  /*16d0*/  IMAD.SHL.U32 R2, R2, 0x40, RZ ;  /* 0x0000004002027824 */ /* 0x000fe200078e00ff */
[----:B------:R-:W-:Y:S01]  /*16e0*/  LOP3.LUT R0, R5, 0xffffff00, RZ, 0xc0, !PT ;  /* 0xffffff0005007812 */ /* 0x000fe200078ec0ff */
[----:B------:R-:W-:-:S03]  /*16f0*/  IMAD.IADD R3, R3, 0x1, R6 ;  /* 0x0000000103037824 */ /* 0x000fc600078e0206 */
[----:B------:R-:W-:Y:S01]  /*1700*/  LOP3.LUT R2, R2, 0xc0, RZ, 0xc0, !PT ;  /* 0x000000c002027812 */ /* 0x000fe200078ec0ff */
[----:B------:R-:W-:Y:S02]  /*1710*/  IMAD.IADD R4, R0, 0x1, R7 ;  /* 0x0000000100047824 */ /* 0x000fe400078e0207 */
[----:B------:R-:W-:Y:S01]  /*1720*/  IMAD.SHL.U32 R19, R3, 0x2, RZ ;  /* 0x0000000203137824 */ /* 0x000fe200078e00ff */
[----:B------:R-:W-:Y:S01]  /*1730*/  LOP3.LUT R6, R2, 0x8, R8, 0xf8, !PT ;  /* 0x0000000802067812 */ /* 0x000fe200078ef808 */
[C---:B------:R-:W-:Y:S01]  /*1740*/  IMAD R7, R13.reuse, 0x20, R0 ;  /* 0x000000200d077824 */ /* 0x040fe200078e0200 */
[----:B------:R-:W-:Y:S01]  /*1750*/  SHF.R.U32.HI R5, RZ, 0x3, R2 ;  /* 0x00000003ff057819 */ /* 0x000fe20000011602 */
[----:B------:R-:W-:Y:S01]  /*1760*/  IMAD R2, R13, 0x20, R4 ;  /* 0x000000200d027824 */ /* 0x000fe200078e0204 */
[----:B------:R-:W-:Y:S01]  /*1770*/  IADD3 R4, R19, 0x80, RZ ;  /* 0x0000008013047810 */ /* 0x000fe20007ffe0ff */
[----:B------:R-:W-:Y:S01]  /*1780*/  IMAD.U32 R0, R9, 0x20, R10 ;  /* 0x0000002009007824 */ /* 0x000fe200078e000a */
[----:B------:R-:W-:Y:S01]  /*1790*/  IADD3 R18, R19, 0x70, RZ ;  /* 0x0000007013127810 */ /* 0x000fe20007ffe0ff */
[----:B------:R-:W-:Y:S01]  /*17a0*/  STL [R1+0x14], R19 ;  /* 0x0000141301007387 */ /* 0x000fe20000100800 */
[----:B------:R-:W-:-:S02]  /*17b0*/  @P1 IADD3 R18, R4, 0x10, RZ ;  /* 0x0000001004121810 */ /* 0x000fc40007ffe0ff */
[----:B------:R-:W-:Y:S02]  /*17c0*/  LOP3.LUT R4, R11, 0x7ffffffc, RZ, 0xc0, !PT ;  /* 0x7ffffffc0b047812 */ /* 0x000fe400078ec0ff */
[----:B------:R-:W-:Y:S01]  /*17d0*/  LOP3.LUT R3, R6, R5, RZ, 0x3c, !PT ;  /* 0x0000000506037212 */ /* 0x000fe200078e3cff */
[----:B------:R-:W-:Y:S01]  /*17e0*/  IMAD.MOV.U32 R6, RZ, RZ, 0x20 ;  /* 0x00000020ff067424 */ /* 0x000fe200078e00ff */
[----:B------:R-:W-:Y:S01]  /*17f0*/  SHF.R.S32.HI R5, RZ, 0x1f, R237 ;  /* 0x0000001fff057819 */ /* 0x000fe200000114ed */
[----:B------:R-:W-:Y:S01]  /*1800*/  IMAD.IADD R4, R21, 0x1, -R4 ;  /* 0x0000000115047824 */ /* 0x000fe200078e0a04 */
[----:B------:R-:W-:Y:S01]  /*1810*/  LEA R184, R0, 0x3c80, 0x1 ;  /* 0x00003c8000b87811 */ /* 0x000fe200078e08ff */
[C---:B------:R-:W-:Y:S01]  /*1820*/  IMAD.IADD R2, R3.reuse, 0x1, R2 ;  /* 0x0000000103027824 */ /* 0x040fe200078e0202 */
[----:B------:R-:W-:Y:S01]  /*1830*/  SEL R5, R6, 0xffffffe0, !P0 ;  /* 0xffffffe006057807 */ /* 0x000fe20004000000 */
[----:B------:R-:W-:Y:S01]  /*1840*/  IMAD.SHL.U32 R236, R4, 0x2, RZ ;  /* 0x0000000204ec7824 */ /* 0x000fe200078e00ff */
[----:B------:R-:W-:Y:S01]  /*1850*/  STL [R1+0x18], R18 ;  /* 0x0000181201007387 */ /* 0x000fe20000100800 */
[----:B------:R-:W-:Y:S01]  /*1860*/  IMAD.IADD R3, R3, 0x1, R7 ;  /* 0x0000000103037824 */ /* 0x000fe200078e0207 */
[----:B------:R-:W-:Y:S01]  /*1870*/  SHF.R.S32.HI R7, RZ, 0x1f, R203 ;  /* 0x0000001fff077819 */ /* 0x000fe200000114cb */
[----:B------:R-:W-:Y:S01]  /*1880*/  IMAD.IADD R7, R20, 0x1, R16 ;  /* 0x0000000114077824 */ /* 0x000fe200078e0210 */
[----:B------:R-:W-:-:S02]  /*1890*/  IADD3 R10, R236, 0x40, RZ ;  /* 0x00000040ec0a7810 */ /* 0x000fc40007ffe0ff */
[C---:B------:R-:W-:Y:S02]  /*18a0*/  IADD3 R8, R236.reuse, 0x50, RZ ;  /* 0x00000050ec087810 */ /* 0x040fe40007ffe0ff */
[----:B------:R-:W-:Y:S01]  /*18b0*/  SHF.R.S32.HI R0, RZ, 0x1f, R10 ;  /* 0x0000001fff007819 */ /* 0x000fe2000001140a */
[----:B------:R-:W-:Y:S01]  /*18c0*/  STL [R1+0x10], R7 ;  /* 0x0000100701007387 */ /* 0x000fe20000100800 */
[----:B------:R-:W-:Y:S01]  /*18d0*/  SHF.R.S32.HI R0, RZ, 0x1f, R8 ;  /* 0x0000001fff007819 */ /* 0x000fe20000011408 */
[----:B------:R-:W-:Y:S01]  /*18e0*/  IMAD.IADD R0, R19, 0x1, R5 ;  /* 0x0000000113007824 */ /* 0x000fe200078e0205 */
[----:B------:R-:W-:Y:S02]  /*18f0*/  SHF.R.S32.HI R4, RZ, 0x1f, R238 ;  /* 0x0000001fff047819 */ /* 0x000fe400000114ee */
[----:B------:R-:W-:Y:S02]  /*1900*/  IADD3 R16, R236, 0x10, RZ ;  /* 0x00000010ec107810 */ /* 0x000fe40007ffe0ff */
[----:B------:R1:W-:Y:S01]  /*1910*/  STL [R1+0x20], R0 ;  /* 0x0000200001007387 */ /* 0x0003e20000100800 */
[----:B------:R-:W-:-:S02]  /*1920*/  SHF.R.S32.HI R4, RZ, 0x1f, R236 ;  /* 0x0000001fff047819 */ /* 0x000fc400000114ec */
[C---:B------:R-:W-:Y:S02]  /*1930*/  IADD3 R13, R236.reuse, 0x28, RZ ;  /* 0x00000028ec0d7810 */ /* 0x040fe40007ffe0ff */
[----:B------:R-:W-:Y:S02]  /*1940*/  IADD3 R11, R236, 0x38, RZ ;  /* 0x00000038ec0b7810 */ /* 0x000fe40007ffe0ff */
[----:B------:R-:W-:Y:S02]  /*1950*/  SEL R4, R6, 0xffffffe0, !P3 ;  /* 0xffffffe006047807 */ /* 0x000fe40005800000 */
[----:B------:R-:W-:Y:S02]  /*1960*/  IADD3 R189, R184, 0x20, RZ ;  /* 0x00000020b8bd7810 */ /* 0x000fe40007ffe0ff */
[----:B------:R-:W-:Y:S02]  /*1970*/  LEA R187, R2, 0x6080, 0x1 ;  /* 0x0000608002bb7811 */ /* 0x000fe400078e08ff */
[----:B------:R-:W-:-:S02]  /*1980*/  LEA R185, R3, 0x1880, 0x1 ;  /* 0x0000188003b97811 */ /* 0x000fc400078e08ff */
[C---:B------:R-:W-:Y:S01]  /*1990*/  IADD3 R17, R236.reuse, 0x8, RZ ;  /* 0x00000008ec117810 */ /* 0x040fe20007ffe0ff */
[----:B------:R-:W-:Y:S01]  /*19a0*/  IMAD.IADD R188, R187, 0x1, R4 ;  /* 0x00000001bbbc7824 */ /* 0x000fe200078e0204 */
[----:B------:R-:W-:Y:S01]  /*19b0*/  IADD3 R15, R236, 0x18, RZ ;  /* 0x00000018ec0f7810 */ /* 0x000fe20007ffe0ff */
[----:B------:R-:W-:Y:S01]  /*19c0*/  IMAD.IADD R186, R4, 0x1, R185 ;  /* 0x0000000104ba7824 */ /* 0x000fe200078e02b9 */
[C---:B------:R-:W-:Y:S02]  /*19d0*/  IADD3 R14, R236.reuse, 0x20, RZ ;  /* 0x00000020ec0e7810 */ /* 0x040fe40007ffe0ff */
[C---:B------:R-:W-:Y:S02]  /*19e0*/  IADD3 R12, R236.reuse, 0x30, RZ ;  /* 0x00000030ec0c7810 */ /* 0x040fe40007ffe0ff */
[C---:B------:R-:W-:Y:S01]  /*19f0*/  IADD3 R9, R236.reuse, 0x48, RZ ;  /* 0x00000048ec097810 */ /* 0x040fe20007ffe0ff */
[----:B-1----:R-:W-:Y:S01]  /*1a00*/  IMAD.IADD R0, R5, 0x1, R18 ;  /* 0x0000000105007824 */ /* 0x002fe200078e0212 */
[----:B------:R-:W-:-:S02]  /*1a10*/  IADD3 R7, R236, 0x58, RZ ;  /* 0x00000058ec077810 */ /* 0x000fc40007ffe0ff */
[----:B------:R-:W-:Y:S02]  /*1a20*/  @P2 IADD3 R189, R184, -0x20, RZ ;  /* 0xffffffe0b8bd2810 */ /* 0x000fe40007ffe0ff */
[----:B------:R1:W-:Y:S01]  /*1a30*/  STL [R1+0x1c], R0 ;  /* 0x00001c0001007387 */ /* 0x0003e20000100800 */
[----:B------:R-:W-:Y:S02]  /*1a40*/  SHF.R.S32.HI R6, RZ, 0x1f, R16 ;  /* 0x0000001fff067819 */ /* 0x000fe40000011410 */
[----:B------:R-:W-:Y:S02]  /*1a50*/  SHF.R.S32.HI R6, RZ, 0x1f, R13 ;  /* 0x0000001fff067819 */ /* 0x000fe4000001140d */
[----:B------:R-:W-:Y:S02]  /*1a60*/  SHF.R.S32.HI R6, RZ, 0x1f, R11 ;  /* 0x0000001fff067819 */ /* 0x000fe4000001140b */
[----:B------:R-:W-:Y:S02]  /*1a70*/  SHF.R.S32.HI R17, RZ, 0x1f, R17 ;  /* 0x0000001fff117819 */ /* 0x000fe40000011411 */
[----:B------:R-:W-:-:S02]  /*1a80*/  SHF.R.S32.HI R15, RZ, 0x1f, R15 ;  /* 0x0000001fff0f7819 */ /* 0x000fc4000001140f */
[----:B------:R-:W-:Y:S02]  /*1a90*/  SHF.R.S32.HI R14, RZ, 0x1f, R14 ;  /* 0x0000001fff0e7819 */ /* 0x000fe4000001140e */
[----:B------:R-:W-:Y:S02]  /*1aa0*/  SHF.R.S32.HI R12, RZ, 0x1f, R12 ;  /* 0x0000001fff0c7819 */ /* 0x000fe4000001140c */
[----:B------:R-:W-:Y:S02]  /*1ab0*/  SHF.R.S32.HI R9, RZ, 0x1f, R9 ;  /* 0x0000001fff097819 */ /* 0x000fe40000011409 */
[----:B------:R-:W-:Y:S02]  /*1ac0*/  SHF.R.S32.HI R6, RZ, 0x1f, R7 ;  /* 0x0000001fff067819 */ /* 0x000fe40000011407 */
[C---:B------:R-:W-:Y:S02]  /*1ad0*/  IADD3 R197, R189.reuse, 0x400, RZ ;  /* 0x00000400bdc57810 */ /* 0x040fe40007ffe0ff */
[----:B------:R-:W-:-:S02]  /*1ae0*/  IADD3 R196, R189, 0x800, RZ ;  /* 0x00000800bdc47810 */ /* 0x000fc40007ffe0ff */
[C---:B------:R-:W-:Y:S02]  /*1af0*/  IADD3 R195, R189.reuse, 0xc00, RZ ;  /* 0x00000c00bdc37810 */ /* 0x040fe40007ffe0ff */
[C---:B------:R-:W-:Y:S02]  /*1b00*/  IADD3 R194, R189.reuse, 0x1000, RZ ;  /* 0x00001000bdc27810 */ /* 0x040fe40007ffe0ff */
[C---:B------:R-:W-:Y:S02]  /*1b10*/  IADD3 R193, R189.reuse, 0x1400, RZ ;  /* 0x00001400bdc17810 */ /* 0x040fe40007ffe0ff */
[C---:B------:R-:W-:Y:S02]  /*1b20*/  IADD3 R192, R189.reuse, 0x1800, RZ ;  /* 0x00001800bdc07810 */ /* 0x040fe40007ffe0ff */
[C---:B------:R-:W-:Y:S02]  /*1b30*/  IADD3 R191, R189.reuse, 0x1c00, RZ ;  /* 0x00001c00bdbf7810 */ /* 0x040fe40007ffe0ff */
[----:B-1----:R-:W-:-:S02]  /*1b40*/  IADD3 R190, R189, 0x2000, RZ ;  /* 0x00002000bdbe7810 */ /* 0x002fc40007ffe0ff */
.L_x_775:
[----:B------:R-:W2:Y:S01]  /*1b50*/  LDL R15, [R1+0xc] ;  /* 0x00000c00010f7983 */ /* 0x000ea20000100800 */
[----:B------:R-:W-:Y:S01]  /*1b60*/  ISETP.NE.U32.AND P0, PT, RZ, c[0x0][0x370], PT ;  /* 0x0000dc00ff007a0c */ /* 0x000fe20003f05070 */
[----:B------:R-:W-:Y:S01]  /*1b70*/  IMAD.MOV.U32 R13, RZ, RZ, 0x4 ;  /* 0x00000004ff0d7424 */ /* 0x000fe200078e00ff */
[----:B------:R-:W-:Y:S01]  /*1b80*/  ISETP.NE.U32.AND P2, PT, RZ, c[0x0][0x360], PT ;  /* 0x0000d800ff007a0c */ /* 0x000fe20003f45070 */
[----:B------:R-:W-:Y:S01]  /*1b90*/  IMAD.MOV.U32 R242, RZ, RZ, RZ ;  /* 0x000000fffff27224 */ /* 0x000fe200078e00ff */
[----:B------:R-:W-:Y:S01]  /*1ba0*/  ISETP.NE.AND.EX P1, PT, RZ, c[0x0][0x374], PT, P0 ;  /* 0x0000dd00ff007a0c */ /* 0x000fe20003f25300 */
[----:B------:R-:W-:Y:S01]  /*1bb0*/  IMAD.MOV.U32 R12, RZ, RZ, RZ ;  /* 0x000000ffff0c7224 */ /* 0x000fe200078e00ff */
[----:B------:R-:W-:-:S02]  /*1bc0*/  ISETP.NE.AND.EX P0, PT, RZ, c[0x0][0x364], PT, P2 ;  /* 0x0000d900ff007a0c */ /* 0x000fc40003f05320 */
[----:B------:R-:W-:-:S04]  /*1bd0*/  ISETP.NE.U32.AND P3, PT, RZ, c[0x0][0x348], PT ;  /* 0x0000d200ff007a0c */ /* 0x000fc80003f65070 */
[----:B------:R-:W-:Y:S01]  /*1be0*/  ISETP.NE.AND.EX P3, PT, RZ, c[0x0][0x34c], PT, P3 ;  /* 0x0000d300ff007a0c */ /* 0x000fe20003f65330 */
[----:B--2---:R-:W-:-:S04]  /*1bf0*/  IMAD.WIDE R2, R15, R13, c[0x0][0x348] ;  /* 0x0000d2000f027625 */ /* 0x004fc800078e020d */
[----:B------:R-:W-:-:S08]  /*1c00*/  @P1 IMAD.WIDE R6, R15, R13, c[0x0][0x370] ;  /* 0x0000dc000f061625 */ /* 0x000fd000078e020d */
[----:B------:R1:W5:Y:S01]  /*1c10*/  @P3 LDG.E R12, [R2.64] ;  /* 0x00000006020c3981 */ /* 0x000362000c1e1900 */
[----:B------:R-:W-:-:S03]  /*1c20*/  @P0 IMAD.WIDE R4, R15, R13, c[0x0][0x360] ;  /* 0x0000d8000f040625 */ /* 0x000fc600078e020d */
[----:B------:R1:W5:Y:S04]  /*1c30*/  @P1 LDG.E R242, [R6.64] ;  /* 0x0000000606f21981 */ /* 0x000368000c1e1900 */
[----:B------:R1:W5:Y:S01]  /*1c40*/  @P0 LDG.E R230, [R4.64] ;  /* 0x0000000604e60981 */ /* 0x000362000c1e1900 */
[----:B------:R-:W-:Y:S01]  /*1c50*/  YIELD ;  /* 0x0000000000007946 */ /* 0x000fe20003800000 */
[----:B------:R-:W-:Y:S05]  /*1c60*/  @P0 BRA `(.L_x_559) ;  /* 0x0000005000000947 */ /* 0x000fea0003800000 */
[----:B-----5:R-:W-:Y:S01]  /*1c70*/  MOV R230, c[0x0][0x168] ;  /* 0x00005a0000e67a02 */ /* 0x020fe20000000f00 */
[----:B------:R-:W-:Y:S05]  /*1c80*/  @!P3 BRA `(.L_x_559) ;  /* 0x000000300000b947 */ /* 0x000fea0003800000 */
[----:B------:R2:W3:Y:S04]  /*1c90*/  LDG.E R0, [R2.64] ;  /* 0x0000000602007981 */ /* 0x0004e8000c1e1900 */
[----:B-12---:R-:W3:Y:S02]  /*1ca0*/  LDG.E R2, [R2.64+0x4] ;  /* 0x0000040602027981 */ /* 0x006ee4000c1e1900 */
[----:B---3--:R-:W-:-:S02]  /*1cb0*/  IADD3 R230, -R0, R2, RZ ;  /* 0x0000000200e67210 */ /* 0x008fc40007ffe1ff */
.L_x_559:
[----:B------:R-:W-:-:S04]  /*1cc0*/  ISETP.NE.U32.AND P0, PT, RZ, c[0x0][0x368], PT ;  /* 0x0000da00ff007a0c */ /* 0x000fc80003f05070 */
[----:B------:R-:W-:-:S13]  /*1cd0*/  ISETP.NE.AND.EX P0, PT, RZ, c[0x0][0x36c], PT, P0 ;  /* 0x0000db00ff007a0c */ /* 0x000fda0003f05300 */
[----:B------:R-:W-:Y:S05]  /*1ce0*/  @!P0 BRA `(.L_x_560) ;  /* 0x0000003000008947 */ /* 0x000fea0003800000 */
[----:B-1----:R-:W-:-:S05]  /*1cf0*/  IMAD.WIDE R2, R15, R13, c[0x0][0x368] ;  /* 0x0000da000f027625 */ /* 0x002fca00078e020d */
[----:B------:R1:W5:Y:S01]  /*1d00*/  LDG.E R0, [R2.64] ;  /* 0x0000000602007981 */ /* 0x000362000c1e1900 */
[----:B------:R-:W-:Y:S05]  /*1d10*/  BRA `(.L_x_561) ;  /* 0x0000008000007947 */ /* 0x000fea0003800000 */
.L_x_560:
[----:B------:R-:W-:Y:S01]  /*1d20*/  ISETP.NE.U32.AND P0, PT, RZ, c[0x0][0x350], PT ;  /* 0x0000d400ff007a0c */ /* 0x000fe20003f05070 */
[----:B------:R-:W-:-:S03]  /*1d30*/  IMAD.U32 R0, RZ, RZ, UR5 ;  /* 0x00000005ff007e24 */ /* 0x000fc6000f8e00ff */
[----:B------:R-:W-:-:S13]  /*1d40*/  ISETP.NE.AND.EX P0, PT, RZ, c[0x0][0x354], PT, P0 ;  /* 0x0000d500ff007a0c */ /* 0x000fda0003f05300 */
[----:B------:R-:W-:Y:S05]  /*1d50*/  @!P0 BRA `(.L_x_561) ;  /* 0x0000004000008947 */ /* 0x000fea0003800000 */
[----:B-1----:R-:W-:-:S05]  /*1d60*/  IMAD.WIDE R2, R15, R13, c[0x0][0x350] ;  /* 0x0000d4000f027625 */ /* 0x002fca00078e020d */
[----:B------:R-:W2:Y:S04]  /*1d70*/  LDG.E R4, [R2.64] ;  /* 0x0000000602047981 */ /* 0x000ea8000c1e1900 */
[----:B------:R-:W2:Y:S02]  /*1d80*/  LDG.E R0, [R2.64+0x4] ;  /* 0x0000040602007981 */ /* 0x000ea4000c1e1900 */
[----:B--2---:R-:W-:Y:S02]  /*1d90*/  IADD3 R0, -R4, R0, RZ ;  /* 0x0000000004007210 */ /* 0x004fe40007ffe1ff */
.L_x_561:
[----:B-1----:R-:W2:Y:S01]  /*1da0*/  LDL.LU R2, [R1+0x4] ;  /* 0x0000040001027983 */ /* 0x002ea20000300800 */
[----:B------:R-:W-:Y:S01]  /*1db0*/  IMAD.MOV.U32 R3, RZ, RZ, c[0x0][0x2c4] ;  /* 0x0000b100ff037624 */ /* 0x000fe200078e00ff */
[----:B------:R-:W-:Y:S01]  /*1dc0*/  LOP3.LUT R198, R198, 0xfff7ffff, RZ, 0xc0, !PT ;  /* 0xfff7ffffc6c67812 */ /* 0x000fe200078ec0ff */
[----:B------:R-:W-:Y:S02]  /*1dd0*/  IMAD.MOV.U32 R6, RZ, RZ, c[0x0][0x32c] ;  /* 0x0000cb00ff067624 */ /* 0x000fe400078e00ff */
[----:B-----5:R-:W-:Y:S01]  /*1de0*/  IMAD.IADD R232, R0, 0x1, -R242 ;  /* 0x0000000100e87824 */ /* 0x020fe200078e0af2 */
[----:B------:R-:W-:-:S02]  /*1df0*/  ISETP.NE.AND P4, PT, R3, 0x1, PT ;  /* 0x000000010300780c */ /* 0x000fc40003f85270 */
[----:B------:R-:W-:-:S11]  /*1e00*/  ISETP.GE.AND P1, PT, R6, 0x1, PT ;  /* 0x000000010600780c */ /* 0x000fd60003f26270 */
[----:B------:R-:W-:-:S04]  /*1e10*/  @P4 LOP3.LUT R198, R198, 0x80000, RZ, 0xfc, !PT ;  /* 0x00080000c6c64812 */ /* 0x000fc800078efcff */
[----:B------:R-:W-:-:S04]  /*1e20*/  LOP3.LUT R198, R198, 0xfffdffff, RZ, 0xc0, !PT ;  /* 0xfffdffffc6c67812 */ /* 0x000fc800078ec0ff */
[----:B------:R-:W-:Y:S01]  /*1e30*/  @P1 LOP3.LUT R198, R198, 0x20000, RZ, 0xfc, !PT ;  /* 0x00020000c6c61812 */ /* 0x000fe200078efcff */
[----:B--2---:R-:W-:-:S05]  /*1e40*/  IMAD.SHL.U32 R252, R2, 0x80, RZ ;  /* 0x0000008002fc7824 */ /* 0x004fca00078e00ff */
[----:B------:R-:W-:-:S05]  /*1e50*/  IADD3 R2, R252, 0x7f, RZ ;  /* 0x0000007ffc027810 */ /* 0x000fca0007ffe0ff */
[----:B------:R-:W-:-:S04]  /*1e60*/  @P4 IMAD.HI.U32 R3, R2, c[0x0][0x2c8], RZ ;  /* 0x0000b20002034a27 */ /* 0x000fc800078e00ff */
[----:B------:R-:W-:Y:S01]  /*1e70*/  IMAD.MOV.U32 R0, RZ, RZ, R2 ;  /* 0x000000ffff007224 */ /* 0x000fe200078e0002 */
[----:B------:R-:W-:Y:S02]  /*1e80*/  IADD3 R2, R232, 0x1, -R230 ;  /* 0x00000001e8027810 */ /* 0x000fe40007ffe8e6 */
[----:B------:R-:W-:-:S05]  /*1e90*/  @P4 SHF.R.U32.HI R0, RZ, c[0x0][0x2cc], R3 ;  /* 0x0000b300ff004a19 */ /* 0x000fca0000011603 */
[----:B------:R-:W-:-:S05]  /*1ea0*/  IMAD.IADD R0, R2, 0x1, R0 ;  /* 0x0000000102007824 */ /* 0x000fca00078e0200 */
[----:B------:R-:W-:Y:S01]  /*1eb0*/  IADD3 R3, R0, c[0x0][0x328], RZ ;  /* 0x0000ca0000037a10 */ /* 0x000fe20007ffe0ff */
[----:B------:R-:W-:Y:S05]  /*1ec0*/  @!P1 BRA `(.L_x_562) ;  /* 0x0000010000009947 */ /* 0x000fea0003800000 */
[C---:B------:R-:W-:Y:S01]  /*1ed0*/  ISETP.GT.AND P0, PT, R0.reuse, RZ, PT ;  /* 0x000000ff0000720c */ /* 0x040fe20003f04270 */
[----:B------:R-:W-:Y:S01]  /*1ee0*/  BSSY B0, `(.L_x_563) ;  /* 0x000000c000007945 */ /* 0x000fe20003800000 */
[----:B------:R-:W-:-:S11]  /*1ef0*/  IADD3 R2, R0, -0x1, RZ ;  /* 0xffffffff00027810 */ /* 0x000fd60007ffe0ff */
[----:B------:R-:W-:Y:S05]  /*1f00*/  @P0 BRA `(.L_x_564) ;  /* 0x0000006000000947 */ /* 0x000fea0003800000 */
[----:B------:R-:W-:Y:S01]  /*1f10*/  ISETP.NE.AND P0, PT, R6, 0x1, PT ;  /* 0x000000010600780c */ /* 0x000fe20003f05270 */
[----:B------:R-:W-:-:S12]  /*1f20*/  IMAD.MOV R0, RZ, RZ, -R0 ;  /* 0x000000ffff007224 */ /* 0x000fd800078e0a00 */
[----:B------:R-:W-:-:S05]  /*1f30*/  @P0 IMAD.HI.U32 R2, R0, c[0x0][0x330], RZ ;  /* 0x0000cc0000020a27 */ /* 0x000fca00078e00ff */
[----:B------:R-:W-:-:S04]  /*1f40*/  @P0 SHF.R.U32.HI R0, RZ, c[0x0][0x334], R2 ;  /* 0x0000cd00ff000a19 */ /* 0x000fc80000011602 */
[----:B------:R-:W-:Y:S01]  /*1f50*/  LOP3.LUT R2, RZ, R0, RZ, 0x33, !PT ;  /* 0x00000000ff027212 */ /* 0x000fe200078e33ff */
[----:B------:R-:W-:Y:S05]  /*1f60*/  BRA `(.L_x_565) ;  /* 0x0000003000007947 */ /* 0x000fea0003800000 */
.L_x_564:
[----:B------:R-:W-:-:S13]  /*1f70*/  ISETP.NE.AND P0, PT, R6, 0x1, PT ;  /* 0x000000010600780c */ /* 0x000fda0003f05270 */
[----:B------:R-:W-:-:S05]  /*1f80*/  @P0 IMAD.HI.U32 R0, R2, c[0x0][0x330], RZ ;  /* 0x0000cc0002000a27 */ /* 0x000fca00078e00ff */
[----:B------:R-:W-:Y:S02]  /*1f90*/  @P0 SHF.R.U32.HI R2, RZ, c[0x0][0x334], R0 ;  /* 0x0000cd00ff020a19 */ /* 0x000fe40000011600 */
.L_x_565:
[----:B------:R-:W-:Y:S05]  /*1fa0*/  BSYNC B0 ;  /* 0x0000000000007941 */ /* 0x000fea0003800000 */
.L_x_563:
[----:B------:R-:W-:-:S05]  /*1fb0*/  IMAD R2, R2, R6, c[0x0][0x32c] ;  /* 0x0000cb0002027624 */ /* 0x000fca00078e0206 */
[----:B------:R-:W-:-:S03]  /*1fc0*/  IMNMX R3, R3, R2, PT ;  /* 0x0000000203037217 */ /* 0x000fc60003800200 */
.L_x_562:
[----:B------:R-:W-:Y:S01]  /*1fd0*/  IMAD.IADD R7, R232, 0x1, -R230 ;  /* 0x00000001e8077824 */ /* 0x000fe200078e0ae6 */
[----:B------:R-:W-:Y:S01]  /*1fe0*/  IADD3 R3, R3, 0x2f, RZ ;  /* 0x0000002f03037810 */ /* 0x000fe20007ffe0ff */
[----:B------:R-:W-:Y:S01]  /*1ff0*/  @P4 IMAD.HI.U32 R4, R252, c[0x0][0x2c8], RZ ;  /* 0x0000b200fc044a27 */ /* 0x000fe200078e00ff */
[----:B------:R-:W-:Y:S02]  /*2000*/  IADD3 R2, R232, 0x2f, RZ ;  /* 0x0000002fe8027810 */ /* 0x000fe40007ffe0ff */
[----:B------:R1:W-:Y:S01]  /*2010*/  STL [R1+0x24], R7 ;  /* 0x0000240701007387 */ /* 0x0003e20000100800 */
[----:B------:R-:W-:-:S04]  /*2020*/  IMAD.HI R5, R3, 0x2aaaaaab, RZ ;  /* 0x2aaaaaab03057827 */ /* 0x000fc800078e02ff */
[----:B------:R-:W-:-:S04]  /*2030*/  IMAD.HI R2, R2, 0x2aaaaaab, RZ ;  /* 0x2aaaaaab02027827 */ /* 0x000fc800078e02ff */
[----:B------:R-:W-:Y:S01]  /*2040*/  IMAD.MOV.U32 R0, RZ, RZ, R252 ;  /* 0x000000ffff007224 */ /* 0x000fe200078e00fc */
[----:B------:R-:W-:Y:S02]  /*2050*/  @P4 SHF.R.U32.HI R0, RZ, c[0x0][0x2cc], R4 ;  /* 0x0000b300ff004a19 */ /* 0x000fe40000011604 */
[----:B------:R-:W-:Y:S02]  /*2060*/  SHF.R.U32.HI R4, RZ, 0x1f, R5 ;  /* 0x0000001fff047819 */ /* 0x000fe40000011605 */
[----:B------:R-:W-:Y:S01]  /*2070*/  SHF.R.U32.HI R3, RZ, 0x1f, R2 ;  /* 0x0000001fff037819 */ /* 0x000fe20000011602 */
[----:B------:R-:W-:Y:S01]  /*2080*/  IMAD.IADD R0, R7, 0x1, R0 ;  /* 0x0000000107007824 */ /* 0x000fe200078e0200 */
[----:B------:R-:W-:Y:S02]  /*2090*/  LEA.HI.SX32 R4, R5, R4, 0x1d ;  /* 0x0000000405047211 */ /* 0x000fe400078feaff */
[----:B------:R-:W-:Y:S02]  /*20a0*/  LEA.HI.SX32 R3, R2, R3, 0x1d ;  /* 0x0000000302037211 */ /* 0x000fe400078feaff */
[----:B------:R-:W-:-:S02]  /*20b0*/  IADD3 R2, R0, -c[0x0][0x324], RZ ;  /* 0x8000c90000027a10 */ /* 0x000fc40007ffe0ff */
[----:B------:R-:W-:Y:S01]  /*20c0*/  IMNMX R10, R3, R4, PT ;  /* 0x00000004030a7217 */ /* 0x000fe20003800200 */
[----:B------:R-:W-:Y:S05]  /*20d0*/  @!P1 BRA `(.L_x_566) ;  /* 0x000000f000009947 */ /* 0x000fea0003800000 */
[----:B------:R-:W-:Y:S01]  /*20e0*/  ISETP.GT.AND P0, PT, R0, -0x1, PT ;  /* 0xffffffff0000780c */ /* 0x000fe20003f04270 */
[----:B------:R-:W-:-:S12]  /*20f0*/  BSSY B0, `(.L_x_567) ;  /* 0x000000b000007945 */ /* 0x000fd80003800000 */
[----:B------:R-:W-:Y:S05]  /*2100*/  @P0 BRA `(.L_x_568) ;  /* 0x0000006000000947 */ /* 0x000fea0003800000 */
[----:B------:R-:W-:Y:S02]  /*2110*/  ISETP.NE.AND P0, PT, R6, 0x1, PT ;  /* 0x000000010600780c */ /* 0x000fe40003f05270 */
[----:B------:R-:W-:-:S11]  /*2120*/  LOP3.LUT R0, RZ, R0, RZ, 0x33, !PT ;  /* 0x00000000ff007212 */ /* 0x000fd600078e33ff */
[----:B------:R-:W-:-:S05]  /*2130*/  @P0 IMAD.HI.U32 R3, R0, c[0x0][0x330], RZ ;  /* 0x0000cc0000030a27 */ /* 0x000fca00078e00ff */
[----:B------:R-:W-:-:S04]  /*2140*/  @P0 SHF.R.U32.HI R0, RZ, c[0x0][0x334], R3 ;  /* 0x0000cd00ff000a19 */ /* 0x000fc80000011603 */
[----:B------:R-:W-:Y:S01]  /*2150*/  LOP3.LUT R0, RZ, R0, RZ, 0x33, !PT ;  /* 0x00000000ff007212 */ /* 0x000fe200078e33ff */
[----:B------:R-:W-:Y:S05]  /*2160*/  BRA `(.L_x_569) ;  /* 0x0000003000007947 */ /* 0x000fea0003800000 */
.L_x_568:
[----:B------:R-:W-:-:S13]  /*2170*/  ISETP.NE.AND P0, PT, R6, 0x1, PT ;  /* 0x000000010600780c */ /* 0x000fda0003f05270 */
[----:B------:R-:W-:-:S05]  /*2180*/  @P0 IMAD.HI.U32 R3, R0, c[0x0][0x330], RZ ;  /* 0x0000cc0000030a27 */ /* 0x000fca00078e00ff */
[----:B------:R-:W-:Y:S02]  /*2190*/  @P0 SHF.R.U32.HI R0, RZ, c[0x0][0x334], R3 ;  /* 0x0000cd00ff000a19 */ /* 0x000fe40000011603 */
.L_x_569:
[----:B------:R-:W-:Y:S05]  /*21a0*/  BSYNC B0 ;  /* 0x0000000000007941 */ /* 0x000fea0003800000 */
.L_x_567:
[----:B------:R-:W-:-:S05]  /*21b0*/  IMAD R0, R0, c[0x0][0x32c], RZ ;  /* 0x0000cb0000007a24 */ /* 0x000fca00078e02ff */
[----:B------:R-:W-:-:S04]  /*21c0*/  IMNMX R2, R2, R0, !PT ;  /* 0x0000000002027217 */ /* 0x000fc80007800200 */
.L_x_566:
[----:B------:R-:W2:Y:S01]  /*21d0*/  LDL R14, [R1+0x8] ;  /* 0x00000800010e7983 */ /* 0x000ea20000100800 */
[----:B------:R-:W-:Y:S01]  /*21e0*/  IMAD.HI R2, R2, 0x2aaaaaab, RZ ;  /* 0x2aaaaaab02027827 */ /* 0x000fe200078e02ff */
[----:B------:R-:W-:Y:S04]  /*21f0*/  BSSY B0, `(.L_x_570) ;  /* 0x000002e000007945 */ /* 0x000fe80003800000 */
[----:B------:R-:W-:-:S04]  /*2200*/  SHF.R.U32.HI R0, RZ, 0x1f, R2 ;  /* 0x0000001fff007819 */ /* 0x000fc80000011602 */
[----:B------:R-:W-:-:S04]  /*2210*/  LEA.HI.SX32 R2, R2, R0, 0x1d ;  /* 0x0000000002027211 */ /* 0x000fc800078feaff */
[----:B------:R-:W-:Y:S01]  /*2220*/  IMNMX R6, RZ, R2, !PT ;  /* 0x00000002ff067217 */ /* 0x000fe20007800200 */
[----:B------:R-:W-:-:S03]  /*2230*/  IMAD.MOV.U32 R2, RZ, RZ, RZ ;  /* 0x000000ffff027224 */ /* 0x000fc600078e00ff */
[----:B------:R-:W-:Y:S02]  /*2240*/  ISETP.GT.AND P0, PT, R10, R6, PT ;  /* 0x000000060a00720c */ /* 0x000fe40003f04270 */
[C---:B--2---:R-:W-:Y:S02]  /*2250*/  LOP3.LUT R0, R14.reuse, 0xff000000, RZ, 0xc0, !PT ;  /* 0xff0000000e007812 */ /* 0x044fe400078ec0ff */
[----:B------:R-:W-:Y:S02]  /*2260*/  LOP3.LUT R3, R14, 0xff0000, RZ, 0xc0, !PT ;  /* 0x00ff00000e037812 */ /* 0x000fe400078ec0ff */
[----:B------:R-:W-:-:S04]  /*2270*/  SHF.R.U32.HI R0, RZ, 0x8, R0 ;  /* 0x00000008ff007819 */ /* 0x000fc80000011600 */
[----:B------:R-:W-:-:S04]  /*2280*/  LEA.HI R0, R3, R0, RZ, 0x10 ;  /* 0x0000000003007211 */ /* 0x000fc800078f80ff */
[----:B------:R-:W-:Y:S02]  /*2290*/  LOP3.LUT R16, R0, 0xff, RZ, 0xc0, !PT ;  /* 0x000000ff00107812 */ /* 0x000fe400078ec0ff */
[----:B------:R-:W-:-:S03]  /*22a0*/  SHF.R.U32.HI R5, RZ, 0x10, R0 ;  /* 0x00000010ff057819 */ /* 0x000fc60000011600 */
[----:B------:R2:W-:Y:S04]  /*22b0*/  STL [R1+0x30], R16 ;  /* 0x0000301001007387 */ /* 0x0005e80000100800 */
[----:B------:R2:W-:Y:S01]  /*22c0*/  STL [R1+0x28], R5 ;  /* 0x0000280501007387 */ /* 0x0005e20000100800 */
[----:B------:R-:W-:Y:S05]  /*22d0*/  @!P0 BRA `(.L_x_571) ;  /* 0x000001f000008947 */ /* 0x000fea0003800000 */
[----:B------:R-:W-:-:S04]  /*22e0*/  ISETP.NE.AND P0, PT, R5, RZ, PT ;  /* 0x000000ff0500720c */ /* 0x000fc80003f05270 */
[----:B------:R-:W-:-:S04]  /*22f0*/  SEL R0, R5, c[0x0][0x338], P0 ;  /* 0x0000ce0005007a07 */ /* 0x000fc80000000000 */
[----:B------:R-:W-:Y:S02]  /*2300*/  IABS R3, R0 ;  /* 0x0000000000037213 */ /* 0x000fe40000000000 */
[----:B-1----:R-:W-:Y:S02]  /*2310*/  IADD3 R7, R0, -0x1, R10 ;  /* 0xffffffff00077810 */ /* 0x002fe40007ffe00a */
[----:B------:R-:W1:Y:S03]  /*2320*/  I2F.RP R2, R3 ;  /* 0x0000000300027306 */ /* 0x000e660000209400 */
[----:B------:R-:W-:-:S05]  /*2330*/  IMAD.IADD R7, R7, 0x1, -R6 ;  /* 0x0000000107077824 */ /* 0x000fca00078e0a06 */
[----:B------:R-:W-:Y:S01]  /*2340*/  IABS R11, R7 ;  /* 0x00000007000b7213 */ /* 0x000fe20000000000 */
[----:B-1----:R-:W1:Y:S02]  /*2350*/  MUFU.RCP R2, R2 ;  /* 0x0000000200027308 */ /* 0x002e640000001000 */
[----:B-1----:R-:W-:-:S06]  /*2360*/  IADD3 R2, R2, 0xffffffe, RZ ;  /* 0x0ffffffe02027810 */ /* 0x002fcc0007ffe0ff */
[----:B--2---:R-:W1:Y:S02]  /*2370*/  F2I.FTZ.U32.TRUNC.NTZ R5, R2 ;  /* 0x0000000200057305 */ /* 0x004e64000021f000 */
        /* <DEDUP_REMOVED lines=21> */
.L_x_571:
[----:B------:R-:W-:Y:S05]  /*24d0*/  BSYNC B0 ;  /* 0x0000000000007941 */ /* 0x000fea0003800000 */
.L_x_570:
[----:B------:R-:W-:Y:S01]  /*24e0*/  IMAD R239, R16, R2, R6 ;  /* 0x0000000210ef7224 */ /* 0x000fe200078e0206 */
[----:B------:R-:W-:Y:S01]  /*24f0*/  PRMT R0, RZ, 0x7610, R0 ;  /* 0x00007610ff007816 */ /* 0x000fe20000000000 */
        /* <DEDUP_REMOVED lines=56> */
[----:B------:R-:W-:-:S05]  /*2880*/  @P1 IMAD.WIDE R2, R15, R13, c[0x0][0x340] ;  /* 0x0000d0000f021625 */ /* 0x000fca00078e020d */
[----:B------:R3:W5:Y:S01]  /*2890*/  @P1 LDG.E R13, [R2.64] ;  /* 0x00000006020d1981 */ /* 0x000762000c1e1900 */
[----:B------:R-:W-:Y:S01]  /*28a0*/  SHF.R.S32.HI R0, RZ, 0x1f, R12 ;  /* 0x0000001fff007819 */ /* 0x000fe2000001140c */
[----:B--2---:R-:W-:Y:S01]  /*28b0*/  IMAD.IADD R5, R240, 0x1, R252 ;  /* 0x00000001f0057824 */ /* 0x004fe200078e02fc */
[----:B------:R-:W-:Y:S02]  /*28c0*/  LOP3.LUT R14, R14, 0xffff, RZ, 0xc0, !PT ;  /* 0x0000ffff0e0e7812 */ /* 0x000fe400078ec0ff */
[----:B------:R-:W-:Y:S01]  /*28d0*/  SEL R4, R15, RZ, !P3 ;  /* 0x000000ff0f047207 */ /* 0x000fe20005800000 */
[----:B------:R-:W-:Y:S01]  /*28e0*/  IMAD R0, R0, c[0x0][0x178], RZ ;  /* 0x00005e0000007a24 */ /* 0x000fe200078e02ff */
[----:B------:R-:W-:Y:S01]  /*28f0*/  ISETP.GE.AND P2, PT, R238, c[0x0][0x198], PT ;  /* 0x00006600ee007a0c */ /* 0x000fe20003f46270 */
[----:B-1----:R-:W-:Y:S01]  /*2900*/  @P4 IMAD.HI.U32 R7, R5, c[0x0][0x2c8], RZ ;  /* 0x0000b20005074a27 */ /* 0x002fe200078e00ff */
[----:B------:R-:W-:-:S03]  /*2910*/  IADD3 R31, R201, -0x1, RZ ;  /* 0xffffffffc91f7810 */ /* 0x000fc60007ffe0ff */
[C---:B------:R-:W-:Y:S02]  /*2920*/  IMAD R0, R12.reuse, c[0x0][0x17c], R0 ;  /* 0x00005f000c007a24 */ /* 0x040fe400078e0200 */
[----:B---3--:R-:W-:-:S05]  /*2930*/  IMAD.WIDE.U32 R2, R12, c[0x0][0x178], RZ ;  /* 0x00005e000c027a25 */ /* 0x008fca00078e00ff */
[----:B------:R-:W-:Y:S02]  /*2940*/  IADD3 R3, R3, R0, RZ ;  /* 0x0000000003037210 */ /* 0x000fe40007ffe0ff */
[----:B------:R-:W-:-:S03]  /*2950*/  SHF.R.S32.HI R0, RZ, 0x1f, R15 ;  /* 0x0000001fff007819 */ /* 0x000fc6000001140f */
[----:B------:R-:W-:Y:S01]  /*2960*/  IMAD.WIDE.U32 R2, R14, c[0x0][0x1b8], R2 ;  /* 0x00006e000e027a25 */ /* 0x000fe200078e0002 */
[----:B------:R-:W-:Y:S02]  /*2970*/  SEL R6, R0, RZ, !P3 ;  /* 0x000000ff00067207 */ /* 0x000fe40005800000 */
[----:B------:R-:W-:Y:S01]  /*2980*/  MOV R0, R5 ;  /* 0x0000000500007202 */ /* 0x000fe20000000f00 */
[----:B------:R-:W-:Y:S01]  /*2990*/  IMAD R3, R14, c[0x0][0x1bc], R3 ;  /* 0x00006f000e037a24 */ /* 0x000fe200078e0203 */
[----:B------:R-:W-:Y:S01]  /*29a0*/  @P4 SHF.R.U32.HI R0, RZ, c[0x0][0x2cc], R7 ;  /* 0x0000b300ff004a19 */ /* 0x000fe20000011607 */
[----:B------:R-:W-:Y:S01]  /*29b0*/  IMAD R6, R6, c[0x0][0x1c0], RZ ;  /* 0x0000700006067a24 */ /* 0x000fe200078e02ff */
[----:B------:R-:W-:Y:S01]  /*29c0*/  ISETP.GE.AND P4, PT, R203, c[0x0][0x198], PT ;  /* 0x00006600cb007a0c */ /* 0x000fe20003f86270 */
[C---:B------:R-:W-:Y:S01]  /*29d0*/  IMAD.WIDE.U32 R2, R4.reuse, c[0x0][0x1c0], R2 ;  /* 0x0000700004027a25 */ /* 0x040fe200078e0002 */
[----:B------:R-:W-:Y:S02]  /*29e0*/  SHF.R.S32.HI R7, RZ, 0x1f, R0 ;  /* 0x0000001fff077819 */ /* 0x000fe40000011400 */
[----:B------:R-:W-:Y:S01]  /*29f0*/  ISETP.GE.AND P3, PT, R237, c[0x0][0x198], PT ;  /* 0x00006600ed007a0c */ /* 0x000fe20003f66270 */
[----:B------:R-:W-:-:S02]  /*2a00*/  IMAD R6, R4, c[0x0][0x1c4], R6 ;  /* 0x0000710004067a24 */ /* 0x000fc400078e0206 */
[----:B------:R-:W-:-:S03]  /*2a10*/  IMAD.MOV R4, RZ, RZ, -R0 ;  /* 0x000000ffff047224 */ /* 0x000fc600078e0a00 */
[----:B------:R-:W-:Y:S01]  /*2a20*/  IADD3 R3, R3, R6, RZ ;  /* 0x0000000603037210 */ /* 0x000fe20007ffe0ff */
        /* <DEDUP_REMOVED lines=11> */
[----:B------:R-:W-:Y:S02]  /*2ae0*/  LEA.HI.X R5, R2, c[0x0][0x164], R0, 0x1, P0 ;  /* 0x0000590002057a11 */ /* 0x000fe400000f0c00 */
[----:B------:R-:W-:Y:S01]  /*2af0*/  @!P1 MOV R13, R15 ;  /* 0x0000000f000d9202 */ /* 0x000fe20000000f00 */
[----:B------:R-:W-:Y:S05]  /*2b00*/  BRA.DIV ~URZ, `(.L_x_573) ;  /* 0x000156227f007947 */ /* 0x000fea000b800000 */
[----:B------:R1:W2:Y:S02]  /*2b10*/  SHFL.IDX PT, R4, R5, RZ, 0x1c1f ;  /* 0x001c1fff05047589 */ /* 0x0002a400000e0000 */
.L_x_780:
[----:B------:R-:W-:Y:S05]  /*2b20*/  BRA.DIV ~URZ, `(.L_x_574) ;  /* 0x000156727f007947 */ /* 0x000fea000b800000 */
[----:B------:R3:W4:Y:S02]  /*2b30*/  SHFL.IDX PT, R0, R12, RZ, 0x1c1f ;  /* 0x001c1fff0c007589 */ /* 0x00072400000e0000 */
.L_x_781:
[----:B------:R-:W-:Y:S01]  /*2b40*/  IMAD R11, R230, c[0x0][0x2c4], RZ ;  /* 0x0000b100e60b7a24 */ /* 0x000fe200078e02ff */
[----:B------:R-:W-:Y:S01]  /*2b50*/  IADD3 R10, R241, R252, RZ ;  /* 0x000000fcf10a7210 */ /* 0x000fe20007ffe0ff */
[----:B------:R-:W-:Y:S03]  /*2b60*/  BSSY B0, `(.L_x_575) ;  /* 0x0000014000007945 */ /* 0x000fe60003800000 */
[----:B------:R-:W-:-:S13]  /*2b70*/  ISETP.GE.AND P0, PT, R10, R11, PT ;  /* 0x0000000b0a00720c */ /* 0x000fda0003f06270 */
[----:B------:R-:W-:Y:S05]  /*2b80*/  @P0 BRA `(.L_x_576) ;  /* 0x0000011000000947 */ /* 0x000fea0003800000 */
[----:B---3--:R-:W3:Y:S01]  /*2b90*/  LDL R15, [R1+0x2c] ;  /* 0x00002c00010f7983 */ /* 0x008ee20000100800 */
[-C--:B----4-:R-:W-:Y:S02]  /*2ba0*/  LEA R8, P0, R203, R0.reuse, 0x1 ;  /* 0x00000000cb087211 */ /* 0x090fe400078008ff */
[----:B------:R-:W-:Y:S02]  /*2bb0*/  SHF.R.S32.HI R2, RZ, 0x1f, R203 ;  /* 0x0000001fff027819 */ /* 0x000fe400000114cb */
[----:B------:R-:W-:Y:S02]  /*2bc0*/  LEA R6, P1, R237, R0, 0x1 ;  /* 0x00000000ed067211 */ /* 0x000fe400078208ff */
[----:B------:R-:W-:Y:S02]  /*2bd0*/  SHF.R.S32.HI R17, RZ, 0x1f, R237 ;  /* 0x0000001fff117819 */ /* 0x000fe400000114ed */
[----:B--2---:R-:W-:Y:S02]  /*2be0*/  LEA.HI.X R9, R203, R4, R2, 0x1, P0 ;  /* 0x00000004cb097211 */ /* 0x004fe400000f0c02 */
[----:B------:R-:W-:-:S02]  /*2bf0*/  SHF.R.S32.HI R16, RZ, 0x1f, R238 ;  /* 0x0000001fff107819 */ /* 0x000fc400000114ee */
[C---:B------:R-:W-:Y:S02]  /*2c00*/  LEA R2, P0, R238.reuse, R0, 0x1 ;  /* 0x00000000ee027211 */ /* 0x040fe400078008ff */
        /* <DEDUP_REMOVED lines=9> */
.L_x_576:
[----:B------:R-:W-:Y:S05]  /*2ca0*/  BSYNC B0 ;  /* 0x0000000000007941 */ /* 0x000fea0003800000 */
.L_x_575:
[----:B------:R-:W-:Y:S05]  /*2cb0*/  BRA.DIV ~URZ, `(.L_x_577) ;  /* 0x000155527f007947 */ /* 0x000fea000b800000 */
[----:B--2---:R2:W1:Y:S04]  /*2cc0*/  SHFL.IDX PT, R4, R5, 0x1, 0x1c1f ;  /* 0x003c1f0005047f89 */ /* 0x00446800000e0000 */
[----:B----4-:R2:W4:Y:S02]  /*2cd0*/  SHFL.IDX PT, R0, R12, 0x1, 0x1c1f ;  /* 0x003c1f000c007f89 */ /* 0x01052400000e0000 */
.L_x_782:
[----:B------:R-:W-:Y:S01]  /*2ce0*/  IADD3 R2, R10, 0x20, RZ ;  /* 0x000000200a027810 */ /* 0x000fe20007ffe0ff */
[----:B------:R-:W-:Y:S03]  /*2cf0*/  BSSY B0, `(.L_x_578) ;  /* 0x0000014000007945 */ /* 0x000fe60003800000 */
[----:B------:R-:W-:-:S13]  /*2d00*/  ISETP.GE.AND P0, PT, R2, R11, PT ;  /* 0x0000000b0200720c */ /* 0x000fda0003f06270 */
[----:B------:R-:W-:Y:S05]  /*2d10*/  @P0 BRA `(.L_x_579) ;  /* 0x0000011000000947 */ /* 0x000fea0003800000 */
[----:B--2---:R-:W2:Y:S01]  /*2d20*/  LDL R15, [R1+0x2c] ;  /* 0x00002c00010f7983 */ /* 0x004ea20000100800 */
[-C--:B----4-:R-:W-:Y:S02]  /*2d30*/  LEA R8, P0, R203, R0.reuse, 0x1 ;  /* 0x00000000cb087211 */ /* 0x090fe400078008ff */
[----:B------:R-:W-:Y:S02]  /*2d40*/  SHF.R.S32.HI R3, RZ, 0x1f, R203 ;  /* 0x0000001fff037819 */ /* 0x000fe400000114cb */
[----:B------:R-:W-:Y:S02]  /*2d50*/  LEA R6, P1, R237, R0, 0x1 ;  /* 0x00000000ed067211 */ /* 0x000fe400078208ff */
[----:B------:R-:W-:Y:S02]  /*2d60*/  SHF.R.S32.HI R17, RZ, 0x1f, R237 ;  /* 0x0000001fff117819 */ /* 0x000fe400000114ed */
[----:B-1----:R-:W-:Y:S02]  /*2d70*/  LEA.HI.X R9, R203, R4, R3, 0x1, P0 ;  /* 0x00000004cb097211 */ /* 0x002fe400000f0c03 */
[----:B------:R-:W-:-:S02]  /*2d80*/  SHF.R.S32.HI R16, RZ, 0x1f, R238 ;  /* 0x0000001fff107819 */ /* 0x000fc400000114ee */
[C---:B------:R-:W-:Y:S02]  /*2d90*/  LEA R2, P0, R238.reuse, R0, 0x1 ;  /* 0x00000000ee027211 */ /* 0x040fe400078008ff */
        /* <DEDUP_REMOVED lines=9> */
.L_x_579:
[----:B------:R-:W-:Y:S05]  /*2e30*/  BSYNC B0 ;  /* 0x0000000000007941 */ /* 0x000fea0003800000 */
.L_x_578:
[----:B------:R-:W-:Y:S05]  /*2e40*/  BRA.DIV ~URZ, `(.L_x_580) ;  /* 0x000154927f007947 */ /* 0x000fea000b800000 */
[----:B-1----:R1:W2:Y:S02]  /*2e50*/  SHFL.IDX PT, R4, R5, 0x2, 0x1c1f ;  /* 0x005c1f0005047f89 */ /* 0x0022a400000e0000 */
.L_x_783:
[----:B------:R-:W-:Y:S05]  /*2e60*/  BRA.DIV ~URZ, `(.L_x_581) ;  /* 0x000154e27f007947 */ /* 0x000fea000b800000 */
[----:B----4-:R4:W1:Y:S02]  /*2e70*/  SHFL.IDX PT, R0, R12, 0x2, 0x1c1f ;  /* 0x005c1f000c007f89 */ /* 0x01086400000e0000 */
.L_x_784:
[----:B------:R-:W-:Y:S01]  /*2e80*/  IADD3 R2, R10, 0x40, RZ ;  /* 0x000000400a027810 */ /* 0x000fe20007ffe0ff */
[----:B------:R-:W-:Y:S03]  /*2e90*/  BSSY B0, `(.L_x_582) ;  /* 0x0000014000007945 */ /* 0x000fe60003800000 */
[----:B------:R-:W-:-:S13]  /*2ea0*/  ISETP.GE.AND P0, PT, R2, R11, PT ;  /* 0x0000000b0200720c */ /* 0x000fda0003f06270 */
[----:B------:R-:W-:Y:S05]  /*2eb0*/  @P0 BRA `(.L_x_583) ;  /* 0x0000011000000947 */ /* 0x000fea0003800000 */
[----:B---3--:R-:W3:Y:S01]  /*2ec0*/  LDL R15, [R1+0x2c] ;  /* 0x00002c00010f7983 */ /* 0x008ee20000100800 */
[-C--:B-1----:R-:W-:Y:S02]  /*2ed0*/  LEA R8, P0, R203, R0.reuse, 0x1 ;  /* 0x00000000cb087211 */ /* 0x082fe400078008ff */
        /* <DEDUP_REMOVED lines=15> */
.L_x_583:
[----:B------:R-:W-:Y:S05]  /*2fd0*/  BSYNC B0 ;  /* 0x0000000000007941 */ /* 0x000fea0003800000 */
.L_x_582:
[----:B------:R-:W-:Y:S05]  /*2fe0*/  BRA.DIV ~URZ, `(.L_x_584) ;  /* 0x000153d27f007947 */ /* 0x000fea000b800000 */
[----:B--2---:R2:W3:Y:S04]  /*2ff0*/  SHFL.IDX PT, R4, R5, 0x3, 0x1c1f ;  /* 0x007c1f0005047f89 */ /* 0x0044e800000e0000 */
[----:B-1----:R2:W1:Y:S02]  /*3000*/  SHFL.IDX PT, R0, R12, 0x3, 0x1c1f ;  /* 0x007c1f000c007f89 */ /* 0x00246400000e0000 */
.L_x_785:
[----:B--2---:R-:W2:Y:S01]  /*3010*/  LDL R16, [R1+0x2c] ;  /* 0x00002c0001107983 */ /* 0x004ea20000100800 */
[----:B------:R-:W-:Y:S01]  /*3020*/  IADD3 R2, R10, 0x60, RZ ;  /* 0x000000600a027810 */ /* 0x000fe20007ffe0ff */
[----:B-----5:R-:W-:Y:S01]  /*3030*/  IMAD.WIDE.U32 R246, R13, c[0x0][0x2b0], RZ ;  /* 0x0000ac000df67a25 */ /* 0x020fe200078e00ff */
[----:B------:R-:W-:-:S02]  /*3040*/  SHF.R.S32.HI R15, RZ, 0x1f, R203 ;  /* 0x0000001fff0f7819 */ /* 0x000fc400000114cb */
[----:B------:R-:W-:Y:S02]  /*3050*/  ISETP.GE.AND P0, PT, R2, R11, PT ;  /* 0x0000000b0200720c */ /* 0x000fe40003f06270 */
[----:B------:R-:W-:Y:S02]  /*3060*/  SHF.R.S32.HI R23, RZ, 0x1f, R237 ;  /* 0x0000001fff177819 */ /* 0x000fe400000114ed */
[----:B------:R-:W-:-:S09]  /*3070*/  SHF.R.S32.HI R26, RZ, 0x1f, R238 ;  /* 0x0000001fff1a7819 */ /* 0x000fd200000114ee */
[----:B-1----:R-:W-:-:S04]  /*3080*/  @!P0 LEA R8, P1, R203, R0, 0x1 ;  /* 0x00000000cb088211 */ /* 0x002fc800078208ff */
[----:B---3--:R-:W-:Y:S02]  /*3090*/  @!P0 LEA.HI.X R9, R203, R4, R15, 0x1, P1 ;  /* 0x00000004cb098211 */ /* 0x008fe400008f0c0f */
[----:B------:R-:W-:-:S04]  /*30a0*/  @!P0 LEA R6, P1, R237, R0, 0x1 ;  /* 0x00000000ed068211 */ /* 0x000fc800078208ff */
[----:B------:R-:W-:Y:S02]  /*30b0*/  @!P0 LEA.HI.X R7, R237, R4, R23, 0x1, P1 ;  /* 0x00000004ed078211 */ /* 0x000fe400008f0c17 */
[C---:B------:R-:W-:Y:S02]  /*30c0*/  @!P0 LEA R2, P1, R238.reuse, R0, 0x1 ;  /* 0x00000000ee028211 */ /* 0x040fe400078208ff */
[----:B------:R-:W-:Y:S02]  /*30d0*/  SHF.R.S32.HI R0, RZ, 0x1f, R13 ;  /* 0x0000001fff007819 */ /* 0x000fe4000001140d */
[----:B------:R-:W-:-:S03]  /*30e0*/  @!P0 LEA.HI.X R3, R238, R4, R26, 0x1, P1 ;  /* 0x00000004ee038211 */ /* 0x000fc600008f0c1a */
[----:B------:R-:W-:-:S04]  /*30f0*/  IMAD R0, R0, c[0x0][0x2b0], RZ ;  /* 0x0000ac0000007a24 */ /* 0x000fc800078e02ff */
[----:B------:R-:W-:-:S04]  /*3100*/  IMAD R0, R13, c[0x0][0x2b4], R0 ;  /* 0x0000ad000d007a24 */ /* 0x000fc800078e0200 */
[----:B------:R-:W-:Y:S02]  /*3110*/  IMAD.IADD R250, R247, 0x1, R0 ;  /* 0x00000001f7fa7824 */ /* 0x000fe400078e0200 */
[----:B--2---:R-:W-:-:S05]  /*3120*/  IMAD.SHL.U32 R199, R16, 0x2, RZ ;  /* 0x0000000210c77824 */ /* 0x004fca00078e00ff */
[----:B------:R-:W-:Y:S01]  /*3130*/  @!PT LDS RZ, [RZ] ;  /* 0x00000000fffff984 */ /* 0x000fe20000000800 */
[----:B------:R-:W-:Y:S01]  /*3140*/  @!PT LDS RZ, [RZ] ;  /* 0x00000000fffff984 */ /* 0x000fe20000000800 */
[----:B------:R-:W-:Y:S01]  /*3150*/  @!PT LDS RZ, [RZ] ;  /* 0x00000000fffff984 */ /* 0x000fe20000000800 */
[----:B------:R1:W-:Y:S04]  /*3160*/  @!P0 LDGSTS.E.BYPASS.LTC128B.128 [R199+0x7880], [R8.64], !P4 ;  /* 0x0788000008c78fae */ /* 0x0003e8000e101d46 */
[----:B------:R1:W-:Y:S04]  /*3170*/  @!P0 LDGSTS.E.BYPASS.LTC128B.128 [R199+0x9880], [R6.64], !P3 ;  /* 0x0988000006c78fae */ /* 0x0003e8000d901d46 */
[----:B------:R1:W-:Y:S04]  /*3180*/  @!P0 LDGSTS.E.BYPASS.LTC128B.128 [R199+0xb880], [R2.64], !P2 ;  /* 0x0b88000002c78fae */ /* 0x0003e8000d101d46 */
[----:B------:R-:W0:Y:S01]  /*3190*/  LDGDEPBAR ;  /* 0x00000000000079af */ /* 0x000e220000000000 */
[----:B------:R-:W-:Y:S02]  /*31a0*/  WARPSYNC 0xffffffff ;  /* 0xffffffff00007948 */ /* 0x000fe40003800000 */
[----:B------:R-:W-:Y:S01]  /*31b0*/  IMAD.MOV.U32 R28, RZ, RZ, 0x30 ;  /* 0x00000030ff1c7424 */ /* 0x000fe200078e00ff */
[----:B------:R-:W-:Y:S01]  /*31c0*/  BAR.SYNC.DEFER_BLOCKING 0x0 ;  /* 0x0000000000007b1d */ /* 0x000fe20000010000 */
[----:B------:R-:W-:Y:S01]  /*31d0*/  IMAD.MOV.U32 R0, RZ, RZ, c[0x0][0x2b8] ;  /* 0x0000ae00ff007624 */ /* 0x000fe200078e00ff */
[----:B------:R-:W-:Y:S01]  /*31e0*/  LOP3.LUT R198, R198, 0xfffbffff, RZ, 0xc0, !PT ;  /* 0xfffbffffc6c67812 */ /* 0x000fe200078ec0ff */
[----:B------:R-:W-:-:S02]  /*31f0*/  IMAD R30, R201, R28, -0x30 ;  /* 0xffffffd0c91e7424 */ /* 0x000fc400078e021c */
[----:B------:R-:W-:Y:S01]  /*3200*/  IMAD.MOV.U32 R200, RZ, RZ, RZ ;  /* 0x000000ffffc87224 */ /* 0x000fe200078e00ff */
[----:B------:R-:W-:Y:S01]  /*3210*/  ISETP.NE.AND P1, PT, R0, 0x1, PT ;  /* 0x000000010000780c */ /* 0x000fe20003f25270 */
[----:B-1----:R-:W-:-:S05]  /*3220*/  IMAD.IADD R2, R240, 0x1, R30 ;  /* 0x00000001f0027824 */ /* 0x002fca00078e021e */
[C---:B------:R-:W-:Y:S01]  /*3230*/  ISETP.GE.AND P0, PT, R2.reuse, R232, PT ;  /* 0x000000e80200720c */ /* 0x040fe20003f06270 */
[----:B------:R-:W-:-:S03]  /*3240*/  IMAD.IADD R2, R2, 0x1, R242 ;  /* 0x0000000102027824 */ /* 0x000fc600078e02f2 */
[----:B------:R-:W-:Y:S01]  /*3250*/  ISETP.GT.OR P0, PT, R240, 0x2f, P0 ;  /* 0x0000002ff000780c */ /* 0x000fe20000704670 */
[----:B------:R-:W-:Y:S02]  /*3260*/  IMAD.MOV.U32 R0, RZ, RZ, R2 ;  /* 0x000000ffff007224 */ /* 0x000fe400078e0002 */
[----:B------:R-:W-:Y:S01]  /*3270*/  @P1 IMAD.HI.U32 R3, R2, c[0x0][0x2bc], RZ ;  /* 0x0000af0002031a27 */ /* 0x000fe200078e00ff */
[----:B------:R-:W-:-:S04]  /*3280*/  @P1 LOP3.LUT R198, R198, 0x40000, RZ, 0xfc, !PT ;  /* 0x00040000c6c61812 */ /* 0x000fc800078efcff */
[----:B------:R-:W-:-:S05]  /*3290*/  @P1 SHF.R.U32.HI R0, RZ, c[0x0][0x2c0], R3 ;  /* 0x0000b000ff001a19 */ /* 0x000fca0000011603 */
[----:B------:R-:W-:-:S04]  /*32a0*/  @!P0 IADD3 R3, P1, R0, R246, RZ ;  /* 0x000000f600038210 */ /* 0x000fc80007f3e0ff */
[----:B------:R-:W-:Y:S02]  /*32b0*/  @!P0 LEA.HI.X.SX32 R5, R0, R250, 0x1, P1 ;  /* 0x000000fa00058211 */ /* 0x000fe400008f0eff */
[----:B------:R-:W-:-:S04]  /*32c0*/  @!P0 LEA R4, P1, R3, c[0x0][0x2a0], 0x2 ;  /* 0x0000a80003048a11 */ /* 0x000fc800078210ff */
[----:B------:R-:W-:-:S05]  /*32d0*/  @!P0 LEA.HI.X R5, R3, c[0x0][0x2a4], R5, 0x2, P1 ;  /* 0x0000a90003058a11 */ /* 0x000fca00008f1405 */
[----:B------:R1:W2:Y:S01]  /*32e0*/  @!P0 LDG.E R200, [R4.64] ;  /* 0x0000000604c88981 */ /* 0x0002a2000c1e1900 */
[----:B------:R-:W-:Y:S01]  /*32f0*/  IMAD.MOV R0, RZ, RZ, -R0 ;  /* 0x000000ffff007224 */ /* 0x000fe200078e0a00 */
[----:B------:R-:W-:Y:S01]  /*3300*/  SHF.L.U64.HI R218, R203, 0x1, R15 ;  /* 0x00000001cbda7819 */ /* 0x000fe2000001020f */
[----:B------:R-:W-:Y:S01]  /*3310*/  IMAD.WIDE.U32 R244, R14, c[0x0][0x1e8], RZ ;  /* 0x00007a000ef47a25 */ /* 0x000fe200078e00ff */
[----:B------:R-:W-:Y:S01]  /*3320*/  SHF.L.U64.HI R216, R237, 0x1, R23 ;  /* 0x00000001edd87819 */ /* 0x000fe20000010217 */
[----:B------:R-:W-:Y:S01]  /*3330*/  BSSY B0, `(.L_x_585) ;  /* 0x0000085000007945 */ /* 0x000fe20003800000 */
[----:B------:R-:W-:Y:S01]  /*3340*/  SHF.L.U64.HI R217, R238, 0x1, R26 ;  /* 0x00000001eed97819 */ /* 0x000fe2000001021a */
[----:B------:R-:W-:Y:S01]  /*3350*/  IMAD R202, R0, c[0x0][0x2b8], R2 ;  /* 0x0000ae0000ca7a24 */ /* 0x000fe200078e0202 */
[----:B------:R-:W-:Y:S01]  /*3360*/  LOP3.LUT R198, R198, 0xffefffff, RZ, 0xc0, !PT ;  /* 0xffefffffc6c67812 */ /* 0x000fe200078ec0ff */
[----:B------:R-:W-:Y:S02]  /*3370*/  IMAD R28, R201, -0x30, R28 ;  /* 0xffffffd0c91c7824 */ /* 0x000fe400078e021c */
[----:B------:R-:W-:Y:S01]  /*3380*/  IMAD.WIDE.U32 R2, R202, c[0x0][0x1e0], RZ ;  /* 0x00007800ca027a25 */ /* 0x000fe200078e00ff */
[----:B------:R-:W-:-:S03]  /*3390*/  LOP3.LUT R198, R198, 0xfffeffff, RZ, 0xc0, !PT ;  /* 0xfffeffffc6c67812 */ /* 0x000fc600078ec0ff */
[----:B------:R-:W-:Y:S02]  /*33a0*/  IMAD R243, R14, c[0x0][0x1ec], R245 ;  /* 0x00007b000ef37a24 */ /* 0x000fe400078e02f5 */
[----:B------:R-:W-:Y:S02]  /*33b0*/  IMAD.IADD R29, R232, 0x1, R28 ;  /* 0x00000001e81d7824 */ /* 0x000fe400078e021c */
[----:B------:R-:W-:-:S03]  /*33c0*/  IMAD.WIDE.U32 R248, R14, c[0x0][0x210], RZ ;  /* 0x000084000ef87a25 */ /* 0x000fc600078e00ff */
[----:B------:R-:W-:Y:S01]  /*33d0*/  IMNMX R7, R29, 0x30, PT ;  /* 0x000000301d077817 */ /* 0x000fe20003800200 */
[----:B------:R-:W-:Y:S01]  /*33e0*/  IMAD R251, R14, c[0x0][0x214], R249 ;  /* 0x000085000efb7a24 */ /* 0x000fe200078e02f9 */
[----:B-1----:R-:W-:Y:S01]  /*33f0*/  SHF.R.S32.HI R4, RZ, 0x1f, R202 ;  /* 0x0000001fff047819 */ /* 0x002fe200000114ca */
[----:B------:R-:W-:Y:S02]  /*3400*/  IMAD.SHL.U32 R22, R237, 0x2, RZ ;  /* 0x00000002ed167824 */ /* 0x000fe400078e00ff */
[----:B------:R-:W-:Y:S02]  /*3410*/  IMAD.IADD R7, R7, 0x1, -R241 ;  /* 0x0000000107077824 */ /* 0x000fe400078e0af1 */
[----:B------:R-:W-:-:S03]  /*3420*/  IMAD R0, R4, c[0x0][0x1e0], RZ ;  /* 0x0000780004007a24 */ /* 0x000fc600078e02ff */
[----:B------:R-:W-:Y:S01]  /*3430*/  ISETP.GE.AND P1, PT, R7, 0x1, PT ;  /* 0x000000010700780c */ /* 0x000fe20003f26270 */
[----:B------:R-:W-:-:S04]  /*3440*/  IMAD R0, R202, c[0x0][0x1e4], R0 ;  /* 0x00007900ca007a24 */ /* 0x000fc800078e0200 */
[----:B------:R-:W-:-:S08]  /*3450*/  IMAD.IADD R3, R3, 0x1, R0 ;  /* 0x0000000103037824 */ /* 0x000fd000078e0200 */
[----:B------:R-:W-:Y:S01]  /*3460*/  @P1 ISETP.GE.AND P3, PT, R203, c[0x0][0x1d4], PT ;  /* 0x00007500cb001a0c */ /* 0x000fe20003f66270 */
[----:B------:R-:W-:Y:S01]  /*3470*/  @P1 IMAD.SHL.U32 R9, R16, 0x2, RZ ;  /* 0x0000000210091824 */ /* 0x000fe200078e00ff */
[----:B------:R-:W-:Y:S02]  /*3480*/  @P1 ISETP.GE.AND P4, PT, R237, c[0x0][0x1d4], PT ;  /* 0x00007500ed001a0c */ /* 0x000fe40003f86270 */
[----:B--2-4-:R-:W-:Y:S01]  /*3490*/  SHF.R.S32.HI R12, RZ, 0x1f, R200 ;  /* 0x0000001fff0c7819 */ /* 0x014fe200000114c8 */
[----:B------:R-:W-:-:S04]  /*34a0*/  IMAD.WIDE.U32 R2, R200, c[0x0][0x1f0], R2 ;  /* 0x00007c00c8027a25 */ /* 0x000fc800078e0002 */
[----:B------:R-:W-:-:S04]  /*34b0*/  IMAD R0, R12, c[0x0][0x1f0], RZ ;  /* 0x00007c000c007a24 */ /* 0x000fc800078e02ff */
[----:B------:R-:W-:Y:S01]  /*34c0*/  IMAD R5, R200, c[0x0][0x1f4], R0 ;  /* 0x00007d00c8057a24 */ /* 0x000fe200078e0200 */
[----:B------:R-:W-:-:S04]  /*34d0*/  IADD3 R0, P0, R2, R244, RZ ;  /* 0x000000f402007210 */ /* 0x000fc80007f1e0ff */
[----:B------:R-:W-:Y:S01]  /*34e0*/  IADD3.X R3, R243, R3, R5, P0, !PT ;  /* 0x00000003f3037210 */ /* 0x000fe200007fe405 */
[----:B------:R-:W-:Y:S01]  /*34f0*/  IMAD R5, R4, c[0x0][0x208], RZ ;  /* 0x0000820004057a24 */ /* 0x000fe200078e02ff */
[----:B------:R-:W-:-:S03]  /*3500*/  LEA R2, P0, R0, c[0x0][0x1c8], 0x1 ;  /* 0x0000720000027a11 */ /* 0x000fc600078008ff */
[----:B------:R-:W-:Y:S01]  /*3510*/  IMAD R6, R202, c[0x0][0x20c], R5 ;  /* 0x00008300ca067a24 */ /* 0x000fe200078e0205 */
[----:B------:R-:W-:Y:S01]  /*3520*/  LEA.HI.X R11, R0, c[0x0][0x1cc], R3, 0x1, P0 ;  /* 0x00007300000b7a11 */ /* 0x000fe200000f0c03 */
[----:B------:R-:W-:Y:S04]  /*3530*/  SHFL.IDX PT, R10, R2, 0x1, 0x1c1f ;  /* 0x003c1f00020a7f89 */ /* 0x000fe800000e0000 */
[----:B------:R1:W2:Y:S04]  /*3540*/  SHFL.IDX PT, R0, R2, RZ, 0x1c1f ;  /* 0x001c1fff02007589 */ /* 0x0002a800000e0000 */
[----:B------:R-:W3:Y:S04]  /*3550*/  SHFL.IDX PT, R8, R11, RZ, 0x1c1f ;  /* 0x001c1fff0b087589 */ /* 0x000ee800000e0000 */
[----:B------:R-:W4:Y:S01]  /*3560*/  SHFL.IDX PT, R11, R11, 0x1, 0x1c1f ;  /* 0x003c1f000b0b7f89 */ /* 0x000f2200000e0000 */
[----:B-1----:R-:W-:Y:S01]  /*3570*/  IMAD.WIDE.U32 R2, R202, c[0x0][0x208], RZ ;  /* 0x00008200ca027a25 */ /* 0x002fe200078e00ff */
[----:B--2---:R-:W-:-:S03]  /*3580*/  @P1 LEA R4, P0, R203, R0, 0x1 ;  /* 0x00000000cb041211 */ /* 0x004fc600078008ff */
[----:B------:R-:W-:Y:S01]  /*3590*/  IMAD.IADD R3, R3, 0x1, R6 ;  /* 0x0000000103037824 */ /* 0x000fe200078e0206 */
[----:B---3--:R-:W-:Y:S02]  /*35a0*/  @P1 LEA.HI.X R5, R203, R8, R15, 0x1, P0 ;  /* 0x00000008cb051211 */ /* 0x008fe400000f0c0f */
[----:B------:R-:W-:Y:S01]  /*35b0*/  @P1 LEA R6, P2, R237, R0, 0x1 ;  /* 0x00000000ed061211 */ /* 0x000fe200078408ff */
[----:B------:R-:W-:Y:S01]  /*35c0*/  IMAD.WIDE.U32 R2, R200, c[0x0][0x218], R2 ;  /* 0x00008600c8027a25 */ /* 0x000fe200078e0002 */
[----:B------:R-:W-:Y:S01]  /*35d0*/  ISETP.GE.AND P0, PT, R7, 0x21, PT ;  /* 0x000000210700780c */ /* 0x000fe20003f06270 */
[----:B------:R1:W-:Y:S01]  /*35e0*/  @P1 LDGSTS.E.BYPASS.LTC128B.128 [R9+0x3c80], [R4.64], !P3 ;  /* 0x03c8000004091fae */ /* 0x0003e2000d901d46 */
[----:B------:R-:W-:-:S05]  /*35f0*/  @P1 LEA.HI.X R7, R237, R8, R23, 0x1, P2 ;  /* 0x00000008ed071211 */ /* 0x000fca00010f0c17 */
[----:B------:R2:W-:Y:S01]  /*3600*/  @P1 LDGSTS.E.BYPASS.LTC128B.128 [R9+0x4880], [R6.64], !P4 ;  /* 0x0488000006091fae */ /* 0x0005e2000e101d46 */
[----:B------:R-:W-:Y:S01]  /*3610*/  ISETP.GE.AND P4, PT, R237, c[0x0][0x1d4], PT ;  /* 0x00007500ed007a0c */ /* 0x000fe20003f86270 */
[----:B-1----:R-:W-:Y:S01]  /*3620*/  IMAD R5, R12, c[0x0][0x218], RZ ;  /* 0x000086000c057a24 */ /* 0x002fe200078e02ff */
[----:B------:R-:W-:Y:S02]  /*3630*/  @P1 LEA R4, P2, R238, R0, 0x1 ;  /* 0x00000000ee041211 */ /* 0x000fe400078408ff */
[----:B------:R-:W-:Y:S01]  /*3640*/  IADD3 R0, P3, R2, R248, RZ ;  /* 0x000000f802007210 */ /* 0x000fe20007f7e0ff */
[----:B--2---:R-:W-:Y:S01]  /*3650*/  IMAD R6, R200, c[0x0][0x21c], R5 ;  /* 0x00008700c8067a24 */ /* 0x004fe200078e0205 */
[----:B------:R-:W-:Y:S02]  /*3660*/  @P1 LEA.HI.X R5, R238, R8, R26, 0x1, P2 ;  /* 0x00000008ee051211 */ /* 0x000fe400010f0c1a */
[----:B------:R-:W-:Y:S02]  /*3670*/  @P0 LEA R2, P2, R203, R10, 0x1 ;  /* 0x0000000acb020211 */ /* 0x000fe400078408ff */
[----:B------:R-:W-:-:S02]  /*3680*/  IADD3.X R6, R251, R3, R6, P3, !PT ;  /* 0x00000003fb067210 */ /* 0x000fc40001ffe406 */
[----:B------:R-:W-:Y:S02]  /*3690*/  @P1 ISETP.GE.AND P3, PT, R238, c[0x0][0x1d4], PT ;  /* 0x00007500ee001a0c */ /* 0x000fe40003f66270 */
[----:B----4-:R-:W-:Y:S02]  /*36a0*/  @P0 LEA.HI.X R3, R203, R11, R15, 0x1, P2 ;  /* 0x0000000bcb030211 */ /* 0x010fe400010f0c0f */
[----:B------:R-:W-:-:S04]  /*36b0*/  LEA R25, P2, R0, c[0x0][0x1f8], 0x1 ;  /* 0x00007e0000197a11 */ /* 0x000fc800078408ff */
[----:B------:R-:W-:Y:S01]  /*36c0*/  LEA.HI.X R24, R0, c[0x0][0x1fc], R6, 0x1, P2 ;  /* 0x00007f0000187a11 */ /* 0x000fe200010f0c06 */
[----:B------:R-:W-:Y:S01]  /*36d0*/  @P0 IMAD.SHL.U32 R0, R16, 0x2, RZ ;  /* 0x0000000210000824 */ /* 0x000fe200078e00ff */
[C---:B------:R-:W-:Y:S01]  /*36e0*/  @P0 ISETP.GE.AND P2, PT, R203.reuse, c[0x0][0x1d4], PT ;  /* 0x00007500cb000a0c */ /* 0x040fe20003f46270 */
[----:B------:R-:W1:Y:S01]  /*36f0*/  SHFL.IDX PT, R21, R25, RZ, 0x1c1f ;  /* 0x001c1fff19157589 */ /* 0x000e6200000e0000 */
[----:B------:R-:W-:-:S03]  /*3700*/  IMAD.SHL.U32 R6, R203, 0x2, RZ ;  /* 0x00000002cb067824 */ /* 0x000fc600078e00ff */
[----:B------:R2:W-:Y:S01]  /*3710*/  @P1 LDGSTS.E.BYPASS.LTC128B.128 [R9+0x5480], [R4.64], !P3 ;  /* 0x0548000004091fae */ /* 0x0005e2000d901d46 */
[----:B------:R-:W-:-:S03]  /*3720*/  @P0 ISETP.GE.AND P3, PT, R237, c[0x0][0x1d4], PT ;  /* 0x00007500ed000a0c */ /* 0x000fc60003f66270 */
[----:B------:R-:W3:Y:S04]  /*3730*/  SHFL.IDX PT, R20, R24, RZ, 0x1c1f ;  /* 0x001c1fff18147589 */ /* 0x000ee800000e0000 */
[----:B------:R4:W-:Y:S01]  /*3740*/  @P0 LDGSTS.E.BYPASS.LTC128B.128 [R0+0x4480], [R2.64], !P2 ;  /* 0x0448000002000fae */ /* 0x0009e2000d101d46 */
[----:B--2---:R-:W-:-:S04]  /*3750*/  @P0 LEA R4, P1, R237, R10, 0x1 ;  /* 0x0000000aed040211 */ /* 0x004fc800078208ff */
[-C--:B------:R-:W-:Y:S02]  /*3760*/  @P0 LEA.HI.X R5, R237, R11.reuse, R23, 0x1, P1 ;  /* 0x0000000bed050211 */ /* 0x080fe400008f0c17 */
[C---:B------:R-:W-:Y:S02]  /*3770*/  @P0 ISETP.GE.AND P1, PT, R238.reuse, c[0x0][0x1d4], PT ;  /* 0x00007500ee000a0c */ /* 0x040fe40003f26270 */
[C---:B----4-:R-:W-:Y:S01]  /*3780*/  @P0 LEA R2, P2, R238.reuse, R10, 0x1 ;  /* 0x0000000aee020211 */ /* 0x050fe200078408ff */
[----:B------:R2:W-:Y:S01]  /*3790*/  @P0 LDGSTS.E.BYPASS.LTC128B.128 [R0+0x5080], [R4.64], !P3 ;  /* 0x0508000004000fae */ /* 0x0005e2000d901d46 */
[----:B------:R-:W-:Y:S02]  /*37a0*/  ISETP.GE.AND P3, PT, R203, c[0x0][0x1d4], PT ;  /* 0x00007500cb007a0c */ /* 0x000fe40003f66270 */
[C---:B------:R-:W-:Y:S02]  /*37b0*/  @P0 LEA.HI.X R3, R238.reuse, R11, R26, 0x1, P2 ;  /* 0x0000000bee030211 */ /* 0x040fe400010f0c1a */
[----:B------:R-:W4:Y:S01]  /*37c0*/  S2R R26, SR_TID.X ;  /* 0x00000000001a7919 */ /* 0x000f220000002100 */
[----:B------:R-:W-:-:S04]  /*37d0*/  ISETP.GE.AND P2, PT, R238, c[0x0][0x1d4], PT ;  /* 0x00007500ee007a0c */ /* 0x000fc80003f46270 */
[----:B------:R1:W-:Y:S04]  /*37e0*/  @P0 LDGSTS.E.BYPASS.LTC128B.128 [R0+0x5c80], [R2.64], !P1 ;  /* 0x05c8000002000fae */ /* 0x0003e8000c901d46 */
[----:B------:R-:W0:Y:S01]  /*37f0*/  LDGDEPBAR ;  /* 0x00000000000079af */ /* 0x000e220000000000 */
[----:B-1----:R-:W-:Y:S01]  /*3800*/  IADD3 R2, P0, R21, R6, RZ ;  /* 0x0000000615027210 */ /* 0x002fe20007f1e0ff */
[----:B------:R-:W-:-:S04]  /*3810*/  DEPBAR.LE SB0, 0x1 ;  /* 0x000080400000791a */ /* 0x000fc80000000000 */
[----:B------:R-:W-:-:S04]  /*3820*/  DEPBAR.LE SB0, 0x0 ;  /* 0x000080000000791a */ /* 0x000fc80000000000 */
[----:B------:R-:W-:Y:S01]  /*3830*/  BAR.SYNC.DEFER_BLOCKING 0x0 ;  /* 0x0000000000007b1d */ /* 0x000fe20000010000 */
[----:B--2---:R-:W-:Y:S02]  /*3840*/  IMAD.IADD R0, R29, 0x1, -R241 ;  /* 0x000000011d007824 */ /* 0x004fe400078e0af1 */
[----:B---3--:R-:W-:-:S03]  /*3850*/  IMAD.X R3, R20, 0x1, R218, P0 ;  /* 0x0000000114037824 */ /* 0x008fc600000e06da */
[C---:B------:R-:W-:Y:S02]  /*3860*/  ISETP.LT.OR P0, PT, R0.reuse, 0x1, P3 ;  /* 0x000000010000780c */ /* 0x040fe40001f01670 */
[----:B------:R-:W-:Y:S01]  /*3870*/  ISETP.LT.OR P1, PT, R0, 0x1, P4 ;  /* 0x000000010000780c */ /* 0x000fe20002721670 */
[----:B------:R1:W2:Y:S04]  /*3880*/  LDSM.16.M88.4 R12, [R187] ;  /* 0x00000000bb0c783b */ /* 0x0002a80000000200 */
[----:B------:R1:W3:Y:S04]  /*3890*/  LDSM.16.M88.4 R8, [R187+0x1000] ;  /* 0x00100000bb08783b */ /* 0x0002e80000000200 */
[----:B------:R1:W1:Y:S04]  /*38a0*/  LDSM.16.M88.4 R40, [R184] ;  /* 0x00000000b828783b */ /* 0x0002680000000200 */
[----:B------:R1:W1:Y:S04]  /*38b0*/  LDSM.16.M88.4 R36, [R184+0x400] ;  /* 0x00040000b824783b */ /* 0x0002680000000200 */
[----:B------:R1:W1:Y:S04]  /*38c0*/  LDSM.16.M88.4 R32, [R184+0x800] ;  /* 0x00080000b820783b */ /* 0x0002680000000200 */
[----:B------:R1:W1:Y:S04]  /*38d0*/  LDSM.16.M88.4 R16, [R188] ;  /* 0x00000000bc10783b */ /* 0x0002680000000200 */
[----:B------:R1:W1:Y:S04]  /*38e0*/  LDSM.16.M88.4 R4, [R188+0x1000] ;  /* 0x00100000bc04783b */ /* 0x0002680000000200 */
[----:B------:R1:W1:Y:S04]  /*38f0*/  LDSM.16.M88.4 R44, [R189] ;  /* 0x00000000bd2c783b */ /* 0x0002680000000200 */
[----:B------:R1:W1:Y:S04]  /*3900*/  LDSM.16.M88.4 R64, [R197] ;  /* 0x00000000c540783b */ /* 0x0002680000000200 */
[----:B------:R1:W1:Y:S04]  /*3910*/  LDSM.16.M88.4 R76, [R196] ;  /* 0x00000000c44c783b */ /* 0x0002680000000200 */
[----:B------:R-:W-:Y:S01]  /*3920*/  @!PT LDS RZ, [RZ] ;  /* 0x00000000fffff984 */ /* 0x000fe20000000800 */
[----:B------:R-:W-:Y:S01]  /*3930*/  @!PT LDS RZ, [RZ] ;  /* 0x00000000fffff984 */ /* 0x000fe20000000800 */
[----:B------:R-:W-:Y:S01]  /*3940*/  @!PT LDS RZ, [RZ] ;  /* 0x00000000fffff984 */ /* 0x000fe20000000800 */
[----:B------:R5:W-:Y:S01]  /*3950*/  LDGSTS.E.BYPASS.LTC128B.128 [R199+0x1880], [R2.64], !P0 ;  /* 0x0188000002c77fae */ /* 0x000be2000c101d46 */
[----:B------:R-:W-:-:S05]  /*3960*/  IADD3 R22, P0, R21, R22, RZ ;  /* 0x0000001615167210 */ /* 0x000fca0007f1e0ff */
[----:B------:R-:W-:-:S05]  /*3970*/  IMAD.X R23, R20, 0x1, R216, P0 ;  /* 0x0000000114177824 */ /* 0x000fca00000e06d8 */
[----:B------:R1:W-:Y:S01]  /*3980*/  LDGSTS.E.BYPASS.LTC128B.128 [R199+0x2480], [R22.64], !P1 ;  /* 0x0248000016c77fae */ /* 0x0003e2000c901d46 */
[----:B------:R-:W-:-:S13]  /*3990*/  ISETP.GT.AND P1, PT, R240, 0x2f, PT ;  /* 0x0000002ff000780c */ /* 0x000fda0003f24270 */
[----:B------:R-:W-:Y:S01]  /*39a0*/  @P1 LOP3.LUT R198, R198, 0x10000, RZ, 0xfc, !PT ;  /* 0x00010000c6c61812 */ /* 0x000fe200078efcff */
[----:B-----5:R-:W-:-:S05]  /*39b0*/  IMAD.SHL.U32 R2, R238, 0x2, RZ ;  /* 0x00000002ee027824 */ /* 0x020fca00078e00ff */
[----:B------:R-:W-:-:S05]  /*39c0*/  IADD3 R2, P0, R21, R2, RZ ;  /* 0x0000000215027210 */ /* 0x000fca0007f1e0ff */
[----:B------:R-:W-:Y:S01]  /*39d0*/  IMAD.X R3, R20, 0x1, R217, P0 ;  /* 0x0000000114037824 */ /* 0x000fe200000e06d9 */
[----:B------:R-:W-:-:S13]  /*39e0*/  ISETP.LT.OR P0, PT, R0, 0x1, P2 ;  /* 0x000000010000780c */ /* 0x000fda0001701670 */
[----:B------:R1:W-:Y:S01]  /*39f0*/  LDGSTS.E.BYPASS.LTC128B.128 [R199+0x3080], [R2.64], !P0 ;  /* 0x0308000002c77fae */ /* 0x0003e2000c101d46 */
[----:B----4-:R-:W-:-:S13]  /*3a00*/  ISETP.GT.AND P0, PT, R26, 0x3f, PT ;  /* 0x0000003f1a00780c */ /* 0x010fda0003f04270 */
[----:B------:R-:W-:Y:S01]  /*3a10*/  @P0 LOP3.LUT R198, R198, 0x100000, RZ, 0xfc, !PT ;  /* 0x00100000c6c60812 */ /* 0x000fe200078efcff */
[----:B------:R-:W-:Y:S05]  /*3a20*/  @P0 BRA `(.L_x_586) ;  /* 0x0000015000000947 */ /* 0x000fea0003800000 */
[----:B--23--:R-:W-:Y:S05]  /*3a30*/  BRA.DIV ~URZ, `(.L_x_587) ;  /* 0x00014a527f007947 */ /* 0x00cfea000b800000 */
[----:B------:R2:W3:Y:S04]  /*3a40*/  SHFL.IDX PT, R20, R24, 0x1, 0x1c1f ;  /* 0x003c1f0018147f89 */ /* 0x0004e800000e0000 */
[----:B-1----:R2:W1:Y:S02]  /*3a50*/  SHFL.IDX PT, R2, R25, 0x1, 0x1c1f ;  /* 0x003c1f0019027f89 */ /* 0x00246400000e0000 */
.L_x_786:
[----:B------:R-:W-:Y:S01]  /*3a60*/  IMAD.SHL.U32 R3, R203, 0x2, RZ ;  /* 0x00000002cb037824 */ /* 0x000fe200078e00ff */
[----:B------:R-:W-:Y:S01]  /*3a70*/  ISETP.LT.OR P1, PT, R0, 0x21, P4 ;  /* 0x000000210000780c */ /* 0x000fe20002721670 */
[----:B------:R-:W-:-:S03]  /*3a80*/  IMAD.SHL.U32 R21, R237, 0x2, RZ ;  /* 0x00000002ed157824 */ /* 0x000fc600078e00ff */
[----:B-12---:R-:W-:Y:S01]  /*3a90*/  IADD3 R24, P0, R2, R3, RZ ;  /* 0x0000000302187210 */ /* 0x006fe20007f1e0ff */
[----:B------:R-:W-:-:S04]  /*3aa0*/  IMAD.SHL.U32 R3, R238, 0x2, RZ ;  /* 0x00000002ee037824 */ /* 0x000fc800078e00ff */
[----:B---3--:R-:W-:Y:S01]  /*3ab0*/  IMAD.X R25, R20, 0x1, R218, P0 ;  /* 0x0000000114197824 */ /* 0x008fe200000e06da */
[----:B------:R-:W-:-:S05]  /*3ac0*/  IADD3 R22, P0, R2, R21, RZ ;  /* 0x0000001502167210 */ /* 0x000fca0007f1e0ff */
[----:B------:R-:W-:Y:S01]  /*3ad0*/  IMAD.X R23, R20, 0x1, R216, P0 ;  /* 0x0000000114177824 */ /* 0x000fe200000e06d8 */
[----:B------:R-:W-:-:S05]  /*3ae0*/  IADD3 R2, P0, R2, R3, RZ ;  /* 0x0000000302027210 */ /* 0x000fca0007f1e0ff */
[----:B------:R-:W-:Y:S01]  /*3af0*/  IMAD.X R3, R20, 0x1, R217, P0 ;  /* 0x0000000114037824 */ /* 0x000fe200000e06d9 */
[----:B------:R-:W-:-:S13]  /*3b00*/  ISETP.LT.OR P0, PT, R0, 0x21, P3 ;  /* 0x000000210000780c */ /* 0x000fda0001f01670 */
[----:B------:R-:W-:Y:S01]  /*3b10*/  @!PT LDS RZ, [RZ] ;  /* 0x00000000fffff984 */ /* 0x000fe20000000800 */
[----:B------:R-:W-:Y:S01]  /*3b20*/  @!PT LDS RZ, [RZ] ;  /* 0x00000000fffff984 */ /* 0x000fe20000000800 */
[----:B------:R-:W-:Y:S01]  /*3b30*/  @!PT LDS RZ, [RZ] ;  /* 0x00000000fffff984 */ /* 0x000fe20000000800 */
[----:B------:R1:W-:Y:S01]  /*3b40*/  LDGSTS.E.BYPASS.LTC128B.128 [R199+0x2080], [R24.64], !P0 ;  /* 0x0208000018c77fae */ /* 0x0003e2000c101d46 */
[----:B------:R-:W-:-:S03]  /*3b50*/  ISETP.LT.OR P0, PT, R0, 0x21, P2 ;  /* 0x000000210000780c */ /* 0x000fc60001701670 */
[----:B------:R1:W-:Y:S10]  /*3b60*/  LDGSTS.E.BYPASS.LTC128B.128 [R199+0x2c80], [R22.64], !P1 ;  /* 0x02c8000016c77fae */ /* 0x0003f4000c901d46 */
[----:B------:R1:W-:Y:S02]  /*3b70*/  LDGSTS.E.BYPASS.LTC128B.128 [R199+0x3880], [R2.64], !P0 ;  /* 0x0388000002c77fae */ /* 0x0003e4000c101d46 */
.L_x_586:
[----:B--23--:R-:W-:Y:S05]  /*3b80*/  BSYNC B0 ;  /* 0x0000000000007941 */ /* 0x00cfea0003800000 */
.L_x_585:
[----:B------:R-:W0:Y:S01]  /*3b90*/  LDGDEPBAR ;  /* 0x00000000000079af */ /* 0x000e220000000000 */
[----:B------:R-:W-:Y:S01]  /*3ba0*/  WARPSYNC 0xffffffff ;  /* 0xffffffff00007948 */ /* 0x000fe20003800000 */
[C---:B-1----:R-:W-:Y:S01]  /*3bb0*/  HMMA.16816.F32.BF16 R56, R8.reuse, R40, RZ ;  /* 0x000000280838723c */ /* 0x042fe200000418ff */
[----:B------:R-:W-:Y:S01]  /*3bc0*/  ISETP.GT.AND P0, PT, R31, R239, PT ;  /* 0x000000ef1f00720c */ /* 0x000fe20003f04270 */
[----:B------:R-:W-:Y:S06]  /*3bd0*/  BSSY B1, `(.L_x_588) ;  /* 0x00000af000017945 */ /* 0x000fec0003800000 */
[C---:B------:R-:W-:Y:S08]  /*3be0*/  HMMA.16816.F32.BF16 R48, R8.reuse, R36, RZ ;  /* 0x000000240830723c */ /* 0x040ff000000418ff */
[C---:B------:R-:W-:Y:S08]  /*3bf0*/  HMMA.16816.F32.BF16 R20, R8.reuse, R32, RZ ;  /* 0x000000200814723c */ /* 0x040ff000000418ff */
[C---:B------:R-:W-:Y:S08]  /*3c00*/  HMMA.16816.F32.BF16 R52, R8.reuse, R42, RZ ;  /* 0x0000002a0834723c */ /* 0x040ff000000418ff */
[C---:B------:R-:W-:Y:S08]  /*3c10*/  HMMA.16816.F32.BF16 R24, R8.reuse, R38, RZ ;  /* 0x000000260818723c */ /* 0x040ff000000418ff */
        /* <DEDUP_REMOVED lines=15> */
[C---:B------:R-:W-:Y:S01]  /*3d10*/  HMMA.16816.F32.BF16 R100, R4.reuse, R46, R52 ;  /* 0x0000002e0464723c */ /* 0x040fe20000041834 */
[----:B------:R-:W-:Y:S07]  /*3d20*/  LDSM.16.M88.4 R52, [R194] ;  /* 0x00000000c234783b */ /* 0x000fee0000000200 */
[C---:B------:R-:W-:Y:S01]  /*3d30*/  HMMA.16816.F32.BF16 R92, R4.reuse, R66, R24 ;  /* 0x00000042045c723c */ /* 0x040fe20000041818 */
[----:B------:R-:W-:Y:S07]  /*3d40*/  LDSM.16.M88.4 R24, [R188+0x2000] ;  /* 0x00200000bc18783b */ /* 0x000fee0000000200 */
[----:B------:R-:W-:Y:S01]  /*3d50*/  HMMA.16816.F32.BF16 R80, R4, R78, R8 ;  /* 0x0000004e0450723c */ /* 0x000fe20000041808 */
[----:B------:R-:W1:Y:S04]  /*3d60*/  LDSM.16.M88.4 R4, [R187+0x3000] ;  /* 0x00300000bb04783b */ /* 0x000e680000000200 */
[----:B------:R-:W2:Y:S03]  /*3d70*/  LDSM.16.M88.4 R8, [R187+0x2000] ;  /* 0x00200000bb08783b */ /* 0x000ea60000000200 */
[C---:B------:R-:W-:Y:S01]  /*3d80*/  HMMA.16816.F32.BF16 R68, R16.reuse, R44, R60 ;  /* 0x0000002c1044723c */ /* 0x040fe2000004183c */
[----:B------:R-:W3:Y:S07]  /*3d90*/  LDSM.16.M88.4 R60, [R193] ;  /* 0x00000000c13c783b */ /* 0x000eee0000000200 */
[C---:B------:R-:W-:Y:S08]  /*3da0*/  HMMA.16816.F32.BF16 R44, R16.reuse, R46, R40 ;  /* 0x0000002e102c723c */ /* 0x040ff00000041828 */
[C---:B------:R-:W-:Y:S08]  /*3db0*/  HMMA.16816.F32.BF16 R48, R16.reuse, R64, R72 ;  /* 0x000000401030723c */ /* 0x040ff00000041848 */
[C---:B------:R-:W-:Y:S08]  /*3dc0*/  HMMA.16816.F32.BF16 R72, R16.reuse, R76, R84 ;  /* 0x0000004c1048723c */ /* 0x040ff00000041854 */
[C---:B------:R-:W-:Y:S08]  /*3dd0*/  HMMA.16816.F32.BF16 R40, R16.reuse, R66, R88 ;  /* 0x000000421028723c */ /* 0x040ff00000041858 */
[----:B------:R-:W-:Y:S08]  /*3de0*/  HMMA.16816.F32.BF16 R16, R16, R78, R96 ;  /* 0x0000004e1010723c */ /* 0x000ff00000041860 */
[C---:B-1----:R-:W-:Y:S08]  /*3df0*/  HMMA.16816.F32.BF16 R64, R4.reuse, R36, R112 ;  /* 0x000000240440723c */ /* 0x042ff00000041870 */
[C---:B------:R-:W-:Y:S08]  /*3e00*/  HMMA.16816.F32.BF16 R100, R4.reuse, R38, R100 ;  /* 0x000000260464723c */ /* 0x040ff00000041864 */
[C---:B------:R-:W-:Y:S08]  /*3e10*/  HMMA.16816.F32.BF16 R84, R4.reuse, R14, R80 ;  /* 0x0000000e0454723c */ /* 0x040ff00000041850 */
[----:B------:R-:W-:Y:S08]  /*3e20*/  HMMA.16816.F32.BF16 R108, R4, R32, R108 ;  /* 0x00000020046c723c */ /* 0x000ff0000004186c */
[----:B--2---:R-:W-:Y:S08]  /*3e30*/  HMMA.16816.F32.BF16 R80, R8, R36, R68 ;  /* 0x000000240850723c */ /* 0x004ff00000041844 */
[C---:B------:R-:W-:Y:S08]  /*3e40*/  HMMA.16816.F32.BF16 R104, R4.reuse, R12, R104 ;  /* 0x0000000c0468723c */ /* 0x040ff00000041868 */
[----:B------:R-:W-:Y:S08]  /*3e50*/  HMMA.16816.F32.BF16 R92, R4, R34, R92 ;  /* 0x00000022045c723c */ /* 0x000ff0000004185c */
        /* <DEDUP_REMOVED lines=11> */
[C---:B------:R-:W-:Y:S08]  /*3f10*/  HMMA.16816.F32.BF16 R64, R20.reuse, R58, R100 ;  /* 0x0000003a1440723c */ /* 0x040ff00000041864 */
[----:B------:R-:W-:Y:S08]  /*3f20*/  HMMA.16816.F32.BF16 R112, R20, R52, R108 ;  /* 0x000000341470723c */ /* 0x000ff0000004186c */
[----:B------:R-:W-:Y:S08]  /*3f30*/  HMMA.16816.F32.BF16 R100, R24, R56, R80 ;  /* 0x000000381864723c */ /* 0x000ff00000041850 */
[C---:B------:R-:W-:Y:S08]  /*3f40*/  HMMA.16816.F32.BF16 R108, R20.reuse, R54, R92 ;  /* 0x00000036146c723c */ /* 0x040ff0000004185c */
[----:B---3--:R-:W-:Y:S08]  /*3f50*/  HMMA.16816.F32.BF16 R116, R20, R60, R104 ;  /* 0x0000003c1474723c */ /* 0x008ff00000041868 */
[----:B------:R-:W-:Y:S08]  /*3f60*/  HMMA.16816.F32.BF16 R96, R24, R58, R76 ;  /* 0x0000003a1860723c */ /* 0x000ff0000004184c */
[----:B------:R-:W-:Y:S01]  /*3f70*/  HMMA.16816.F32.BF16 R104, R20, R62, R84 ;  /* 0x0000003e1468723c */ /* 0x000fe20000041854 */
[----:B------:R-:W-:Y:S07]  /*3f80*/  LDSM.16.M88.4 R20, [R190] ;  /* 0x00000000be14783b */ /* 0x000fee0000000200 */
[C---:B------:R-:W-:Y:S01]  /*3f90*/  HMMA.16816.F32.BF16 R92, R24.reuse, R52, R36 ;  /* 0x00000034185c723c */ /* 0x040fe20000041824 */
[----:B------:R-:W-:Y:S07]  /*3fa0*/  LDSM.16.M88.4 R36, [R192] ;  /* 0x00000000c024783b */ /* 0x000fee0000000200 */
        /* <DEDUP_REMOVED lines=8> */
[----:B------:R-:W-:Y:S08]  /*4030*/  HMMA.16816.F32.BF16 R72, R12, R50, R64 ;  /* 0x000000320c48723c */ /* 0x000ff00000041840 */
[C---:B--2---:R-:W-:Y:S08]  /*4040*/  HMMA.16816.F32.BF16 R52, R16.reuse, R48, R100 ;  /* 0x000000301034723c */ /* 0x044ff00000041864 */
[----:B------:R-:W-:Y:S08]  /*4050*/  HMMA.16816.F32.BF16 R48, R16, R50, R96 ;  /* 0x000000321030723c */ /* 0x000ff00000041860 */
[C---:B------:R-:W-:Y:S08]  /*4060*/  HMMA.16816.F32.BF16 R68, R12.reuse, R44, R112 ;  /* 0x0000002c0c44723c */ /* 0x040ff00000041870 */
[C---:B------:R-:W-:Y:S08]  /*4070*/  HMMA.16816.F32.BF16 R64, R12.reuse, R46, R108 ;  /* 0x0000002e0c40723c */ /* 0x040ff0000004186c */
[C---:B------:R-:W-:Y:S08]  /*4080*/  HMMA.16816.F32.BF16 R60, R12.reuse, R40, R116 ;  /* 0x000000280c3c723c */ /* 0x040ff00000041874 */
[----:B------:R-:W-:Y:S08]  /*4090*/  HMMA.16816.F32.BF16 R56, R12, R42, R104 ;  /* 0x0000002a0c38723c */ /* 0x000ff00000041868 */
[C---:B------:R-:W-:Y:S08]  /*40a0*/  HMMA.16816.F32.BF16 R24, R16.reuse, R44, R92 ;  /* 0x0000002c1018723c */ /* 0x040ff0000004185c */
[C---:B------:R-:W-:Y:S08]  /*40b0*/  HMMA.16816.F32.BF16 R44, R16.reuse, R46, R88 ;  /* 0x0000002e102c723c */ /* 0x040ff00000041858 */
[C---:B------:R-:W-:Y:S08]  /*40c0*/  HMMA.16816.F32.BF16 R12, R16.reuse, R40, R84 ;  /* 0x00000028100c723c */ /* 0x040ff00000041854 */
[----:B------:R-:W-:Y:S08]  /*40d0*/  HMMA.16816.F32.BF16 R16, R16, R42, R80 ;  /* 0x0000002a1010723c */ /* 0x000ff00000041850 */
[C---:B---3--:R-:W-:Y:S08]  /*40e0*/  HMMA.16816.F32.BF16 R76, R4.reuse, R36, R76 ;  /* 0x00000024044c723c */ /* 0x048ff0000004184c */
[----:B------:R-:W-:Y:S08]  /*40f0*/  HMMA.16816.F32.BF16 R72, R4, R38, R72 ;  /* 0x000000260448723c */ /* 0x000ff00000041848 */
[C---:B----4-:R-:W-:Y:S08]  /*4100*/  HMMA.16816.F32.BF16 R52, R8.reuse, R36, R52 ;  /* 0x000000240834723c */ /* 0x050ff00000041834 */
[----:B------:R-:W-:Y:S08]  /*4110*/  HMMA.16816.F32.BF16 R48, R8, R38, R48 ;  /* 0x000000260830723c */ /* 0x000ff00000041830 */
[C---:B------:R-:W-:Y:S08]  /*4120*/  HMMA.16816.F32.BF16 R68, R4.reuse, R32, R68 ;  /* 0x000000200444723c */ /* 0x040ff00000041844 */
[----:B------:R-:W-:Y:S08]  /*4130*/  HMMA.16816.F32.BF16 R64, R4, R34, R64 ;  /* 0x000000220440723c */ /* 0x000ff00000041840 */
[C---:B------:R-:W-:Y:S08]  /*4140*/  HMMA.16816.F32.BF16 R36, R8.reuse, R32, R24 ;  /* 0x000000200824723c */ /* 0x040ff00000041818 */
[----:B------:R-:W-:Y:S08]  /*4150*/  HMMA.16816.F32.BF16 R32, R8, R34, R44 ;  /* 0x000000220820723c */ /* 0x000ff0000004182c */
[C---:B------:R-:W-:Y:S08]  /*4160*/  HMMA.16816.F32.BF16 R60, R4.reuse, R20, R60 ;  /* 0x00000014043c723c */ /* 0x040ff0000004183c */
[----:B------:R-:W-:Y:S08]  /*4170*/  HMMA.16816.F32.BF16 R56, R4, R22, R56 ;  /* 0x000000160438723c */ /* 0x000ff00000041838 */
[C---:B------:R-:W-:Y:S08]  /*4180*/  HMMA.16816.F32.BF16 R44, R8.reuse, R20, R12 ;  /* 0x00000014082c723c */ /* 0x040ff0000004180c */
[----:B------:R-:W-:Y:S01]  /*4190*/  HMMA.16816.F32.BF16 R40, R8, R22, R16 ;  /* 0x000000160828723c */ /* 0x000fe20000041810 */
[----:B------:R-:W-:Y:S06]  /*41a0*/  BAR.SYNC.DEFER_BLOCKING 0x0 ;  /* 0x0000000000007b1d */ /* 0x000fec0000010000 */
[----:B------:R-:W-:Y:S01]  /*41b0*/  @!UPT UIADD3 URZ, URZ, URZ, URZ ;  /* 0x0000003f3f3ff290 */ /* 0x000fe2000fffe03f */
[----:B------:R-:W-:Y:S11]  /*41c0*/  @!P0 BRA `(.L_x_589) ;  /* 0x000004f000008947 */ /* 0x000ff60003800000 */
[----:B------:R-:W-:Y:S01]  /*41d0*/  IMAD.MOV.U32 R0, RZ, RZ, c[0x0][0x2b8] ;  /* 0x0000ae00ff007624 */ /* 0x000fe200078e00ff */
[C---:B------:R-:W-:Y:S01]  /*41e0*/  IADD3 R2, R240.reuse, R30, R242 ;  /* 0x0000001ef0027210 */ /* 0x040fe20007ffe0f2 */
[----:B------:R-:W-:Y:S01]  /*41f0*/  IMAD.MOV.U32 R200, RZ, RZ, RZ ;  /* 0x000000ffffc87224 */ /* 0x000fe200078e00ff */
[----:B------:R-:W-:-:S02]  /*4200*/  ISETP.GT.AND P1, PT, R240, 0x2f, PT ;  /* 0x0000002ff000780c */ /* 0x000fc40003f24270 */
[----:B------:R-:W-:Y:S02]  /*4210*/  ISETP.NE.AND P2, PT, R0, 0x1, PT ;  /* 0x000000010000780c */ /* 0x000fe40003f45270 */
[----:B------:R-:W-:-:S05]  /*4220*/  IADD3 R2, R2, -0x30, RZ ;  /* 0xffffffd002027810 */ /* 0x000fca0007ffe0ff */
[----:B------:R-:W-:-:S06]  /*4230*/  IMAD.MOV.U32 R0, RZ, RZ, R2 ;  /* 0x000000ffff007224 */ /* 0x000fcc00078e0002 */
        /* <DEDUP_REMOVED lines=18> */
[----:B------:R-:W-:-:S04]  /*4360*/  IMAD R0, R0, c[0x0][0x1f0], RZ ;  /* 0x00007c0000007a24 */ /* 0x000fc800078e02ff */
[----:B------:R-:W-:Y:S01]  /*4370*/  IMAD R4, R200, c[0x0][0x1f4], R0 ;  /* 0x00007d00c8047a24 */ /* 0x000fe200078e0200 */
[----:B------:R-:W-:-:S04]  /*4380*/  IADD3 R0, P0, R244, R2, RZ ;  /* 0x00000002f4007210 */ /* 0x000fc80007f1e0ff */
[----:B------:R-:W-:Y:S02]  /*4390*/  IADD3.X R2, R243, R3, R4, P0, !PT ;  /* 0x00000003f3027210 */ /* 0x000fe400007fe404 */
[----:B------:R-:W-:-:S04]  /*43a0*/  LEA R8, P0, R0, c[0x0][0x1c8], 0x1 ;  /* 0x0000720000087a11 */ /* 0x000fc800078008ff */
[----:B------:R-:W-:Y:S01]  /*43b0*/  LEA.HI.X R5, R0, c[0x0][0x1cc], R2, 0x1, P0 ;  /* 0x0000730000057a11 */ /* 0x000fe200000f0c02 */
[----:B------:R-:W-:Y:S06]  /*43c0*/  BRA.DIV ~URZ, `(.L_x_590) ;  /* 0x000141927f007947 */ /* 0x000fec000b800000 */
[----:B------:R1:W2:Y:S02]  /*43d0*/  SHFL.IDX PT, R4, R5, RZ, 0x1c1f ;  /* 0x001c1fff05047589 */ /* 0x0002a400000e0000 */
.L_x_787:
[----:B------:R-:W-:Y:S05]  /*43e0*/  BRA.DIV ~URZ, `(.L_x_591) ;  /* 0x000141e27f007947 */ /* 0x000fea000b800000 */
[----:B------:R3:W4:Y:S02]  /*43f0*/  SHFL.IDX PT, R0, R8, RZ, 0x1c1f ;  /* 0x001c1fff08007589 */ /* 0x00072400000e0000 */
.L_x_788:
[----:B------:R-:W-:Y:S01]  /*4400*/  BSSY B0, `(.L_x_592) ;  /* 0x0000014000007945 */ /* 0x000fe20003800000 */
[----:B------:R-:W-:Y:S05]  /*4410*/  @!P1 BRA `(.L_x_593) ;  /* 0x0000012000009947 */ /* 0x000fea0003800000 */
[C---:B------:R-:W-:Y:S01]  /*4420*/  IMAD.SHL.U32 R2, R203.reuse, 0x2, RZ ;  /* 0x00000002cb027824 */ /* 0x040fe200078e00ff */
[----:B------:R-:W-:Y:S01]  /*4430*/  ISETP.GE.AND P0, PT, R203, c[0x0][0x1d4], PT ;  /* 0x00007500cb007a0c */ /* 0x000fe20003f06270 */
[----:B------:R-:W-:Y:S02]  /*4440*/  IMAD.SHL.U32 R6, R237, 0x2, RZ ;  /* 0x00000002ed067824 */ /* 0x000fe400078e00ff */
[----:B------:R-:W-:Y:S01]  /*4450*/  IMAD.SHL.U32 R10, R238, 0x2, RZ ;  /* 0x00000002ee0a7824 */ /* 0x000fe200078e00ff */
[----:B----4-:R-:W-:-:S05]  /*4460*/  IADD3 R2, P1, R0, R2, RZ ;  /* 0x0000000200027210 */ /* 0x010fca0007f3e0ff */
[----:B--2---:R-:W-:Y:S01]  /*4470*/  IMAD.X R3, R4, 0x1, R218, P1 ;  /* 0x0000000104037824 */ /* 0x004fe200008e06da */
[----:B------:R-:W-:-:S04]  /*4480*/  IADD3 R6, P1, R0, R6, RZ ;  /* 0x0000000600067210 */ /* 0x000fc80007f3e0ff */
[----:B------:R-:W-:Y:S01]  /*4490*/  @!PT LDS RZ, [RZ] ;  /* 0x00000000fffff984 */ /* 0x000fe20000000800 */
[----:B------:R-:W-:Y:S01]  /*44a0*/  @!PT LDS RZ, [RZ] ;  /* 0x00000000fffff984 */ /* 0x000fe20000000800 */
[----:B------:R-:W-:Y:S01]  /*44b0*/  @!PT LDS RZ, [RZ] ;  /* 0x00000000fffff984 */ /* 0x000fe20000000800 */
[----:B------:R2:W-:Y:S01]  /*44c0*/  LDGSTS.E.BYPASS.LTC128B.128 [R199+0x3c80], [R2.64], !P0 ;  /* 0x03c8000002c77fae */ /* 0x0005e2000c101d46 */
[----:B------:R-:W-:Y:S01]  /*44d0*/  IMAD.X R7, R4, 0x1, R216, P1 ;  /* 0x0000000104077824 */ /* 0x000fe200008e06d8 */
[----:B------:R-:W-:-:S13]  /*44e0*/  ISETP.GE.AND P1, PT, R237, c[0x0][0x1d4], PT ;  /* 0x00007500ed007a0c */ /* 0x000fda0003f26270 */
[----:B------:R4:W-:Y:S01]  /*44f0*/  LDGSTS.E.BYPASS.LTC128B.128 [R199+0x4880], [R6.64], !P1 ;  /* 0x0488000006c77fae */ /* 0x0009e2000c901d46 */
[----:B--2---:R-:W-:-:S05]  /*4500*/  IADD3 R2, P0, R0, R10, RZ ;  /* 0x0000000a00027210 */ /* 0x004fca0007f1e0ff */
[----:B------:R-:W-:Y:S01]  /*4510*/  IMAD.X R3, R4, 0x1, R217, P0 ;  /* 0x0000000104037824 */ /* 0x000fe200000e06d9 */
[----:B------:R-:W-:-:S13]  /*4520*/  ISETP.GE.AND P0, PT, R238, c[0x0][0x1d4], PT ;  /* 0x00007500ee007a0c */ /* 0x000fda0003f06270 */
[----:B------:R4:W-:Y:S02]  /*4530*/  LDGSTS.E.BYPASS.LTC128B.128 [R199+0x5480], [R2.64], !P0 ;  /* 0x0548000002c77fae */ /* 0x0009e4000c101d46 */
.L_x_593:
[----:B------:R-:W-:Y:S05]  /*4540*/  BSYNC B0 ;  /* 0x0000000000007941 */ /* 0x000fea0003800000 */
.L_x_592:
[----:B------:R-:W-:Y:S01]  /*4550*/  ISETP.GE.AND P0, PT, R9, 0x21, PT ;  /* 0x000000210900780c */ /* 0x000fe20003f06270 */
[----:B------:R-:W-:Y:S06]  /*4560*/  BRA.DIV ~URZ, `(.L_x_594) ;  /* 0x000140d27f007947 */ /* 0x000fec000b800000 */
[----:B--2---:R2:W1:Y:S04]  /*4570*/  SHFL.IDX PT, R4, R5, 0x1, 0x1c1f ;  /* 0x003c1f0005047f89 */ /* 0x00446800000e0000 */
[----:B----4-:R2:W4:Y:S02]  /*4580*/  SHFL.IDX PT, R0, R8, 0x1, 0x1c1f ;  /* 0x003c1f0008007f89 */ /* 0x01052400000e0000 */
.L_x_789:
[----:B------:R-:W-:Y:S05]  /*4590*/  @!P0 BRA `(.L_x_589) ;  /* 0x0000012000008947 */ /* 0x000fea0003800000 */
[C---:B------:R-:W-:Y:S01]  /*45a0*/  IMAD.SHL.U32 R2, R203.reuse, 0x2, RZ ;  /* 0x00000002cb027824 */ /* 0x040fe200078e00ff */
[----:B------:R-:W-:Y:S01]  /*45b0*/  ISETP.GE.AND P0, PT, R203, c[0x0][0x1d4], PT ;  /* 0x00007500cb007a0c */ /* 0x000fe20003f06270 */
[----:B------:R-:W-:Y:S02]  /*45c0*/  IMAD.SHL.U32 R6, R237, 0x2, RZ ;  /* 0x00000002ed067824 */ /* 0x000fe400078e00ff */
[----:B-12---:R-:W-:Y:S01]  /*45d0*/  IMAD.SHL.U32 R5, R238, 0x2, RZ ;  /* 0x00000002ee057824 */ /* 0x006fe200078e00ff */
[----:B----4-:R-:W-:-:S05]  /*45e0*/  IADD3 R2, P1, R0, R2, RZ ;  /* 0x0000000200027210 */ /* 0x010fca0007f3e0ff */
[----:B------:R-:W-:Y:S01]  /*45f0*/  IMAD.X R3, R4, 0x1, R218, P1 ;  /* 0x0000000104037824 */ /* 0x000fe200008e06da */
        /* <DEDUP_REMOVED lines=8> */
[----:B-1----:R-:W-:-:S05]  /*4680*/  IADD3 R2, P0, R0, R5, RZ ;  /* 0x0000000500027210 */ /* 0x002fca0007f1e0ff */
[----:B------:R-:W-:Y:S01]  /*4690*/  IMAD.X R3, R4, 0x1, R217, P0 ;  /* 0x0000000104037824 */ /* 0x000fe200000e06d9 */
[----:B------:R-:W-:-:S13]  /*46a0*/  ISETP.GE.AND P0, PT, R238, c[0x0][0x1d4], PT ;  /* 0x00007500ee007a0c */ /* 0x000fda0003f06270 */
[----:B------:R2:W-:Y:S02]  /*46b0*/  LDGSTS.E.BYPASS.LTC128B.128 [R199+0x5c80], [R2.64], !P0 ;  /* 0x05c8000002c77fae */ /* 0x0005e4000c101d46 */
.L_x_589:
[----:B------:R-:W-:Y:S05]  /*46c0*/  BSYNC B1 ;  /* 0x0000000000017941 */ /* 0x000fea0003800000 */
.L_x_588:
[----:B----4-:R-:W4:Y:S01]  /*46d0*/  LDL R0, [R1+0x10] ;  /* 0x0000100001007983 */ /* 0x010f220000100800 */
[----:B--2---:R-:W-:-:S03]  /*46e0*/  IMAD.MOV.U32 R2, RZ, RZ, c[0x0][0x2c4] ;  /* 0x0000b100ff027624 */ /* 0x004fc600078e00ff */
[----:B------:R-:W0:Y:S02]  /*46f0*/  LDGDEPBAR ;  /* 0x00000000000079af */ /* 0x000e240000000000 */
[----:B------:R-:W-:Y:S01]  /*4700*/  ISETP.NE.AND P0, PT, R2, 0x1, PT ;  /* 0x000000010200780c */ /* 0x000fe20003f05270 */
[----:B------:R-:W-:Y:S01]  /*4710*/  ULDC UR4, c[0x0][0x324] ;  /* 0x0000c90000047ab9 */ /* 0x000fe20000000800 */
[C---:B------:R-:W-:Y:S01]  /*4720*/  IADD3 R2, -R236.reuse, 0x1, R29 ;  /* 0x00000001ec027810 */ /* 0x040fe20007ffe11d */
[----:B------:R-:W-:Y:S01]  /*4730*/  ULOP3.LUT UR4, URZ, UR4, URZ, 0x33, !UPT ;  /* 0x000000043f047292 */ /* 0x000fe2000f8e333f */
[----:B------:R-:W-:Y:S01]  /*4740*/  IMAD.IADD R10, R29, 0x1, -R236 ;  /* 0x000000011d0a7824 */ /* 0x000fe200078e0aec */
[----:B------:R-:W-:Y:S01]  /*4750*/  IADD3 R11, -R236, R28, RZ ;  /* 0x0000001cec0b7210 */ /* 0x000fe20007ffe1ff */
[----:B----4-:R-:W-:-:S07]  /*4760*/  IMAD.IADD R0, R0, 0x1, R252 ;  /* 0x0000000100007824 */ /* 0x010fce00078e02fc */
[----:B------:R-:W-:-:S04]  /*4770*/  @P0 IMAD.HI.U32 R3, R0, c[0x0][0x2c8], RZ ;  /* 0x0000b20000030a27 */ /* 0x000fc800078e00ff */
[----:B------:R-:W-:Y:S01]  /*4780*/  IMAD.MOV.U32 R7, RZ, RZ, R0 ;  /* 0x000000ffff077224 */ /* 0x000fe200078e0000 */
[----:B------:R-:W-:-:S04]  /*4790*/  IADD3 R0, R2, -R230, RZ ;  /* 0x800000e602007210 */ /* 0x000fc80007ffe0ff */
[C---:B------:R-:W-:Y:S02]  /*47a0*/  IADD3 R9, R0.reuse, UR4, RZ ;  /* 0x0000000400097c10 */ /* 0x040fe4000fffe0ff */
[----:B------:R-:W-:Y:S02]  /*47b0*/  @P0 SHF.R.U32.HI R7, RZ, c[0x0][0x2cc], R3 ;  /* 0x0000b300ff070a19 */ /* 0x000fe40000011603 */
[----:B---3--:R-:W-:Y:S01]  /*47c0*/  IADD3 R8, R0, c[0x0][0x328], RZ ;  /* 0x0000ca0000087a10 */ /* 0x008fe20007ffe0ff */
[----:B------:R-:W-:Y:S05]  /*47d0*/  BRA.DIV ~URZ, `(.L_x_595) ;  /* 0x00013f327f007947 */ /* 0x000fea000b800000 */
[----:B------:R2:W3:Y:S02]  /*47e0*/  SHFL.IDX PT, R2, R7, RZ, 0x1c1f ;  /* 0x001c1fff07027589 */ /* 0x0004e400000e0000 */
.L_x_790:
[----:B------:R-:W-:Y:S01]  /*47f0*/  IMAD.MOV.U32 R0, RZ, RZ, c[0x0][0x32c] ;  /* 0x0000cb00ff007624 */ /* 0x000fe200078e00ff */
[----:B---3--:R-:W-:-:S04]  /*4800*/  IADD3 R3, R8, R2, RZ ;  /* 0x0000000208037210 */ /* 0x008fc80007ffe0ff */
[----:B------:R-:W-:Y:S01]  /*4810*/  ISETP.GE.AND P0, PT, R0, 0x1, PT ;  /* 0x000000010000780c */ /* 0x000fe20003f06270 */
[----:B------:R-:W-:Y:S01]  /*4820*/  IMAD.IADD R0, R9, 0x1, R2 ;  /* 0x0000000109007824 */ /* 0x000fe200078e0202 */
[----:B-1----:R-:W-:-:S11]  /*4830*/  IMNMX R4, R10, R3, PT ;  /* 0x000000030a047217 */ /* 0x002fd60003800200 */
[----:B------:R-:W-:Y:S05]  /*4840*/  @!P0 BRA `(.L_x_596) ;  /* 0x0000014000008947 */ /* 0x000fea0003800000 */
[----:B------:R-:W-:Y:S01]  /*4850*/  IADD3 R2, -R230, R232, R2 ;  /* 0x000000e8e6027210 */ /* 0x000fe20007ffe102 */
[----:B------:R-:W-:Y:S03]  /*4860*/  BSSY B0, `(.L_x_597) ;  /* 0x000000e000007945 */ /* 0x000fe60003800000 */
        /* <DEDUP_REMOVED lines=9> */
.L_x_598:
[----:B------:R-:W-:-:S04]  /*4900*/  MOV R3, 0x1 ;  /* 0x0000000100037802 */ /* 0x000fc80000000f00 */
[----:B------:R-:W-:-:S13]  /*4910*/  ISETP.NE.AND P0, PT, R3, c[0x0][0x32c], PT ;  /* 0x0000cb0003007a0c */ /* 0x000fda0003f05270 */
[----:B------:R-:W-:-:S05]  /*4920*/  @P0 IMAD.HI.U32 R3, R2, c[0x0][0x330], RZ ;  /* 0x0000cc0002030a27 */ /* 0x000fca00078e00ff */
[----:B------:R-:W-:Y:S02]  /*4930*/  @P0 SHF.R.U32.HI R2, RZ, c[0x0][0x334], R3 ;  /* 0x0000cd00ff020a19 */ /* 0x000fe40000011603 */
.L_x_599:
[----:B------:R-:W-:Y:S05]  /*4940*/  BSYNC B0 ;  /* 0x0000000000007941 */ /* 0x000fea0003800000 */
.L_x_597:
[----:B------:R-:W-:-:S05]  /*4950*/  IMAD R2, R2, c[0x0][0x32c], R11 ;  /* 0x0000cb0002027a24 */ /* 0x000fca00078e020b */
[----:B------:R-:W-:Y:S02]  /*4960*/  IADD3 R3, R2, c[0x0][0x32c], RZ ;  /* 0x0000cb0002037a10 */ /* 0x000fe40007ffe0ff */
[----:B------:R-:W-:Y:S02]  /*4970*/  IMNMX R0, R0, R2, !PT ;  /* 0x0000000200007217 */ /* 0x000fe40007800200 */
[----:B------:R-:W-:Y:S02]  /*4980*/  IMNMX R4, R4, R3, PT ;  /* 0x0000000304047217 */ /* 0x000fe40003800200 */
.L_x_596:
[----:B------:R-:W-:Y:S05]  /*4990*/  BRA.DIV ~URZ, `(.L_x_600) ;  /* 0x00013de27f007947 */ /* 0x000fea000b800000 */
[----:B------:R1:W3:Y:S02]  /*49a0*/  SHFL.IDX PT, R2, R7, 0x1, 0x1c1f ;  /* 0x003c1f0007027f89 */ /* 0x0002e400000e0000 */
.L_x_791:
[----:B------:R-:W-:Y:S02]  /*49b0*/  IMAD.MOV.U32 R3, RZ, RZ, c[0x0][0x32c] ;  /* 0x0000cb00ff037624 */ /* 0x000fe400078e00ff */
[----:B---3--:R-:W-:-:S03]  /*49c0*/  IMAD.IADD R5, R9, 0x1, R2 ;  /* 0x0000000109057824 */ /* 0x008fc600078e0202 */
[----:B------:R-:W-:Y:S02]  /*49d0*/  ISETP.GE.AND P0, PT, R3, 0x1, PT ;  /* 0x000000010300780c */ /* 0x000fe40003f06270 */
[----:B------:R-:W-:-:S04]  /*49e0*/  IADD3 R3, R8, R2, RZ ;  /* 0x0000000208037210 */ /* 0x000fc80007ffe0ff */
[----:B------:R-:W-:-:S07]  /*49f0*/  IMNMX R6, R10, R3, PT ;  /* 0x000000030a067217 */ /* 0x000fce0003800200 */
        /* <DEDUP_REMOVED lines=12> */
.L_x_603:
[----:B------:R-:W-:-:S04]  /*4ac0*/  MOV R3, 0x1 ;  /* 0x0000000100037802 */ /* 0x000fc80000000f00 */
[----:B------:R-:W-:-:S13]  /*4ad0*/  ISETP.NE.AND P0, PT, R3, c[0x0][0x32c], PT ;  /* 0x0000cb0003007a0c */ /* 0x000fda0003f05270 */
[----:B------:R-:W-:-:S05]  /*4ae0*/  @P0 IMAD.HI.U32 R3, R2, c[0x0][0x330], RZ ;  /* 0x0000cc0002030a27 */ /* 0x000fca00078e00ff */
[----:B------:R-:W-:Y:S02]  /*4af0*/  @P0 SHF.R.U32.HI R2, RZ, c[0x0][0x334], R3 ;  /* 0x0000cd00ff020a19 */ /* 0x000fe40000011603 */
.L_x_604:
[----:B------:R-:W-:Y:S05]  /*4b00*/  BSYNC B0 ;  /* 0x0000000000007941 */ /* 0x000fea0003800000 */
.L_x_602:
[----:B------:R-:W-:-:S05]  /*4b10*/  IMAD R2, R2, c[0x0][0x32c], R11 ;  /* 0x0000cb0002027a24 */ /* 0x000fca00078e020b */
[----:B------:R-:W-:Y:S02]  /*4b20*/  IADD3 R3, R2, c[0x0][0x32c], RZ ;  /* 0x0000cb0002037a10 */ /* 0x000fe40007ffe0ff */
[----:B------:R-:W-:Y:S02]  /*4b30*/  IMNMX R5, R5, R2, !PT ;  /* 0x0000000205057217 */ /* 0x000fe40007800200 */
[----:B------:R-:W-:Y:S02]  /*4b40*/  IMNMX R6, R6, R3, PT ;  /* 0x0000000306067217 */ /* 0x000fe40003800200 */
.L_x_601:
[----:B------:R-:W-:Y:S02]  /*4b50*/  ISETP.GE.AND P0, PT, R28, 0x2, PT ;  /* 0x000000021c00780c */ /* 0x000fe40003f06270 */
[----:B------:R-:W-:Y:S02]  /*4b60*/  LOP3.LUT R198, R198, 0xffffffef, RZ, 0xc0, !PT ;  /* 0xffffffefc6c67812 */ /* 0x000fe400078ec0ff */
[C---:B------:R-:W-:Y:S02]  /*4b70*/  ISETP.GE.AND P1, PT, R28.reuse, 0x9, PT ;  /* 0x000000091c00780c */ /* 0x040fe40003f26270 */
[----:B------:R-:W-:-:S02]  /*4b80*/  ISETP.GE.AND P6, PT, R28, 0x11, PT ;  /* 0x000000111c00780c */ /* 0x000fc40003fc6270 */
[C---:B------:R-:W-:Y:S02]  /*4b90*/  ISETP.GE.AND P5, PT, R28.reuse, 0x12, PT ;  /* 0x000000121c00780c */ /* 0x040fe40003fa6270 */
[C---:B------:R-:W-:Y:S02]  /*4ba0*/  ISETP.GE.AND P4, PT, R28.reuse, 0x19, PT ;  /* 0x000000191c00780c */ /* 0x040fe40003f86270 */
[----:B------:R-:W-:Y:S02]  /*4bb0*/  ISETP.GE.AND P3, PT, R28, 0x1a, PT ;  /* 0x0000001a1c00780c */ /* 0x000fe40003f66270 */
[----:B------:R-:W-:Y:S02]  /*4bc0*/  @P0 LOP3.LUT R198, R198, 0x10, RZ, 0xfc, !PT ;  /* 0x00000010c6c60812 */ /* 0x000fe400078efcff */
[----:B------:R-:W-:Y:S02]  /*4bd0*/  ISETP.GT.AND P0, PT, R0, 0x1, !P0 ;  /* 0x000000010000780c */ /* 0x000fe40004704270 */
[----:B------:R-:W-:-:S02]  /*4be0*/  LOP3.LUT R198, R198, 0xfffffffd, RZ, 0xc0, !PT ;  /* 0xfffffffdc6c67812 */ /* 0x000fc400078ec0ff */
[----:B------:R-:W-:Y:S02]  /*4bf0*/  ISETP.LT.OR P0, PT, R4, 0x2, P0 ;  /* 0x000000020400780c */ /* 0x000fe40000701670 */
[----:B------:R-:W-:Y:S02]  /*4c00*/  @P1 LOP3.LUT R198, R198, 0x2, RZ, 0xfc, !PT ;  /* 0x00000002c6c61812 */ /* 0x000fe400078efcff */
[----:B------:R-:W-:Y:S02]  /*4c10*/  FSEL R15, R53, -INF , !P0 ;  /* 0xff800000350f7808 */ /* 0x000fe40004000000 */
[----:B------:R-:W-:Y:S02]  /*4c20*/  ISETP.GT.AND P0, PT, R0, 0x8, !P1 ;  /* 0x000000080000780c */ /* 0x000fe40004f04270 */
[----:B------:R-:W-:Y:S02]  /*4c30*/  ISETP.GE.AND P1, PT, R28, 0xa, PT ;  /* 0x0000000a1c00780c */ /* 0x000fe40003f26270 */
[----:B------:R-:W-:-:S02]  /*4c40*/  ISETP.LT.OR P0, PT, R4, 0x9, P0 ;  /* 0x000000090400780c */ /* 0x000fc40000701670 */
[----:B------:R-:W-:Y:S02]  /*4c50*/  ISETP.GE.AND P2, PT, R28, 0x21, PT ;  /* 0x000000211c00780c */ /* 0x000fe40003f46270 */
[----:B------:R-:W-:Y:S02]  /*4c60*/  FSEL R21, R48, -INF , !P0 ;  /* 0xff80000030157808 */ /* 0x000fe40004000000 */
[----:B------:R-:W-:Y:S02]  /*4c70*/  ISETP.GT.AND P0, PT, R0, 0x9, !P1 ;  /* 0x000000090000780c */ /* 0x000fe40004f04270 */
[----:B------:R-:W-:Y:S02]  /*4c80*/  LOP3.LUT R198, R198, 0xfffffffe, RZ, 0xc0, !PT ;  /* 0xfffffffec6c67812 */ /* 0x000fe400078ec0ff */
[----:B------:R-:W-:Y:S02]  /*4c90*/  ISETP.LT.OR P0, PT, R4, 0xa, P0 ;  /* 0x0000000a0400780c */ /* 0x000fe40000701670 */
[----:B------:R-:W-:-:S02]  /*4ca0*/  @P1 LOP3.LUT R198, R198, 0x1, RZ, 0xfc, !PT ;  /* 0x00000001c6c61812 */ /* 0x000fc400078efcff */
[----:B------:R-:W-:Y:S02]  /*4cb0*/  FSEL R24, R49, -INF , !P0 ;  /* 0xff80000031187808 */ /* 0x000fe40004000000 */
[----:B------:R-:W-:Y:S02]  /*4cc0*/  ISETP.GT.AND P0, PT, R0, 0x10, !P6 ;  /* 0x000000100000780c */ /* 0x000fe40007704270 */
[----:B------:R-:W-:Y:S02]  /*4cd0*/  ISETP.GE.AND P1, PT, R28, 0x22, PT ;  /* 0x000000221c00780c */ /* 0x000fe40003f26270 */
[----:B------:R-:W-:Y:S02]  /*4ce0*/  ISETP.LT.OR P0, PT, R4, 0x11, P0 ;  /* 0x000000110400780c */ /* 0x000fe40000701670 */
[----:B------:R-:W-:Y:S02]  /*4cf0*/  LOP3.LUT R198, R198, 0xfffffffb, RZ, 0xc0, !PT ;  /* 0xfffffffbc6c67812 */ /* 0x000fe400078ec0ff */
[----:B------:R-:W-:-:S02]  /*4d00*/  FSEL R27, R36, -INF , !P0 ;  /* 0xff800000241b7808 */ /* 0x000fc40004000000 */
        /* <DEDUP_REMOVED lines=15> */
[----:B------:R-:W-:-:S13]  /*4e00*/  ISETP.GE.AND P0, PT, R28, 0x29, PT ;  /* 0x000000291c00780c */ /* 0x000fda0003f06270 */
[----:B------:R-:W-:Y:S02]  /*4e10*/  @P0 LOP3.LUT R198, R198, 0x4, RZ, 0xfc, !PT ;  /* 0x00000004c6c60812 */ /* 0x000fe400078efcff */
[----:B------:R-:W-:Y:S02]  /*4e20*/  ISETP.GT.AND P0, PT, R0, 0x28, !P0 ;  /* 0x000000280000780c */ /* 0x000fe40004704270 */
[----:B------:R-:W-:Y:S02]  /*4e30*/  LOP3.LUT R198, R198, 0xfffffff7, RZ, 0xc0, !PT ;  /* 0xfffffff7c6c67812 */ /* 0x000fe400078ec0ff */
[----:B------:R-:W-:-:S04]  /*4e40*/  ISETP.LT.OR P0, PT, R4, 0x29, P0 ;  /* 0x000000290400780c */ /* 0x000fc80000701670 */
[----:B------:R-:W-:Y:S02]  /*4e50*/  FSEL R130, R40, -INF , !P0 ;  /* 0xff80000028827808 */ /* 0x000fe40004000000 */
[----:B------:R-:W-:-:S13]  /*4e60*/  ISETP.GE.AND P0, PT, R28, 0x1, PT ;  /* 0x000000011c00780c */ /* 0x000fda0003f06270 */
[----:B------:R-:W-:Y:S02]  /*4e70*/  @P0 LOP3.LUT R198, R198, 0x8, RZ, 0xfc, !PT ;  /* 0x00000008c6c60812 */ /* 0x000fe400078efcff */
[----:B------:R-:W-:Y:S02]  /*4e80*/  ISETP.GT.AND P0, PT, R0, RZ, !P0 ;  /* 0x000000ff0000720c */ /* 0x000fe40004704270 */
[----:B------:R-:W-:Y:S02]  /*4e90*/  LOP3.LUT R198, R198, 0xffffffdf, RZ, 0xc0, !PT ;  /* 0xffffffdfc6c67812 */ /* 0x000fe400078ec0ff */
[----:B------:R-:W-:-:S04]  /*4ea0*/  ISETP.LT.OR P0, PT, R4, 0x1, P0 ;  /* 0x000000010400780c */ /* 0x000fc80000701670 */
[----:B------:R-:W-:Y:S02]  /*4eb0*/  FSEL R14, R52, -INF , !P0 ;  /* 0xff800000340e7808 */ /* 0x000fe40004000000 */
[----:B------:R-:W-:-:S13]  /*4ec0*/  ISETP.GE.AND P0, PT, R28, 0x2a, PT ;  /* 0x0000002a1c00780c */ /* 0x000fda0003f06270 */
[----:B------:R-:W-:Y:S02]  /*4ed0*/  @P0 LOP3.LUT R198, R198, 0x20, RZ, 0xfc, !PT ;  /* 0x00000020c6c60812 */ /* 0x000fe400078efcff */
[----:B------:R-:W-:-:S04]  /*4ee0*/  ISETP.GT.AND P0, PT, R0, 0x29, !P0 ;  /* 0x000000290000780c */ /* 0x000fc80004704270 */
[----:B------:R-:W-:-:S04]  /*4ef0*/  ISETP.LT.OR P0, PT, R4, 0x2a, P0 ;  /* 0x0000002a0400780c */ /* 0x000fc80000701670 */
[----:B------:R-:W-:Y:S01]  /*4f00*/  FSEL R129, R41, -INF , !P0 ;  /* 0xff80000029817808 */ /* 0x000fe20004000000 */
[----:B------:R-:W-:Y:S06]  /*4f10*/  BRA.DIV ~URZ, `(.L_x_605) ;  /* 0x000138d27f007947 */ /* 0x000fec000b800000 */
[----:B------:R3:W4:Y:S02]  /*4f20*/  SHFL.IDX PT, R3, R7, 0x2, 0x1c1f ;  /* 0x005c1f0007037f89 */ /* 0x00072400000e0000 */
.L_x_792:
[----:B------:R-:W-:Y:S01]  /*4f30*/  IMAD.MOV.U32 R0, RZ, RZ, c[0x0][0x32c] ;  /* 0x0000cb00ff007624 */ /* 0x000fe200078e00ff */
[----:B----4-:R-:W-:-:S04]  /*4f40*/  IADD3 R2, R8, R3, RZ ;  /* 0x0000000308027210 */ /* 0x010fc80007ffe0ff */
[----:B------:R-:W-:Y:S01]  /*4f50*/  ISETP.GE.AND P0, PT, R0, 0x1, PT ;  /* 0x000000010000780c */ /* 0x000fe20003f06270 */
[----:B------:R-:W-:Y:S01]  /*4f60*/  IMAD.IADD R0, R9, 0x1, R3 ;  /* 0x0000000109007824 */ /* 0x000fe200078e0203 */
[----:B------:R-:W-:-:S11]  /*4f70*/  IMNMX R2, R10, R2, PT ;  /* 0x000000020a027217 */ /* 0x000fd60003800200 */
        /* <DEDUP_REMOVED lines=12> */
.L_x_608:
[----:B------:R-:W-:-:S04]  /*5040*/  MOV R4, 0x1 ;  /* 0x0000000100047802 */ /* 0x000fc80000000f00 */
[----:B------:R-:W-:-:S13]  /*5050*/  ISETP.NE.AND P0, PT, R4, c[0x0][0x32c], PT ;  /* 0x0000cb0004007a0c */ /* 0x000fda0003f05270 */
[----:B------:R-:W-:-:S05]  /*5060*/  @P0 IMAD.HI.U32 R4, R3, c[0x0][0x330], RZ ;  /* 0x0000cc0003040a27 */ /* 0x000fca00078e00ff */
[----:B------:R-:W-:Y:S02]  /*5070*/  @P0 SHF.R.U32.HI R3, RZ, c[0x0][0x334], R4 ;  /* 0x0000cd00ff030a19 */ /* 0x000fe40000011604 */
.L_x_609:
[----:B------:R-:W-:Y:S05]  /*5080*/  BSYNC B0 ;  /* 0x0000000000007941 */ /* 0x000fea0003800000 */
.L_x_607:
[----:B------:R-:W-:-:S05]  /*5090*/  IMAD R3, R3, c[0x0][0x32c], R11 ;  /* 0x0000cb0003037a24 */ /* 0x000fca00078e020b */
[----:B------:R-:W-:Y:S02]  /*50a0*/  IADD3 R4, R3, c[0x0][0x32c], RZ ;  /* 0x0000cb0003047a10 */ /* 0x000fe40007ffe0ff */
[----:B------:R-:W-:Y:S02]  /*50b0*/  IMNMX R0, R0, R3, !PT ;  /* 0x0000000300007217 */ /* 0x000fe40007800200 */
[----:B------:R-:W-:Y:S02]  /*50c0*/  IMNMX R2, R2, R4, PT ;  /* 0x0000000402027217 */ /* 0x000fe40003800200 */
.L_x_606:
[----:B------:R-:W-:Y:S02]  /*50d0*/  LOP3.LUT P0, RZ, R198, 0x2, RZ, 0xc0, !PT ;  /* 0x00000002c6ff7812 */ /* 0x000fe4000780c0ff */
[----:B------:R-:W-:Y:S02]  /*50e0*/  P2R R3, PR, RZ, 0x40 ;  /* 0x00000040ff037803 */ /* 0x000fe40000000000 */
[----:B------:R-:W-:-:S04]  /*50f0*/  ISETP.GT.AND P0, PT, R5, 0x8, !P0 ;  /* 0x000000080500780c */ /* 0x000fc80004704270 */
[----:B------:R-:W-:-:S04]  /*5100*/  ISETP.LT.OR P0, PT, R6, 0x9, P0 ;  /* 0x000000090600780c */ /* 0x000fc80000701670 */
[----:B------:R-:W-:Y:S02]  /*5110*/  FSEL R18, R50, -INF , !P0 ;  /* 0xff80000032127808 */ /* 0x000fe40004000000 */
[----:B------:R-:W-:-:S04]  /*5120*/  LOP3.LUT P0, RZ, R198, 0x1, RZ, 0xc0, !PT ;  /* 0x00000001c6ff7812 */ /* 0x000fc8000780c0ff */
[----:B------:R-:W-:-:S04]  /*5130*/  ISETP.GT.AND P0, PT, R5, 0x9, !P0 ;  /* 0x000000090500780c */ /* 0x000fc80004704270 */
[----:B------:R-:W-:-:S04]  /*5140*/  ISETP.LT.OR P0, PT, R6, 0xa, P0 ;  /* 0x0000000a0600780c */ /* 0x000fc80000701670 */
[----:B------:R-:W-:Y:S02]  /*5150*/  FSEL R19, R51, -INF , !P0 ;  /* 0xff80000033137808 */ /* 0x000fe40004000000 */
[----:B------:R-:W-:Y:S02]  /*5160*/  ISETP.GT.AND P0, PT, R5, 0x10, !P6 ;  /* 0x000000100500780c */ /* 0x000fe40007704270 */
[----:B------:R-:W-:Y:S02]  /*5170*/  LOP3.LUT P6, RZ, R198, 0x8, RZ, 0xc0, !PT ;  /* 0x00000008c6ff7812 */ /* 0x000fe400078cc0ff */
        /* <DEDUP_REMOVED lines=17> */
[----:B------:R-:W-:-:S04]  /*5290*/  LOP3.LUT P0, RZ, R198, 0x10, RZ, 0xc0, !PT ;  /* 0x00000010c6ff7812 */ /* 0x000fc8000780c0ff */
[----:B------:R-:W-:-:S04]  /*52a0*/  ISETP.GT.AND P0, PT, R5, 0x1, !P0 ;  /* 0x000000010500780c */ /* 0x000fc80004704270 */
[----:B------:R-:W-:-:S04]  /*52b0*/  ISETP.LT.OR P0, PT, R6, 0x2, P0 ;  /* 0x000000020600780c */ /* 0x000fc80000701670 */
[----:B------:R-:W-:Y:S02]  /*52c0*/  FSEL R13, R55, -INF , !P0 ;  /* 0xff800000370d7808 */ /* 0x000fe40004000000 */
[----:B------:R-:W-:-:S04]  /*52d0*/  ISETP.GT.AND P0, PT, R5, RZ, !P6 ;  /* 0x000000ff0500720c */ /* 0x000fc80007704270 */
[----:B------:R-:W-:-:S04]  /*52e0*/  ISETP.LT.OR P0, PT, R6, 0x1, P0 ;  /* 0x000000010600780c */ /* 0x000fc80000701670 */
[----:B------:R-:W-:Y:S02]  /*52f0*/  FSEL R12, R54, -INF , !P0 ;  /* 0xff800000360c7808 */ /* 0x000fe40004000000 */
[----:B------:R-:W-:-:S04]  /*5300*/  LOP3.LUT P0, RZ, R198, 0x4, RZ, 0xc0, !PT ;  /* 0x00000004c6ff7812 */ /* 0x000fc8000780c0ff */
[----:B------:R-:W-:-:S04]  /*5310*/  ISETP.GT.AND P0, PT, R5, 0x28, !P0 ;  /* 0x000000280500780c */ /* 0x000fc80004704270 */
[----:B------:R-:W-:-:S04]  /*5320*/  ISETP.LT.OR P0, PT, R6, 0x29, P0 ;  /* 0x000000290600780c */ /* 0x000fc80000701670 */
[----:B------:R-:W-:Y:S02]  /*5330*/  FSEL R126, R42, -INF , !P0 ;  /* 0xff8000002a7e7808 */ /* 0x000fe40004000000 */
[----:B------:R-:W-:-:S04]  /*5340*/  LOP3.LUT P0, RZ, R198, 0x20, RZ, 0xc0, !PT ;  /* 0x00000020c6ff7812 */ /* 0x000fc8000780c0ff */
[----:B------:R-:W-:-:S04]  /*5350*/  ISETP.GT.AND P0, PT, R5, 0x29, !P0 ;  /* 0x000000290500780c */ /* 0x000fc80004704270 */
[----:B------:R-:W-:-:S04]  /*5360*/  ISETP.LT.OR P0, PT, R6, 0x2a, P0 ;  /* 0x0000002a0600780c */ /* 0x000fc80000701670 */
[----:B------:R-:W-:Y:S02]  /*5370*/  FSEL R125, R43, -INF , !P0 ;  /* 0xff8000002b7d7808 */ /* 0x000fe40004000000 */
[----:B------:R-:W-:Y:S02]  /*5380*/  ISETP.GT.AND P0, PT, R0, RZ, !P6 ;  /* 0x000000ff0000720c */ /* 0x000fe40007704270 */
[----:B------:R-:W-:Y:S02]  /*5390*/  ISETP.NE.AND P6, PT, R3, RZ, PT ;  /* 0x000000ff0300720c */ /* 0x000fe40003fc5270 */
        /* <DEDUP_REMOVED lines=39> */
[----:B------:R-:W-:Y:S01]  /*5610*/  FSEL R121, R57, -INF , !P0 ;  /* 0xff80000039797808 */ /* 0x000fe20004000000 */
[----:B------:R-:W-:Y:S06]  /*5620*/  BRA.DIV ~URZ, `(.L_x_610) ;  /* 0x000132327f007947 */ /* 0x000fec000b800000 */
[----:B------:R4:W1:Y:S02]  /*5630*/  SHFL.IDX PT, R3, R7, 0x3, 0x1c1f ;  /* 0x007c1f0007037f89 */ /* 0x00086400000e0000 */
.L_x_793:
[----:B------:R-:W-:Y:S01]  /*5640*/  IMAD.MOV.U32 R0, RZ, RZ, c[0x0][0x32c] ;  /* 0x0000cb00ff007624 */ /* 0x000fe200078e00ff */
[----:B-1----:R-:W-:-:S04]  /*5650*/  IADD3 R2, R8, R3, RZ ;  /* 0x0000000308027210 */ /* 0x002fc80007ffe0ff */
        /* <DEDUP_REMOVED lines=15> */
.L_x_613:
[----:B------:R-:W-:-:S04]  /*5750*/  MOV R4, 0x1 ;  /* 0x0000000100047802 */ /* 0x000fc80000000f00 */
[----:B------:R-:W-:-:S13]  /*5760*/  ISETP.NE.AND P0, PT, R4, c[0x0][0x32c], PT ;  /* 0x0000cb0004007a0c */ /* 0x000fda0003f05270 */
[----:B------:R-:W-:-:S05]  /*5770*/  @P0 IMAD.HI.U32 R4, R3, c[0x0][0x330], RZ ;  /* 0x0000cc0003040a27 */ /* 0x000fca00078e00ff */
[----:B------:R-:W-:Y:S02]  /*5780*/  @P0 SHF.R.U32.HI R3, RZ, c[0x0][0x334], R4 ;  /* 0x0000cd00ff030a19 */ /* 0x000fe40000011604 */
.L_x_614:
[----:B------:R-:W-:Y:S05]  /*5790*/  BSYNC B0 ;  /* 0x0000000000007941 */ /* 0x000fea0003800000 */
.L_x_612:
[----:B------:R-:W-:-:S05]  /*57a0*/  IMAD R3, R3, c[0x0][0x32c], R11 ;  /* 0x0000cb0003037a24 */ /* 0x000fca00078e020b */
[----:B------:R-:W-:Y:S02]  /*57b0*/  IADD3 R4, R3, c[0x0][0x32c], RZ ;  /* 0x0000cb0003047a10 */ /* 0x000fe40007ffe0ff */
[----:B------:R-:W-:Y:S02]  /*57c0*/  IMNMX R0, R0, R3, !PT ;  /* 0x0000000300007217 */ /* 0x000fe40007800200 */
[----:B------:R-:W-:Y:S02]  /*57d0*/  IMNMX R2, R2, R4, PT ;  /* 0x0000000402027217 */ /* 0x000fe40003800200 */
.L_x_611:
[----:B------:R-:W-:Y:S02]  /*57e0*/  LOP3.LUT P0, RZ, R198, 0x2, RZ, 0xc0, !PT ;  /* 0x00000002c6ff7812 */ /* 0x000fe4000780c0ff */
[----:B------:R-:W-:Y:S02]  /*57f0*/  FMNMX.FTZ R3, R22, R25, !PT ;  /* 0x0000001916037209 */ /* 0x000fe40007810000 */
[----:B------:R-:W-:Y:S02]  /*5800*/  ISETP.GT.AND P0, PT, R0, 0x8, !P0 ;  /* 0x000000080000780c */ /* 0x000fe40004704270 */
[----:B------:R-:W-:-:S02]  /*5810*/  FMNMX.FTZ R3, R31, R3, !PT ;  /* 0x000000031f037209 */ /* 0x000fc40007810000 */
[----:B------:R-:W-:Y:S02]  /*5820*/  ISETP.LT.OR P0, PT, R2, 0x9, P0 ;  /* 0x000000090200780c */ /* 0x000fe40000701670 */
[----:B------:R-:W-:Y:S02]  /*5830*/  FMNMX.FTZ R3, R35, R3, !PT ;  /* 0x0000000323037209 */ /* 0x000fe40007810000 */
[----:B------:R-:W-:Y:S02]  /*5840*/  FSEL R11, R74, -INF , !P0 ;  /* 0xff8000004a0b7808 */ /* 0x000fe40004000000 */
[----:B------:R-:W-:Y:S02]  /*5850*/  LOP3.LUT P0, RZ, R198, 0x1, RZ, 0xc0, !PT ;  /* 0x00000001c6ff7812 */ /* 0x000fe4000780c0ff */
[----:B------:R-:W-:Y:S02]  /*5860*/  FMNMX.FTZ R3, R37, R3, !PT ;  /* 0x0000000325037209 */ /* 0x000fe40007810000 */
[----:B------:R-:W-:-:S02]  /*5870*/  ISETP.GT.AND P0, PT, R0, 0x9, !P0 ;  /* 0x000000090000780c */ /* 0x000fc40004704270 */
[----:B------:R-:W-:Y:S02]  /*5880*/  FMNMX.FTZ R3, R38, R3, !PT ;  /* 0x0000000326037209 */ /* 0x000fe40007810000 */
[----:B------:R-:W-:Y:S02]  /*5890*/  ISETP.LT.OR P0, PT, R2, 0xa, P0 ;  /* 0x0000000a0200780c */ /* 0x000fe40000701670 */
[----:B------:R-:W-:Y:S02]  /*58a0*/  FMNMX.FTZ R3, R39, R3, !PT ;  /* 0x0000000327037209 */ /* 0x000fe40007810000 */
[----:B------:R-:W-:Y:S02]  /*58b0*/  FSEL R16, R75, -INF , !P0 ;  /* 0xff8000004b107808 */ /* 0x000fe40004000000 */
[----:B------:R-:W-:Y:S02]  /*58c0*/  ISETP.GT.AND P0, PT, R0, 0x10, !P6 ;  /* 0x000000100000780c */ /* 0x000fe40007704270 */
[----:B------:R-:W-:-:S02]  /*58d0*/  LOP3.LUT P6, RZ, R198, 0x20, RZ, 0xc0, !PT ;  /* 0x00000020c6ff7812 */ /* 0x000fc400078cc0ff */
[----:B------:R-:W-:Y:S02]  /*58e0*/  ISETP.LT.OR P0, PT, R2, 0x11, P0 ;  /* 0x000000110200780c */ /* 0x000fe40000701670 */
[----:B------:R-:W-:Y:S02]  /*58f0*/  FMNMX.FTZ R3, R40, R3, !PT ;  /* 0x0000000328037209 */ /* 0x000fe40007810000 */
[----:B------:R-:W-:Y:S02]  /*5900*/  FSEL R17, R70, -INF , !P0 ;  /* 0xff80000046117808 */ /* 0x000fe40004000000 */
[----:B------:R-:W-:Y:S02]  /*5910*/  ISETP.GT.AND P0, PT, R0, 0x11, !P5 ;  /* 0x000000110000780c */ /* 0x000fe40006f04270 */
[----:B------:R-:W-:Y:S02]  /*5920*/  LOP3.LUT P5, RZ, R198, 0x8, RZ, 0xc0, !PT ;  /* 0x00000008c6ff7812 */ /* 0x000fe400078ac0ff */
[----:B------:R-:W-:-:S02]  /*5930*/  ISETP.LT.OR P0, PT, R2, 0x12, P0 ;  /* 0x000000120200780c */ /* 0x000fc40000701670 */
[----:B------:R-:W-:Y:S02]  /*5940*/  FMNMX.FTZ R3, R124, R3, !PT ;  /* 0x000000037c037209 */ /* 0x000fe40007810000 */
[----:B------:R-:W-:Y:S02]  /*5950*/  FSEL R32, R71, -INF , !P0 ;  /* 0xff80000047207808 */ /* 0x000fe40004000000 */
[----:B------:R-:W-:Y:S02]  /*5960*/  ISETP.GT.AND P0, PT, R0, 0x18, !P4 ;  /* 0x000000180000780c */ /* 0x000fe40006704270 */
[----:B------:R-:W-:Y:S02]  /*5970*/  LOP3.LUT P4, RZ, R198, 0x4, RZ, 0xc0, !PT ;  /* 0x00000004c6ff7812 */ /* 0x000fe4000788c0ff */
        /* <DEDUP_REMOVED lines=9> */
[C---:B------:R-:W-:Y:S02]  /*5a10*/  ISETP.GT.AND P0, PT, R0.reuse, 0x21, !P1 ;  /* 0x000000210000780c */ /* 0x040fe40004f04270 */
[----:B------:R-:W-:Y:S02]  /*5a20*/  ISETP.GT.AND P1, PT, R0, RZ, !P5 ;  /* 0x000000ff0000720c */ /* 0x000fe40006f24270 */
[C---:B------:R-:W-:Y:S02]  /*5a30*/  ISETP.LT.OR P0, PT, R2.reuse, 0x22, P0 ;  /* 0x000000220200780c */ /* 0x040fe40000701670 */
[----:B------:R-:W-:Y:S02]  /*5a40*/  ISETP.LT.OR P1, PT, R2, 0x1, P1 ;  /* 0x000000010200780c */ /* 0x000fe40000f21670 */
[----:B------:R-:W-:-:S02]  /*5a50*/  FSEL R120, R63, -INF , !P0 ;  /* 0xff8000003f787808 */ /* 0x000fc40004000000 */
[----:B------:R-:W-:Y:S02]  /*5a60*/  ISETP.GT.AND P0, PT, R0, 0x1, !P3 ;  /* 0x000000010000780c */ /* 0x000fe40005f04270 */
[----:B------:R-:W-:Y:S02]  /*5a70*/  FSEL R9, R78, -INF , !P1 ;  /* 0xff8000004e097808 */ /* 0x000fe40004800000 */
[----:B------:R-:W-:-:S04]  /*5a80*/  ISETP.LT.OR P0, PT, R2, 0x2, P0 ;  /* 0x000000020200780c */ /* 0x000fc80000701670 */
[----:B------:R-:W-:Y:S02]  /*5a90*/  FSEL R10, R79, -INF , !P0 ;  /* 0xff8000004f0a7808 */ /* 0x000fe40004000000 */
[----:B------:R-:W-:Y:S02]  /*5aa0*/  ISETP.GT.AND P0, PT, R0, 0x28, !P4 ;  /* 0x000000280000780c */ /* 0x000fe40006704270 */
[----:B--234-:R-:W-:Y:S02]  /*5ab0*/  FMNMX.FTZ R7, R9, R10, !PT ;  /* 0x0000000a09077209 */ /* 0x01cfe40007810000 */
[----:B------:R-:W-:Y:S02]  /*5ac0*/  ISETP.LT.OR P0, PT, R2, 0x29, P0 ;  /* 0x000000290200780c */ /* 0x000fe40000701670 */
[----:B------:R-:W-:Y:S02]  /*5ad0*/  FMNMX.FTZ R7, R11, R7, !PT ;  /* 0x000000070b077209 */ /* 0x000fe40007810000 */
[----:B------:R-:W-:-:S02]  /*5ae0*/  FSEL R107, R58, -INF , !P0 ;  /* 0xff8000003a6b7808 */ /* 0x000fc40004000000 */
[----:B------:R-:W-:Y:S02]  /*5af0*/  ISETP.GT.AND P0, PT, R0, 0x29, !P6 ;  /* 0x000000290000780c */ /* 0x000fe40007704270 */
[----:B------:R-:W-:Y:S02]  /*5b00*/  FMNMX.FTZ R0, R12, R13, !PT ;  /* 0x0000000d0c007209 */ /* 0x000fe40007810000 */
[----:B------:R-:W-:Y:S02]  /*5b10*/  ISETP.LT.OR P0, PT, R2, 0x2a, P0 ;  /* 0x0000002a0200780c */ /* 0x000fe40000701670 */
        /* <DEDUP_REMOVED lines=25> */
[----:B------:R-:W-:Y:S02]  /*5cb0*/  FSEL R105, R59, -INF , !P0 ;  /* 0xff8000003b697808 */ /* 0x000fe40004000000 */
[----:B------:R-:W-:-:S02]  /*5cc0*/  FMNMX.FTZ R3, R130, R4, !PT ;  /* 0x0000000482037209 */ /* 0x000fc40007810000 */
[----:B------:R-:W-:Y:S02]  /*5cd0*/  FMNMX.FTZ R2, R126, R2, !PT ;  /* 0x000000027e027209 */ /* 0x000fe40007810000 */
[----:B------:R-:W-:Y:S02]  /*5ce0*/  FMNMX.FTZ R0, R122, R0, !PT ;  /* 0x000000007a007209 */ /* 0x000fe40007810000 */
[----:B------:R-:W-:Y:S02]  /*5cf0*/  FMNMX.FTZ R7, R107, R7, !PT ;  /* 0x000000076b077209 */ /* 0x000fe40007810000 */
[----:B------:R-:W-:Y:S02]  /*5d00*/  FMNMX.FTZ R4, R129, R3, !PT ;  /* 0x0000000381047209 */ /* 0x000fe40007810000 */
[----:B------:R-:W-:Y:S02]  /*5d10*/  FMNMX.FTZ R5, R125, R2, !PT ;  /* 0x000000027d057209 */ /* 0x000fe40007810000 */
[----:B------:R-:W-:-:S02]  /*5d20*/  FMNMX.FTZ R6, R121, R0, !PT ;  /* 0x0000000079067209 */ /* 0x000fc40007810000 */
[----:B------:R-:W-:Y:S01]  /*5d30*/  FMNMX.FTZ R7, R105, R7, !PT ;  /* 0x0000000769077209 */ /* 0x000fe20007810000 */
[----:B------:R-:W-:Y:S05]  /*5d40*/  BRA.DIV ~URZ, `(.L_x_615) ;  /* 0x00012b827f007947 */ /* 0x000fea000b800000 */
[----:B------:R1:W2:Y:S02]  /*5d50*/  SHFL.BFLY PT, R0, R4, 0x2, 0x1f ;  /* 0x0c401f0004007f89 */ /* 0x0002a400000e0000 */
.L_x_794:
        /* <DEDUP_REMOVED lines=15> */
.L_x_795:
[C---:B------:R-:W-:Y:S01]  /*5e50*/  FMUL.FTZ R0, R104.reuse, c[0x0][0x2d0] ;  /* 0x0000b40068007a20 */ /* 0x040fe20000410000 */
[----:B------:R-:W-:Y:S01]  /*5e60*/  FSETP.NEU.FTZ.AND P0, PT, R104, -INF , PT ;  /* 0xff8000006800780b */ /* 0x000fe20003f1d000 */
[C---:B------:R-:W-:Y:S01]  /*5e70*/  FMUL.FTZ R3, R103.reuse, c[0x0][0x2d0] ;  /* 0x0000b40067037a20 */ /* 0x040fe20000410000 */
[----:B----4-:R-:W-:Y:S01]  /*5e80*/  FMNMX.FTZ R101, R8, R7, !PT ;  /* 0x0000000708657209 */ /* 0x010fe20007810000 */
[----:B------:R-:W-:Y:S01]  /*5e90*/  WARPSYNC 0xffffffff ;  /* 0xffffffff00007948 */ /* 0x000fe20003800000 */
[----:B------:R-:W-:Y:S01]  /*5ea0*/  FSEL R20, R0, RZ, P0 ;  /* 0x000000ff00147208 */ /* 0x000fe20000000000 */
[----:B------:R-:W-:Y:S01]  /*5eb0*/  LDSM.16.MT88.4 R48, [R185+0xc00] ;  /* 0x000c0000b930783b */ /* 0x000fe20000004200 */
[----:B------:R-:W-:-:S03]  /*5ec0*/  FSETP.NEU.FTZ.AND P0, PT, R103, -INF , PT ;  /* 0xff8000006700780b */ /* 0x000fc60003f1d000 */
[--C-:B------:R-:W-:Y:S01]  /*5ed0*/  FFMA.FTZ R0, R14, c[0x0][0x2d0], -R20.reuse ;  /* 0x0000b4000e007a23 */ /* 0x100fe20000010814 */
[----:B------:R-:W-:Y:S01]  /*5ee0*/  FSEL R3, R3, RZ, P0 ;  /* 0x000000ff03037208 */ /* 0x000fe20000000000 */
[----:B------:R-:W-:Y:S01]  /*5ef0*/  FFMA.FTZ R2, R30, c[0x0][0x2d0], -R20 ;  /* 0x0000b4001e027a23 */ /* 0x000fe20000010814 */
[----:B------:R-:W-:Y:S01]  /*5f00*/  FSETP.NEU.FTZ.AND P0, PT, R102, -INF , PT ;  /* 0xff8000006600780b */ /* 0x000fe20003f1d000 */
[----:B------:R1:W-:Y:S01]  /*5f10*/  MUFU.EX2 R215, R0 ;  /* 0x0000000000d77308 */ /* 0x0003e20000000800 */
[----:B------:R-:W-:Y:S01]  /*5f20*/  LDSM.16.MT88.4 R68, [R186+0x1800] ;  /* 0x00180000ba44783b */ /* 0x000fe20000004200 */
[----:B------:R-:W-:-:S03]  /*5f30*/  FFMA.FTZ R4, R28, c[0x0][0x2d0], -R3 ;  /* 0x0000b4001c047a23 */ /* 0x000fc60000010803 */
[----:B------:R-:W-:Y:S03]  /*5f40*/  LDSM.16.MT88.4 R60, [R186+0x1c00] ;  /* 0x001c0000ba3c783b */ /* 0x000fe60000004200 */
[----:B------:R2:W-:Y:S01]  /*5f50*/  MUFU.EX2 R152, R2 ;  /* 0x0000000200987308 */ /* 0x0005e20000000800 */
[----:B------:R-:W-:Y:S04]  /*5f60*/  LDSM.16.MT88.4 R56, [R186+0xc00] ;  /* 0x000c0000ba38783b */ /* 0x000fe80000004200 */
[----:B------:R-:W-:Y:S01]  /*5f70*/  LDSM.16.MT88.4 R52, [R185+0x1800] ;  /* 0x00180000b934783b */ /* 0x000fe20000004200 */
[----:B-1----:R-:W-:Y:S02]  /*5f80*/  FFMA.FTZ R0, R15, c[0x0][0x2d0], -R20 ;  /* 0x0000b4000f007a23 */ /* 0x002fe40000010814 */
[----:B------:R1:W-:Y:S01]  /*5f90*/  MUFU.EX2 R153, R4 ;  /* 0x0000000400997308 */ /* 0x0003e20000000800 */
[----:B------:R-:W-:Y:S04]  /*5fa0*/  LDSM.16.MT88.4 R64, [R185+0x1c00] ;  /* 0x001c0000b940783b */ /* 0x000fe80000004200 */
[----:B------:R-:W-:Y:S01]  /*5fb0*/  LDSM.16.MT88.4 R44, [R186] ;  /* 0x00000000ba2c783b */ /* 0x000fe20000004200 */
[----:B--2---:R-:W-:-:S02]  /*5fc0*/  FMUL.FTZ R2, R102, c[0x0][0x2d0] ;  /* 0x0000b40066027a20 */ /* 0x004fc40000410000 */
[----:B------:R2:W-:Y:S03]  /*5fd0*/  MUFU.EX2 R213, R0 ;  /* 0x0000000000d57308 */ /* 0x0005e60000000800 */
[----:B------:R-:W-:Y:S02]  /*5fe0*/  FSEL R2, R2, RZ, P0 ;  /* 0x000000ff02027208 */ /* 0x000fe40000000000 */
[----:B------:R-:W-:-:S03]  /*5ff0*/  FSETP.NEU.FTZ.AND P0, PT, R101, -INF , PT ;  /* 0xff8000006500780b */ /* 0x000fc60003f1d000 */
[----:B-1----:R-:W-:-:S04]  /*6000*/  FFMA.FTZ R4, R39, c[0x0][0x2d0], -R2 ;  /* 0x0000b40027047a23 */ /* 0x002fc80000010802 */
[----:B------:R1:W-:Y:S01]  /*6010*/  MUFU.EX2 R231, R4 ;  /* 0x0000000400e77308 */ /* 0x0003e20000000800 */
[----:B--2---:R-:W-:-:S07]  /*6020*/  FFMA.FTZ R0, R21, c[0x0][0x2d0], -R20 ;  /* 0x0000b40015007a23 */ /* 0x004fce0000010814 */
[----:B------:R2:W-:Y:S01]  /*6030*/  MUFU.EX2 R219, R0 ;  /* 0x0000000000db7308 */ /* 0x0005e20000000800 */
[----:B-1----:R-:W-:-:S07]  /*6040*/  FFMA.FTZ R4, R40, c[0x0][0x2d0], -R2 ;  /* 0x0000b40028047a23 */ /* 0x002fce0000010802 */
[----:B------:R-:W1:Y:S01]  /*6050*/  MUFU.EX2 R233, R4 ;  /* 0x0000000400e97308 */ /* 0x000e620000000800 */
[----:B--2---:R-:W-:-:S07]  /*6060*/  FFMA.FTZ R0, R24, c[0x0][0x2d0], -R20 ;  /* 0x0000b40018007a23 */ /* 0x004fce0000010814 */
[----:B------:R2:W-:Y:S01]  /*6070*/  MUFU.EX2 R220, R0 ;  /* 0x0000000000dc7308 */ /* 0x0005e20000000800 */
[----:B-1----:R-:W-:Y:S01]  /*6080*/  F2FP.BF16.PACK_AB R6, R233, R231 ;  /* 0x000000e7e906723e */ /* 0x002fe200000010ff */
[----:B--2---:R-:W-:-:S06]  /*6090*/  FFMA.FTZ R0, R27, c[0x0][0x2d0], -R20 ;  /* 0x0000b4001b007a23 */ /* 0x004fcc0000010814 */
[----:B------:R1:W-:Y:S02]  /*60a0*/  MUFU.EX2 R156, R0 ;  /* 0x00000000009c7308 */ /* 0x0003e40000000800 */
[----:B-1----:R-:W-:-:S06]  /*60b0*/  FFMA.FTZ R0, R29, c[0x0][0x2d0], -R20 ;  /* 0x0000b4001d007a23 */ /* 0x002fcc0000010814 */
[----:B------:R1:W2:Y:S02]  /*60c0*/  MUFU.EX2 R157, R0 ;  /* 0x00000000009d7308 */ /* 0x0002a40000000800 */
[----:B-1----:R-:W-:Y:S01]  /*60d0*/  FFMA.FTZ R0, R36, c[0x0][0x2d0], -R20 ;  /* 0x0000b40024007a23 */ /* 0x002fe20000010814 */
[----:B--2---:R-:W-:-:S05]  /*60e0*/  F2FP.BF16.PACK_AB R8, R157, R156 ;  /* 0x0000009c9d08723e */ /* 0x004fca00000010ff */
[----:B------:R1:W-:Y:S02]  /*60f0*/  MUFU.EX2 R72, R0 ;  /* 0x0000000000487308 */ /* 0x0003e40000000800 */
[----:B-1----:R-:W-:-:S06]  /*6100*/  FFMA.FTZ R0, R12, c[0x0][0x2d0], -R3 ;  /* 0x0000b4000c007a23 */ /* 0x002fcc0000010803 */
[----:B------:R1:W-:Y:S02]  /*6110*/  MUFU.EX2 R150, R0 ;  /* 0x0000000000967308 */ /* 0x0003e40000000800 */
[----:B-1----:R-:W-:-:S06]  /*6120*/  FFMA.FTZ R0, R13, c[0x0][0x2d0], -R3 ;  /* 0x0000b4000d007a23 */ /* 0x002fcc0000010803 */
[----:B------:R1:W-:Y:S02]  /*6130*/  MUFU.EX2 R149, R0 ;  /* 0x0000000000957308 */ /* 0x0003e40000000800 */
[----:B-1----:R-:W-:Y:S01]  /*6140*/  FFMA.FTZ R0, R18, c[0x0][0x2d0], -R3 ;  /* 0x0000b40012007a23 */ /* 0x002fe20000010803 */
[----:B------:R-:W-:-:S05]  /*6150*/  F2FP.BF16.PACK_AB R18, R220, R219 ;  /* 0x000000dbdc12723e */ /* 0x000fca00000010ff */
        /* <DEDUP_REMOVED lines=10> */
[----:B-1----:R-:W-:-:S06]  /*6200*/  FFMA.FTZ R0, R22, c[0x0][0x2d0], -R2 ;  /* 0x0000b40016007a23 */ /* 0x002fcc0000010802 */
[----:B------:R1:W-:Y:S02]  /*6210*/  MUFU.EX2 R142, R0 ;  /* 0x00000000008e7308 */ /* 0x0003e40000000800 */
[----:B-1----:R-:W-:-:S06]  /*6220*/  FFMA.FTZ R0, R25, c[0x0][0x2d0], -R2 ;  /* 0x0000b40019007a23 */ /* 0x002fcc0000010802 */
[----:B------:R1:W2:Y:S02]  /*6230*/  MUFU.EX2 R21, R0 ;  /* 0x0000000000157308 */ /* 0x0002a40000000800 */
[--C-:B-1----:R-:W-:Y:S01]  /*6240*/  FFMA.FTZ R0, R31, c[0x0][0x2d0], -R2.reuse ;  /* 0x0000b4001f007a23 */ /* 0x102fe20000010802 */
[----:B--2---:R-:W-:Y:S01]  /*6250*/  F2FP.BF16.PACK_AB R12, R21, R142 ;  /* 0x0000008e150c723e */ /* 0x004fe200000010ff */
[----:B------:R-:W-:Y:S04]  /*6260*/  LDSM.16.MT88.4 R28, [R185+0x400] ;  /* 0x00040000b91c783b */ /* 0x000fe80000004200 */
[----:B------:R1:W-:Y:S02]  /*6270*/  MUFU.EX2 R143, R0 ;  /* 0x00000000008f7308 */ /* 0x0003e40000000800 */
[----:B-1----:R-:W-:-:S06]  /*6280*/  FFMA.FTZ R0, R35, c[0x0][0x2d0], -R2 ;  /* 0x0000b40023007a23 */ /* 0x002fcc0000010802 */
[----:B------:R1:W2:Y:S02]  /*6290*/  MUFU.EX2 R212, R0 ;  /* 0x0000000000d47308 */ /* 0x0002a40000000800 */
[----:B-1----:R-:W-:Y:S01]  /*62a0*/  FFMA.FTZ R0, R37, c[0x0][0x2d0], -R2 ;  /* 0x0000b40025007a23 */ /* 0x002fe20000010802 */
[----:B--2---:R-:W-:-:S05]  /*62b0*/  F2FP.BF16.PACK_AB R14, R212, R143 ;  /* 0x0000008fd40e723e */ /* 0x004fca00000010ff */
[----:B------:R1:W-:Y:S02]  /*62c0*/  MUFU.EX2 R228, R0 ;  /* 0x0000000000e47308 */ /* 0x0003e40000000800 */
[----:B-1----:R-:W-:Y:S02]  /*62d0*/  FFMA.FTZ R0, R38, c[0x0][0x2d0], -R2 ;  /* 0x0000b40026007a23 */ /* 0x002fe40000010802 */
[----:B------:R-:W1:Y:S04]  /*62e0*/  LDSM.16.MT88.4 R36, [R185] ;  /* 0x00000000b924783b */ /* 0x000e680000004200 */
[----:B------:R2:W-:Y:S02]  /*62f0*/  MUFU.EX2 R229, R0 ;  /* 0x0000000000e57308 */ /* 0x0005e40000000800 */
[----:B--2---:R-:W-:-:S05]  /*6300*/  FMUL.FTZ R0, R101, c[0x0][0x2d0] ;  /* 0x0000b40065007a20 */ /* 0x004fca0000410000 */
[----:B------:R-:W-:-:S05]  /*6310*/  FSEL R0, R0, RZ, P0 ;  /* 0x000000ff00007208 */ /* 0x000fca0000000000 */
[----:B------:R-:W-:Y:S01]  /*6320*/  FFMA.FTZ R4, R9, c[0x0][0x2d0], -R0 ;  /* 0x0000b40009047a23 */ /* 0x000fe20000010800 */
[----:B------:R-:W-:-:S03]  /*6330*/  F2FP.BF16.PACK_AB R9, R235, R234 ;  /* 0x000000eaeb09723e */ /* 0x000fc600000010ff */
[----:B------:R2:W-:Y:S02]  /*6340*/  MUFU.EX2 R141, R4 ;  /* 0x00000004008d7308 */ /* 0x0005e40000000800 */
[----:B--2---:R-:W-:Y:S01]  /*6350*/  FFMA.FTZ R4, R10, c[0x0][0x2d0], -R0 ;  /* 0x0000b4000a047a23 */ /* 0x004fe20000010800 */
[----:B------:R-:W-:-:S05]  /*6360*/  F2FP.BF16.PACK_AB R10, R72, R152 ;  /* 0x00000098480a723e */ /* 0x000fca00000010ff */
[----:B------:R2:W4:Y:S02]  /*6370*/  MUFU.EX2 R100, R4 ;  /* 0x0000000400647308 */ /* 0x0005240000000800 */
[----:B--2---:R-:W-:Y:S01]  /*6380*/  FFMA.FTZ R4, R11, c[0x0][0x2d0], -R0 ;  /* 0x0000b4000b047a23 */ /* 0x004fe20000010800 */
[----:B----4-:R-:W-:Y:S02]  /*6390*/  F2FP.BF16.PACK_AB R13, R100, R141 ;  /* 0x0000008d640d723e */ /* 0x010fe400000010ff */
        /* <DEDUP_REMOVED lines=9> */
[----:B-1----:R-:W-:Y:S08]  /*6430*/  HMMA.16816.F32.BF16 R24, R12, R36, RZ ;  /* 0x000000240c18723c */ /* 0x002ff000000418ff */
[----:B------:R-:W-:Y:S01]  /*6440*/  HMMA.16816.F32.BF16 R112, R16, R48, RZ ;  /* 0x000000301070723c */ /* 0x000fe200000418ff */
[----:B--2---:R-:W-:-:S04]  /*6450*/  FFMA.FTZ R4, R32, c[0x0][0x2d0], -R0 ;  /* 0x0000b40020047a23 */ /* 0x004fc80000010800 */
[----:B------:R1:W2:Y:S03]  /*6460*/  MUFU.EX2 R225, R4 ;  /* 0x0000000400e17308 */ /* 0x0002a60000000800 */
[----:B------:R-:W-:Y:S07]  /*6470*/  HMMA.16816.F32.BF16 R92, R12, R48, RZ ;  /* 0x000000300c5c723c */ /* 0x000fee00000418ff */
[----:B------:R-:W-:Y:S01]  /*6480*/  MOV R49, R73 ;  /* 0x0000004900317202 */ /* 0x000fe20000000f00 */
[----:B------:R-:W-:Y:S01]  /*6490*/  HMMA.16816.F32.BF16 R84, R16, R52, RZ ;  /* 0x000000341054723c */ /* 0x000fe200000418ff */
[----:B------:R-:W-:Y:S01]  /*64a0*/  MOV R48, R72 ;  /* 0x0000004800307202 */ /* 0x000fe20000000f00 */
[----:B-1----:R-:W-:-:S06]  /*64b0*/  FFMA.FTZ R4, R33, c[0x0][0x2d0], -R0 ;  /* 0x0000b40021047a23 */ /* 0x002fcc0000010800 */
[----:B------:R-:W-:Y:S01]  /*64c0*/  HMMA.16816.F32.BF16 R72, R12, R68, RZ ;  /* 0x000000440c48723c */ /* 0x000fe200000418ff */
[----:B--2---:R-:W-:Y:S01]  /*64d0*/  F2FP.BF16.PACK_AB R5, R225, R223 ;  /* 0x000000dfe105723e */ /* 0x004fe200000010ff */
[----:B------:R1:W-:Y:S06]  /*64e0*/  MUFU.EX2 R227, R4 ;  /* 0x0000000400e37308 */ /* 0x0003ec0000000800 */
[----:B------:R-:W-:Y:S08]  /*64f0*/  HMMA.16816.F32.BF16 R32, R16, R36, RZ ;  /* 0x000000241020723c */ /* 0x000ff000000418ff */
[----:B------:R-:W-:Y:S01]  /*6500*/  HMMA.16816.F32.BF16 R80, R12, R52, RZ ;  /* 0x000000340c50723c */ /* 0x000fe200000418ff */
[----:B-1----:R-:W-:-:S02]  /*6510*/  FFMA.FTZ R4, R41, c[0x0][0x2d0], -R0 ;  /* 0x0000b40029047a23 */ /* 0x002fc40000010800 */
[----:B------:R-:W-:Y:S02]  /*6520*/  LDSM.16.MT88.4 R40, [R186+0x400] ;  /* 0x00040000ba28783b */ /* 0x000fe40000004200 */
[----:B------:R1:W2:Y:S03]  /*6530*/  MUFU.EX2 R226, R4 ;  /* 0x0000000400e27308 */ /* 0x0002a60000000800 */
[----:B------:R-:W-:Y:S08]  /*6540*/  HMMA.16816.F32.BF16 R76, R16, R68, RZ ;  /* 0x00000044104c723c */ /* 0x000ff000000418ff */
[----:B------:R-:W-:Y:S01]  /*6550*/  HMMA.16816.F32.BF16 R136, R8, R28, R32 ;  /* 0x0000001c0888723c */ /* 0x000fe20000041820 */
[----:B------:R-:W-:Y:S01]  /*6560*/  LDSM.16.MT88.4 R32, [R185+0x1000] ;  /* 0x00100000b920783b */ /* 0x000fe20000004200 */
[----:B-1----:R-:W-:-:S06]  /*6570*/  F2FP.BF16.PACK_AB R4, R229, R228 ;  /* 0x000000e4e504723e */ /* 0x002fcc00000010ff */
[----:B------:R-:W-:Y:S01]  /*6580*/  HMMA.16816.F32.BF16 R172, R8, R64, R84 ;  /* 0x0000004008ac723c */ /* 0x000fe20000041854 */
[----:B--23--:R-:W-:-:S07]  /*6590*/  F2FP.BF16.PACK_AB R7, R226, R227 ;  /* 0x000000e3e207723e */ /* 0x00cfce00000010ff */
[C---:B------:R-:W-:Y:S01]  /*65a0*/  HMMA.16816.F32.BF16 R132, R4.reuse, R28, R24 ;  /* 0x0000001c0484723c */ /* 0x040fe20000041818 */
[----:B------:R-:W1:Y:S07]  /*65b0*/  LDSM.16.MT88.4 R24, [R186+0x1000] ;  /* 0x00100000ba18783b */ /* 0x000e6e0000004200 */
[----:B------:R-:W-:Y:S08]  /*65c0*/  HMMA.16816.F32.BF16 R180, R4, R60, R72 ;  /* 0x0000003c04b4723c */ /* 0x000ff00000041848 */
[----:B------:R-:W-:Y:S08]  /*65d0*/  HMMA.16816.F32.BF16 R72, R12, R58, RZ ;  /* 0x0000003a0c48723c */ /* 0x000ff000000418ff */
[----:B------:R-:W-:Y:S08]  /*65e0*/  HMMA.16816.F32.BF16 R204, R4, R64, R80 ;  /* 0x0000004004cc723c */ /* 0x000ff00000041850 */
[----:B------:R-:W-:Y:S08]  /*65f0*/  HMMA.16816.F32.BF16 R168, R8, R60, R76 ;  /* 0x0000003c08a8723c */ /* 0x000ff0000004184c */
[----:B------:R-:W-:Y:S08]  /*6600*/  HMMA.16816.F32.BF16 R116, R16, R44, RZ ;  /* 0x0000002c1074723c */ /* 0x000ff000000418ff */
[----:B-1----:R-:W-:Y:S08]  /*6610*/  HMMA.16816.F32.BF16 R164, R4, R26, R72 ;  /* 0x0000001a04a4723c */ /* 0x002ff00000041848 */
[----:B------:R-:W-:Y:S08]  /*6620*/  HMMA.16816.F32.BF16 R108, R16, R56, RZ ;  /* 0x00000038106c723c */ /* 0x000ff000000418ff */
[C---:B------:R-:W-:Y:S08]  /*6630*/  HMMA.16816.F32.BF16 R96, R12.reuse, R44, RZ ;  /* 0x0000002c0c60723c */ /* 0x040ff000000418ff */
[C---:B------:R-:W-:Y:S08]  /*6640*/  HMMA.16816.F32.BF16 R88, R12.reuse, R56, RZ ;  /* 0x000000380c58723c */ /* 0x040ff000000418ff */
[C---:B------:R-:W-:Y:S08]  /*6650*/  HMMA.16816.F32.BF16 R84, R12.reuse, R38, RZ ;  /* 0x000000260c54723c */ /* 0x040ff000000418ff */
[C---:B------:R-:W-:Y:S08]  /*6660*/  HMMA.16816.F32.BF16 R80, R12.reuse, R46, RZ ;  /* 0x0000002e0c50723c */ /* 0x040ff000000418ff */
[C---:B------:R-:W-:Y:S08]  /*6670*/  HMMA.16816.F32.BF16 R76, R12.reuse, R50, RZ ;  /* 0x000000320c4c723c */ /* 0x040ff000000418ff */
[C---:B------:R-:W-:Y:S08]  /*6680*/  HMMA.16816.F32.BF16 R72, R12.reuse, R54, RZ ;  /* 0x000000360c48723c */ /* 0x040ff000000418ff */
[----:B------:R-:W-:Y:S08]  /*6690*/  HMMA.16816.F32.BF16 R12, R12, R70, RZ ;  /* 0x000000460c0c723c */ /* 0x000ff000000418ff */
[C---:B------:R-:W-:Y:S08]  /*66a0*/  HMMA.16816.F32.BF16 R144, R8.reuse, R40, R116 ;  /* 0x000000280890723c */ /* 0x040ff00000041874 */
[-C--:B------:R-:W-:Y:S08]  /*66b0*/  HMMA.16816.F32.BF16 R176, R8, R24.reuse, R108 ;  /* 0x0000001808b0723c */ /* 0x080ff0000004186c */
[C---:B------:R-:W-:Y:S08]  /*66c0*/  HMMA.16816.F32.BF16 R208, R4.reuse, R24, R88 ;  /* 0x0000001804d0723c */ /* 0x040ff00000041858 */
[C---:B------:R-:W-:Y:S07]  /*66d0*/  HMMA.16816.F32.BF16 R116, R4.reuse, R40, R96 ;  /* 0x000000280474723c */ /* 0x040fee0000041860 */
[----:B------:R-:W-:Y:S01]  /*66e0*/  MOV R41, R153 ;  /* 0x0000009900297202 */ /* 0x000fe20000000f00 */
[----:B------:R-:W-:Y:S01]  /*66f0*/  HMMA.16816.F32.BF16 R160, R4, R32, R92 ;  /* 0x0000002004a0723c */ /* 0x000fe2000004185c */
[----:B------:R-:W-:-:S07]  /*6700*/  MOV R40, R152 ;  /* 0x0000009800287202 */ /* 0x000fce0000000f00 */
[C---:B------:R-:W-:Y:S08]  /*6710*/  HMMA.16816.F32.BF16 R84, R4.reuse, R30, R84 ;  /* 0x0000001e0454723c */ /* 0x040ff00000041854 */
[C---:B------:R-:W-:Y:S08]  /*6720*/  HMMA.16816.F32.BF16 R88, R4.reuse, R42, R80 ;  /* 0x0000002a0458723c */ /* 0x040ff00000041850 */
[C---:B------:R-:W-:Y:S08]  /*6730*/  HMMA.16816.F32.BF16 R76, R4.reuse, R34, R76 ;  /* 0x00000022044c723c */ /* 0x040ff0000004184c */
[C---:B------:R-:W-:Y:S08]  /*6740*/  HMMA.16816.F32.BF16 R108, R4.reuse, R66, R72 ;  /* 0x00000042046c723c */ /* 0x040ff00000041848 */
[----:B------:R-:W-:Y:S08]  /*6750*/  HMMA.16816.F32.BF16 R12, R4, R62, R12 ;  /* 0x0000003e040c723c */ /* 0x000ff0000004180c */
[C---:B------:R-:W-:Y:S01]  /*6760*/  HMMA.16816.F32.BF16 R4, R16.reuse, R50, RZ ;  /* 0x000000321004723c */ /* 0x040fe200000418ff */
[----:B------:R-:W2:Y:S07]  /*6770*/  LDL.LU R51, [R1+0x24] ;  /* 0x0000240001337983 */ /* 0x000eae0000300800 */
[----:B------:R-:W-:Y:S08]  /*6780*/  HMMA.16816.F32.BF16 R44, R16, R46, RZ ;  /* 0x0000002e102c723c */ /* 0x000ff000000418ff */
[----:B------:R-:W-:Y:S01]  /*6790*/  HMMA.16816.F32.BF16 R152, R8, R32, R112 ;  /* 0x000000200898723c */ /* 0x000fe20000041870 */
[----:B------:R-:W1:Y:S07]  /*67a0*/  LDSM.16.MT88.4 R112, [R185+0x1400] ;  /* 0x00140000b970783b */ /* 0x000e6e0000004200 */
[----:B------:R-:W-:Y:S08]  /*67b0*/  HMMA.16816.F32.BF16 R36, R16, R38, RZ ;  /* 0x000000261024723c */ /* 0x000ff000000418ff */
[----:B------:R-:W-:Y:S07]  /*67c0*/  HMMA.16816.F32.BF16 R44, R8, R42, R44 ;  /* 0x0000002a082c723c */ /* 0x000fee000004182c */
[----:B------:R-:W-:-:S02]  /*67d0*/  MOV R43, R157 ;  /* 0x0000009d002b7202 */ /* 0x000fc40000000f00 */
[----:B------:R-:W-:Y:S02]  /*67e0*/  MOV R42, R156 ;  /* 0x0000009c002a7202 */ /* 0x000fe40000000f00 */
[----:B------:R-:W-:Y:S08]  /*67f0*/  HMMA.16816.F32.BF16 R156, R8, R34, R4 ;  /* 0x00000022089c723c */ /* 0x000ff00000041804 */
[----:B------:R-:W-:Y:S08]  /*6800*/  HMMA.16816.F32.BF16 R4, R16, R58, RZ ;  /* 0x0000003a1004723c */ /* 0x000ff000000418ff */
[C---:B------:R-:W-:Y:S11]  /*6810*/  HMMA.16816.F32.BF16 R36, R8.reuse, R30, R36 ;  /* 0x0000001e0824723c */ /* 0x040ff60000041824 */
[----:B------:R-:W-:Y:S05]  /*6820*/  @!UPT UIADD3 URZ, URZ, URZ, URZ ;  /* 0x0000003f3f3ff290 */ /* 0x000fea000fffe03f */
[----:B------:R-:W-:Y:S08]  /*6830*/  HMMA.16816.F32.BF16 R24, R8, R26, R4 ;  /* 0x0000001a0818723c */ /* 0x000ff00000041804 */
[----:B------:R-:W-:Y:S11]  /*6840*/  HMMA.16816.F32.BF16 R4, R16, R54, RZ ;  /* 0x000000361004723c */ /* 0x000ff600000418ff */
[----:B------:R-:W-:Y:S11]  /*6850*/  @!UPT UIADD3 URZ, URZ, URZ, URZ ;  /* 0x0000003f3f3ff290 */ /* 0x000ff6000fffe03f */
[----:B------:R-:W-:Y:S02]  /*6860*/  @!UPT UIADD3 URZ, URZ, URZ, URZ ;  /* 0x0000003f3f3ff290 */ /* 0x000fe4000fffe03f */
[----:B------:R-:W-:Y:S07]  /*6870*/  HMMA.16816.F32.BF16 R80, R8, R66, R4 ;  /* 0x000000420850723c */ /* 0x000fee0000041804 */
[----:B------:R-:W-:-:S04]  /*6880*/  FFMA.FTZ R4, R140, c[0x0][0x2d0], -R20 ;  /* 0x0000b4008c047a23 */ /* 0x000fc80000010814 */
[----:B------:R3:W-:Y:S02]  /*6890*/  MUFU.EX2 R32, R4 ;  /* 0x0000000400207308 */ /* 0x0007e40000000800 */
[----:B---3--:R-:W-:-:S06]  /*68a0*/  FFMA.FTZ R4, R131, c[0x0][0x2d0], -R20 ;  /* 0x0000b40083047a23 */ /* 0x008fcc0000010814 */
[----:B------:R3:W-:Y:S02]  /*68b0*/  MUFU.EX2 R33, R4 ;  /* 0x0000000400217308 */ /* 0x0007e40000000800 */
[----:B---3--:R-:W-:-:S06]  /*68c0*/  FFMA.FTZ R4, R130, c[0x0][0x2d0], -R20 ;  /* 0x0000b40082047a23 */ /* 0x008fcc0000010814 */
[----:B------:R3:W-:Y:S02]  /*68d0*/  MUFU.EX2 R34, R4 ;  /* 0x0000000400227308 */ /* 0x0007e40000000800 */
[----:B---3--:R-:W-:-:S06]  /*68e0*/  FFMA.FTZ R4, R129, c[0x0][0x2d0], -R20 ;  /* 0x0000b40081047a23 */ /* 0x008fcc0000010814 */
[----:B------:R3:W-:Y:S02]  /*68f0*/  MUFU.EX2 R221, R4 ;  /* 0x0000000400dd7308 */ /* 0x0007e40000000800 */
[----:B---3--:R-:W-:Y:S01]  /*6900*/  FFMA.FTZ R4, R128, c[0x0][0x2d0], -R3 ;  /* 0x0000b40080047a23 */ /* 0x008fe20000010803 */
[----:B------:R-:W-:Y:S01]  /*6910*/  HMMA.16816.F32.BF16 R16, R16, R70, RZ ;  /* 0x000000461010723c */ /* 0x000fe200000418ff */
[----:B------:R-:W-:Y:S01]  /*6920*/  FADD.FTZ R5, R215, R213 ;  /* 0x000000d5d7057221 */ /* 0x000fe20000010000 */
[----:B------:R-:W-:Y:S03]  /*6930*/  LDSM.16.MT88.4 R128, [R185+0x800] ;  /* 0x00080000b980783b */ /* 0x000fe60000004200 */
[----:B------:R3:W-:Y:S02]  /*6940*/  MUFU.EX2 R29, R4 ;  /* 0x00000004001d7308 */ /* 0x0007e40000000800 */
[----:B---3--:R-:W-:-:S06]  /*6950*/  FFMA.FTZ R4, R127, c[0x0][0x2d0], -R3 ;  /* 0x0000b4007f047a23 */ /* 0x008fcc0000010803 */
[----:B------:R3:W-:Y:S02]  /*6960*/  MUFU.EX2 R30, R4 ;  /* 0x00000004001e7308 */ /* 0x0007e40000000800 */
[--C-:B---3--:R-:W-:Y:S02]  /*6970*/  FFMA.FTZ R4, R126, c[0x0][0x2d0], -R3.reuse ;  /* 0x0000b4007e047a23 */ /* 0x108fe40000010803 */
[----:B------:R-:W-:-:S04]  /*6980*/  FFMA.FTZ R3, R125, c[0x0][0x2d0], -R3 ;  /* 0x0000b4007d037a23 */ /* 0x000fc80000010803 */
[----:B------:R3:W-:Y:S02]  /*6990*/  MUFU.EX2 R224, R3 ;  /* 0x0000000300e07308 */ /* 0x0007e40000000800 */
[----:B---3--:R-:W-:-:S06]  /*69a0*/  FFMA.FTZ R3, R124, c[0x0][0x2d0], -R2 ;  /* 0x0000b4007c037a23 */ /* 0x008fcc0000010802 */
[----:B------:R3:W-:Y:S01]  /*69b0*/  MUFU.EX2 R22, R3 ;  /* 0x0000000300167308 */ /* 0x0007e20000000800 */
[----:B------:R-:W-:Y:S02]  /*69c0*/  FADD.FTZ R6, R142, R21 ;  /* 0x000000158e067221 */ /* 0x000fe40000010000 */
[----:B---3--:R-:W-:-:S05]  /*69d0*/  FFMA.FTZ R3, R123, c[0x0][0x2d0], -R2 ;  /* 0x0000b4007b037a23 */ /* 0x008fca0000010802 */
[----:B------:R3:W4:Y:S02]  /*69e0*/  MUFU.EX2 R23, R3 ;  /* 0x0000000300177308 */ /* 0x0007240000000800 */
[--C-:B---3--:R-:W-:Y:S02]  /*69f0*/  FFMA.FTZ R3, R122, c[0x0][0x2d0], -R2.reuse ;  /* 0x0000b4007a037a23 */ /* 0x108fe40000010802 */
[----:B------:R-:W-:-:S04]  /*6a00*/  FFMA.FTZ R2, R121, c[0x0][0x2d0], -R2 ;  /* 0x0000b40079027a23 */ /* 0x000fc80000010802 */
[----:B------:R3:W-:Y:S02]  /*6a10*/  MUFU.EX2 R213, R2 ;  /* 0x0000000200d57308 */ /* 0x0007e40000000800 */
[----:B---3--:R-:W-:-:S06]  /*6a20*/  FFMA.FTZ R2, R106, c[0x0][0x2d0], -R0 ;  /* 0x0000b4006a027a23 */ /* 0x008fcc0000010800 */
[----:B------:R3:W-:Y:S08]  /*6a30*/  MUFU.EX2 R21, R2 ;  /* 0x0000000200157308 */ /* 0x0007f00000000800 */
[----:B------:R5:W-:Y:S01]  /*6a40*/  MUFU.EX2 R31, R4 ;  /* 0x00000004001f7308 */ /* 0x000be20000000800 */
[----:B---3--:R-:W-:Y:S02]  /*6a50*/  FFMA.FTZ R2, R120, c[0x0][0x2d0], -R0 ;  /* 0x0000b40078027a23 */ /* 0x008fe40000010800 */
[----:B------:R-:W3:Y:S05]  /*6a60*/  LDSM.16.MT88.4 R120, [R186+0x800] ;  /* 0x00080000ba78783b */ /* 0x000eea0000004200 */
[----:B------:R1:W1:Y:S01]  /*6a70*/  MUFU.EX2 R28, R3 ;  /* 0x00000003001c7308 */ /* 0x0002620000000800 */
[----:B-----5:R-:W-:Y:S01]  /*6a80*/  FADD.FTZ R4, R150, R149 ;  /* 0x0000009596047221 */ /* 0x020fe20000010000 */
[----:B------:R-:W-:Y:S01]  /*6a90*/  HMMA.16816.F32.BF16 R16, R8, R62, R16 ;  /* 0x0000003e0810723c */ /* 0x000fe20000041810 */
[----:B------:R-:W-:-:S02]  /*6aa0*/  FADD.FTZ R5, R219, R5 ;  /* 0x00000005db057221 */ /* 0x000fc40000010000 */
[----:B------:R-:W-:-:S03]  /*6ab0*/  FADD.FTZ R4, R151, R4 ;  /* 0x0000000497047221 */ /* 0x000fc60000010000 */
[----:B------:R-:W5:Y:S01]  /*6ac0*/  MUFU.EX2 R11, R2 ;  /* 0x00000002000b7308 */ /* 0x000f620000000800 */
[----:B------:R-:W-:Y:S01]  /*6ad0*/  FADD.FTZ R6, R143, R6 ;  /* 0x000000068f067221 */ /* 0x000fe20000010000 */
[----:B----4-:R-:W-:Y:S01]  /*6ae0*/  F2FP.BF16.PACK_AB R92, R23, R22 ;  /* 0x00000016175c723e */ /* 0x010fe200000010ff */
[--C-:B-1----:R-:W-:Y:S01]  /*6af0*/  FFMA.FTZ R3, R107, c[0x0][0x2d0], -R0.reuse ;  /* 0x0000b4006b037a23 */ /* 0x102fe20000010800 */
[----:B------:R-:W-:Y:S01]  /*6b00*/  F2FP.BF16.PACK_AB R94, R213, R28 ;  /* 0x0000001cd55e723e */ /* 0x000fe200000010ff */
[----:B------:R-:W-:Y:S01]  /*6b10*/  FFMA.FTZ R0, R105, c[0x0][0x2d0], -R0 ;  /* 0x0000b40069007a23 */ /* 0x000fe20000010800 */
[----:B------:R-:W-:Y:S01]  /*6b20*/  F2FP.BF16.PACK_AB R96, R33, R32 ;  /* 0x000000202160723e */ /* 0x000fe200000010ff */
[----:B------:R-:W-:Y:S01]  /*6b30*/  FADD.FTZ R10, R214, R4 ;  /* 0x00000004d60a7221 */ /* 0x000fe20000010000 */
[----:B------:R-:W-:Y:S01]  /*6b40*/  MUFU.EX2 R20, R3 ;  /* 0x0000000300147308 */ /* 0x000fe20000000800 */
[----:B------:R-:W-:Y:S01]  /*6b50*/  F2FP.BF16.PACK_AB R97, R30, R29 ;  /* 0x0000001d1e61723e */ /* 0x000fe200000010ff */
[----:B------:R-:W-:Y:S06]  /*6b60*/  LDSM.16.MT88.4 R60, [R186+0x1400] ;  /* 0x00140000ba3c783b */ /* 0x000fec0000004200 */
[----:B------:R-:W1:Y:S01]  /*6b70*/  MUFU.EX2 R214, R0 ;  /* 0x0000000000d67308 */ /* 0x000e620000000800 */
[----:B------:R-:W-:-:S02]  /*6b80*/  FADD.FTZ R9, R220, R5 ;  /* 0x00000005dc097221 */ /* 0x000fc40000010000 */
[----:B------:R-:W-:Y:S02]  /*6b90*/  FADD.FTZ R8, R212, R6 ;  /* 0x00000006d4087221 */ /* 0x000fe40000010000 */
[----:B------:R-:W4:Y:S01]  /*6ba0*/  LDSM.16.MT88.4 R4, [R186+0x2000] ;  /* 0x00200000ba04783b */ /* 0x000f220000004200 */
[----:B-----5:R-:W-:Y:S02]  /*6bb0*/  F2FP.BF16.PACK_AB R93, R11, R21 ;  /* 0x000000150b5d723e */ /* 0x020fe400000010ff */
[----:B------:R-:W-:Y:S02]  /*6bc0*/  F2FP.BF16.PACK_AB R98, R221, R34 ;  /* 0x00000022dd62723e */ /* 0x000fe400000010ff */
[----:B------:R-:W-:Y:S02]  /*6bd0*/  F2FP.BF16.PACK_AB R99, R224, R31 ;  /* 0x0000001fe063723e */ /* 0x000fe400000010ff */
[----:B-1----:R-:W-:-:S05]  /*6be0*/  F2FP.BF16.PACK_AB R95, R214, R20 ;  /* 0x00000014d65f723e */ /* 0x002fca00000010ff */
[----:B------:R-:W-:Y:S08]  /*6bf0*/  HMMA.16816.F32.BF16 R152, R96, R112, R152 ;  /* 0x000000706098723c */ /* 0x000ff00000041898 */
[C---:B---3--:R-:W-:Y:S08]  /*6c00*/  HMMA.16816.F32.BF16 R124, R92.reuse, R120, R116 ;  /* 0x000000785c7c723c */ /* 0x048ff00000041874 */
[----:B------:R-:W-:Y:S08]  /*6c10*/  HMMA.16816.F32.BF16 R116, R92, R112, R160 ;  /* 0x000000705c74723c */ /* 0x000ff000000418a0 */
[----:B------:R-:W-:Y:S01]  /*6c20*/  HMMA.16816.F32.BF16 R156, R96, R114, R156 ;  /* 0x00000072609c723c */ /* 0x000fe2000004189c */
[----:B------:R-:W-:-:S07]  /*6c30*/  MOV R72, c[0x0][0x2c4] ;  /* 0x0000b10000487a02 */ /* 0x000fce0000000f00 */
[----:B------:R-:W-:Y:S01]  /*6c40*/  HMMA.16816.F32.BF16 R112, R92, R114, R76 ;  /* 0x000000725c70723c */ /* 0x000fe2000004184c */
[----:B------:R-:W1:Y:S01]  /*6c50*/  LDSM.16.MT88.4 R76, [R185+0x2000] ;  /* 0x00200000b94c783b */ /* 0x000e620000004200 */
[----:B------:R-:W-:Y:S01]  /*6c60*/  ISETP.NE.AND P1, PT, R72, 0x1, PT ;  /* 0x000000014800780c */ /* 0x000fe20003f25270 */
[----:B------:R-:W-:-:S04]  /*6c70*/  FADD.FTZ R2, R141, R100 ;  /* 0x000000648d027221 */ /* 0x000fc80000010000 */
[----:B------:R-:W-:Y:S01]  /*6c80*/  FADD.FTZ R3, R148, R2 ;  /* 0x0000000294037221 */ /* 0x000fe20000010000 */
[----:B------:R-:W-:Y:S01]  /*6c90*/  HMMA.16816.F32.BF16 R136, R96, R128, R136 ;  /* 0x000000806088723c */ /* 0x000fe20000041888 */
[----:B------:R-:W-:-:S06]  /*6ca0*/  MOV R0, R252 ;  /* 0x000000fc00007202 */ /* 0x000fcc0000000f00 */
[----:B------:R-:W-:Y:S01]  /*6cb0*/  @P1 IMAD.HI.U32 R2, R252, c[0x0][0x2c8], RZ ;  /* 0x0000b200fc021a27 */ /* 0x000fe200078e00ff */
[----:B------:R-:W-:Y:S04]  /*6cc0*/  HMMA.16816.F32.BF16 R132, R92, R128, R132 ;  /* 0x000000805c84723c */ /* 0x000fe80000041884 */
[----:B------:R-:W-:-:S04]  /*6cd0*/  @P1 SHF.R.U32.HI R0, RZ, c[0x0][0x2cc], R2 ;  /* 0x0000b300ff001a19 */ /* 0x000fc80000011602 */
[----:B------:R-:W-:Y:S01]  /*6ce0*/  HMMA.16816.F32.BF16 R140, R96, R130, R36 ;  /* 0x00000082608c723c */ /* 0x000fe20000041824 */
[----:B--2---:R-:W-:-:S07]  /*6cf0*/  IADD3 R2, R51, R0, RZ ;  /* 0x0000000033027210 */ /* 0x004fce0007ffe0ff */
[----:B------:R-:W-:Y:S01]  /*6d00*/  HMMA.16816.F32.BF16 R144, R96, R120, R144 ;  /* 0x000000786090723c */ /* 0x000fe20000041890 */
[----:B------:R-:W-:-:S07]  /*6d10*/  FADD.FTZ R0, R42, R9 ;  /* 0x000000092a007221 */ /* 0x000fce0000010000 */
[----:B------:R-:W-:Y:S08]  /*6d20*/  HMMA.16816.F32.BF16 R148, R96, R122, R44 ;  /* 0x0000007a6094723c */ /* 0x000ff0000004182c */
[C---:B------:R-:W-:Y:S08]  /*6d30*/  HMMA.16816.F32.BF16 R128, R92.reuse, R130, R84 ;  /* 0x000000825c80723c */ /* 0x040ff00000041854 */
[----:B------:R-:W-:Y:S08]  /*6d40*/  HMMA.16816.F32.BF16 R120, R92, R122, R88 ;  /* 0x0000007a5c78723c */ /* 0x000ff00000041858 */
[-C--:B----4-:R-:W-:Y:S08]  /*6d50*/  HMMA.16816.F32.BF16 R84, R96, R4.reuse, R168 ;  /* 0x000000046054723c */ /* 0x090ff000000418a8 */
        /* <DEDUP_REMOVED lines=14> */
[----:B-1----:R-:W-:Y:S01]  /*6e40*/  HMMA.16816.F32.BF16 R68, R96, R76, R172 ;  /* 0x0000004c6044723c */ /* 0x002fe200000418ac */
[----:B------:R-:W-:-:S02]  /*6e50*/  FADD.FTZ R3, R49, R3 ;  /* 0x0000000331037221 */ /* 0x000fc40000010000 */
[----:B------:R-:W-:-:S05]  /*6e60*/  FADD.FTZ R0, R48, R0 ;  /* 0x0000000030007221 */ /* 0x000fca0000010000 */
[----:B------:R-:W-:Y:S01]  /*6e70*/  HMMA.16816.F32.BF16 R64, R96, R62, R24 ;  /* 0x0000003e6040723c */ /* 0x000fe20000041818 */
[----:B------:R-:W-:Y:S02]  /*6e80*/  FADD.FTZ R4, R233, R4 ;  /* 0x00000004e9047221 */ /* 0x000fe40000010000 */
[----:B------:R-:W-:-:S05]  /*6e90*/  FADD.FTZ R5, R226, R5 ;  /* 0x00000005e2057221 */ /* 0x000fca0000010000 */
[----:B------:R-:W-:Y:S01]  /*6ea0*/  HMMA.16816.F32.BF16 R80, R96, R78, R80 ;  /* 0x0000004e6050723c */ /* 0x000fe20000041850 */
[----:B------:R-:W-:-:S07]  /*6eb0*/  FADD.FTZ R3, R29, R3 ;  /* 0x000000031d037221 */ /* 0x000fce0000010000 */
[----:B------:R-:W-:Y:S07]  /*6ec0*/  HMMA.16816.F32.BF16 R96, R96, R6, R16 ;  /* 0x000000066060723c */ /* 0x000fee0000041810 */
[----:B------:R-:W-:Y:S01]  /*6ed0*/  MOV R16, c[0x0][0x32c] ;  /* 0x0000cb0000107a02 */ /* 0x000fe20000000f00 */
[----:B------:R-:W-:-:S03]  /*6ee0*/  FADD.FTZ R0, R32, R0 ;  /* 0x0000000020007221 */ /* 0x000fc60000010000 */
[----:B------:R-:W-:Y:S01]  /*6ef0*/  ISETP.GE.AND P0, PT, R16, 0x1, PT ;  /* 0x000000011000780c */ /* 0x000fe20003f06270 */
[----:B------:R-:W-:Y:S02]  /*6f00*/  FADD.FTZ R4, R22, R4 ;  /* 0x0000000416047221 */ /* 0x000fe40000010000 */
[----:B------:R-:W-:Y:S02]  /*6f10*/  FADD.FTZ R5, R21, R5 ;  /* 0x0000000515057221 */ /* 0x000fe40000010000 */
        /* <DEDUP_REMOVED lines=10> */
[----:B------:R-:W-:Y:S01]  /*6fc0*/  FADD.FTZ R224, R224, R3 ;  /* 0x00000003e0e07221 */ /* 0x000fe20000010000 */
[----:B------:R-:W-:Y:S01]  /*6fd0*/  IADD3 R201, R201, -0x2, RZ ;  /* 0xfffffffec9c97810 */ /* 0x000fe20007ffe0ff */
[----:B------:R-:W-:Y:S01]  /*6fe0*/  FADD.FTZ R221, R221, R0 ;  /* 0x00000000dddd7221 */ /* 0x000fe20000010000 */
[----:B------:R-:W-:-:S04]  /*6ff0*/  IADD3 R3, R2, c[0x0][0x328], RZ ;  /* 0x0000ca0002037a10 */ /* 0x000fc80007ffe0ff */
[----:B------:R-:W-:Y:S01]  /*7000*/  HMMA.16816.F32.BF16 R60, R92, R62, R164 ;  /* 0x0000003e5c3c723c */ /* 0x000fe200000418a4 */
[----:B------:R-:W-:Y:S02]  /*7010*/  FADD.FTZ R213, R213, R4 ;  /* 0x00000004d5d57221 */ /* 0x000fe40000010000 */
[----:B------:R-:W-:-:S05]  /*7020*/  FADD.FTZ R214, R214, R5 ;  /* 0x00000005d6d67221 */ /* 0x000fca0000010000 */
[C---:B------:R-:W-:Y:S08]  /*7030*/  HMMA.16816.F32.BF16 R76, R92.reuse, R78, R108 ;  /* 0x0000004e5c4c723c */ /* 0x040ff0000004186c */
[----:B------:R-:W-:Y:S01]  /*7040*/  HMMA.16816.F32.BF16 R92, R92, R6, R12 ;  /* 0x000000065c5c723c */ /* 0x000fe2000004180c */
[----:B------:R-:W-:Y:S07]  /*7050*/  @!P0 BRA `(.L_x_617) ;  /* 0x0000013000008947 */ /* 0x000fee0003800000 */
[C---:B------:R-:W-:Y:S01]  /*7060*/  ISETP.GT.AND P0, PT, R2.reuse, RZ, PT ;  /* 0x000000ff0200720c */ /* 0x040fe20003f04270 */
[----:B------:R-:W-:Y:S01]  /*7070*/  BSSY B0, `(.L_x_618) ;  /* 0x000000e000007945 */ /* 0x000fe20003800000 */
[----:B------:R-:W-:-:S11]  /*7080*/  IADD3 R0, R2, -0x1, RZ ;  /* 0xffffffff02007810 */ /* 0x000fd60007ffe0ff */
[----:B------:R-:W-:Y:S05]  /*7090*/  @P0 BRA `(.L_x_619) ;  /* 0x0000007000000947 */ /* 0x000fea0003800000 */
[----:B------:R-:W-:-:S05]  /*70a0*/  IMAD.MOV.U32 R0, RZ, RZ, 0x1 ;  /* 0x00000001ff007424 */ /* 0x000fca00078e00ff */
[----:B------:R-:W-:Y:S01]  /*70b0*/  ISETP.NE.AND P0, PT, R0, c[0x0][0x32c], PT ;  /* 0x0000cb0000007a0c */ /* 0x000fe20003f05270 */
[----:B------:R-:W-:-:S12]  /*70c0*/  IMAD.MOV R0, RZ, RZ, -R2 ;  /* 0x000000ffff007224 */ /* 0x000fd800078e0a02 */
[----:B------:R-:W-:-:S05]  /*70d0*/  @P0 IMAD.HI.U32 R2, R0, c[0x0][0x330], RZ ;  /* 0x0000cc0000020a27 */ /* 0x000fca00078e00ff */
[----:B------:R-:W-:-:S04]  /*70e0*/  @P0 SHF.R.U32.HI R0, RZ, c[0x0][0x334], R2 ;  /* 0x0000cd00ff000a19 */ /* 0x000fc80000011602 */
[----:B------:R-:W-:Y:S01]  /*70f0*/  LOP3.LUT R0, RZ, R0, RZ, 0x33, !PT ;  /* 0x00000000ff007212 */ /* 0x000fe200078e33ff */
[----:B------:R-:W-:Y:S05]  /*7100*/  BRA `(.L_x_620) ;  /* 0x0000004000007947 */ /* 0x000fea0003800000 */
.L_x_619:
[----:B------:R-:W-:-:S04]  /*7110*/  MOV R2, 0x1 ;  /* 0x0000000100027802 */ /* 0x000fc80000000f00 */
[----:B------:R-:W-:-:S13]  /*7120*/  ISETP.NE.AND P0, PT, R2, c[0x0][0x32c], PT ;  /* 0x0000cb0002007a0c */ /* 0x000fda0003f05270 */
[----:B------:R-:W-:-:S05]  /*7130*/  @P0 IMAD.HI.U32 R2, R0, c[0x0][0x330], RZ ;  /* 0x0000cc0000020a27 */ /* 0x000fca00078e00ff */
[----:B------:R-:W-:Y:S02]  /*7140*/  @P0 SHF.R.U32.HI R0, RZ, c[0x0][0x334], R2 ;  /* 0x0000cd00ff000a19 */ /* 0x000fe40000011602 */
.L_x_620:
[----:B------:R-:W-:Y:S05]  /*7150*/  BSYNC B0 ;  /* 0x0000000000007941 */ /* 0x000fea0003800000 */
.L_x_618:
[----:B------:R-:W-:-:S05]  /*7160*/  MOV R2, c[0x0][0x32c] ;  /* 0x0000cb0000027a02 */ /* 0x000fca0000000f00 */
[----:B------:R-:W-:-:S05]  /*7170*/  IMAD R0, R0, R2, c[0x0][0x32c] ;  /* 0x0000cb0000007624 */ /* 0x000fca00078e0202 */
[----:B------:R-:W-:-:S05]  /*7180*/  IMNMX R3, R3, R0, PT ;  /* 0x0000000003037217 */ /* 0x000fca0003800200 */
.L_x_617:
        /* <DEDUP_REMOVED lines=9> */
[----:B------:R-:W-:Y:S02]  /*7220*/  MOV R107, R102 ;  /* 0x00000066006b7202 */ /* 0x000fe40000000f00 */
.L_x_654:
[----:B------:R-:W-:Y:S04]  /*7230*/  DEPBAR.LE SB0, 0x0 ;  /* 0x000080000000791a */ /* 0x000fe80000000000 */
[----:B------:R-:W-:Y:S01]  /*7240*/  WARPSYNC 0xffffffff ;  /* 0xffffffff00007948 */ /* 0x000fe20003800000 */
[----:B------:R-:W-:Y:S01]  /*7250*/  BAR.SYNC.DEFER_BLOCKING 0x0 ;  /* 0x0000000000007b1d */ /* 0x000fe20000010000 */
[----:B------:R-:W-:Y:S05]  /*7260*/  ISETP.GT.AND P0, PT, R239, R201, PT ;  /* 0x000000c9ef00720c */ /* 0x000fea0003f04270 */
[----:B------:R1:W2:Y:S01]  /*7270*/  LDSM.16.M88.4 R48, [R187] ;  /* 0x00000000bb30783b */ /* 0x0002a20000000200 */
[----:B------:R-:W-:Y:S03]  /*7280*/  BSSY B0, `(.L_x_622) ;  /* 0x0000043000007945 */ /* 0x000fe60003800000 */
[----:B------:R1:W3:Y:S04]  /*7290*/  LDSM.16.M88.4 R44, [R187+0x1000] ;  /* 0x00100000bb2c783b */ /* 0x0002e80000000200 */
[----:B------:R1:W4:Y:S04]  /*72a0*/  LDSM.16.M88.4 R16, [R184] ;  /* 0x00000000b810783b */ /* 0x0003280000000200 */
[----:B------:R1:W1:Y:S04]  /*72b0*/  LDSM.16.M88.4 R32, [R184+0x400] ;  /* 0x00040000b820783b */ /* 0x0002680000000200 */
[----:B------:R1:W1:Y:S04]  /*72c0*/  LDSM.16.M88.4 R100, [R184+0x800] ;  /* 0x00080000b864783b */ /* 0x0002680000000200 */
[----:B------:R1:W1:Y:S04]  /*72d0*/  LDSM.16.M88.4 R160, [R188] ;  /* 0x00000000bca0783b */ /* 0x0002680000000200 */
[----:B------:R1:W1:Y:S04]  /*72e0*/  LDSM.16.M88.4 R168, [R188+0x1000] ;  /* 0x00100000bca8783b */ /* 0x0002680000000200 */
[----:B------:R1:W1:Y:S04]  /*72f0*/  LDSM.16.M88.4 R164, [R189] ;  /* 0x00000000bda4783b */ /* 0x0002680000000200 */
[----:B------:R1:W1:Y:S04]  /*7300*/  LDSM.16.M88.4 R172, [R197] ;  /* 0x00000000c5ac783b */ /* 0x0002680000000200 */
[----:B------:R1:W1:Y:S01]  /*7310*/  LDSM.16.M88.4 R176, [R196] ;  /* 0x00000000c4b0783b */ /* 0x0002620000000200 */
[----:B------:R-:W-:-:S05]  /*7320*/  @P0 BRA `(.L_x_623) ;  /* 0x0000038000000947 */ /* 0x000fca0003800000 */
[----:B------:R-:W-:Y:S01]  /*7330*/  IMAD.WIDE.U32 R2, R202, c[0x0][0x208], RZ ;  /* 0x00008200ca027a25 */ /* 0x000fe200078e00ff */
[----:B------:R-:W-:Y:S05]  /*7340*/  SHF.R.S32.HI R0, RZ, 0x1f, R202 ;  /* 0x0000001fff007819 */ /* 0x000fea00000114ca */
[----:B------:R-:W-:Y:S04]  /*7350*/  IMAD R0, R0, c[0x0][0x208], RZ ;  /* 0x0000820000007a24 */ /* 0x000fe800078e02ff */
[----:B------:R-:W-:Y:S05]  /*7360*/  IMAD R0, R202, c[0x0][0x20c], R0 ;  /* 0x00008300ca007a24 */ /* 0x000fea00078e0200 */
[----:B------:R-:W-:Y:S02]  /*7370*/  IADD3 R3, R3, R0, RZ ;  /* 0x0000000003037210 */ /* 0x000fe40007ffe0ff */
[----:B------:R-:W-:Y:S03]  /*7380*/  SHF.R.S32.HI R0, RZ, 0x1f, R200 ;  /* 0x0000001fff007819 */ /* 0x000fe600000114c8 */
        /* <DEDUP_REMOVED lines=8> */
[----:B------:R4:W3:Y:S02]  /*7410*/  SHFL.IDX PT, R4, R5, RZ, 0x1c1f ;  /* 0x001c1fff05047589 */ /* 0x0008e400000e0000 */
.L_x_796:
[----:B------:R-:W-:-:S05]  /*7420*/  BRA.DIV ~URZ, `(.L_x_625) ;  /* 0x000117a27f007947 */ /* 0x000fca000b800000 */
[----:B------:R4:W3:Y:S02]  /*7430*/  SHFL.IDX PT, R0, R10, RZ, 0x1c1f ;  /* 0x001c1fff0a007589 */ /* 0x0008e400000e0000 */
.L_x_797:
[----:B------:R-:W5:Y:S01]  /*7440*/  S2R R11, SR_TID.X ;  /* 0x00000000000b7919 */ /* 0x000f620000002100 */
[C---:B------:R-:W-:Y:S01]  /*7450*/  ISETP.GE.AND P3, PT, R203.reuse, c[0x0][0x1d4], PT ;  /* 0x00007500cb007a0c */ /* 0x040fe20003f66270 */
[----:B------:R-:W-:Y:S01]  /*7460*/  IMAD.SHL.U32 R6, R203, 0x2, RZ ;  /* 0x00000002cb067824 */ /* 0x000fe200078e00ff */
[C---:B------:R-:W-:Y:S01]  /*7470*/  ISETP.GE.AND P2, PT, R237.reuse, c[0x0][0x1d4], PT ;  /* 0x00007500ed007a0c */ /* 0x040fe20003f46270 */
[----:B------:R-:W-:Y:S02]  /*7480*/  IMAD.SHL.U32 R3, R237, 0x2, RZ ;  /* 0x00000002ed037824 */ /* 0x000fe400078e00ff */
[----:B------:R-:W-:Y:S01]  /*7490*/  IMAD.SHL.U32 R2, R238, 0x2, RZ ;  /* 0x00000002ee027824 */ /* 0x000fe200078e00ff */
[C---:B---3--:R-:W-:Y:S02]  /*74a0*/  IADD3 R8, P0, R0.reuse, R6, RZ ;  /* 0x0000000600087210 */ /* 0x048fe40007f1e0ff */
[----:B------:R-:W-:Y:S03]  /*74b0*/  IADD3 R6, P1, R0, R3, RZ ;  /* 0x0000000300067210 */ /* 0x000fe60007f3e0ff */
[----:B------:R-:W-:Y:S01]  /*74c0*/  IMAD.X R9, R4, 0x1, R218, P0 ;  /* 0x0000000104097824 */ /* 0x000fe200000e06da */
[----:B------:R-:W-:Y:S01]  /*74d0*/  IADD3 R2, P0, R0, R2, RZ ;  /* 0x0000000200027210 */ /* 0x000fe20007f1e0ff */
[----:B------:R-:W-:Y:S01]  /*74e0*/  IMAD.X R7, R4, 0x1, R216, P1 ;  /* 0x0000000104077824 */ /* 0x000fe200008e06d8 */
[----:B------:R-:W-:Y:S02]  /*74f0*/  ISETP.GE.AND P1, PT, R238, c[0x0][0x1d4], PT ;  /* 0x00007500ee007a0c */ /* 0x000fe40003f26270 */
[----:B------:R-:W-:Y:S01]  /*7500*/  @!PT LDS RZ, [RZ] ;  /* 0x00000000fffff984 */ /* 0x000fe20000000800 */
[----:B------:R-:W-:Y:S01]  /*7510*/  @!PT LDS RZ, [RZ] ;  /* 0x00000000fffff984 */ /* 0x000fe20000000800 */
[----:B------:R-:W-:Y:S01]  /*7520*/  @!PT LDS RZ, [RZ] ;  /* 0x00000000fffff984 */ /* 0x000fe20000000800 */
[----:B------:R3:W-:Y:S01]  /*7530*/  LDGSTS.E.BYPASS.LTC128B.128 [R199+0x1880], [R8.64], !P3 ;  /* 0x0188000008c77fae */ /* 0x0007e2000d901d46 */
[----:B------:R-:W-:Y:S03]  /*7540*/  IMAD.X R3, R4, 0x1, R217, P0 ;  /* 0x0000000104037824 */ /* 0x000fe600000e06d9 */
[----:B------:R3:W-:Y:S01]  /*7550*/  LDGSTS.E.BYPASS.LTC128B.128 [R199+0x2480], [R6.64], !P2 ;  /* 0x0248000006c77fae */ /* 0x0007e2000d101d46 */
[----:B-----5:R-:W-:Y:S06]  /*7560*/  ISETP.GT.AND P4, PT, R11, 0x3f, PT ;  /* 0x0000003f0b00780c */ /* 0x020fec0003f84270 */
[----:B------:R3:W-:Y:S07]  /*7570*/  LDGSTS.E.BYPASS.LTC128B.128 [R199+0x3080], [R2.64], !P1 ;  /* 0x0308000002c77fae */ /* 0x0007ee000c901d46 */
[----:B------:R-:W-:-:S05]  /*7580*/  @P4 BRA `(.L_x_623) ;  /* 0x0000012000004947 */ /* 0x000fca0003800000 */
[----:B------:R-:W-:-:S05]  /*7590*/  BRA.DIV ~URZ, `(.L_x_626) ;  /* 0x000116a27f007947 */ /* 0x000fca000b800000 */
[----:B------:R3:W4:Y:S04]  /*75a0*/  SHFL.IDX PT, R4, R5, 0x1, 0x1c1f ;  /* 0x003c1f0005047f89 */ /* 0x00072800000e0000 */
[----:B------:R3:W2:Y:S02]  /*75b0*/  SHFL.IDX PT, R0, R10, 0x1, 0x1c1f ;  /* 0x003c1f000a007f89 */ /* 0x0006a400000e0000 */
.L_x_798:
[----:B---3--:R-:W-:Y:S02]  /*75c0*/  IMAD.SHL.U32 R2, R203, 0x2, RZ ;  /* 0x00000002cb027824 */ /* 0x008fe400078e00ff */
[----:B------:R-:W-:Y:S03]  /*75d0*/  IMAD.SHL.U32 R3, R237, 0x2, RZ ;  /* 0x00000002ed037824 */ /* 0x000fe600078e00ff */
[----:B--2---:R-:W-:Y:S02]  /*75e0*/  IADD3 R8, P0, R0, R2, RZ ;  /* 0x0000000200087210 */ /* 0x004fe40007f1e0ff */
[----:B------:R-:W-:Y:S03]  /*75f0*/  SHF.L.U32 R2, R238, 0x1, RZ ;  /* 0x00000001ee027819 */ /* 0x000fe600000006ff */
[----:B----4-:R-:W-:Y:S01]  /*7600*/  IMAD.X R9, R4, 0x1, R218, P0 ;  /* 0x0000000104097824 */ /* 0x010fe200000e06da */
[----:B------:R-:W-:Y:S04]  /*7610*/  IADD3 R6, P0, R0, R3, RZ ;  /* 0x0000000300067210 */ /* 0x000fe80007f1e0ff */
[----:B------:R-:W-:Y:S01]  /*7620*/  @!PT LDS RZ, [RZ] ;  /* 0x00000000fffff984 */ /* 0x000fe20000000800 */
[----:B------:R-:W-:Y:S01]  /*7630*/  @!PT LDS RZ, [RZ] ;  /* 0x00000000fffff984 */ /* 0x000fe20000000800 */
[----:B------:R-:W-:Y:S01]  /*7640*/  @!PT LDS RZ, [RZ] ;  /* 0x00000000fffff984 */ /* 0x000fe20000000800 */
[----:B------:R2:W-:Y:S01]  /*7650*/  LDGSTS.E.BYPASS.LTC128B.128 [R199+0x2080], [R8.64], !P3 ;  /* 0x0208000008c77fae */ /* 0x0005e2000d901d46 */
[----:B------:R-:W-:Y:S02]  /*7660*/  IADD3.X R7, R4, R216, RZ, P0, !PT ;  /* 0x000000d804077210 */ /* 0x000fe400007fe4ff */
[----:B------:R-:W-:Y:S03]  /*7670*/  IADD3 R2, P0, R0, R2, RZ ;  /* 0x0000000200027210 */ /* 0x000fe60007f1e0ff */
[----:B------:R2:W-:Y:S02]  /*7680*/  LDGSTS.E.BYPASS.LTC128B.128 [R199+0x2c80], [R6.64], !P2 ;  /* 0x02c8000006c77fae */ /* 0x0005e4000d101d46 */
[----:B------:R-:W-:Y:S05]  /*7690*/  IMAD.X R3, R4, 0x1, R217, P0 ;  /* 0x0000000104037824 */ /* 0x000fea00000e06d9 */
[----:B------:R2:W-:Y:S03]  /*76a0*/  LDGSTS.E.BYPASS.LTC128B.128 [R199+0x3880], [R2.64], !P1 ;  /* 0x0388000002c77fae */ /* 0x0005e6000c901d46 */
.L_x_623:
[----:B------:R-:W-:Y:S05]  /*76b0*/  BSYNC B0 ;  /* 0x0000000000007941 */ /* 0x000fea0003800000 */
.L_x_622:
[----:B------:R-:W0:Y:S01]  /*76c0*/  LDGDEPBAR ;  /* 0x00000000000079af */ /* 0x000e220000000000 */
[----:B------:R-:W-:Y:S01]  /*76d0*/  WARPSYNC 0xffffffff ;  /* 0xffffffff00007948 */ /* 0x000fe20003800000 */
[-C--:B--234-:R-:W-:Y:S01]  /*76e0*/  HMMA.16816.F32.BF16 R4, R48, R16.reuse, RZ ;  /* 0x000000103004723c */ /* 0x09cfe200000418ff */
        /* <DEDUP_REMOVED lines=97> */
[----:B------:R-:W-:Y:S01]  /*7d00*/  IMAD.MOV.U32 R0, RZ, RZ, c[0x0][0x2b8] ;  /* 0x0000ae00ff007624 */ /* 0x000fe200078e00ff */
[----:B------:R-:W-:Y:S01]  /*7d10*/  ISETP.GT.AND P1, PT, R240, 0x2f, PT ;  /* 0x0000002ff000780c */ /* 0x000fe20003f24270 */
[----:B------:R-:W-:Y:S02]  /*7d20*/  IMAD R2, R201, 0x30, R242 ;  /* 0x00000030c9027824 */ /* 0x000fe400078e02f2 */
[----:B------:R-:W-:Y:S01]  /*7d30*/  IMAD.MOV.U32 R200, RZ, RZ, RZ ;  /* 0x000000ffffc87224 */ /* 0x000fe200078e00ff */
[----:B------:R-:W-:Y:S02]  /*7d40*/  ISETP.NE.AND P2, PT, R0, 0x1, PT ;  /* 0x000000010000780c */ /* 0x000fe40003f45270 */
[----:B------:R-:W-:Y:S05]  /*7d50*/  IADD3 R2, R2, -0x30, R240 ;  /* 0xffffffd002027810 */ /* 0x000fea0007ffe0f0 */
[----:B------:R-:W-:Y:S06]  /*7d60*/  IMAD.MOV.U32 R0, RZ, RZ, R2 ;  /* 0x000000ffff007224 */ /* 0x000fec00078e0002 */
[----:B------:R-:W-:Y:S05]  /*7d70*/  @P2 IMAD.HI.U32 R3, R2, c[0x0][0x2bc], RZ ;  /* 0x0000af0002032a27 */ /* 0x000fea00078e00ff */
[----:B------:R-:W-:Y:S04]  /*7d80*/  @P2 SHF.R.U32.HI R0, RZ, c[0x0][0x2c0], R3 ;  /* 0x0000b000ff002a19 */ /* 0x000fe80000011603 */
[C---:B------:R-:W-:Y:S04]  /*7d90*/  @!P1 IADD3 R3, P0, R0.reuse, R246, RZ ;  /* 0x000000f600039210 */ /* 0x040fe80007f1e0ff */
[----:B------:R-:W-:Y:S01]  /*7da0*/  @!P1 LEA.HI.X.SX32 R101, R0, R250, 0x1, P0 ;  /* 0x000000fa00659211 */ /* 0x000fe200000f0eff */
[----:B------:R-:W-:Y:S01]  /*7db0*/  IMAD.MOV R0, RZ, RZ, -R0 ;  /* 0x000000ffff007224 */ /* 0x000fe200078e0a00 */
[C---:B------:R-:W-:Y:S03]  /*7dc0*/  @!P1 LEA R100, P0, R3.reuse, c[0x0][0x2a0], 0x2 ;  /* 0x0000a80003649a11 */ /* 0x040fe600078010ff */
[----:B------:R-:W-:Y:S01]  /*7dd0*/  IMAD R202, R0, c[0x0][0x2b8], R2 ;  /* 0x0000ae0000ca7a24 */ /* 0x000fe200078e0202 */
[----:B------:R-:W-:Y:S03]  /*7de0*/  @!P1 LEA.HI.X R101, R3, c[0x0][0x2a4], R101, 0x2, P0 ;  /* 0x0000a90003659a11 */ /* 0x000fe600000f1465 */
[----:B------:R-:W-:Y:S01]  /*7df0*/  IMAD.WIDE.U32 R2, R202, c[0x0][0x1e0], RZ ;  /* 0x00007800ca027a25 */ /* 0x000fe200078e00ff */
[----:B------:R-:W-:Y:S01]  /*7e00*/  SHF.R.S32.HI R0, RZ, 0x1f, R202 ;  /* 0x0000001fff007819 */ /* 0x000fe200000114ca */
[----:B------:R1:W2:Y:S04]  /*7e10*/  @!P1 LDG.E R200, [R100.64] ;  /* 0x0000000664c89981 */ /* 0x0002a8000c1e1900 */
[----:B------:R-:W-:Y:S04]  /*7e20*/  IMAD R0, R0, c[0x0][0x1e0], RZ ;  /* 0x0000780000007a24 */ /* 0x000fe800078e02ff */
        /* <DEDUP_REMOVED lines=8> */
[----:B------:R-:W-:Y:S05]  /*7eb0*/  IMAD R100, R200, c[0x0][0x1f4], R100 ;  /* 0x00007d00c8647a24 */ /* 0x000fea00078e0264 */
[----:B------:R-:W-:Y:S02]  /*7ec0*/  IADD3.X R2, R243, R3, R100, P0, !PT ;  /* 0x00000003f3027210 */ /* 0x000fe400007fe464 */
[C---:B------:R-:W-:Y:S04]  /*7ed0*/  LEA R103, P0, R0.reuse, c[0x0][0x1c8], 0x1 ;  /* 0x0000720000677a11 */ /* 0x040fe800078008ff */
[----:B------:R-:W-:Y:S01]  /*7ee0*/  LEA.HI.X R102, R0, c[0x0][0x1cc], R2, 0x1, P0 ;  /* 0x0000730000667a11 */ /* 0x000fe200000f0c02 */
[----:B------:R-:W-:-:S06]  /*7ef0*/  BRA.DIV ~URZ, `(.L_x_629) ;  /* 0x00010e127f007947 */ /* 0x000fcc000b800000 */
[----:B------:R1:W2:Y:S02]  /*7f00*/  SHFL.IDX PT, R100, R102, RZ, 0x1c1f ;  /* 0x001c1fff66647589 */ /* 0x0002a400000e0000 */
.L_x_799:
[----:B------:R-:W-:-:S05]  /*7f10*/  BRA.DIV ~URZ, `(.L_x_630) ;  /* 0x00010e627f007947 */ /* 0x000fca000b800000 */
[----:B------:R3:W4:Y:S02]  /*7f20*/  SHFL.IDX PT, R0, R103, RZ, 0x1c1f ;  /* 0x001c1fff67007589 */ /* 0x00072400000e0000 */
.L_x_800:
[----:B------:R-:W-:Y:S02]  /*7f30*/  IMAD.SHL.U32 R2, R203, 0x2, RZ ;  /* 0x00000002cb027824 */ /* 0x000fe400078e00ff */
[----:B------:R-:W-:Y:S03]  /*7f40*/  IMAD.SHL.U32 R104, R237, 0x2, RZ ;  /* 0x00000002ed687824 */ /* 0x000fe600078e00ff */
[----:B----4-:R-:W-:Y:S05]  /*7f50*/  @P1 IADD3 R2, P0, R0, R2, RZ ;  /* 0x0000000200021210 */ /* 0x010fea0007f1e0ff */
[----:B--2---:R-:W-:Y:S01]  /*7f60*/  @P1 IMAD.X R3, R100, 0x1, R218, P0 ;  /* 0x0000000164031824 */ /* 0x004fe200000e06da */
[----:B------:R-:W-:Y:S11]  /*7f70*/  @P1 ISETP.GE.AND P0, PT, R203, c[0x0][0x1d4], PT ;  /* 0x00007500cb001a0c */ /* 0x000ff60003f06270 */
[----:B------:R-:W-:Y:S02]  /*7f80*/  @!UPT UIADD3 URZ, URZ, URZ, URZ ;  /* 0x0000003f3f3ff290 */ /* 0x000fe4000fffe03f */
[----:B------:R-:W-:Y:S01]  /*7f90*/  @!PT LDS RZ, [RZ] ;  /* 0x00000000fffff984 */ /* 0x000fe20000000800 */
[----:B------:R-:W-:Y:S01]  /*7fa0*/  @!PT LDS RZ, [RZ] ;  /* 0x00000000fffff984 */ /* 0x000fe20000000800 */
[----:B------:R-:W-:Y:S01]  /*7fb0*/  @!PT LDS RZ, [RZ] ;  /* 0x00000000fffff984 */ /* 0x000fe20000000800 */
[----:B------:R2:W-:Y:S02]  /*7fc0*/  @P1 LDGSTS.E.BYPASS.LTC128B.128 [R199+0x3c80], [R2.64], !P0 ;  /* 0x03c8000002c71fae */ /* 0x0005e4000c101d46 */
[----:B--2---:R-:W-:Y:S01]  /*7fd0*/  @P1 IADD3 R2, P0, R0, R104, RZ ;  /* 0x0000006800021210 */ /* 0x004fe20007f1e0ff */
[----:B------:R-:W-:Y:S04]  /*7fe0*/  IMAD.SHL.U32 R104, R238, 0x2, RZ ;  /* 0x00000002ee687824 */ /* 0x000fe800078e00ff */
[----:B------:R-:W-:Y:S01]  /*7ff0*/  @P1 IMAD.X R3, R100, 0x1, R216, P0 ;  /* 0x0000000164031824 */ /* 0x000fe200000e06d8 */
[----:B------:R-:W-:Y:S11]  /*8000*/  @P1 ISETP.GE.AND P0, PT, R237, c[0x0][0x1d4], PT ;  /* 0x00007500ed001a0c */ /* 0x000ff60003f06270 */
[----:B------:R-:W-:Y:S02]  /*8010*/  @!UPT UIADD3 URZ, URZ, URZ, URZ ;  /* 0x0000003f3f3ff290 */ /* 0x000fe4000fffe03f */
[----:B------:R2:W-:Y:S02]  /*8020*/  @P1 LDGSTS.E.BYPASS.LTC128B.128 [R199+0x4880], [R2.64], !P0 ;  /* 0x0488000002c71fae */ /* 0x0005e4000c101d46 */
[----:B--2---:R-:W-:Y:S05]  /*8030*/  @P1 IADD3 R2, P0, R0, R104, RZ ;  /* 0x0000006800021210 */ /* 0x004fea0007f1e0ff */
[----:B------:R-:W-:Y:S01]  /*8040*/  @P1 IMAD.X R3, R100, 0x1, R217, P0 ;  /* 0x0000000164031824 */ /* 0x000fe200000e06d9 */
[----:B------:R-:W-:Y:S11]  /*8050*/  @P1 ISETP.GE.AND P0, PT, R238, c[0x0][0x1d4], PT ;  /* 0x00007500ee001a0c */ /* 0x000ff60003f06270 */
[----:B------:R-:W-:Y:S02]  /*8060*/  @!UPT UIADD3 URZ, URZ, URZ, URZ ;  /* 0x0000003f3f3ff290 */ /* 0x000fe4000fffe03f */
[----:B------:R2:W-:Y:S01]  /*8070*/  @P1 LDGSTS.E.BYPASS.LTC128B.128 [R199+0x5480], [R2.64], !P0 ;  /* 0x0548000002c71fae */ /* 0x0005e2000c101d46 */
[----:B------:R-:W-:Y:S01]  /*8080*/  ISETP.GE.AND P0, PT, R101, 0x21, PT ;  /* 0x000000216500780c */ /* 0x000fe20003f06270 */
[----:B------:R-:W-:-:S06]  /*8090*/  BRA.DIV ~URZ, `(.L_x_631) ;  /* 0x00010d527f007947 */ /* 0x000fcc000b800000 */
[----:B------:R4:W1:Y:S04]  /*80a0*/  SHFL.IDX PT, R100, R102, 0x1, 0x1c1f ;  /* 0x003c1f0066647f89 */ /* 0x00086800000e0000 */
[----:B------:R4:W2:Y:S02]  /*80b0*/  SHFL.IDX PT, R0, R103, 0x1, 0x1c1f ;  /* 0x003c1f0067007f89 */ /* 0x0008a400000e0000 */
.L_x_801:
[----:B--2---:R-:W-:Y:S02]  /*80c0*/  IMAD.SHL.U32 R2, R203, 0x2, RZ ;  /* 0x00000002cb027824 */ /* 0x004fe400078e00ff */
[----:B-1--4-:R-:W-:Y:S02]  /*80d0*/  IMAD.SHL.U32 R102, R237, 0x2, RZ ;  /* 0x00000002ed667824 */ /* 0x012fe400078e00ff */
[----:B------:R-:W-:Y:S01]  /*80e0*/  IMAD.SHL.U32 R101, R238, 0x2, RZ ;  /* 0x00000002ee657824 */ /* 0x000fe200078e00ff */
[----:B------:R-:W-:Y:S05]  /*80f0*/  @P0 IADD3 R2, P1, R0, R2, RZ ;  /* 0x0000000200020210 */ /* 0x000fea0007f3e0ff */
[----:B------:R-:W-:Y:S01]  /*8100*/  @P0 IMAD.X R3, R100, 0x1, R218, P1 ;  /* 0x0000000164030824 */ /* 0x000fe200008e06da */
[----:B------:R-:W-:Y:S11]  /*8110*/  @P0 ISETP.GE.AND P1, PT, R203, c[0x0][0x1d4], PT ;  /* 0x00007500cb000a0c */ /* 0x000ff60003f26270 */
[----:B------:R-:W-:Y:S02]  /*8120*/  @!UPT UIADD3 URZ, URZ, URZ, URZ ;  /* 0x0000003f3f3ff290 */ /* 0x000fe4000fffe03f */
[----:B------:R-:W-:Y:S01]  /*8130*/  @!PT LDS RZ, [RZ] ;  /* 0x00000000fffff984 */ /* 0x000fe20000000800 */
[----:B------:R-:W-:Y:S01]  /*8140*/  @!PT LDS RZ, [RZ] ;  /* 0x00000000fffff984 */ /* 0x000fe20000000800 */
[----:B------:R-:W-:Y:S01]  /*8150*/  @!PT LDS RZ, [RZ] ;  /* 0x00000000fffff984 */ /* 0x000fe20000000800 */
[----:B------:R1:W-:Y:S01]  /*8160*/  @P0 LDGSTS.E.BYPASS.LTC128B.128 [R199+0x4480], [R2.64], !P1 ;  /* 0x0448000002c70fae */ /* 0x0003e2000c901d46 */
[----:B------:R-:W-:Y:S05]  /*8170*/  @P0 IADD3 R102, P1, R0, R102, RZ ;  /* 0x0000006600660210 */ /* 0x000fea0007f3e0ff */
[----:B---3--:R-:W-:Y:S01]  /*8180*/  @P0 IMAD.X R103, R100, 0x1, R216, P1 ;  /* 0x0000000164670824 */ /* 0x008fe200008e06d8 */
[----:B-1----:R-:W-:Y:S05]  /*8190*/  @P0 IADD3 R2, P1, R0, R101, RZ ;  /* 0x0000006500020210 */ /* 0x002fea0007f3e0ff */
[----:B------:R-:W-:Y:S01]  /*81a0*/  @P0 IMAD.X R3, R100, 0x1, R217, P1 ;  /* 0x0000000164030824 */ /* 0x000fe200008e06d9 */
[----:B------:R-:W-:Y:S11]  /*81b0*/  @P0 ISETP.GE.AND P1, PT, R237, c[0x0][0x1d4], PT ;  /* 0x00007500ed000a0c */ /* 0x000ff60003f26270 */
[----:B------:R-:W-:Y:S02]  /*81c0*/  @!UPT UIADD3 URZ, URZ, URZ, URZ ;  /* 0x0000003f3f3ff290 */ /* 0x000fe4000fffe03f */
[----:B------:R1:W-:Y:S01]  /*81d0*/  @P0 LDGSTS.E.BYPASS.LTC128B.128 [R199+0x5080], [R102.64], !P1 ;  /* 0x0508000066c70fae */ /* 0x0003e2000c901d46 */
[----:B------:R-:W-:Y:S11]  /*81e0*/  @P0 ISETP.GE.AND P1, PT, R238, c[0x0][0x1d4], PT ;  /* 0x00007500ee000a0c */ /* 0x000ff60003f26270 */
[----:B------:R-:W-:Y:S02]  /*81f0*/  @!UPT UIADD3 URZ, URZ, URZ, URZ ;  /* 0x0000003f3f3ff290 */ /* 0x000fe4000fffe03f */
[----:B------:R1:W-:Y:S02]  /*8200*/  @P0 LDGSTS.E.BYPASS.LTC128B.128 [R199+0x5c80], [R2.64], !P1 ;  /* 0x05c8000002c70fae */ /* 0x0003e4000c901d46 */
.L_x_628:
[----:B------:R-:W-:Y:S05]  /*8210*/  BSYNC B0 ;  /* 0x0000000000007941 */ /* 0x000fea0003800000 */
.L_x_627:
[----:B------:R-:W-:Y:S01]  /*8220*/  LOP3.LUT R111, RZ, c[0x0][0x324], RZ, 0x33, !PT ;  /* 0x0000c900ff6f7a12 */ /* 0x000fe200078e33ff */
[----:B------:R-:W2:Y:S01]  /*8230*/  LDL R0, [R1+0x10] ;  /* 0x0000100001007983 */ /* 0x000ea20000100800 */
[----:B-1----:R-:W-:Y:S02]  /*8240*/  IMAD.MOV.U32 R2, RZ, RZ, c[0x0][0x2c4] ;  /* 0x0000b100ff027624 */ /* 0x002fe400078e00ff */
[----:B------:R-:W-:Y:S02]  /*8250*/  IMAD R100, R201, -0x30, RZ ;  /* 0xffffffd0c9647824 */ /* 0x000fe400078e02ff */
[----:B------:R-:W0:Y:S01]  /*8260*/  LDGDEPBAR ;  /* 0x00000000000079af */ /* 0x000e220000000000 */
[----:B------:R-:W-:Y:S01]  /*8270*/  ISETP.NE.AND P0, PT, R2, 0x1, PT ;  /* 0x000000010200780c */ /* 0x000fe20003f05270 */
[----:B--2---:R-:W-:Y:S01]  /*8280*/  IMAD.IADD R109, R0, 0x1, R252 ;  /* 0x00000001006d7824 */ /* 0x004fe200078e02fc */
[----:B------:R-:W-:Y:S11]  /*8290*/  IADD3 R0, -R236, 0x1, R100 ;  /* 0x00000001ec007810 */ /* 0x000ff60007ffe164 */
[----:B------:R-:W-:Y:S01]  /*82a0*/  @P0 IMAD.HI.U32 R2, R109, c[0x0][0x2c8], RZ ;  /* 0x0000b2006d020a27 */ /* 0x000fe200078e00ff */
[----:B------:R-:W-:Y:S04]  /*82b0*/  IADD3 R101, -R230, R0, R232 ;  /* 0x00000000e6657210 */ /* 0x000fe80007ffe1e8 */
[----:B------:R-:W-:Y:S02]  /*82c0*/  @P0 SHF.R.U32.HI R109, RZ, c[0x0][0x2cc], R2 ;  /* 0x0000b300ff6d0a19 */ /* 0x000fe40000011602 */
[----:B------:R-:W-:Y:S01]  /*82d0*/  IADD3 R110, R101, c[0x0][0x328], RZ ;  /* 0x0000ca00656e7a10 */ /* 0x000fe20007ffe0ff */
[----:B------:R-:W-:-:S05]  /*82e0*/  BRA.DIV ~URZ, `(.L_x_632) ;  /* 0x00010bd27f007947 */ /* 0x000fca000b800000 */
[----:B------:R1:W2:Y:S02]  /*82f0*/  SHFL.IDX PT, R0, R109, RZ, 0x1c1f ;  /* 0x001c1fff6d007589 */ /* 0x0002a400000e0000 */
.L_x_802:
[-C--:B--2---:R-:W-:Y:S01]  /*8300*/  IADD3 R103, R110, R0.reuse, RZ ;  /* 0x000000006e677210 */ /* 0x084fe20007ffe0ff */
[----:B------:R-:W-:Y:S02]  /*8310*/  IMAD.MOV.U32 R2, RZ, RZ, c[0x0][0x32c] ;  /* 0x0000cb00ff027624 */ /* 0x000fe400078e00ff */
[----:B------:R-:W-:Y:S03]  /*8320*/  IMAD.IADD R111, R111, 0x1, R101 ;  /* 0x000000016f6f7824 */ /* 0x000fe600078e0265 */
[----:B------:R-:W-:Y:S02]  /*8330*/  ISETP.GE.AND P0, PT, R2, 0x1, PT ;  /* 0x000000010200780c */ /* 0x000fe40003f06270 */
[----:B------:R-:W-:Y:S11]  /*8340*/  IADD3 R101, R111, R0, RZ ;  /* 0x000000006f657210 */ /* 0x000ff60007ffe0ff */
[----:B------:R-:W-:-:S05]  /*8350*/  @!P0 BRA `(.L_x_633) ;  /* 0x0000018000008947 */ /* 0x000fca0003800000 */
[----:B------:R-:W-:Y:S01]  /*8360*/  IADD3 R0, -R230, R232, R0 ;  /* 0x000000e8e6007210 */ /* 0x000fe20007ffe100 */
[----:B------:R-:W-:Y:S03]  /*8370*/  BSSY B0, `(.L_x_634) ;  /* 0x0000011000007945 */ /* 0x000fe60003800000 */
        /* <DEDUP_REMOVED lines=11> */
.L_x_635:
[----:B------:R-:W-:Y:S04]  /*8430*/  MOV R2, c[0x0][0x32c] ;  /* 0x0000cb0000027a02 */ /* 0x000fe80000000f00 */
[----:B------:R-:W-:Y:S11]  /*8440*/  ISETP.NE.AND P0, PT, R2, 0x1, PT ;  /* 0x000000010200780c */ /* 0x000ff60003f05270 */
[----:B------:R-:W-:Y:S02]  /*8450*/  @!UPT UIADD3 URZ, URZ, URZ, URZ ;  /* 0x0000003f3f3ff290 */ /* 0x000fe4000fffe03f */
[----:B------:R-:W-:Y:S05]  /*8460*/  @P0 IMAD.HI.U32 R2, R0, c[0x0][0x330], RZ ;  /* 0x0000cc0000020a27 */ /* 0x000fea00078e00ff */
[----:B------:R-:W-:Y:S02]  /*8470*/  @P0 SHF.R.U32.HI R0, RZ, c[0x0][0x334], R2 ;  /* 0x0000cd00ff000a19 */ /* 0x000fe40000011602 */
.L_x_636:
[----:B------:R-:W-:Y:S05]  /*8480*/  BSYNC B0 ;  /* 0x0000000000007941 */ /* 0x000fea0003800000 */
.L_x_634:
[----:B------:R-:W-:Y:S04]  /*8490*/  IMAD.IADD R2, R100, 0x1, -R236 ;  /* 0x0000000164027824 */ /* 0x000fe800078e0aec */
[----:B------:R-:W-:Y:S05]  /*84a0*/  IMAD R0, R0, c[0x0][0x32c], R2 ;  /* 0x0000cb0000007a24 */ /* 0x000fea00078e0202 */
[----:B------:R-:W-:Y:S02]  /*84b0*/  IMNMX R101, R101, R0, !PT ;  /* 0x0000000065657217 */ /* 0x000fe40007800200 */
[----:B------:R-:W-:Y:S04]  /*84c0*/  IADD3 R0, R0, c[0x0][0x32c], RZ ;  /* 0x0000cb0000007a10 */ /* 0x000fe80007ffe0ff */
[----:B------:R-:W-:Y:S02]  /*84d0*/  IMNMX R103, R103, R0, PT ;  /* 0x0000000067677217 */ /* 0x000fe40003800200 */
.L_x_633:
[----:B------:R-:W-:-:S05]  /*84e0*/  BRA.DIV ~URZ, `(.L_x_637) ;  /* 0x00010a327f007947 */ /* 0x000fca000b800000 */
[----:B------:R2:W3:Y:S02]  /*84f0*/  SHFL.IDX PT, R2, R109, 0x1, 0x1c1f ;  /* 0x003c1f006d027f89 */ /* 0x0004e400000e0000 */
.L_x_803:
[----:B---3--:R-:W-:Y:S01]  /*8500*/  IADD3 R102, R110, R2, RZ ;  /* 0x000000026e667210 */ /* 0x008fe20007ffe0ff */
[----:B------:R-:W-:Y:S05]  /*8510*/  IMAD.MOV.U32 R0, RZ, RZ, c[0x0][0x32c] ;  /* 0x0000cb00ff007624 */ /* 0x000fea00078e00ff */
[----:B------:R-:W-:Y:S01]  /*8520*/  ISETP.GE.AND P0, PT, R0, 0x1, PT ;  /* 0x000000010000780c */ /* 0x000fe20003f06270 */
[----:B------:R-:W-:Y:S11]  /*8530*/  IMAD.IADD R0, R111, 0x1, R2 ;  /* 0x000000016f007824 */ /* 0x000ff600078e0202 */
[----:B------:R-:W-:Y:S01]  /*8540*/  @!UPT UIADD3 URZ, URZ, URZ, URZ ;  /* 0x0000003f3f3ff290 */ /* 0x000fe2000fffe03f */
        /* <DEDUP_REMOVED lines=14> */
.L_x_640:
[----:B------:R-:W-:Y:S04]  /*8630*/  MOV R3, c[0x0][0x32c] ;  /* 0x0000cb0000037a02 */ /* 0x000fe80000000f00 */
[----:B------:R-:W-:Y:S11]  /*8640*/  ISETP.NE.AND P0, PT, R3, 0x1, PT ;  /* 0x000000010300780c */ /* 0x000ff60003f05270 */
[----:B------:R-:W-:Y:S02]  /*8650*/  @!UPT UIADD3 URZ, URZ, URZ, URZ ;  /* 0x0000003f3f3ff290 */ /* 0x000fe4000fffe03f */
[----:B------:R-:W-:Y:S05]  /*8660*/  @P0 IMAD.HI.U32 R3, R2, c[0x0][0x330], RZ ;  /* 0x0000cc0002030a27 */ /* 0x000fea00078e00ff */
[----:B------:R-:W-:Y:S02]  /*8670*/  @P0 SHF.R.U32.HI R2, RZ, c[0x0][0x334], R3 ;  /* 0x0000cd00ff020a19 */ /* 0x000fe40000011603 */
.L_x_641:
[----:B------:R-:W-:Y:S05]  /*8680*/  BSYNC B0 ;  /* 0x0000000000007941 */ /* 0x000fea0003800000 */
.L_x_639:
[----:B------:R-:W-:Y:S04]  /*8690*/  IMAD.IADD R3, R100, 0x1, -R236 ;  /* 0x0000000164037824 */ /* 0x000fe800078e0aec */
[----:B------:R-:W-:Y:S05]  /*86a0*/  IMAD R2, R2, c[0x0][0x32c], R3 ;  /* 0x0000cb0002027a24 */ /* 0x000fea00078e0203 */
[----:B------:R-:W-:Y:S02]  /*86b0*/  IMNMX R0, R0, R2, !PT ;  /* 0x0000000200007217 */ /* 0x000fe40007800200 */
[----:B------:R-:W-:Y:S04]  /*86c0*/  IADD3 R2, R2, c[0x0][0x32c], RZ ;  /* 0x0000cb0002027a10 */ /* 0x000fe80007ffe0ff */
[----:B------:R-:W-:Y:S02]  /*86d0*/  IMNMX R102, R102, R2, PT ;  /* 0x0000000266667217 */ /* 0x000fe40003800200 */
.L_x_638:
[----:B------:R-:W-:-:S05]  /*86e0*/  BRA.DIV ~URZ, `(.L_x_642) ;  /* 0x000108927f007947 */ /* 0x000fca000b800000 */
[----:B------:R3:W4:Y:S02]  /*86f0*/  SHFL.IDX PT, R104, R109, 0x2, 0x1c1f ;  /* 0x005c1f006d687f89 */ /* 0x00072400000e0000 */
.L_x_804:
[----:B----4-:R-:W-:Y:S01]  /*8700*/  IADD3 R3, R110, R104, RZ ;  /* 0x000000686e037210 */ /* 0x010fe20007ffe0ff */
        /* <DEDUP_REMOVED lines=18> */
.L_x_645:
[----:B------:R-:W-:Y:S04]  /*8830*/  MOV R160, c[0x0][0x32c] ;  /* 0x0000cb0000a07a02 */ /* 0x000fe80000000f00 */
[----:B------:R-:W-:Y:S11]  /*8840*/  ISETP.NE.AND P0, PT, R160, 0x1, PT ;  /* 0x00000001a000780c */ /* 0x000ff60003f05270 */
[----:B------:R-:W-:Y:S02]  /*8850*/  @!UPT UIADD3 URZ, URZ, URZ, URZ ;  /* 0x0000003f3f3ff290 */ /* 0x000fe4000fffe03f */
[----:B------:R-:W-:Y:S05]  /*8860*/  @P0 IMAD.HI.U32 R160, R104, c[0x0][0x330], RZ ;  /* 0x0000cc0068a00a27 */ /* 0x000fea00078e00ff */
[----:B------:R-:W-:Y:S02]  /*8870*/  @P0 SHF.R.U32.HI R104, RZ, c[0x0][0x334], R160 ;  /* 0x0000cd00ff680a19 */ /* 0x000fe400000116a0 */
.L_x_646:
[----:B------:R-:W-:Y:S05]  /*8880*/  BSYNC B0 ;  /* 0x0000000000007941 */ /* 0x000fea0003800000 */
.L_x_644:
[----:B------:R-:W-:Y:S04]  /*8890*/  IMAD.IADD R160, R100, 0x1, -R236 ;  /* 0x0000000164a07824 */ /* 0x000fe800078e0aec */
[----:B------:R-:W-:Y:S05]  /*88a0*/  IMAD R104, R104, c[0x0][0x32c], R160 ;  /* 0x0000cb0068687a24 */ /* 0x000fea00078e02a0 */
[----:B------:R-:W-:Y:S02]  /*88b0*/  IMNMX R2, R2, R104, !PT ;  /* 0x0000006802027217 */ /* 0x000fe40007800200 */
[----:B------:R-:W-:Y:S04]  /*88c0*/  IADD3 R104, R104, c[0x0][0x32c], RZ ;  /* 0x0000cb0068687a10 */ /* 0x000fe80007ffe0ff */
[----:B------:R-:W-:Y:S02]  /*88d0*/  IMNMX R3, R3, R104, PT ;  /* 0x0000006803037217 */ /* 0x000fe40003800200 */
.L_x_643:
[C---:B------:R-:W-:Y:S02]  /*88e0*/  ISETP.GE.AND P0, PT, R100.reuse, 0x9, PT ;  /* 0x000000096400780c */ /* 0x040fe40003f06270 */
[----:B------:R-:W-:Y:S02]  /*88f0*/  ISETP.GE.AND P1, PT, R100, 0xa, PT ;  /* 0x0000000a6400780c */ /* 0x000fe40003f26270 */
[----:B------:R-:W-:Y:S02]  /*8900*/  LOP3.LUT R198, R198, 0xfffffffb, RZ, 0xc0, !PT ;  /* 0xfffffffbc6c67812 */ /* 0x000fe400078ec0ff */
[C---:B------:R-:W-:Y:S02]  /*8910*/  ISETP.GE.AND P3, PT, R100.reuse, 0x19, PT ;  /* 0x000000196400780c */ /* 0x040fe40003f66270 */
[----:B------:R-:W-:Y:S05]  /*8920*/  ISETP.GE.AND P5, PT, R100, 0x21, PT ;  /* 0x000000216400780c */ /* 0x000fea0003fa6270 */
[----:B------:R-:W-:Y:S02]  /*8930*/  @P0 LOP3.LUT R198, R198, 0x4, RZ, 0xfc, !PT ;  /* 0x00000004c6c60812 */ /* 0x000fe400078efcff */
[----:B------:R-:W-:Y:S02]  /*8940*/  ISETP.GT.AND P0, PT, R101, 0x8, !P0 ;  /* 0x000000086500780c */ /* 0x000fe40004704270 */
[----:B------:R-:W-:Y:S02]  /*8950*/  LOP3.LUT R198, R198, 0xfffffffd, RZ, 0xc0, !PT ;  /* 0xfffffffdc6c67812 */ /* 0x000fe400078ec0ff */
[----:B------:R-:W-:Y:S02]  /*8960*/  ISETP.LT.OR P0, PT, R103, 0x9, P0 ;  /* 0x000000096700780c */ /* 0x000fe40000701670 */
[----:B------:R-:W-:Y:S02]  /*8970*/  @P1 LOP3.LUT R198, R198, 0x2, RZ, 0xfc, !PT ;  /* 0x00000002c6c61812 */ /* 0x000fe400078efcff */
[----:B------:R-:W-:Y:S02]  /*8980*/  FSEL R176, R16, -INF , !P0 ;  /* 0xff80000010b07808 */ /* 0x000fe40004000000 */
[----:B------:R-:W-:Y:S02]  /*8990*/  ISETP.GT.AND P0, PT, R101, 0x9, !P1 ;  /* 0x000000096500780c */ /* 0x000fe40004f04270 */
[----:B------:R-:W-:Y:S02]  /*89a0*/  ISETP.GE.AND P1, PT, R100, 0x11, PT ;  /* 0x000000116400780c */ /* 0x000fe40003f26270 */
[----:B------:R-:W-:Y:S02]  /*89b0*/  ISETP.LT.OR P0, PT, R103, 0xa, P0 ;  /* 0x0000000a6700780c */ /* 0x000fe40000701670 */
[----:B------:R-:W-:Y:S02]  /*89c0*/  LOP3.LUT R198, R198, 0xfffffffe, RZ, 0xc0, !PT ;  /* 0xfffffffec6c67812 */ /* 0x000fe400078ec0ff */
[----:B------:R-:W-:Y:S02]  /*89d0*/  FSEL R175, R17, -INF , !P0 ;  /* 0xff80000011af7808 */ /* 0x000fe40004000000 */
[----:B------:R-:W-:Y:S04]  /*89e0*/  ISETP.GT.AND P0, PT, R101, 0x10, !P1 ;  /* 0x000000106500780c */ /* 0x000fe80004f04270 */
[----:B------:R-:W-:Y:S02]  /*89f0*/  ISETP.LT.OR P2, PT, R103, 0x11, P0 ;  /* 0x000000116700780c */ /* 0x000fe40000741670 */
[----:B------:R-:W-:Y:S02]  /*8a00*/  @P1 LOP3.LUT R198, R198, 0x1, RZ, 0xfc, !PT ;  /* 0x00000001c6c61812 */ /* 0x000fe400078efcff */
[----:B------:R-:W-:Y:S02]  /*8a10*/  ISETP.GE.AND P1, PT, R100, 0x12, PT ;  /* 0x000000126400780c */ /* 0x000fe40003f26270 */
[----:B------:R-:W-:Y:S02]  /*8a20*/  LOP3.LUT R198, R198, 0xfffffff7, RZ, 0xc0, !PT ;  /* 0xfffffff7c6c67812 */ /* 0x000fe400078ec0ff */
[----:B------:R-:W-:Y:S02]  /*8a30*/  ISETP.GT.AND P0, PT, R101, 0x11, !P1 ;  /* 0x000000116500780c */ /* 0x000fe40004f04270 */
[----:B------:R-:W-:Y:S07]  /*8a40*/  FSEL R172, R20, -INF , !P2 ;  /* 0xff80000014ac7808 */ /* 0x000fee0005000000 */
[----:B------:R-:W-:Y:S02]  /*8a50*/  @P1 LOP3.LUT R198, R198, 0x8, RZ, 0xfc, !PT ;  /* 0x00000008c6c61812 */ /* 0x000fe400078efcff */
[----:B------:R-:W-:Y:S02]  /*8a60*/  ISETP.LT.OR P1, PT, R103, 0x12, P0 ;  /* 0x000000126700780c */ /* 0x000fe40000721670 */
[----:B------:R-:W-:Y:S02]  /*8a70*/  LOP3.LUT R198, R198, 0xffffffef, RZ, 0xc0, !PT ;  /* 0xffffffefc6c67812 */ /* 0x000fe400078ec0ff */
[----:B------:R-:W-:Y:S02]  /*8a80*/  ISETP.GT.AND P0, PT, R101, 0x18, !P3 ;  /* 0x000000186500780c */ /* 0x000fe40005f04270 */
[----:B------:R-:W-:Y:S02]  /*8a90*/  @P3 LOP3.LUT R198, R198, 0x10, RZ, 0xfc, !PT ;  /* 0x00000010c6c63812 */ /* 0x000fe400078efcff */
[----:B------:R-:W-:Y:S02]  /*8aa0*/  ISETP.GE.AND P3, PT, R100, 0x1a, PT ;  /* 0x0000001a6400780c */ /* 0x000fe40003f66270 */
[----:B------:R-:W-:Y:S02]  /*8ab0*/  LOP3.LUT R198, R198, 0xffffffdf, RZ, 0xc0, !PT ;  /* 0xffffffdfc6c67812 */ /* 0x000fe400078ec0ff */
[----:B------:R-:W-:Y:S02]  /*8ac0*/  ISETP.LT.OR P4, PT, R103, 0x19, P0 ;  /* 0x000000196700780c */ /* 0x000fe40000781670 */
[----:B------:R-:W-:Y:S02]  /*8ad0*/  ISETP.GT.AND P0, PT, R101, 0x19, !P3 ;  /* 0x000000196500780c */ /* 0x000fe40005f04270 */
[----:B------:R-:W-:Y:S02]  /*8ae0*/  FSEL R168, R32, -INF , !P4 ;  /* 0xff80000020a87808 */ /* 0x000fe40006000000 */
[----:B------:R-:W-:Y:S03]  /*8af0*/  FSEL R170, R21, -INF , !P1 ;  /* 0xff80000015aa7808 */ /* 0x000fe60004800000 */
[----:B------:R-:W-:Y:S02]  /*8b00*/  @P3 LOP3.LUT R198, R198, 0x20, RZ, 0xfc, !PT ;  /* 0x00000020c6c63812 */ /* 0x000fe400078efcff */
[----:B------:R-:W-:Y:S02]  /*8b10*/  ISETP.LT.OR P3, PT, R103, 0x1a, P0 ;  /* 0x0000001a6700780c */ /* 0x000fe40000761670 */
[----:B------:R-:W-:Y:S02]  /*8b20*/  ISETP.GT.AND P0, PT, R101, 0x20, !P5 ;  /* 0x000000206500780c */ /* 0x000fe40006f04270 */
[----:B------:R-:W-:Y:S02]  /*8b30*/  LOP3.LUT R198, R198, 0xffffff7f, RZ, 0xc0, !PT ;  /* 0xffffff7fc6c67812 */ /* 0x000fe400078ec0ff */
[----:B------:R-:W-:Y:S02]  /*8b40*/  ISETP.LT.OR P0, PT, R103, 0x21, P0 ;  /* 0x000000216700780c */ /* 0x000fe40000701670 */
[----:B------:R-:W-:Y:S02]  /*8b50*/  @P5 LOP3.LUT R198, R198, 0x80, RZ, 0xfc, !PT ;  /* 0x00000080c6c65812 */ /* 0x000fe400078efcff */
[----:B------:R-:W-:Y:S02]  /*8b60*/  ISETP.GE.AND P5, PT, R100, 0x22, PT ;  /* 0x000000226400780c */ /* 0x000fe40003fa6270 */
[----:B------:R-:W-:Y:S02]  /*8b70*/  LOP3.LUT R198, R198, 0xfffffeff, RZ, 0xc0, !PT ;  /* 0xfffffeffc6c67812 */ /* 0x000fe400078ec0ff */
[----:B------:R-:W-:Y:S02]  /*8b80*/  FSEL R166, R33, -INF , !P3 ;  /* 0xff80000021a67808 */ /* 0x000fe40005800000 */
[----:B------:R-:W-:Y:S04]  /*8b90*/  LOP3.LUT R198, R198, 0xfffffbff, RZ, 0xc0, !PT ;  /* 0xfffffbffc6c67812 */ /* 0x000fe800078ec0ff */
[----:B------:R-:W-:Y:S02]  /*8ba0*/  @P0 LOP3.LUT R198, R198, 0x400, RZ, 0xfc, !PT ;  /* 0x00000400c6c60812 */ /* 0x000fe400078efcff */
[----:B------:R-:W-:Y:S02]  /*8bb0*/  ISETP.GT.AND P0, PT, R101, 0x21, !P5 ;  /* 0x000000216500780c */ /* 0x000fe40006f04270 */
[----:B------:R-:W-:Y:S02]  /*8bc0*/  @P5 LOP3.LUT R198, R198, 0x100, RZ, 0xfc, !PT ;  /* 0x00000100c6c65812 */ /* 0x000fe400078efcff */
[----:B------:R-:W-:Y:S02]  /*8bd0*/  ISETP.LT.OR P6, PT, R103, 0x22, P0 ;  /* 0x000000226700780c */ /* 0x000fe400007c1670 */
[----:B------:R-:W-:Y:S02]  /*8be0*/  ISETP.GE.AND P5, PT, R100, 0x1, PT ;  /* 0x000000016400780c */ /* 0x000fe40003fa6270 */
[----:B------:R-:W-:Y:S02]  /*8bf0*/  LOP3.LUT R198, R198, 0xfffffdff, RZ, 0xc0, !PT ;  /* 0xfffffdffc6c67812 */ /* 0x000fe400078ec0ff */
[----:B------:R-:W-:Y:S07]  /*8c00*/  ISETP.GT.AND P0, PT, R101, RZ, !P5 ;  /* 0x000000ff6500720c */ /* 0x000fee0006f04270 */
[----:B------:R-:W-:Y:S02]  /*8c10*/  @P6 LOP3.LUT R198, R198, 0x200, RZ, 0xfc, !PT ;  /* 0x00000200c6c66812 */ /* 0x000fe400078efcff */
[----:B------:R-:W-:Y:S02]  /*8c20*/  ISETP.GE.AND P6, PT, R100, 0x2, PT ;  /* 0x000000026400780c */ /* 0x000fe40003fc6270 */
[----:B------:R-:W-:Y:S04]  /*8c30*/  LOP3.LUT R198, R198, 0xffbfffff, RZ, 0xc0, !PT ;  /* 0xffbfffffc6c67812 */ /* 0x000fe800078ec0ff */
[----:B------:R-:W-:Y:S02]  /*8c40*/  @P5 LOP3.LUT R198, R198, 0x400000, RZ, 0xfc, !PT ;  /* 0x00400000c6c65812 */ /* 0x000fe400078efcff */
[----:B------:R-:W-:Y:S02]  /*8c50*/  ISETP.LT.OR P5, PT, R103, 0x1, P0 ;  /* 0x000000016700780c */ /* 0x000fe400007a1670 */
[----:B------:R-:W-:Y:S02]  /*8c60*/  ISETP.GT.AND P0, PT, R101, 0x1, !P6 ;  /* 0x000000016500780c */ /* 0x000fe40007704270 */
[----:B------:R-:W-:Y:S02]  /*8c70*/  LOP3.LUT R198, R198, 0xff7fffff, RZ, 0xc0, !PT ;  /* 0xff7fffffc6c67812 */ /* 0x000fe400078ec0ff */
[----:B------:R-:W-:Y:S07]  /*8c80*/  ISETP.LT.OR P0, PT, R103, 0x2, P0 ;  /* 0x000000026700780c */ /* 0x000fee0000701670 */
[----:B------:R-:W-:Y:S02]  /*8c90*/  @P5 LOP3.LUT R198, R198, 0x800000, RZ, 0xfc, !PT ;  /* 0x00800000c6c65812 */ /* 0x000fe400078efcff */
[----:B------:R-:W-:Y:S02]  /*8ca0*/  ISETP.GE.AND P5, PT, R100, 0x29, PT ;  /* 0x000000296400780c */ /* 0x000fe40003fa6270 */
[----:B------:R-:W-:Y:S04]  /*8cb0*/  LOP3.LUT R198, R198, 0xffffffbf, RZ, 0xc0, !PT ;  /* 0xffffffbfc6c67812 */ /* 0x000fe800078ec0ff */
[----:B------:R-:W-:Y:S04]  /*8cc0*/  LOP3.LUT R198, R198, 0xfffff7ff, RZ, 0xc0, !PT ;  /* 0xfffff7ffc6c67812 */ /* 0x000fe800078ec0ff */
[----:B------:R-:W-:Y:S02]  /*8cd0*/  @P0 LOP3.LUT R198, R198, 0x800, RZ, 0xfc, !PT ;  /* 0x00000800c6c60812 */ /* 0x000fe400078efcff */
[----:B------:R-:W-:Y:S02]  /*8ce0*/  ISETP.GT.AND P0, PT, R101, 0x28, !P5 ;  /* 0x000000286500780c */ /* 0x000fe40006f04270 */
[----:B------:R-:W-:Y:S02]  /*8cf0*/  @P5 LOP3.LUT R198, R198, 0x40, RZ, 0xfc, !PT ;  /* 0x00000040c6c65812 */ /* 0x000fe400078efcff */
[----:B------:R-:W-:Y:S02]  /*8d00*/  ISETP.LT.OR P0, PT, R103, 0x29, P0 ;  /* 0x000000296700780c */ /* 0x000fe40000701670 */
[----:B------:R-:W-:Y:S02]  /*8d10*/  ISETP.GE.AND P5, PT, R100, 0x2a, PT ;  /* 0x0000002a6400780c */ /* 0x000fe40003fa6270 */
[----:B------:R-:W-:Y:S04]  /*8d20*/  LOP3.LUT R198, R198, 0xffffefff, RZ, 0xc0, !PT ;  /* 0xffffefffc6c67812 */ /* 0x000fe800078ec0ff */
[----:B------:R-:W-:Y:S05]  /*8d30*/  LOP3.LUT R198, R198, 0xffff7fff, RZ, 0xc0, !PT ;  /* 0xffff7fffc6c67812 */ /* 0x000fea00078ec0ff */
[----:B------:R-:W-:Y:S02]  /*8d40*/  @P0 LOP3.LUT R198, R198, 0x8000, RZ, 0xfc, !PT ;  /* 0x00008000c6c60812 */ /* 0x000fe400078efcff */
[----:B------:R-:W-:Y:S02]  /*8d50*/  ISETP.GT.AND P0, PT, R101, 0x29, !P5 ;  /* 0x000000296500780c */ /* 0x000fe40006f04270 */
[----:B------:R-:W-:Y:S02]  /*8d60*/  @P5 LOP3.LUT R198, R198, 0x1000, RZ, 0xfc, !PT ;  /* 0x00001000c6c65812 */ /* 0x000fe400078efcff */
[----:B------:R-:W-:Y:S02]  /*8d70*/  ISETP.LT.OR P5, PT, R103, 0x2a, P0 ;  /* 0x0000002a6700780c */ /* 0x000fe400007a1670 */
[C---:B------:R-:W-:Y:S02]  /*8d80*/  LOP3.LUT P0, RZ, R198.reuse, 0x4, RZ, 0xc0, !PT ;  /* 0x00000004c6ff7812 */ /* 0x040fe4000780c0ff */
[----:B------:R-:W-:Y:S02]  /*8d90*/  LOP3.LUT R198, R198, 0xffffbfff, RZ, 0xc0, !PT ;  /* 0xffffbfffc6c67812 */ /* 0x000fe400078ec0ff */
[----:B------:R-:W-:Y:S04]  /*8da0*/  ISETP.GT.AND P0, PT, R0, 0x8, !P0 ;  /* 0x000000080000780c */ /* 0x000fe80004704270 */
[----:B------:R-:W-:Y:S03]  /*8db0*/  ISETP.LT.OR P0, PT, R102, 0x9, P0 ;  /* 0x000000096600780c */ /* 0x000fe60000701670 */
[----:B------:R-:W-:Y:S02]  /*8dc0*/  @P5 LOP3.LUT R198, R198, 0x4000, RZ, 0xfc, !PT ;  /* 0x00004000c6c65812 */ /* 0x000fe400078efcff */
[----:B------:R-:W-:Y:S02]  /*8dd0*/  FSEL R179, R18, -INF , !P0 ;  /* 0xff80000012b37808 */ /* 0x000fe40004000000 */
[C---:B------:R-:W-:Y:S02]  /*8de0*/  LOP3.LUT P0, RZ, R198.reuse, 0x2, RZ, 0xc0, !PT ;  /* 0x00000002c6ff7812 */ /* 0x040fe4000780c0ff */
[----:B------:R-:W-:Y:S02]  /*8df0*/  LOP3.LUT P2, RZ, R198, 0x1000, RZ, 0xc0, !PT ;  /* 0x00001000c6ff7812 */ /* 0x000fe4000784c0ff */
[----:B------:R-:W-:Y:S02]  /*8e00*/  ISETP.GT.AND P0, PT, R0, 0x9, !P0 ;  /* 0x000000090000780c */ /* 0x000fe40004704270 */
[----:B------:R-:W-:Y:S02]  /*8e10*/  LOP3.LUT P5, RZ, R198, 0x400, RZ, 0xc0, !PT ;  /* 0x00000400c6ff7812 */ /* 0x000fe400078ac0ff */
[----:B------:R-:W-:Y:S02]  /*8e20*/  ISETP.LT.OR P0, PT, R102, 0xa, P0 ;  /* 0x0000000a6600780c */ /* 0x000fe40000701670 */
[----:B------:R-:W-:Y:S02]  /*8e30*/  FSEL R165, R36, -INF , !P5 ;  /* 0xff80000024a57808 */ /* 0x000fe40006800000 */
[----:B------:R-:W-:Y:S02]  /*8e40*/  FSEL R178, R19, -INF , !P0 ;  /* 0xff80000013b27808 */ /* 0x000fe40004000000 */
[C---:B------:R-:W-:Y:S02]  /*8e50*/  LOP3.LUT P0, RZ, R198.reuse, 0x1, RZ, 0xc0, !PT ;  /* 0x00000001c6ff7812 */ /* 0x040fe4000780c0ff */
[----:B------:R-:W-:Y:S02]  /*8e60*/  LOP3.LUT R198, R198, 0xffdfffff, RZ, 0xc0, !PT ;  /* 0xffdfffffc6c67812 */ /* 0x000fe400078ec0ff */
[----:B------:R-:W-:Y:S02]  /*8e70*/  ISETP.GT.AND P0, PT, R0, 0x10, !P0 ;  /* 0x000000100000780c */ /* 0x000fe40004704270 */
[----:B------:R-:W-:Y:S02]  /*8e80*/  @P2 LOP3.LUT R198, R198, 0x200000, RZ, 0xfc, !PT ;  /* 0x00200000c6c62812 */ /* 0x000fe400078efcff */
[----:B------:R-:W-:Y:S02]  /*8e90*/  ISETP.LT.OR P0, PT, R102, 0x11, P0 ;  /* 0x000000116600780c */ /* 0x000fe40000701670 */
[----:B------:R-:W-:Y:S02]  /*8ea0*/  LOP3.LUT P3, RZ, R198, 0x80, RZ, 0xc0, !PT ;  /* 0x00000080c6ff7812 */ /* 0x000fe4000786c0ff */
        /* <DEDUP_REMOVED lines=9> */
[----:B------:R-:W-:Y:S02]  /*8f40*/  LOP3.LUT P5, RZ, R198, 0x400000, RZ, 0xc0, !PT ;  /* 0x00400000c6ff7812 */ /* 0x000fe400078ac0ff */
[----:B------:R-:W-:Y:S02]  /*8f50*/  ISETP.GT.AND P0, PT, R0, 0x18, !P0 ;  /* 0x000000180000780c */ /* 0x000fe40004704270 */
[----:B------:R-:W-:Y:S02]  /*8f60*/  LOP3.LUT P1, RZ, R198, 0x40, RZ, 0xc0, !PT ;  /* 0x00000040c6ff7812 */ /* 0x000fe4000782c0ff */
[----:B------:R-:W-:Y:S02]  /*8f70*/  ISETP.LT.OR P0, PT, R102, 0x19, P0 ;  /* 0x000000196600780c */ /* 0x000fe40000701670 */
[----:B------:R-:W-:Y:S02]  /*8f80*/  LOP3.LUT P2, RZ, R198, 0x8000, RZ, 0xc0, !PT ;  /* 0x00008000c6ff7812 */ /* 0x000fe4000784c0ff */
[----:B------:R-:W-:Y:S02]  /*8f90*/  FSEL R173, R34, -INF , !P0 ;  /* 0xff80000022ad7808 */ /* 0x000fe40004000000 */
[----:B------:R-:W-:Y:S04]  /*8fa0*/  LOP3.LUT P0, RZ, R198, 0x20, RZ, 0xc0, !PT ;  /* 0x00000020c6ff7812 */ /* 0x000fe8000780c0ff */
[----:B------:R-:W-:Y:S04]  /*8fb0*/  ISETP.GT.AND P0, PT, R0, 0x19, !P0 ;  /* 0x000000190000780c */ /* 0x000fe80004704270 */
[----:B------:R-:W-:Y:S04]  /*8fc0*/  ISETP.LT.OR P0, PT, R102, 0x1a, P0 ;  /* 0x0000001a6600780c */ /* 0x000fe80000701670 */
[----:B------:R-:W-:Y:S02]  /*8fd0*/  FSEL R171, R35, -INF , !P0 ;  /* 0xff80000023ab7808 */ /* 0x000fe40004000000 */
[----:B------:R-:W-:Y:S04]  /*8fe0*/  LOP3.LUT P0, RZ, R198, 0x200, RZ, 0xc0, !PT ;  /* 0x00000200c6ff7812 */ /* 0x000fe8000780c0ff */
[----:B------:R-:W-:Y:S02]  /*8ff0*/  FSEL R164, R37, -INF , !P0 ;  /* 0xff80000025a47808 */ /* 0x000fe40004000000 */
[----:B------:R-:W-:Y:S04]  /*9000*/  ISETP.GT.AND P0, PT, R0, 0x20, !P3 ;  /* 0x000000200000780c */ /* 0x000fe80005f04270 */
[----:B------:R-:W-:Y:S04]  /*9010*/  ISETP.LT.OR P0, PT, R102, 0x21, P0 ;  /* 0x000000216600780c */ /* 0x000fe80000701670 */
[----:B------:R-:W-:Y:S02]  /*9020*/  FSEL R169, R38, -INF , !P0 ;  /* 0xff80000026a97808 */ /* 0x000fe40004000000 */
[----:B------:R-:W-:Y:S02]  /*9030*/  ISETP.GT.AND P0, PT, R0, 0x21, !P4 ;  /* 0x000000210000780c */ /* 0x000fe40006704270 */
[----:B------:R-:W-:Y:S02]  /*9040*/  FSEL R38, R48, -INF , !P2 ;  /* 0xff80000030267808 */ /* 0x000fe40005000000 */
[----:B------:R-:W-:Y:S02]  /*9050*/  ISETP.LT.OR P0, PT, R102, 0x22, P0 ;  /* 0x000000226600780c */ /* 0x000fe40000701670 */
[C---:B------:R-:W-:Y:S02]  /*9060*/  LOP3.LUT P2, RZ, R198.reuse, 0x200000, RZ, 0xc0, !PT ;  /* 0x00200000c6ff7812 */ /* 0x040fe4000784c0ff */
[----:B------:R-:W-:Y:S02]  /*9070*/  FSEL R167, R39, -INF , !P0 ;  /* 0xff80000027a77808 */ /* 0x000fe40004000000 */
[----:B------:R-:W-:Y:S04]  /*9080*/  LOP3.LUT P0, RZ, R198, 0x800, RZ, 0xc0, !PT ;  /* 0x00000800c6ff7812 */ /* 0x000fe8000780c0ff */
[----:B------:R-:W-:Y:S02]  /*9090*/  FSEL R39, R5, -INF , !P0 ;  /* 0xff80000005277808 */ /* 0x000fe40004000000 */
[----:B------:R-:W-:Y:S04]  /*90a0*/  ISETP.GT.AND P0, PT, R0, 0x1, !P6 ;  /* 0x000000010000780c */ /* 0x000fe80007704270 */
[----:B------:R-:W-:Y:S04]  /*90b0*/  ISETP.LT.OR P0, PT, R102, 0x2, P0 ;  /* 0x000000026600780c */ /* 0x000fe80000701670 */
[----:B------:R-:W-:Y:S02]  /*90c0*/  FSEL R163, R7, -INF , !P0 ;  /* 0xff80000007a37808 */ /* 0x000fe40004000000 */
[----:B------:R-:W-:Y:S04]  /*90d0*/  ISETP.GT.AND P0, PT, R0, RZ, !P5 ;  /* 0x000000ff0000720c */ /* 0x000fe80006f04270 */
[----:B------:R-:W-:Y:S04]  /*90e0*/  ISETP.LT.OR P0, PT, R102, 0x1, P0 ;  /* 0x000000016600780c */ /* 0x000fe80000701670 */
[----:B------:R-:W-:Y:S02]  /*90f0*/  FSEL R36, R6, -INF , !P0 ;  /* 0xff80000006247808 */ /* 0x000fe40004000000 */
[----:B------:R-:W-:Y:S04]  /*9100*/  LOP3.LUT P0, RZ, R198, 0x4000, RZ, 0xc0, !PT ;  /* 0x00004000c6ff7812 */ /* 0x000fe8000780c0ff */
        /* <DEDUP_REMOVED lines=10> */
[----:B------:R-:W-:Y:S04]  /*91b0*/  LOP3.LUT P0, RZ, R198, 0x4, RZ, 0xc0, !PT ;  /* 0x00000004c6ff7812 */ /* 0x000fe8000780c0ff */
[----:B------:R-:W-:Y:S04]  /*91c0*/  ISETP.GT.AND P0, PT, R2, 0x8, !P0 ;  /* 0x000000080200780c */ /* 0x000fe80004704270 */
[C---:B------:R-:W-:Y:S04]  /*91d0*/  ISETP.LT.OR P0, PT, R3.reuse, 0x9, P0 ;  /* 0x000000090300780c */ /* 0x040fe80000701670 */
[----:B------:R-:W-:Y:S02]  /*91e0*/  FSEL R160, R12, -INF , !P0 ;  /* 0xff8000000ca07808 */ /* 0x000fe40004000000 */
[----:B------:R-:W-:Y:S04]  /*91f0*/  LOP3.LUT P0, RZ, R198, 0x2, RZ, 0xc0, !PT ;  /* 0x00000002c6ff7812 */ /* 0x000fe8000780c0ff */
        /* <DEDUP_REMOVED lines=31> */
[----:B------:R-:W-:Y:S04]  /*93f0*/  ISETP.GT.AND P0, PT, R2, 0x29, !P2 ;  /* 0x000000290200780c */ /* 0x000fe80005704270 */
[----:B------:R-:W-:Y:S04]  /*9400*/  ISETP.LT.OR P0, PT, R3, 0x2a, P0 ;  /* 0x0000002a0300780c */ /* 0x000fe80000701670 */
[----:B------:R-:W-:Y:S01]  /*9410*/  FSEL R28, R45, -INF , !P0 ;  /* 0xff8000002d1c7808 */ /* 0x000fe20004000000 */
[----:B------:R-:W-:-:S06]  /*9420*/  BRA.DIV ~URZ, `(.L_x_647) ;  /* 0x0000fbb27f007947 */ /* 0x000fcc000b800000 */
[----:B------:R4:W1:Y:S02]  /*9430*/  SHFL.IDX PT, R3, R109, 0x3, 0x1c1f ;  /* 0x007c1f006d037f89 */ /* 0x00086400000e0000 */
.L_x_805:
[----:B-1----:R-:W-:Y:S01]  /*9440*/  IADD3 R2, R110, R3, RZ ;  /* 0x000000036e027210 */ /* 0x002fe20007ffe0ff */
        /* <DEDUP_REMOVED lines=18> */
.L_x_650:
[----:B------:R-:W-:Y:S04]  /*9570*/  MOV R4, c[0x0][0x32c] ;  /* 0x0000cb0000047a02 */ /* 0x000fe80000000f00 */
[----:B------:R-:W-:Y:S11]  /*9580*/  ISETP.NE.AND P0, PT, R4, 0x1, PT ;  /* 0x000000010400780c */ /* 0x000ff60003f05270 */
[----:B------:R-:W-:Y:S02]  /*9590*/  @!UPT UIADD3 URZ, URZ, URZ, URZ ;  /* 0x0000003f3f3ff290 */ /* 0x000fe4000fffe03f */
[----:B------:R-:W-:Y:S05]  /*95a0*/  @P0 IMAD.HI.U32 R4, R3, c[0x0][0x330], RZ ;  /* 0x0000cc0003040a27 */ /* 0x000fea00078e00ff */
[----:B------:R-:W-:Y:S02]  /*95b0*/  @P0 SHF.R.U32.HI R3, RZ, c[0x0][0x334], R4 ;  /* 0x0000cd00ff030a19 */ /* 0x000fe40000011604 */
.L_x_651:
[----:B------:R-:W-:Y:S05]  /*95c0*/  BSYNC B0 ;  /* 0x0000000000007941 */ /* 0x000fea0003800000 */
.L_x_649:
[----:B------:R-:W-:Y:S04]  /*95d0*/  IMAD.IADD R4, R100, 0x1, -R236 ;  /* 0x0000000164047824 */ /* 0x000fe800078e0aec */
[----:B------:R-:W-:Y:S05]  /*95e0*/  IMAD R3, R3, c[0x0][0x32c], R4 ;  /* 0x0000cb0003037a24 */ /* 0x000fea00078e0204 */
[----:B------:R-:W-:Y:S02]  /*95f0*/  IADD3 R4, R3, c[0x0][0x32c], RZ ;  /* 0x0000cb0003047a10 */ /* 0x000fe40007ffe0ff */
[----:B------:R-:W-:Y:S02]  /*9600*/  IMNMX R0, R0, R3, !PT ;  /* 0x0000000300007217 */ /* 0x000fe40007800200 */
[----:B------:R-:W-:Y:S02]  /*9610*/  IMNMX R2, R2, R4, PT ;  /* 0x0000000402027217 */ /* 0x000fe40003800200 */
.L_x_648:
[----:B------:R-:W-:Y:S02]  /*9620*/  ISETP.GT.AND P0, PT, R0, RZ, !P5 ;  /* 0x000000ff0000720c */ /* 0x000fe40006f04270 */
[----:B------:R-:W-:Y:S02]  /*9630*/  LOP3.LUT P3, RZ, R198, 0x4, RZ, 0xc0, !PT ;  /* 0x00000004c6ff7812 */ /* 0x000fe4000786c0ff */
[----:B------:R-:W-:Y:S02]  /*9640*/  ISETP.LT.OR P0, PT, R2, 0x1, P0 ;  /* 0x000000010200780c */ /* 0x000fe40000701670 */
[----:B------:R-:W-:Y:S02]  /*9650*/  LOP3.LUT P2, RZ, R198, 0x2, RZ, 0xc0, !PT ;  /* 0x00000002c6ff7812 */ /* 0x000fe4000784c0ff */
[----:B------:R-:W-:Y:S02]  /*9660*/  FSEL R19, R10, -INF , !P0 ;  /* 0xff8000000a137808 */ /* 0x000fe40004000000 */
[----:B------:R-:W-:Y:S02]  /*9670*/  ISETP.GT.AND P0, PT, R0, 0x1, !P6 ;  /* 0x000000010000780c */ /* 0x000fe40007704270 */
        /* <DEDUP_REMOVED lines=17> */
[----:B------:R-:W-:Y:S02]  /*9790*/  ISETP.GT.AND P1, PT, R0, 0x28, !P1 ;  /* 0x000000280000780c */ /* 0x000fe40004f24270 */
[----:B------:R-:W-:Y:S02]  /*97a0*/  FSEL R21, R26, -INF , !P0 ;  /* 0xff8000001a157808 */ /* 0x000fe40004000000 */
[----:B------:R-:W-:Y:S02]  /*97b0*/  LOP3.LUT P0, RZ, R198, 0x8, RZ, 0xc0, !PT ;  /* 0x00000008c6ff7812 */ /* 0x000fe4000780c0ff */
[----:B------:R-:W-:Y:S02]  /*97c0*/  ISETP.LT.OR P1, PT, R2, 0x29, P1 ;  /* 0x000000290200780c */ /* 0x000fe40000f21670 */
[----:B------:R-:W-:Y:S02]  /*97d0*/  ISETP.GT.AND P0, PT, R0, 0x11, !P0 ;  /* 0x000000110000780c */ /* 0x000fe40004704270 */
[----:B------:R-:W-:Y:S02]  /*97e0*/  FMNMX.FTZ R3, R25, R107, !PT ;  /* 0x0000006b19037209 */ /* 0x000fe40007810000 */
[----:B------:R-:W-:Y:S02]  /*97f0*/  ISETP.LT.OR P0, PT, R2, 0x12, P0 ;  /* 0x000000120200780c */ /* 0x000fe40000701670 */
        /* <DEDUP_REMOVED lines=50> */
[----:B------:R-:W-:Y:S02]  /*9b20*/  FSEL R14, R46, -INF , !P1 ;  /* 0xff8000002e0e7808 */ /* 0x000fe40004800000 */
        /* <DEDUP_REMOVED lines=15> */
.L_x_806:
[----:B-12---:R-:W-:Y:S01]  /*9c20*/  FMNMX.FTZ R100, R100, R0, !PT ;  /* 0x0000000064647209 */ /* 0x006fe20007810000 */
        /* <DEDUP_REMOVED lines=13> */
[----:B------:R1:W2:Y:S02]  /*9d00*/  SHFL.BFLY PT, R0, R100, 0x1, 0x1f ;  /* 0x0c201f0064007f89 */ /* 0x0002a400000e0000 */
.L_x_807:
[C---:B------:R-:W-:Y:S01]  /*9d10*/  FMUL.FTZ R2, R104.reuse, c[0x0][0x2d0] ;  /* 0x0000b40068027a20 */ /* 0x040fe20000410000 */
[----:B------:R-:W-:Y:S01]  /*9d20*/  FSETP.NEU.FTZ.AND P0, PT, R104, -INF , PT ;  /* 0xff8000006800780b */ /* 0x000fe20003f1d000 */
[----:B------:R-:W-:Y:S01]  /*9d30*/  WARPSYNC 0xffffffff ;  /* 0xffffffff00007948 */ /* 0x000fe20003800000 */
[----:B------:R-:W-:Y:S02]  /*9d40*/  FSETP.NEU.FTZ.AND P1, PT, R103, -INF , PT ;  /* 0xff8000006700780b */ /* 0x000fe40003f3d000 */
[----:B------:R-:W-:Y:S02]  /*9d50*/  FSEL R2, R2, RZ, P0 ;  /* 0x000000ff02027208 */ /* 0x000fe40000000000 */
[----:B--2---:R-:W-:Y:S02]  /*9d60*/  FMNMX.FTZ R101, R0, R100, !PT ;  /* 0x0000006400657209 */ /* 0x004fe40007810000 */
[----:B------:R-:W-:Y:S01]  /*9d70*/  FSEL R0, R104, RZ, P0 ;  /* 0x000000ff68007208 */ /* 0x000fe20000000000 */
[--C-:B------:R-:W-:Y:S01]  /*9d80*/  FFMA.FTZ R9, R39, c[0x0][0x2d0], -R2.reuse ;  /* 0x0000b40027097a23 */ /* 0x100fe20000010802 */
[----:B------:R-:W-:Y:S01]  /*9d90*/  FSETP.NEU.FTZ.AND P0, PT, R102, -INF , PT ;  /* 0xff8000006600780b */ /* 0x000fe20003f1d000 */
        /* <DEDUP_REMOVED lines=12> */
[----:B------:R-:W-:Y:S02]  /*9e60*/  FFMA.FTZ R176, R168, c[0x0][0x2d0], -R2 ;  /* 0x0000b400a8b07a23 */ /* 0x000fe40000010802 */
[C---:B------:R-:W-:Y:S02]  /*9e70*/  FMUL.FTZ R2, R103.reuse, c[0x0][0x2d0] ;  /* 0x0000b40067027a20 */ /* 0x040fe40000410000 */
[----:B------:R-:W-:Y:S01]  /*9e80*/  FADD.FTZ R4, -R0, R105 ;  /* 0x0000006900047221 */ /* 0x000fe20000010100 */
[----:B------:R-:W-:Y:S02]  /*9e90*/  FSEL R0, R103, RZ, P1 ;  /* 0x000000ff67007208 */ /* 0x000fe40000800000 */
[----:B------:R-:W-:Y:S02]  /*9ea0*/  FSEL R2, R2, RZ, P1 ;  /* 0x000000ff02027208 */ /* 0x000fe40000800000 */
[----:B------:R-:W-:Y:S01]  /*9eb0*/  MUFU.EX2 R105, R10 ;  /* 0x0000000a00697308 */ /* 0x000fe20000000800 */
[----:B------:R-:W-:Y:S01]  /*9ec0*/  FADD.FTZ R5, -R0, R106 ;  /* 0x0000006a00057221 */ /* 0x000fe20000010100 */
[----:B------:R-:W-:Y:S01]  /*9ed0*/  FSEL R0, R102, RZ, P0 ;  /* 0x000000ff66007208 */ /* 0x000fe20000000000 */
[--C-:B------:R-:W-:Y:S02]  /*9ee0*/  FFMA.FTZ R39, R178, c[0x0][0x2d0], -R2.reuse ;  /* 0x0000b400b2277a23 */ /* 0x100fe40000010802 */
[--C-:B------:R-:W-:Y:S02]  /*9ef0*/  FFMA.FTZ R7, R36, c[0x0][0x2d0], -R2.reuse ;  /* 0x0000b40024077a23 */ /* 0x100fe40000010802 */
[--C-:B------:R-:W-:Y:S02]  /*9f00*/  FFMA.FTZ R6, R163, c[0x0][0x2d0], -R2.reuse ;  /* 0x0000b400a3067a23 */ /* 0x100fe40000010802 */
[--C-:B------:R-:W-:Y:S01]  /*9f10*/  FFMA.FTZ R8, R179, c[0x0][0x2d0], -R2.reuse ;  /* 0x0000b400b3087a23 */ /* 0x100fe20000010802 */
[----:B---34-:R-:W-:Y:S01]  /*9f20*/  MUFU.EX2 R109, R7 ;  /* 0x00000007006d7308 */ /* 0x018fe20000000800 */
        /* <DEDUP_REMOVED lines=8> */
[----:B------:R-:W-:Y:S02]  /*9fb0*/  FFMA.FTZ R171, R171, c[0x0][0x2d0], -R2 ;  /* 0x0000b400abab7a23 */ /* 0x000fe40000010802 */
[----:B------:R-:W-:Y:S02]  /*9fc0*/  FMUL.FTZ R2, R102, c[0x0][0x2d0] ;  /* 0x0000b40066027a20 */ /* 0x000fe40000410000 */
[----:B------:R-:W-:Y:S01]  /*9fd0*/  FADD.FTZ R0, -R0, R107 ;  /* 0x0000006b00007221 */ /* 0x000fe20000010100 */
[----:B------:R-:W-:Y:S02]  /*9fe0*/  MUFU.EX2 R51, R9 ;  /* 0x0000000900337308 */ /* 0x000fe40000000800 */
[----:B------:R-:W-:Y:S01]  /*9ff0*/  FSEL R2, R2, RZ, P0 ;  /* 0x000000ff02027208 */ /* 0x000fe20000000000 */
[----:B------:R-:W-:Y:S01]  /*a000*/  FMUL.FTZ R0, R0, c[0x0][0x2d0] ;  /* 0x0000b40000007a20 */ /* 0x000fe20000410000 */
[----:B------:R-:W-:Y:S03]  /*a010*/  FSETP.NEU.FTZ.AND P0, PT, R101, -INF , PT ;  /* 0xff8000006500780b */ /* 0x000fe60003f1d000 */
[--C-:B------:R-:W-:Y:S02]  /*a020*/  FFMA.FTZ R3, R25, c[0x0][0x2d0], -R2.reuse ;  /* 0x0000b40019037a23 */ /* 0x100fe40000010802 */
[--C-:B------:R-:W-:Y:S01]  /*a030*/  FFMA.FTZ R38, R160, c[0x0][0x2d0], -R2.reuse ;  /* 0x0000b400a0267a23 */ /* 0x100fe20000010802 */
[----:B------:R-:W2:Y:S01]  /*a040*/  MUFU.EX2 R0, R0 ;  /* 0x0000000000007308 */ /* 0x000ea20000000800 */
[--C-:B------:R-:W-:Y:S02]  /*a050*/  FFMA.FTZ R36, R50, c[0x0][0x2d0], -R2.reuse ;  /* 0x0000b40032247a23 */ /* 0x100fe40000010802 */
[--C-:B------:R-:W-:Y:S02]  /*a060*/  FFMA.FTZ R163, R37, c[0x0][0x2d0], -R2.reuse ;  /* 0x0000b40025a37a23 */ /* 0x100fe40000010802 */
[--C-:B------:R-:W-:Y:S02]  /*a070*/  FFMA.FTZ R165, R49, c[0x0][0x2d0], -R2.reuse ;  /* 0x0000b40031a57a23 */ /* 0x100fe40000010802 */
[--C-:B------:R-:W-:Y:S02]  /*a080*/  FFMA.FTZ R164, R48, c[0x0][0x2d0], -R2.reuse ;  /* 0x0000b40030a47a23 */ /* 0x100fe40000010802 */
[--C-:B------:R-:W-:Y:S01]  /*a090*/  FFMA.FTZ R177, R34, c[0x0][0x2d0], -R2.reuse ;  /* 0x0000b40022b17a23 */ /* 0x100fe20000010802 */
[----:B------:R3:W4:Y:S01]  /*a0a0*/  MUFU.EX2 R167, R3 ;  /* 0x0000000300a77308 */ /* 0x0007220000000800 */
[--C-:B------:R-:W-:Y:S02]  /*a0b0*/  FFMA.FTZ R173, R29, c[0x0][0x2d0], -R2.reuse ;  /* 0x0000b4001dad7a23 */ /* 0x100fe40000010802 */
[--C-:B------:R-:W-:Y:S02]  /*a0c0*/  FFMA.FTZ R179, R28, c[0x0][0x2d0], -R2.reuse ;  /* 0x0000b4001cb37a23 */ /* 0x100fe40000010802 */
[--C-:B------:R-:W-:Y:S05]  /*a0d0*/  FFMA.FTZ R174, R33, c[0x0][0x2d0], -R2.reuse ;  /* 0x0000b40021ae7a23 */ /* 0x100fea0000010802 */
[----:B------:R-:W-:Y:S10]  /*a0e0*/  MUFU.EX2 R220, R8 ;  /* 0x0000000800dc7308 */ /* 0x000ff40000000800 */
[----:B------:R-:W-:Y:S01]  /*a0f0*/  MUFU.EX2 R212, R38 ;  /* 0x0000002600d47308 */ /* 0x000fe20000000800 */
[--C-:B---3--:R-:W-:Y:S02]  /*a100*/  FFMA.FTZ R3, R161, c[0x0][0x2d0], -R2.reuse ;  /* 0x0000b400a1037a23 */ /* 0x108fe40000010802 */
[----:B------:R-:W-:Y:S01]  /*a110*/  FFMA.FTZ R161, R35, c[0x0][0x2d0], -R2 ;  /* 0x0000b40023a17a23 */ /* 0x000fe20000010802 */
[C---:B------:R-:W-:Y:S06]  /*a120*/  FSEL R2, R101.reuse, RZ, P0 ;  /* 0x000000ff65027208 */ /* 0x040fec0000000000 */
[----:B------:R3:W5:Y:S10]  /*a130*/  MUFU.EX2 R110, R3 ;  /* 0x00000003006e7308 */ /* 0x0007740000000800 */
[----:B------:R-:W-:Y:S10]  /*a140*/  MUFU.EX2 R225, R176 ;  /* 0x000000b000e17308 */ /* 0x000ff40000000800 */
[----:B------:R-:W-:Y:S01]  /*a150*/  MUFU.EX2 R229, R175 ;  /* 0x000000af00e57308 */ /* 0x000fe20000000800 */
[----:B---3--:R-:W-:Y:S02]  /*a160*/  FADD.FTZ R3, -R2, R108 ;  /* 0x0000006c02037221 */ /* 0x008fe40000010100 */
[----:B------:R-:W-:Y:S07]  /*a170*/  FMUL.FTZ R2, R101, c[0x0][0x2d0] ;  /* 0x0000b40065027a20 */ /* 0x000fee0000410000 */
[----:B------:R-:W-:Y:S01]  /*a180*/  MUFU.EX2 R227, R168 ;  /* 0x000000a800e37308 */ /* 0x000fe20000000800 */
[----:B------:R-:W-:Y:S01]  /*a190*/  FSEL R6, R2, RZ, P0 ;  /* 0x000000ff02067208 */ /* 0x000fe20000000000 */
[----:B------:R-:W-:Y:S01]  /*a1a0*/  FMUL.FTZ R2, R4, c[0x0][0x2d0] ;  /* 0x0000b40004027a20 */ /* 0x000fe20000410000 */
[C---:B------:R-:W-:Y:S02]  /*a1b0*/  ISETP.GT.AND P0, PT, R201.reuse, R233, PT ;  /* 0x000000e9c900720c */ /* 0x040fe40003f04270 */
[----:B------:R-:W-:Y:S01]  /*a1c0*/  IADD3 R201, R201, -0x1, RZ ;  /* 0xffffffffc9c97810 */ /* 0x000fe20007ffe0ff */
[--C-:B------:R-:W-:Y:S02]  /*a1d0*/  FFMA.FTZ R7, R22, c[0x0][0x2d0], -R6.reuse ;  /* 0x0000b40016077a23 */ /* 0x100fe40000010806 */
[--C-:B------:R-:W-:Y:S02]  /*a1e0*/  FFMA.FTZ R107, R21, c[0x0][0x2d0], -R6.reuse ;  /* 0x0000b400156b7a23 */ /* 0x100fe40000010806 */
[----:B-1----:R1:W-:Y:S01]  /*a1f0*/  MUFU.EX2 R100, R2 ;  /* 0x0000000200647308 */ /* 0x0023e20000000800 */
        /* <DEDUP_REMOVED lines=8> */
[--C-:B------:R-:W-:Y:S05]  /*a280*/  FFMA.FTZ R169, R16, c[0x0][0x2d0], -R6.reuse ;  /* 0x0000b40010a97a23 */ /* 0x100fea0000010806 */
[----:B------:R-:W-:Y:S01]  /*a290*/  MUFU.EX2 R228, R171 ;  /* 0x000000ab00e47308 */ /* 0x000fe20000000800 */
[--C-:B-1----:R-:W-:Y:S02]  /*a2a0*/  FFMA.FTZ R2, R19, c[0x0][0x2d0], -R6.reuse ;  /* 0x0000b40013027a23 */ /* 0x102fe40000010806 */
[----:B------:R-:W-:Y:S02]  /*a2b0*/  FFMA.FTZ R19, R23, c[0x0][0x2d0], -R6 ;  /* 0x0000b40017137a23 */ /* 0x000fe40000010806 */
[----:B------:R-:W1:Y:S05]  /*a2c0*/  LDSM.16.MT88.4 R20, [R185] ;  /* 0x00000000b914783b */ /* 0x000e6a0000004200 */
[----:B------:R3:W-:Y:S10]  /*a2d0*/  MUFU.EX2 R33, R2 ;  /* 0x0000000200217308 */ /* 0x0007f40000000800 */
[----:B------:R-:W-:Y:S10]  /*a2e0*/  MUFU.EX2 R226, R161 ;  /* 0x000000a100e27308 */ /* 0x000ff40000000800 */
[----:B------:R-:W-:Y:S01]  /*a2f0*/  MUFU.EX2 R107, R107 ;  /* 0x0000006b006b7308 */ /* 0x000fe20000000800 */
[----:B---3--:R-:W-:Y:S02]  /*a300*/  FMUL.FTZ R2, R3, c[0x0][0x2d0] ;  /* 0x0000b40003027a20 */ /* 0x008fe40000410000 */
[----:B------:R-:W-:Y:S07]  /*a310*/  FMUL.FTZ R3, R5, c[0x0][0x2d0] ;  /* 0x0000b40005037a20 */ /* 0x000fee0000410000 */
[----:B------:R-:W3:Y:S10]  /*a320*/  MUFU.EX2 R2, R2 ;  /* 0x0000000200027308 */ /* 0x000ef40000000800 */
[----:B------:R-:W-:Y:S10]  /*a330*/  MUFU.EX2 R219, R162 ;  /* 0x000000a200db7308 */ /* 0x000ff40000000800 */
        /* <DEDUP_REMOVED lines=8> */
[----:B------:R-:W-:Y:S01]  /*a3c0*/  MUFU.EX2 R166, R169 ;  /* 0x000000a900a67308 */ /* 0x000fe20000000800 */
[C---:B--2---:R-:W-:Y:S01]  /*a3d0*/  FMUL.FTZ R24, R0.reuse, R124 ;  /* 0x0000007c00187220 */ /* 0x044fe20000410000 */
[----:B------:R-:W-:Y:S01]  /*a3e0*/  F2FP.BF16.PACK_AB R108, R51, R105 ;  /* 0x00000069336c723e */ /* 0x000fe200000010ff */
[C---:B------:R-:W-:Y:S02]  /*a3f0*/  FMUL.FTZ R25, R0.reuse, R125 ;  /* 0x0000007d00197220 */ /* 0x040fe40000410000 */
[C---:B------:R-:W-:Y:S02]  /*a400*/  FMUL.FTZ R28, R0.reuse, R120 ;  /* 0x00000078001c7220 */ /* 0x040fe40000410000 */
[C---:B------:R-:W-:Y:S02]  /*a410*/  FMUL.FTZ R29, R0.reuse, R121 ;  /* 0x00000079001d7220 */ /* 0x040fe40000410000 */
[C---:B------:R-:W-:Y:S02]  /*a420*/  FMUL.FTZ R40, R0.reuse, R116 ;  /* 0x0000007400287220 */ /* 0x040fe40000410000 */
[C---:B------:R-:W-:Y:S02]  /*a430*/  FMUL.FTZ R41, R0.reuse, R117 ;  /* 0x0000007500297220 */ /* 0x040fe40000410000 */
[C---:B----4-:R-:W-:Y:S02]  /*a440*/  FFMA.FTZ R4, R0.reuse, R213, R167 ;  /* 0x000000d500047223 */ /* 0x050fe400000100a7 */
[C---:B------:R-:W-:Y:S01]  /*a450*/  FMUL.FTZ R8, R0.reuse, R132 ;  /* 0x0000008400087220 */ /* 0x040fe20000410000 */
[----:B------:R-:W2:Y:S01]  /*a460*/  MUFU.EX2 R213, R36 ;  /* 0x0000002400d57308 */ /* 0x000ea20000000800 */
[C---:B------:R-:W-:Y:S02]  /*a470*/  FMUL.FTZ R9, R0.reuse, R133 ;  /* 0x0000008500097220 */ /* 0x040fe40000410000 */
[C---:B------:R-:W-:Y:S02]  /*a480*/  FMUL.FTZ R12, R0.reuse, R128 ;  /* 0x00000080000c7220 */ /* 0x040fe40000410000 */
[C---:B------:R-:W-:Y:S02]  /*a490*/  FMUL.FTZ R13, R0.reuse, R129 ;  /* 0x00000081000d7220 */ /* 0x040fe40000410000 */
[----:B------:R-:W-:Y:S01]  /*a4a0*/  FMUL.FTZ R44, R0, R112 ;  /* 0x00000070002c7220 */ /* 0x000fe20000410000 */
[----:B-----5:R-:W-:Y:S01]  /*a4b0*/  F2FP.BF16.PACK_AB R112, R110, R167 ;  /* 0x000000a76e70723e */ /* 0x020fe200000010ff */
        /* <DEDUP_REMOVED lines=16> */
[C---:B---3--:R-:W-:Y:S02]  /*a5c0*/  FFMA.FTZ R106, R2.reuse, R214, R33 ;  /* 0x000000d6026a7223 */ /* 0x048fe40000010021 */
[C---:B------:R-:W-:Y:S02]  /*a5d0*/  FMUL.FTZ R10, R2.reuse, R134 ;  /* 0x00000086020a7220 */ /* 0x040fe40000410000 */
[C---:B------:R-:W-:Y:S01]  /*a5e0*/  FMUL.FTZ R11, R2.reuse, R135 ;  /* 0x00000087020b7220 */ /* 0x040fe20000410000 */
[----:B------:R-:W-:Y:S01]  /*a5f0*/  MUFU.EX2 R0, R3 ;  /* 0x0000000300007308 */ /* 0x000fe20000000800 */
[C---:B------:R-:W-:Y:S02]  /*a600*/  FMUL.FTZ R26, R2.reuse, R126 ;  /* 0x0000007e021a7220 */ /* 0x040fe40000410000 */
[C---:B------:R-:W-:Y:S02]  /*a610*/  FMUL.FTZ R27, R2.reuse, R127 ;  /* 0x0000007f021b7220 */ /* 0x040fe40000410000 */
[C---:B------:R-:W-:Y:S01]  /*a620*/  FMUL.FTZ R30, R2.reuse, R122 ;  /* 0x0000007a021e7220 */ /* 0x040fe20000410000 */
[----:B------:R-:W-:Y:S01]  /*a630*/  LDSM.16.MT88.4 R124, [R185+0x1000] ;  /* 0x00100000b97c783b */ /* 0x000fe20000004200 */
[C---:B------:R-:W-:Y:S02]  /*a640*/  FMUL.FTZ R31, R2.reuse, R123 ;  /* 0x0000007b021f7220 */ /* 0x040fe40000410000 */
[C---:B------:R-:W-:Y:S01]  /*a650*/  FMUL.FTZ R42, R2.reuse, R118 ;  /* 0x00000076022a7220 */ /* 0x040fe20000410000 */
[----:B------:R3:W-:Y:S01]  /*a660*/  MUFU.EX2 R214, R39 ;  /* 0x0000002700d67308 */ /* 0x0007e20000000800 */
[C---:B------:R-:W-:Y:S02]  /*a670*/  FMUL.FTZ R43, R2.reuse, R119 ;  /* 0x00000077022b7220 */ /* 0x040fe40000410000 */
[C---:B------:R-:W-:Y:S01]  /*a680*/  FMUL.FTZ R14, R2.reuse, R130 ;  /* 0x00000082020e7220 */ /* 0x040fe20000410000 */
[----:B------:R-:W-:Y:S01]  /*a690*/  LDSM.16.MT88.4 R116, [R185+0xc00] ;  /* 0x000c0000b974783b */ /* 0x000fe20000004200 */
[C---:B------:R-:W-:Y:S02]  /*a6a0*/  FMUL.FTZ R15, R2.reuse, R131 ;  /* 0x00000083020f7220 */ /* 0x040fe40000410000 */
[C---:B------:R-:W-:Y:S01]  /*a6b0*/  FMUL.FTZ R46, R2.reuse, R114 ;  /* 0x00000072022e7220 */ /* 0x040fe20000410000 */
[----:B--2---:R-:W-:Y:S01]  /*a6c0*/  F2FP.BF16.PACK_AB R114, R213, R212 ;  /* 0x000000d4d572723e */ /* 0x004fe200000010ff */
[C---:B------:R-:W-:Y:S01]  /*a6d0*/  FMUL.FTZ R47, R2.reuse, R115 ;  /* 0x00000073022f7220 */ /* 0x040fe20000410000 */
[----:B------:R-:W2:Y:S01]  /*a6e0*/  MUFU.EX2 R134, R32 ;  /* 0x0000002000867308 */ /* 0x000ea20000000800 */
[C---:B------:R-:W-:Y:S01]  /*a6f0*/  FMUL.FTZ R58, R2.reuse, R58 ;  /* 0x0000003a023a7220 */ /* 0x040fe20000410000 */
[----:B------:R-:W-:Y:S01]  /*a700*/  LDSM.16.MT88.4 R120, [R186+0x400] ;  /* 0x00040000ba78783b */ /* 0x000fe20000004200 */
[C---:B------:R-:W-:Y:S02]  /*a710*/  FMUL.FTZ R59, R2.reuse, R59 ;  /* 0x0000003b023b7220 */ /* 0x040fe40000410000 */
[C---:B------:R-:W-:Y:S02]  /*a720*/  FMUL.FTZ R62, R2.reuse, R62 ;  /* 0x0000003e023e7220 */ /* 0x040fe40000410000 */
[C---:B------:R-:W-:Y:S02]  /*a730*/  FMUL.FTZ R63, R2.reuse, R63 ;  /* 0x0000003f023f7220 */ /* 0x040fe40000410000 */
[C---:B------:R-:W-:Y:S01]  /*a740*/  FMUL.FTZ R74, R2.reuse, R74 ;  /* 0x0000004a024a7220 */ /* 0x040fe20000410000 */
[----:B------:R-:W4:Y:S01]  /*a750*/  MUFU.EX2 R135, R19 ;  /* 0x0000001300877308 */ /* 0x000f220000000800 */
[C---:B------:R-:W-:Y:S02]  /*a760*/  FMUL.FTZ R75, R2.reuse, R75 ;  /* 0x0000004b024b7220 */ /* 0x040fe40000410000 */
[C---:B------:R-:W-:Y:S01]  /*a770*/  FMUL.FTZ R78, R2.reuse, R78 ;  /* 0x0000004e024e7220 */ /* 0x040fe20000410000 */
[----:B---3--:R-:W3:Y:S01]  /*a780*/  LDSM.16.MT88.4 R36, [R186] ;  /* 0x00000000ba24783b */ /* 0x008ee20000004200 */
[C---:B------:R-:W-:Y:S02]  /*a790*/  FMUL.FTZ R79, R2.reuse, R79 ;  /* 0x0000004f024f7220 */ /* 0x040fe40000410000 */
[C---:B------:R-:W-:Y:S02]  /*a7a0*/  FMUL.FTZ R90, R2.reuse, R90 ;  /* 0x0000005a025a7220 */ /* 0x040fe40000410000 */
[C---:B------:R-:W-:Y:S01]  /*a7b0*/  FMUL.FTZ R91, R2.reuse, R91 ;  /* 0x0000005b025b7220 */ /* 0x040fe20000410000 */
[----:B------:R-:W-:Y:S01]  /*a7c0*/  MUFU.EX2 R130, R181 ;  /* 0x000000b500827308 */ /* 0x000fe20000000800 */
[C---:B------:R-:W-:Y:S02]  /*a7d0*/  FMUL.FTZ R94, R2.reuse, R94 ;  /* 0x0000005e025e7220 */ /* 0x040fe40000410000 */
[----:B------:R-:W-:Y:S01]  /*a7e0*/  FMUL.FTZ R95, R2, R95 ;  /* 0x0000005f025f7220 */ /* 0x000fe20000410000 */
[----:B--2---:R-:W-:Y:S01]  /*a7f0*/  F2FP.BF16.PACK_AB R113, R134, R33 ;  /* 0x000000218671723e */ /* 0x004fe200000010ff */
[----:B------:R-:W-:Y:S01]  /*a800*/  FFMA.FTZ R2, R0, R224, R109 ;  /* 0x000000e000027223 */ /* 0x000fe2000001006d */
[----:B------:R-:W-:Y:S01]  /*a810*/  F2FP.BF16.PACK_AB R109, R111, R109 ;  /* 0x0000006d6f6d723e */ /* 0x000fe200000010ff */
[----:B------:R-:W-:Y:S02]  /*a820*/  FMUL.FTZ R5, R100, R137 ;  /* 0x0000008964057220 */ /* 0x000fe40000410000 */
[C---:B------:R-:W-:Y:S01]  /*a830*/  FMUL.FTZ R6, R0.reuse, R138 ;  /* 0x0000008a00067220 */ /* 0x040fe20000410000 */
[----:B------:R-:W-:Y:S01]  /*a840*/  MUFU.EX2 R128, R165 ;  /* 0x000000a500807308 */ /* 0x000fe20000000800 */
[----:B------:R-:W-:Y:S02]  /*a850*/  FMUL.FTZ R7, R0, R139 ;  /* 0x0000008b00077220 */ /* 0x000fe40000410000 */
[----:B------:R-:W-:Y:S01]  /*a860*/  FFMA.FTZ R3, R100, R221, R105 ;  /* 0x000000dd64037223 */ /* 0x000fe20000010069 */
[----:B----4-:R-:W-:Y:S01]  /*a870*/  F2FP.BF16.PACK_AB R115, R231, R135 ;  /* 0x00000087e773723e */ /* 0x010fe200000010ff */
[----:B------:R-:W-:Y:S01]  /*a880*/  FADD.FTZ R2, R111, R2 ;  /* 0x000000026f027221 */ /* 0x000fe20000010000 */
[----:B------:R-:W-:Y:S01]  /*a890*/  F2FP.BF16.PACK_AB R111, R214, R220 ;  /* 0x000000dcd66f723e */ /* 0x000fe200000010ff */
[----:B------:R-:W-:Y:S01]  /*a8a0*/  FADD.FTZ R105, R110, R4 ;  /* 0x000000046e697221 */ /* 0x000fe20000010000 */
[----:B------:R-:W-:Y:S01]  /*a8b0*/  F2FP.BF16.PACK_AB R110, R223, R222 ;  /* 0x000000dedf6e723e */ /* 0x000fe200000010ff */
[C---:B------:R-:W-:Y:S01]  /*a8c0*/  FMUL.FTZ R4, R100.reuse, R136 ;  /* 0x0000008864047220 */ /* 0x040fe20000410000 */
[----:B------:R-:W-:Y:S01]  /*a8d0*/  MUFU.EX2 R131, R164 ;  /* 0x000000a400837308 */ /* 0x000fe20000000800 */
[C---:B------:R-:W-:Y:S02]  /*a8e0*/  FMUL.FTZ R16, R100.reuse, R140 ;  /* 0x0000008c64107220 */ /* 0x040fe40000410000 */
[----:B------:R-:W-:Y:S02]  /*a8f0*/  FMUL.FTZ R17, R100, R141 ;  /* 0x0000008d64117220 */ /* 0x000fe40000410000 */
[C---:B------:R-:W-:Y:S01]  /*a900*/  FMUL.FTZ R18, R0.reuse, R142 ;  /* 0x0000008e00127220 */ /* 0x040fe20000410000 */
[-C--:B-1----:R-:W-:Y:S04]  /*a910*/  HMMA.16816.F32.BF16 R4, R108, R20.reuse, R4 ;  /* 0x000000146c04723c */ /* 0x082fe80000041804 */
[----:B------:R-:W-:Y:S01]  /*a920*/  MUFU.EX2 R224, R163 ;  /* 0x000000a300e07308 */ /* 0x000fe20000000800 */
[----:B------:R-:W-:Y:S02]  /*a930*/  FMUL.FTZ R19, R0, R143 ;  /* 0x0000008f00137220 */ /* 0x000fe40000410000 */
[----:B------:R-:W-:Y:S01]  /*a940*/  LDSM.16.MT88.4 R140, [R185+0x800] ;  /* 0x00080000b98c783b */ /* 0x000fe20000004200 */
[C---:B------:R-:W-:Y:S04]  /*a950*/  HMMA.16816.F32.BF16 R8, R112.reuse, R20, R8 ;  /* 0x000000147008723c */ /* 0x040fe80000041808 */
[C---:B------:R-:W-:Y:S02]  /*a960*/  FMUL.FTZ R32, R100.reuse, R148 ;  /* 0x0000009464207220 */ /* 0x040fe40000410000 */
[----:B------:R-:W-:Y:S01]  /*a970*/  FMUL.FTZ R33, R100, R149 ;  /* 0x0000009564217220 */ /* 0x000fe20000410000 */
[----:B------:R-:W-:Y:S01]  /*a980*/  MUFU.EX2 R221, R160 ;  /* 0x000000a000dd7308 */ /* 0x000fe20000000800 */
[-C--:B------:R-:W-:Y:S04]  /*a990*/  HMMA.16816.F32.BF16 R12, R112, R22.reuse, R12 ;  /* 0x00000016700c723c */ /* 0x080fe8000004180c */
[C---:B------:R-:W-:Y:S02]  /*a9a0*/  FMUL.FTZ R34, R0.reuse, R150 ;  /* 0x0000009600227220 */ /* 0x040fe40000410000 */
[----:B------:R-:W-:Y:S02]  /*a9b0*/  FMUL.FTZ R35, R0, R151 ;  /* 0x0000009700237220 */ /* 0x000fe40000410000 */
[C---:B------:R-:W-:Y:S01]  /*a9c0*/  HMMA.16816.F32.BF16 R16, R108.reuse, R22, R16 ;  /* 0x000000166c10723c */ /* 0x040fe20000041810 */
[----:B------:R-:W-:Y:S01]  /*a9d0*/  LDSM.16.MT88.4 R148, [R186+0x800] ;  /* 0x00080000ba94783b */ /* 0x000fe20000004200 */
[----:B------:R-:W-:Y:S02]  /*a9e0*/  MUFU.EX2 R172, R211 ;  /* 0x000000d300ac7308 */ /* 0x000fe40000000800 */
[C---:B------:R-:W-:Y:S02]  /*a9f0*/  FMUL.FTZ R20, R100.reuse, R144 ;  /* 0x0000009064147220 */ /* 0x040fe40000410000 */
[----:B------:R-:W-:Y:S02]  /*aa00*/  FMUL.FTZ R21, R100, R145 ;  /* 0x0000009164157220 */ /* 0x000fe40000410000 */
[C---:B------:R-:W-:Y:S04]  /*aa10*/  FMUL.FTZ R22, R0.reuse, R146 ;  /* 0x0000009200167220 */ /* 0x040fe80000410000 */
[----:B------:R-:W-:Y:S01]  /*aa20*/  FMUL.FTZ R23, R0, R147 ;  /* 0x0000009300177220 */ /* 0x000fe20000410000 */
[----:B------:R-:W-:Y:S01]  /*aa30*/  MUFU.EX2 R181, R209 ;  /* 0x000000d100b57308 */ /* 0x000fe20000000800 */
[C---:B------:R-:W-:Y:S02]  /*aa40*/  FMUL.FTZ R48, R100.reuse, R156 ;  /* 0x0000009c64307220 */ /* 0x040fe40000410000 */
[----:B------:R-:W-:Y:S02]  /*aa50*/  FMUL.FTZ R49, R100, R157 ;  /* 0x0000009d64317220 */ /* 0x000fe40000410000 */
[C---:B------:R-:W-:Y:S01]  /*aa60*/  FMUL.FTZ R50, R0.reuse, R158 ;  /* 0x0000009e00327220 */ /* 0x040fe20000410000 */
[-C--:B---3--:R-:W-:Y:S03]  /*aa70*/  HMMA.16816.F32.BF16 R20, R108, R36.reuse, R20 ;  /* 0x000000246c14723c */ /* 0x088fe60000041814 */
[----:B------:R-:W-:Y:S01]  /*aa80*/  FADD.FTZ R3, R51, R3 ;  /* 0x0000000333037221 */ /* 0x000fe20000010000 */
[----:B------:R-:W-:Y:S01]  /*aa90*/  MUFU.EX2 R180, R205 ;  /* 0x000000cd00b47308 */ /* 0x000fe20000000800 */
[----:B------:R-:W-:Y:S02]  /*aaa0*/  FMUL.FTZ R51, R0, R159 ;  /* 0x0000009f00337220 */ /* 0x000fe40000410000 */
[----:B------:R-:W-:Y:S01]  /*aab0*/  LDSM.16.MT88.4 R156, [R185+0x1400] ;  /* 0x00140000b99c783b */ /* 0x000fe20000004200 */
[C---:B------:R-:W-:Y:S04]  /*aac0*/  HMMA.16816.F32.BF16 R24, R112.reuse, R36, R24 ;  /* 0x000000247018723c */ /* 0x040fe80000041818 */
[C---:B------:R-:W-:Y:S02]  /*aad0*/  FMUL.FTZ R52, R100.reuse, R52 ;  /* 0x0000003464347220 */ /* 0x040fe40000410000 */
[C---:B------:R-:W-:Y:S01]  /*aae0*/  FMUL.FTZ R53, R100.reuse, R53 ;  /* 0x0000003564357220 */ /* 0x040fe20000410000 */
[----:B------:R-:W1:Y:S01]  /*aaf0*/  MUFU.EX2 R170, R174 ;  /* 0x000000ae00aa7308 */ /* 0x000e620000000800 */
[-C--:B------:R-:W-:Y:S04]  /*ab00*/  HMMA.16816.F32.BF16 R28, R112, R38.reuse, R28 ;  /* 0x00000026701c723c */ /* 0x080fe8000004181c */
[C---:B------:R-:W-:Y:S02]  /*ab10*/  FMUL.FTZ R36, R100.reuse, R152 ;  /* 0x0000009864247220 */ /* 0x040fe40000410000 */
[----:B------:R-:W-:Y:S02]  /*ab20*/  FMUL.FTZ R37, R100, R153 ;  /* 0x0000009964257220 */ /* 0x000fe40000410000 */
[C---:B------:R-:W-:Y:S01]  /*ab30*/  HMMA.16816.F32.BF16 R32, R108.reuse, R38, R32 ;  /* 0x000000266c20723c */ /* 0x040fe20000041820 */
[----:B------:R-:W2:Y:S03]  /*ab40*/  MUFU.EX2 R167, R179 ;  /* 0x000000b300a77308 */ /* 0x000ea60000000800 */
[C---:B------:R-:W-:Y:S02]  /*ab50*/  FMUL.FTZ R54, R0.reuse, R54 ;  /* 0x0000003600367220 */ /* 0x040fe40000410000 */
[C---:B------:R-:W-:Y:S02]  /*ab60*/  FMUL.FTZ R55, R0.reuse, R55 ;  /* 0x0000003700377220 */ /* 0x040fe40000410000 */
[C---:B------:R-:W-:Y:S03]  /*ab70*/  FMUL.FTZ R38, R0.reuse, R154 ;  /* 0x0000009a00267220 */ /* 0x040fe60000410000 */
[----:B------:R-:W3:Y:S01]  /*ab80*/  MUFU.EX2 R165, R178 ;  /* 0x000000b200a57308 */ /* 0x000ee20000000800 */
[----:B------:R-:W-:Y:S02]  /*ab90*/  FMUL.FTZ R39, R0, R155 ;  /* 0x0000009b00277220 */ /* 0x000fe40000410000 */
[----:B------:R-:W-:Y:S01]  /*aba0*/  FMUL.FTZ R64, R100, R64 ;  /* 0x0000004064407220 */ /* 0x000fe20000410000 */
[----:B-1----:R-:W-:Y:S01]  /*abb0*/  F2FP.BF16.PACK_AB R160, R170, R168 ;  /* 0x000000a8aaa0723e */ /* 0x002fe200000010ff */
[----:B------:R-:W-:Y:S02]  /*abc0*/  FMUL.FTZ R65, R100, R65 ;  /* 0x0000004164417220 */ /* 0x000fe40000410000 */
[C---:B------:R-:W-:Y:S01]  /*abd0*/  FMUL.FTZ R66, R0.reuse, R66 ;  /* 0x0000004200427220 */ /* 0x040fe20000410000 */
[-C--:B------:R-:W-:Y:S02]  /*abe0*/  HMMA.16816.F32.BF16 R36, R108, R116.reuse, R36 ;  /* 0x000000746c24723c */ /* 0x080fe40000041824 */
[----:B------:R-:W-:Y:S01]  /*abf0*/  MUFU.EX2 R164, R182 ;  /* 0x000000b600a47308 */ /* 0x000fe20000000800 */
[----:B------:R-:W-:Y:S02]  /*ac00*/  FMUL.FTZ R67, R0, R67 ;  /* 0x0000004300437220 */ /* 0x000fe40000410000 */
[C---:B------:R-:W-:Y:S01]  /*ac10*/  FMUL.FTZ R68, R100.reuse, R68 ;  /* 0x0000004464447220 */ /* 0x040fe20000410000 */
[----:B--2---:R-:W-:Y:S01]  /*ac20*/  F2FP.BF16.PACK_AB R162, R167, R173 ;  /* 0x000000ada7a2723e */ /* 0x004fe200000010ff */
[----:B------:R-:W-:Y:S01]  /*ac30*/  FMUL.FTZ R69, R100, R69 ;  /* 0x0000004564457220 */ /* 0x000fe20000410000 */
[C---:B------:R-:W-:Y:S04]  /*ac40*/  HMMA.16816.F32.BF16 R40, R112.reuse, R116, R40 ;  /* 0x000000747028723c */ /* 0x040fe80000041828 */
[C---:B------:R-:W-:Y:S02]  /*ac50*/  FMUL.FTZ R70, R0.reuse, R70 ;  /* 0x0000004600467220 */ /* 0x040fe40000410000 */
[----:B------:R-:W-:Y:S02]  /*ac60*/  FMUL.FTZ R71, R0, R71 ;  /* 0x0000004700477220 */ /* 0x000fe40000410000 */
[-C--:B------:R-:W-:Y:S04]  /*ac70*/  HMMA.16816.F32.BF16 R44, R112, R118.reuse, R44 ;  /* 0x00000076702c723c */ /* 0x080fe8000004182c */
[C---:B------:R-:W-:Y:S01]  /*ac80*/  FMUL.FTZ R80, R100.reuse, R80 ;  /* 0x0000005064507220 */ /* 0x040fe20000410000 */
[----:B---3--:R-:W-:Y:S01]  /*ac90*/  F2FP.BF16.PACK_AB R161, R165, R166 ;  /* 0x000000a6a5a1723e */ /* 0x008fe200000010ff */
[----:B------:R-:W-:Y:S02]  /*aca0*/  FMUL.FTZ R81, R100, R81 ;  /* 0x0000005164517220 */ /* 0x000fe40000410000 */
[C---:B------:R-:W-:Y:S01]  /*acb0*/  HMMA.16816.F32.BF16 R48, R108.reuse, R118, R48 ;  /* 0x000000766c30723c */ /* 0x040fe20000041830 */
[----:B------:R-:W1:Y:S03]  /*acc0*/  LDSM.16.MT88.4 R116, [R186+0xc00] ;  /* 0x000c0000ba74783b */ /* 0x000e660000004200 */
[C---:B------:R-:W-:Y:S02]  /*acd0*/  FMUL.FTZ R82, R0.reuse, R82 ;  /* 0x0000005200527220 */ /* 0x040fe40000410000 */
[----:B------:R-:W-:Y:S02]  /*ace0*/  FMUL.FTZ R83, R0, R83 ;  /* 0x0000005300537220 */ /* 0x000fe40000410000 */
[C---:B------:R-:W-:Y:S04]  /*acf0*/  FMUL.FTZ R84, R100.reuse, R84 ;  /* 0x0000005464547220 */ /* 0x040fe80000410000 */
[----:B------:R-:W-:Y:S02]  /*ad00*/  FMUL.FTZ R85, R100, R85 ;  /* 0x0000005564557220 */ /* 0x000fe40000410000 */
[C---:B------:R-:W-:Y:S02]  /*ad10*/  FMUL.FTZ R86, R0.reuse, R86 ;  /* 0x0000005600567220 */ /* 0x040fe40000410000 */
[----:B------:R-:W-:Y:S02]  /*ad20*/  FMUL.FTZ R87, R0, R87 ;  /* 0x0000005700577220 */ /* 0x000fe40000410000 */
[C---:B------:R-:W-:Y:S02]  /*ad30*/  FMUL.FTZ R96, R100.reuse, R96 ;  /* 0x0000006064607220 */ /* 0x040fe40000410000 */
[----:B------:R-:W-:Y:S02]  /*ad40*/  FMUL.FTZ R97, R100, R97 ;  /* 0x0000006164617220 */ /* 0x000fe40000410000 */
[----:B------:R-:W-:Y:S02]  /*ad50*/  FADD.FTZ R100, R134, R106 ;  /* 0x0000006a86647221 */ /* 0x000fe40000010000 */
[C---:B------:R-:W-:Y:S01]  /*ad60*/  FMUL.FTZ R98, R0.reuse, R98 ;  /* 0x0000006200627220 */ /* 0x040fe20000410000 */
[----:B------:R-:W2:Y:S01]  /*ad70*/  MUFU.EX2 R106, R204 ;  /* 0x000000cc006a7308 */ /* 0x000ea20000000800 */
[----:B------:R-:W-:Y:S02]  /*ad80*/  FMUL.FTZ R99, R0, R99 ;  /* 0x0000006300637220 */ /* 0x000fe40000410000 */
[----:B------:R-:W-:Y:S02]  /*ad90*/  FADD.FTZ R0, R212, R105 ;  /* 0x00000069d4007221 */ /* 0x000fe40000010000 */
[----:B------:R-:W-:Y:S02]  /*ada0*/  FADD.FTZ R105, R135, R100 ;  /* 0x0000006487697221 */ /* 0x000fe40000010000 */
[----:B------:R-:W-:Y:S02]  /*adb0*/  FADD.FTZ R3, R222, R3 ;  /* 0x00000003de037221 */ /* 0x000fe40000010000 */
[----:B------:R-:W-:Y:S02]  /*adc0*/  FADD.FTZ R2, R220, R2 ;  /* 0x00000002dc027221 */ /* 0x000fe40000010000 */
[----:B------:R-:W-:Y:S02]  /*add0*/  FADD.FTZ R100, R223, R3 ;  /* 0x00000003df647221 */ /* 0x000fe40000010000 */
[----:B------:R-:W-:Y:S02]  /*ade0*/  FADD.FTZ R3, R214, R2 ;  /* 0x00000002d6037221 */ /* 0x000fe40000010000 */
[----:B------:R-:W-:Y:S01]  /*adf0*/  FADD.FTZ R100, R130, R100 ;  /* 0x0000006482647221 */ /* 0x000fe20000010000 */
[-C--:B-1----:R-:W-:Y:S03]  /*ae00*/  HMMA.16816.F32.BF16 R52, R108, R116.reuse, R52 ;  /* 0x000000746c34723c */ /* 0x082fe60000041834 */
[----:B------:R-:W-:Y:S02]  /*ae10*/  FADD.FTZ R3, R129, R3 ;  /* 0x0000000381037221 */ /* 0x000fe40000010000 */
[----:B------:R-:W-:Y:S02]  /*ae20*/  FADD.FTZ R100, R133, R100 ;  /* 0x0000006485647221 */ /* 0x000fe40000010000 */
[----:B------:R-:W-:Y:S01]  /*ae30*/  FADD.FTZ R3, R132, R3 ;  /* 0x0000000384037221 */ /* 0x000fe20000010000 */
[C---:B------:R-:W-:Y:S04]  /*ae40*/  HMMA.16816.F32.BF16 R56, R112.reuse, R116, R56 ;  /* 0x000000747038723c */ /* 0x040fe80000041838 */
[----:B--2---:R-:W-:Y:S01]  /*ae50*/  F2FP.BF16.PACK_AB R163, R106, R164 ;  /* 0x000000a46aa3723e */ /* 0x004fe200000010ff */
[----:B------:R-:W-:Y:S02]  /*ae60*/  FADD.FTZ R2, R213, R0 ;  /* 0x00000000d5027221 */ /* 0x000fe40000010000 */
[----:B------:R-:W-:Y:S01]  /*ae70*/  FADD.FTZ R0, R231, R105 ;  /* 0x00000069e7007221 */ /* 0x000fe20000010000 */
[-C--:B------:R-:W-:Y:S04]  /*ae80*/  HMMA.16816.F32.BF16 R60, R112, R118.reuse, R60 ;  /* 0x00000076703c723c */ /* 0x080fe8000004183c */
[----:B------:R-:W-:Y:S01]  /*ae90*/  FADD.FTZ R2, R128, R2 ;  /* 0x0000000280027221 */ /* 0x000fe20000010000 */
[----:B------:R-:W-:Y:S01]  /*aea0*/  MOV R105, R104 ;  /* 0x0000006800697202 */ /* 0x000fe20000000f00 */
[----:B------:R-:W-:Y:S02]  /*aeb0*/  FADD.FTZ R0, R107, R0 ;  /* 0x000000006b007221 */ /* 0x000fe40000010000 */
[C---:B------:R-:W-:Y:S01]  /*aec0*/  HMMA.16816.F32.BF16 R64, R108.reuse, R118, R64 ;  /* 0x000000766c40723c */ /* 0x040fe20000041840 */
[----:B------:R-:W1:Y:S03]  /*aed0*/  LDSM.16.MT88.4 R116, [R185+0x1800] ;  /* 0x00180000b974783b */ /* 0x000e660000004200 */
[----:B------:R-:W-:Y:S02]  /*aee0*/  FADD.FTZ R2, R131, R2 ;  /* 0x0000000283027221 */ /* 0x000fe40000010000 */
[----:B------:R-:W-:Y:S02]  /*aef0*/  FADD.FTZ R0, R221, R0 ;  /* 0x00000000dd007221 */ /* 0x000fe40000010000 */
[----:B------:R-:W-:Y:S04]  /*af00*/  FADD.FTZ R3, R227, R3 ;  /* 0x00000003e3037221 */ /* 0x000fe80000010000 */
[----:B------:R-:W-:Y:S02]  /*af10*/  FADD.FTZ R2, R224, R2 ;  /* 0x00000002e0027221 */ /* 0x000fe40000010000 */
[----:B------:R-:W-:Y:S01]  /*af20*/  FADD.FTZ R0, R219, R0 ;  /* 0x00000000db007221 */ /* 0x000fe20000010000 */
        /* <DEDUP_REMOVED lines=8> */
[-C--:B------:R-:W-:Y:S01]  /*afb0*/  HMMA.16816.F32.BF16 R92, R112, R118.reuse, R92 ;  /* 0x00000076705c723c */ /* 0x080fe2000004185c */
[----:B------:R-:W1:Y:S03]  /*afc0*/  LDSM.16.MT88.4 R112, [R185+0x400] ;  /* 0x00040000b970783b */ /* 0x000e660000004200 */
[----:B------:R-:W-:Y:S02]  /*afd0*/  F2FP.BF16.PACK_AB R117, R221, R107 ;  /* 0x0000006bdd75723e */ /* 0x000fe400000010ff */
[----:B------:R-:W-:Y:S02]  /*afe0*/  MOV R107, R102 ;  /* 0x00000066006b7202 */ /* 0x000fe40000000f00 */
[----:B------:R-:W-:Y:S07]  /*aff0*/  HMMA.16816.F32.BF16 R96, R108, R118, R96 ;  /* 0x000000766c60723c */ /* 0x000fee0000041860 */
[----:B------:R-:W-:Y:S02]  /*b000*/  F2FP.BF16.PACK_AB R108, R133, R130 ;  /* 0x00000082856c723e */ /* 0x000fe400000010ff */
[----:B------:R-:W-:Y:S03]  /*b010*/  F2FP.BF16.PACK_AB R109, R132, R129 ;  /* 0x00000081846d723e */ /* 0x000fe600000010ff */
[----:B------:R-:W-:Y:S02]  /*b020*/  F2FP.BF16.PACK_AB R110, R229, R225 ;  /* 0x000000e1e56e723e */ /* 0x000fe400000010ff */
[----:B------:R-:W-:Y:S02]  /*b030*/  F2FP.BF16.PACK_AB R111, R228, R227 ;  /* 0x000000e3e46f723e */ /* 0x000fe400000010ff */
[----:B------:R-:W-:Y:S02]  /*b040*/  F2FP.BF16.PACK_AB R118, R226, R224 ;  /* 0x000000e0e276723e */ /* 0x000fe400000010ff */
[----:B------:R-:W-:Y:S03]  /*b050*/  F2FP.BF16.PACK_AB R119, R215, R219 ;  /* 0x000000dbd777723e */ /* 0x000fe600000010ff */
[-C--:B-1----:R-:W-:Y:S08]  /*b060*/  HMMA.16816.F32.BF16 R4, R108, R112.reuse, R4 ;  /* 0x000000706c04723c */ /* 0x082ff00000041804 */
[C---:B------:R-:W-:Y:S08]  /*b070*/  HMMA.16816.F32.BF16 R8, R116.reuse, R112, R8 ;  /* 0x000000707408723c */ /* 0x040ff00000041808 */
[-C--:B------:R-:W-:Y:S08]  /*b080*/  HMMA.16816.F32.BF16 R12, R116, R114.reuse, R12 ;  /* 0x00000072740c723c */ /* 0x080ff0000004180c */
[C---:B------:R-:W-:Y:S01]  /*b090*/  HMMA.16816.F32.BF16 R16, R108.reuse, R114, R16 ;  /* 0x000000726c10723c */ /* 0x040fe20000041810 */
[----:B------:R-:W1:Y:S07]  /*b0a0*/  LDSM.16.MT88.4 R112, [R186+0x1000] ;  /* 0x00100000ba70783b */ /* 0x000e6e0000004200 */
[-C--:B------:R-:W-:Y:S08]  /*b0b0*/  HMMA.16816.F32.BF16 R20, R108, R120.reuse, R20 ;  /* 0x000000786c14723c */ /* 0x080ff00000041814 */
[C---:B------:R-:W-:Y:S08]  /*b0c0*/  HMMA.16816.F32.BF16 R24, R116.reuse, R120, R24 ;  /* 0x000000787418723c */ /* 0x040ff00000041818 */
[-C--:B------:R-:W-:Y:S08]  /*b0d0*/  HMMA.16816.F32.BF16 R28, R116, R122.reuse, R28 ;  /* 0x0000007a741c723c */ /* 0x080ff0000004181c */
[C---:B------:R-:W-:Y:S01]  /*b0e0*/  HMMA.16816.F32.BF16 R32, R108.reuse, R122, R32 ;  /* 0x0000007a6c20723c */ /* 0x040fe20000041820 */
[----:B------:R-:W2:Y:S07]  /*b0f0*/  LDSM.16.MT88.4 R120, [R185+0x1c00] ;  /* 0x001c0000b978783b */ /* 0x000eae0000004200 */
[-C--:B------:R-:W-:Y:S08]  /*b100*/  HMMA.16816.F32.BF16 R36, R108, R124.reuse, R36 ;  /* 0x0000007c6c24723c */ /* 0x080ff00000041824 */
[C---:B------:R-:W-:Y:S08]  /*b110*/  HMMA.16816.F32.BF16 R40, R116.reuse, R124, R40 ;  /* 0x0000007c7428723c */ /* 0x040ff00000041828 */
[-C--:B------:R-:W-:Y:S08]  /*b120*/  HMMA.16816.F32.BF16 R44, R116, R126.reuse, R44 ;  /* 0x0000007e742c723c */ /* 0x080ff0000004182c */
[C---:B------:R-:W-:Y:S01]  /*b130*/  HMMA.16816.F32.BF16 R48, R108.reuse, R126, R48 ;  /* 0x0000007e6c30723c */ /* 0x040fe20000041830 */
[----:B------:R-:W3:Y:S07]  /*b140*/  LDSM.16.MT88.4 R124, [R186+0x1c00] ;  /* 0x001c0000ba7c783b */ /* 0x000eee0000004200 */
        /* <DEDUP_REMOVED lines=8> */
[-C--:B---3--:R-:W-:Y:S08]  /*b1d0*/  HMMA.16816.F32.BF16 R84, R108, R124.reuse, R84 ;  /* 0x0000007c6c54723c */ /* 0x088ff00000041854 */
[C---:B------:R-:W-:Y:S08]  /*b1e0*/  HMMA.16816.F32.BF16 R88, R116.reuse, R124, R88 ;  /* 0x0000007c7458723c */ /* 0x040ff00000041858 */
[-C--:B------:R-:W-:Y:S08]  /*b1f0*/  HMMA.16816.F32.BF16 R92, R116, R126.reuse, R92 ;  /* 0x0000007e745c723c */ /* 0x080ff0000004185c */
[----:B------:R-:W-:Y:S07]  /*b200*/  HMMA.16816.F32.BF16 R96, R108, R126, R96 ;  /* 0x0000007e6c60723c */ /* 0x000fee0000041860 */
[----:B------:R-:W-:Y:S02]  /*b210*/  F2FP.BF16.PACK_AB R108, R176, R172 ;  /* 0x000000acb06c723e */ /* 0x000fe400000010ff */
[----:B------:R-:W-:Y:S03]  /*b220*/  F2FP.BF16.PACK_AB R109, R175, R171 ;  /* 0x000000abaf6d723e */ /* 0x000fe600000010ff */
[----:B------:R-:W-:Y:S02]  /*b230*/  F2FP.BF16.PACK_AB R110, R206, R181 ;  /* 0x000000b5ce6e723e */ /* 0x000fe400000010ff */
[----:B------:R-:W-:Y:S07]  /*b240*/  F2FP.BF16.PACK_AB R111, R183, R180 ;  /* 0x000000b4b76f723e */ /* 0x000fee00000010ff */
[-C--:B------:R-:W-:Y:S01]  /*b250*/  HMMA.16816.F32.BF16 R136, R108, R140.reuse, R4 ;  /* 0x0000008c6c88723c */ /* 0x080fe20000041804 */
[----:B------:R-:W1:Y:S07]  /*b260*/  LDSM.16.MT88.4 R4, [R186+0x1400] ;  /* 0x00140000ba04783b */ /* 0x000e6e0000004200 */
[C---:B------:R-:W-:Y:S01]  /*b270*/  HMMA.16816.F32.BF16 R132, R160.reuse, R140, R8 ;  /* 0x0000008ca084723c */ /* 0x040fe20000041808 */
[----:B------:R-:W2:Y:S07]  /*b280*/  LDSM.16.MT88.4 R8, [R185+0x2000] ;  /* 0x00200000b908783b */ /* 0x000eae0000004200 */
[-C--:B------:R-:W-:Y:S01]  /*b290*/  HMMA.16816.F32.BF16 R128, R160, R142.reuse, R12 ;  /* 0x0000008ea080723c */ /* 0x080fe2000004180c */
[----:B------:R-:W3:Y:S07]  /*b2a0*/  LDSM.16.MT88.4 R12, [R186+0x2000] ;  /* 0x00200000ba0c783b */ /* 0x000eee0000004200 */
        /* <DEDUP_REMOVED lines=39> */
[----:B------:R-:W-:Y:S04]  /*b520*/  HMMA.16816.F32.BF16 R96, R108, R14, R96 ;  /* 0x0000000e6c60723c */ /* 0x000fe80000041860 */
[----:B------:R-:W-:Y:S02]  /*b530*/  FADD.FTZ R213, R167, R2 ;  /* 0x00000002a7d57221 */ /* 0x000fe40000010000 */
[----:B------:R-:W-:Y:S01]  /*b540*/  FADD.FTZ R214, R106, R0 ;  /* 0x000000006ad67221 */ /* 0x000fe20000010000 */
[----:B------:R-:W-:Y:S02]  /*b550*/  MOV R106, R103 ;  /* 0x00000067006a7202 */ /* 0x000fe40000000f00 */
[----:B------:R-:W-:Y:S01]  /*b560*/  MOV R108, R101 ;  /* 0x00000065006c7202 */ /* 0x000fe20000000f00 */
[----:B------:R-:W-:-:S05]  /*b570*/  @P0 BRA `(.L_x_654) ;  /* 0xffffbcb000000947 */ /* 0x000fca000383ffff */
.L_x_621:
[----:B------:R-:W-:Y:S01]  /*b580*/  IMAD.MOV.U32 R0, RZ, RZ, c[0x0][0x2c4] ;  /* 0x0000b100ff007624 */ /* 0x000fe200078e00ff */
[----:B------:R-:W-:Y:S01]  /*b590*/  IADD3 R2, R232, 0x1, -R230 ;  /* 0x00000001e8027810 */ /* 0x000fe20007ffe8e6 */
[----:B------:R-:W-:-:S03]  /*b5a0*/  IMAD.MOV.U32 R4, RZ, RZ, c[0x0][0x32c] ;  /* 0x0000cb00ff047624 */ /* 0x000fc600078e00ff */
[----:B------:R-:W-:Y:S02]  /*b5b0*/  ISETP.NE.AND P1, PT, R0, 0x1, PT ;  /* 0x000000010000780c */ /* 0x000fe40003f25270 */
[----:B------:R-:W-:Y:S02]  /*b5c0*/  IADD3 R0, R252, 0x7f, RZ ;  /* 0x0000007ffc007810 */ /* 0x000fe40007ffe0ff */
[----:B------:R-:W-:-:S09]  /*b5d0*/  ISETP.GE.AND P0, PT, R4, 0x1, PT ;  /* 0x000000010400780c */ /* 0x000fd20003f06270 */
[----:B------:R-:W-:-:S05]  /*b5e0*/  @P1 IMAD.HI.U32 R3, R0, c[0x0][0x2c8], RZ ;  /* 0x0000b20000031a27 */ /* 0x000fca00078e00ff */
[----:B------:R-:W-:-:S05]  /*b5f0*/  @P1 SHF.R.U32.HI R0, RZ, c[0x0][0x2cc], R3 ;  /* 0x0000b300ff001a19 */ /* 0x000fca0000011603 */
[----:B------:R-:W-:-:S05]  /*b600*/  IMAD.IADD R0, R2, 0x1, R0 ;  /* 0x0000000102007824 */ /* 0x000fca00078e0200 */
[----:B------:R-:W-:Y:S01]  /*b610*/  IADD3 R2, R0, -c[0x0][0x324], RZ ;  /* 0x8000c90000027a10 */ /* 0x000fe20007ffe0ff */
[----:B------:R-:W-:Y:S05]  /*b620*/  @!P0 BRA `(.L_x_655) ;  /* 0x0000011000008947 */ /* 0x000fea0003800000 */
[----:B------:R-:W-:Y:S01]  /*b630*/  ISETP.GT.AND P0, PT, R0, -0x1, PT ;  /* 0xffffffff0000780c */ /* 0x000fe20003f04270 */
[----:B------:R-:W-:-:S12]  /*b640*/  BSSY B0, `(.L_x_656) ;  /* 0x000000d000007945 */ /* 0x000fd80003800000 */
        /* <DEDUP_REMOVED lines=8> */
.L_x_657:
[----:B------:R-:W-:-:S04]  /*b6d0*/  MOV R3, 0x1 ;  /* 0x0000000100037802 */ /* 0x000fc80000000f00 */
[----:B------:R-:W-:-:S13]  /*b6e0*/  ISETP.NE.AND P0, PT, R3, c[0x0][0x32c], PT ;  /* 0x0000cb0003007a0c */ /* 0x000fda0003f05270 */
[----:B------:R-:W-:-:S05]  /*b6f0*/  @P0 IMAD.HI.U32 R3, R0, c[0x0][0x330], RZ ;  /* 0x0000cc0000030a27 */ /* 0x000fca00078e00ff */
[----:B------:R-:W-:Y:S02]  /*b700*/  @P0 SHF.R.U32.HI R0, RZ, c[0x0][0x334], R3 ;  /* 0x0000cd00ff000a19 */ /* 0x000fe40000011603 */
.L_x_658:
[----:B------:R-:W-:Y:S05]  /*b710*/  BSYNC B0 ;  /* 0x0000000000007941 */ /* 0x000fea0003800000 */
.L_x_656:
[----:B------:R-:W-:-:S05]  /*b720*/  IMAD R0, R0, c[0x0][0x32c], RZ ;  /* 0x0000cb0000007a24 */ /* 0x000fca00078e02ff */
[----:B------:R-:W-:-:S04]  /*b730*/  IMNMX R2, R2, R0, !PT ;  /* 0x0000000002027217 */ /* 0x000fc80007800200 */
.L_x_655:
[----:B------:R-:W-:-:S05]  /*b740*/  IADD3 R2, R2, 0x2f, RZ ;  /* 0x0000002f02027810 */ /* 0x000fca0007ffe0ff */
[----:B------:R-:W-:-:S05]  /*b750*/  IMAD.HI R2, R2, 0x2aaaaaab, RZ ;  /* 0x2aaaaaab02027827 */ /* 0x000fca00078e02ff */
[----:B------:R-:W-:-:S04]  /*b760*/  SHF.R.U32.HI R0, RZ, 0x1f, R2 ;  /* 0x0000001fff007819 */ /* 0x000fc80000011602 */
[----:B------:R-:W-:-:S04]  /*b770*/  LEA.HI.SX32 R0, R2, R0, 0x1d ;  /* 0x0000000002007211 */ /* 0x000fc800078feaff */
[----:B------:R-:W-:-:S04]  /*b780*/  IMNMX R231, R239, R0, !PT ;  /* 0x00000000efe77217 */ /* 0x000fc80007800200 */
[----:B------:R-:W-:-:S13]  /*b790*/  ISETP.GE.AND P0, PT, R201, R231, PT ;  /* 0x000000e7c900720c */ /* 0x000fda0003f06270 */
[----:B------:R-:W-:Y:S05]  /*b7a0*/  @!P0 BRA `(.L_x_659) ;  /* 0x00002bd000008947 */ /* 0x000fea0003800000 */
.L_x_672:
[----:B------:R-:W-:Y:S04]  /*b7b0*/  DEPBAR.LE SB0, 0x0 ;  /* 0x000080000000791a */ /* 0x000fe80000000000 */
[----:B------:R-:W-:Y:S01]  /*b7c0*/  WARPSYNC 0xffffffff ;  /* 0xffffffff00007948 */ /* 0x000fe20003800000 */
[----:B------:R-:W-:Y:S01]  /*b7d0*/  BAR.SYNC.DEFER_BLOCKING 0x0 ;  /* 0x0000000000007b1d */ /* 0x000fe20000010000 */
[----:B------:R-:W-:Y:S01]  /*b7e0*/  ISETP.GT.AND P0, PT, R239, R201, PT ;  /* 0x000000c9ef00720c */ /* 0x000fe20003f04270 */
[----:B------:R-:W-:Y:S01]  /*b7f0*/  IMAD.MOV.U32 R107, RZ, RZ, R104 ;  /* 0x000000ffff6b7224 */ /* 0x000fe200078e0068 */
[----:B------:R-:W-:Y:S01]  /*b800*/  MOV R108, R103 ;  /* 0x00000067006c7202 */ /* 0x000fe20000000f00 */
[----:B------:R-:W-:Y:S02]  /*b810*/  IMAD.MOV.U32 R106, RZ, RZ, R102 ;  /* 0x000000ffff6a7224 */ /* 0x000fe400078e0066 */
        /* <DEDUP_REMOVED lines=27> */
.L_x_808:
[----:B------:R-:W-:-:S05]  /*b9d0*/  BRA.DIV ~URZ, `(.L_x_663) ;  /* 0x0000d9027f007947 */ /* 0x000fca000b800000 */
[----:B------:R4:W3:Y:S02]  /*b9e0*/  SHFL.IDX PT, R0, R10, RZ, 0x1c1f ;  /* 0x001c1fff0a007589 */ /* 0x0008e400000e0000 */
.L_x_809:
        /* <DEDUP_REMOVED lines=24> */
.L_x_810:
        /* <DEDUP_REMOVED lines=15> */
.L_x_661:
[----:B------:R-:W-:Y:S05]  /*bc60*/  BSYNC B0 ;  /* 0x0000000000007941 */ /* 0x000fea0003800000 */
.L_x_660:
        /* <DEDUP_REMOVED lines=102> */
[----:B------:R-:W-:Y:S01]  /*c2d0*/  IMAD R2, R201, 0x30, R242 ;  /* 0x00000030c9027824 */ /* 0x000fe200078e02f2 */
[----:B------:R-:W-:Y:S01]  /*c2e0*/  IADD3 R105, -R241, 0x30, RZ ;  /* 0x00000030f1697810 */ /* 0x000fe20007ffe1ff */
[----:B------:R-:W-:Y:S01]  /*c2f0*/  IMAD.MOV.U32 R200, RZ, RZ, RZ ;  /* 0x000000ffffc87224 */ /* 0x000fe200078e00ff */
[----:B------:R-:W-:Y:S02]  /*c300*/  ISETP.NE.AND P2, PT, R0, 0x1, PT ;  /* 0x000000010000780c */ /* 0x000fe40003f45270 */
[----:B------:R-:W-:Y:S05]  /*c310*/  IADD3 R2, R2, -0x30, R240 ;  /* 0xffffffd002027810 */ /* 0x000fea0007ffe0f0 */
[----:B------:R-:W-:Y:S06]  /*c320*/  IMAD.MOV.U32 R0, RZ, RZ, R2 ;  /* 0x000000ffff007224 */ /* 0x000fec00078e0002 */
[----:B------:R-:W-:Y:S05]  /*c330*/  @P2 IMAD.HI.U32 R3, R2, c[0x0][0x2bc], RZ ;  /* 0x0000af0002032a27 */ /* 0x000fea00078e00ff */
[----:B------:R-:W-:Y:S04]  /*c340*/  @P2 SHF.R.U32.HI R0, RZ, c[0x0][0x2c0], R3 ;  /* 0x0000b000ff002a19 */ /* 0x000fe80000011603 */
[C---:B------:R-:W-:Y:S01]  /*c350*/  @!P1 IADD3 R3, P0, R0.reuse, R246, RZ ;  /* 0x000000f600039210 */ /* 0x040fe20007f1e0ff */
[----:B------:R-:W-:Y:S03]  /*c360*/  IMAD.MOV R100, RZ, RZ, -R0 ;  /* 0x000000ffff647224 */ /* 0x000fe600078e0a00 */
[----:B------:R-:W-:Y:S01]  /*c370*/  @!P1 LEA.HI.X.SX32 R0, R0, R250, 0x1, P0 ;  /* 0x000000fa00009211 */ /* 0x000fe200000f0eff */
        /* <DEDUP_REMOVED lines=12> */
[----:B------:R-:W-:Y:S03]  /*c440*/  IADD3 R0, P0, R244, R2, RZ ;  /* 0x00000002f4007210 */ /* 0x000fe60007f1e0ff */
[----:B------:R-:W-:Y:S05]  /*c450*/  IMAD R100, R200, c[0x0][0x1f4], R100 ;  /* 0x00007d00c8647a24 */ /* 0x000fea00078e0264 */
[----:B------:R-:W-:Y:S02]  /*c460*/  IADD3.X R2, R243, R3, R100, P0, !PT ;  /* 0x00000003f3027210 */ /* 0x000fe400007fe464 */
[C---:B------:R-:W-:Y:S04]  /*c470*/  LEA R111, P0, R0.reuse, c[0x0][0x1c8], 0x1 ;  /* 0x00007200006f7a11 */ /* 0x040fe800078008ff */
[----:B------:R-:W-:Y:S02]  /*c480*/  LEA.HI.X R110, R0, c[0x0][0x1cc], R2, 0x1, P0 ;  /* 0x00007300006e7a11 */ /* 0x000fe400000f0c02 */
[----:B------:R-:W-:Y:S01]  /*c490*/  ISETP.GE.AND P0, PT, R105, 0x1, PT ;  /* 0x000000016900780c */ /* 0x000fe20003f06270 */
[----:B------:R-:W-:-:S10]  /*c4a0*/  BRA.DIV ~URZ, `(.L_x_667) ;  /* 0x0000cf727f007947 */ /* 0x000fd4000b800000 */
[----:B------:R1:W2:Y:S02]  /*c4b0*/  SHFL.IDX PT, R100, R110, RZ, 0x1c1f ;  /* 0x001c1fff6e647589 */ /* 0x0002a400000e0000 */
.L_x_811:
[----:B------:R-:W-:-:S05]  /*c4c0*/  BRA.DIV ~URZ, `(.L_x_668) ;  /* 0x0000cfc27f007947 */ /* 0x000fca000b800000 */
[----:B------:R3:W4:Y:S02]  /*c4d0*/  SHFL.IDX PT, R0, R111, RZ, 0x1c1f ;  /* 0x001c1fff6f007589 */ /* 0x00072400000e0000 */
.L_x_812:
        /* <DEDUP_REMOVED lines=25> */
.L_x_813:
[----:B--2---:R-:W-:Y:S02]  /*c670*/  IMAD.SHL.U32 R2, R203, 0x2, RZ ;  /* 0x00000002cb027824 */ /* 0x004fe400078e00ff */
[----:B------:R-:W-:Y:S03]  /*c680*/  IMAD.SHL.U32 R105, R237, 0x2, RZ ;  /* 0x00000002ed697824 */ /* 0x000fe600078e00ff */
[----:B------:R-:W-:Y:S05]  /*c690*/  @P0 IADD3 R2, P1, R0, R2, RZ ;  /* 0x0000000200020210 */ /* 0x000fea0007f3e0ff */
[----:B-1----:R-:W-:Y:S01]  /*c6a0*/  @P0 IMAD.X R3, R100, 0x1, R218, P1 ;  /* 0x0000000164030824 */ /* 0x002fe200008e06da */
[----:B------:R-:W-:Y:S11]  /*c6b0*/  @P0 ISETP.GE.AND P1, PT, R203, c[0x0][0x1d4], PT ;  /* 0x00007500cb000a0c */ /* 0x000ff60003f26270 */
[----:B------:R-:W-:Y:S02]  /*c6c0*/  @!UPT UIADD3 URZ, URZ, URZ, URZ ;  /* 0x0000003f3f3ff290 */ /* 0x000fe4000fffe03f */
[----:B------:R-:W-:Y:S01]  /*c6d0*/  @!PT LDS RZ, [RZ] ;  /* 0x00000000fffff984 */ /* 0x000fe20000000800 */
[----:B------:R-:W-:Y:S01]  /*c6e0*/  @!PT LDS RZ, [RZ] ;  /* 0x00000000fffff984 */ /* 0x000fe20000000800 */
[----:B------:R-:W-:Y:S01]  /*c6f0*/  @!PT LDS RZ, [RZ] ;  /* 0x00000000fffff984 */ /* 0x000fe20000000800 */
[----:B------:R1:W-:Y:S02]  /*c700*/  @P0 LDGSTS.E.BYPASS.LTC128B.128 [R199+0x4480], [R2.64], !P1 ;  /* 0x0448000002c70fae */ /* 0x0003e4000c901d46 */
[----:B-1----:R-:W-:Y:S01]  /*c710*/  @P0 IADD3 R2, P1, R0, R105, RZ ;  /* 0x0000006900020210 */ /* 0x002fe20007f3e0ff */
[----:B------:R-:W-:Y:S04]  /*c720*/  IMAD.SHL.U32 R105, R238, 0x2, RZ ;  /* 0x00000002ee697824 */ /* 0x000fe800078e00ff */
[----:B------:R-:W-:Y:S01]  /*c730*/  @P0 IMAD.X R3, R100, 0x1, R216, P1 ;  /* 0x0000000164030824 */ /* 0x000fe200008e06d8 */
[----:B------:R-:W-:Y:S11]  /*c740*/  @P0 ISETP.GE.AND P1, PT, R237, c[0x0][0x1d4], PT ;  /* 0x00007500ed000a0c */ /* 0x000ff60003f26270 */
[----:B------:R-:W-:Y:S02]  /*c750*/  @!UPT UIADD3 URZ, URZ, URZ, URZ ;  /* 0x0000003f3f3ff290 */ /* 0x000fe4000fffe03f */
[----:B------:R1:W-:Y:S02]  /*c760*/  @P0 LDGSTS.E.BYPASS.LTC128B.128 [R199+0x5080], [R2.64], !P1 ;  /* 0x0508000002c70fae */ /* 0x0003e4000c901d46 */
[----:B-1----:R-:W-:Y:S05]  /*c770*/  @P0 IADD3 R2, P1, R0, R105, RZ ;  /* 0x0000006900020210 */ /* 0x002fea0007f3e0ff */
[----:B------:R-:W-:Y:S01]  /*c780*/  @P0 IMAD.X R3, R100, 0x1, R217, P1 ;  /* 0x0000000164030824 */ /* 0x000fe200008e06d9 */
[----:B------:R-:W-:Y:S11]  /*c790*/  @P0 ISETP.GE.AND P1, PT, R238, c[0x0][0x1d4], PT ;  /* 0x00007500ee000a0c */ /* 0x000ff60003f26270 */
[----:B------:R-:W-:Y:S02]  /*c7a0*/  @!UPT UIADD3 URZ, URZ, URZ, URZ ;  /* 0x0000003f3f3ff290 */ /* 0x000fe4000fffe03f */
[----:B------:R1:W-:Y:S02]  /*c7b0*/  @P0 LDGSTS.E.BYPASS.LTC128B.128 [R199+0x5c80], [R2.64], !P1 ;  /* 0x05c8000002c70fae */ /* 0x0003e4000c901d46 */
.L_x_666:
[----:B------:R-:W-:Y:S05]  /*c7c0*/  BSYNC B0 ;  /* 0x0000000000007941 */ /* 0x000fea0003800000 */
.L_x_665:
        /* <DEDUP_REMOVED lines=51> */
.L_x_814:
        /* <DEDUP_REMOVED lines=15> */
.L_x_815:
[----:B--2---:R-:W-:Y:S01]  /*cbf0*/  FMNMX.FTZ R105, R0, R100, !PT ;  /* 0x0000006400697209 */ /* 0x004fe20007810000 */
[----:B------:R-:W-:Y:S01]  /*cc00*/  FMUL.FTZ R0, R104, c[0x0][0x2d0] ;  /* 0x0000b40068007a20 */ /* 0x000fe20000410000 */
[----:B------:R-:W-:Y:S01]  /*cc10*/  WARPSYNC 0xffffffff ;  /* 0xffffffff00007948 */ /* 0x000fe20003800000 */
[----:B------:R-:W-:Y:S01]  /*cc20*/  FMUL.FTZ R3, R103, c[0x0][0x2d0] ;  /* 0x0000b40067037a20 */ /* 0x000fe20000410000 */
[----:B------:R-:W-:Y:S01]  /*cc30*/  ISETP.GT.AND P0, PT, R201, R231, PT ;  /* 0x000000e7c900720c */ /* 0x000fe20003f04270 */
        /* <DEDUP_REMOVED lines=14> */
[C---:B------:R-:W-:Y:S02]  /*cd20*/  FADD.FTZ R0, -R102.reuse, R106 ;  /* 0x0000006a66007221 */ /* 0x040fe40000010100 */
[----:B------:R-:W-:Y:S01]  /*cd30*/  FMUL.FTZ R4, R102, c[0x0][0x2d0] ;  /* 0x0000b40066047a20 */ /* 0x000fe20000410000 */
[----:B------:R-:W-:Y:S01]  /*cd40*/  MUFU.EX2 R219, R16 ;  /* 0x0000001000db7308 */ /* 0x000fe20000000800 */
[----:B------:R-:W-:Y:S02]  /*cd50*/  FMUL.FTZ R0, R0, c[0x0][0x2d0] ;  /* 0x0000b40000007a20 */ /* 0x000fe40000410000 */
[--C-:B------:R-:W-:Y:S02]  /*cd60*/  FFMA.FTZ R20, R18, c[0x0][0x2d0], -R3.reuse ;  /* 0x0000b40012147a23 */ /* 0x100fe40000010803 */
[--C-:B------:R-:W-:Y:S02]  /*cd70*/  FFMA.FTZ R168, R23, c[0x0][0x2d0], -R3.reuse ;  /* 0x0000b40017a87a23 */ /* 0x100fe40000010803 */
[--C-:B------:R-:W-:Y:S02]  /*cd80*/  FFMA.FTZ R205, R38, c[0x0][0x2d0], -R3.reuse ;  /* 0x0000b40026cd7a23 */ /* 0x100fe40000010803 */
[--C-:B------:R-:W-:Y:S01]  /*cd90*/  FFMA.FTZ R183, R39, c[0x0][0x2d0], -R3.reuse ;  /* 0x0000b40027b77a23 */ /* 0x100fe20000010803 */
[----:B------:R2:W-:Y:S01]  /*cda0*/  MUFU.EX2 R2, R0 ;  /* 0x0000000000027308 */ /* 0x0005e20000000800 */
        /* <DEDUP_REMOVED lines=9> */
[--C-:B------:R-:W-:Y:S02]  /*ce40*/  FFMA.FTZ R19, R12, c[0x0][0x2d0], -R4.reuse ;  /* 0x0000b4000c137a23 */ /* 0x100fe40000010804 */
[--C-:B------:R-:W-:Y:S01]  /*ce50*/  FFMA.FTZ R18, R13, c[0x0][0x2d0], -R4.reuse ;  /* 0x0000b4000d127a23 */ /* 0x100fe20000010804 */
[----:B------:R-:W-:Y:S01]  /*ce60*/  MUFU.EX2 R35, R6 ;  /* 0x0000000600237308 */ /* 0x000fe20000000800 */
[--C-:B------:R-:W-:Y:S02]  /*ce70*/  FFMA.FTZ R163, R24, c[0x0][0x2d0], -R4.reuse ;  /* 0x0000b40018a37a23 */ /* 0x100fe40000010804 */
[--C-:B------:R-:W-:Y:S02]  /*ce80*/  FFMA.FTZ R162, R25, c[0x0][0x2d0], -R4.reuse ;  /* 0x0000b40019a27a23 */ /* 0x100fe40000010804 */
[--C-:B--2---:R-:W-:Y:S02]  /*ce90*/  FFMA.FTZ R0, R8, c[0x0][0x2d0], -R4.reuse ;  /* 0x0000b40008007a23 */ /* 0x104fe40000010804 */
[--C-:B------:R-:W-:Y:S02]  /*cea0*/  FFMA.FTZ R161, R28, c[0x0][0x2d0], -R4.reuse ;  /* 0x0000b4001ca17a23 */ /* 0x100fe40000010804 */
[--C-:B------:R-:W-:Y:S01]  /*ceb0*/  FFMA.FTZ R160, R29, c[0x0][0x2d0], -R4.reuse ;  /* 0x0000b4001da07a23 */ /* 0x100fe20000010804 */
[----:B------:R2:W5:Y:S01]  /*cec0*/  MUFU.EX2 R36, R0 ;  /* 0x0000000000247308 */ /* 0x0005620000000800 */
[--C-:B------:R-:W-:Y:S02]  /*ced0*/  FFMA.FTZ R176, R40, c[0x0][0x2d0], -R4.reuse ;  /* 0x0000b40028b07a23 */ /* 0x100fe40000010804 */
[--C-:B------:R-:W-:Y:S02]  /*cee0*/  FFMA.FTZ R175, R41, c[0x0][0x2d0], -R4.reuse ;  /* 0x0000b40029af7a23 */ /* 0x100fe40000010804 */
[--C-:B------:R-:W-:Y:S02]  /*cef0*/  FFMA.FTZ R174, R44, c[0x0][0x2d0], -R4.reuse ;  /* 0x0000b4002cae7a23 */ /* 0x100fe40000010804 */
[----:B------:R-:W-:Y:S03]  /*cf00*/  FFMA.FTZ R178, R45, c[0x0][0x2d0], -R4 ;  /* 0x0000b4002db27a23 */ /* 0x000fe60000010804 */
[----:B------:R-:W1:Y:S10]  /*cf10*/  MUFU.EX2 R34, R7 ;  /* 0x0000000700227308 */ /* 0x000e740000000800 */
[----:B------:R-:W-:Y:S01]  /*cf20*/  MUFU.EX2 R212, R20 ;  /* 0x0000001400d47308 */ /* 0x000fe20000000800 */
[----:B--2---:R-:W-:Y:S04]  /*cf30*/  FADD.FTZ R0, -R104, R107 ;  /* 0x0000006b68007221 */ /* 0x004fe80000010100 */
[----:B------:R-:W-:Y:S05]  /*cf40*/  FMUL.FTZ R0, R0, c[0x0][0x2d0] ;  /* 0x0000b40000007a20 */ /* 0x000fea0000410000 */
[----:B------:R-:W2:Y:S10]  /*cf50*/  MUFU.EX2 R220, R17 ;  /* 0x0000001100dc7308 */ /* 0x000eb40000000800 */
[----:B-1----:R1:W-:Y:S10]  /*cf60*/  MUFU.EX2 R100, R0 ;  /* 0x0000000000647308 */ /* 0x0023f40000000800 */
        /* <DEDUP_REMOVED lines=8> */
[----:B-1----:R-:W-:Y:S02]  /*cff0*/  FFMA.FTZ R0, R9, c[0x0][0x2d0], -R4 ;  /* 0x0000b40009007a23 */ /* 0x002fe40000010804 */
[----:B------:R-:W-:Y:S07]  /*d000*/  FMUL.FTZ R4, R105, c[0x0][0x2d0] ;  /* 0x0000b40069047a20 */ /* 0x000fee0000410000 */
        /* <DEDUP_REMOVED lines=14> */
[----:B------:R-:W-:Y:S02]  /*d0f0*/  FFMA.FTZ R204, R47, c[0x0][0x2d0], -R4 ;  /* 0x0000b4002fcc7a23 */ /* 0x000fe40000010804 */
[----:B-1----:R-:W-:Y:S04]  /*d100*/  FADD.FTZ R0, -R105, R101 ;  /* 0x0000006569007221 */ /* 0x002fe80000010100 */
[----:B------:R-:W-:Y:S01]  /*d110*/  FMUL.FTZ R0, R0, c[0x0][0x2d0] ;  /* 0x0000b40000007a20 */ /* 0x000fe20000410000 */
        /* <DEDUP_REMOVED lines=12> */
[----:B------:R-:W1:Y:S10]  /*d1e0*/  MUFU.EX2 R165, R179 ;  /* 0x000000b300a57308 */ /* 0x000e740000000800 */
[----:B------:R-:W-:Y:S01]  /*d1f0*/  MUFU.EX2 R107, R204 ;  /* 0x000000cc006b7308 */ /* 0x000fe20000000800 */
[C---:B-----5:R-:W-:Y:S01]  /*d200*/  FFMA.FTZ R4, R2.reuse, R213, R36 ;  /* 0x000000d502047223 */ /* 0x060fe20000010024 */
[----:B------:R-:W-:Y:S01]  /*d210*/  F2FP.BF16.PACK_AB R108, R21, R22 ;  /* 0x00000016156c723e */ /* 0x000fe200000010ff */
[----:B------:R-:W-:Y:S01]  /*d220*/  FMUL.FTZ R24, R2, R124 ;  /* 0x0000007c02187220 */ /* 0x000fe20000410000 */
[----:B------:R-:W-:Y:S01]  /*d230*/  F2FP.BF16.PACK_AB R109, R34, R35 ;  /* 0x00000023226d723e */ /* 0x000fe200000010ff */
[----:B------:R-:W-:Y:S01]  /*d240*/  FMUL.FTZ R25, R2, R125 ;  /* 0x0000007d02197220 */ /* 0x000fe20000410000 */
[----:B--2-4-:R-:W-:Y:S01]  /*d250*/  F2FP.BF16.PACK_AB R110, R220, R219 ;  /* 0x000000dbdc6e723e */ /* 0x014fe200000010ff */
[C---:B------:R-:W-:Y:S02]  /*d260*/  FMUL.FTZ R28, R2.reuse, R120 ;  /* 0x00000078021c7220 */ /* 0x040fe40000410000 */
[C---:B------:R-:W-:Y:S01]  /*d270*/  FMUL.FTZ R29, R2.reuse, R121 ;  /* 0x00000079021d7220 */ /* 0x040fe20000410000 */
[----:B------:R-:W-:Y:S01]  /*d280*/  MUFU.EX2 R213, R18 ;  /* 0x0000001200d57308 */ /* 0x000fe20000000800 */
[C---:B------:R-:W-:Y:S02]  /*d290*/  FMUL.FTZ R40, R2.reuse, R116 ;  /* 0x0000007402287220 */ /* 0x040fe40000410000 */
[C---:B------:R-:W-:Y:S01]  /*d2a0*/  FMUL.FTZ R41, R2.reuse, R117 ;  /* 0x0000007502297220 */ /* 0x040fe20000410000 */
[----:B-1----:R-:W-:Y:S01]  /*d2b0*/  F2FP.BF16.PACK_AB R161, R165, R166 ;  /* 0x000000a6a5a1723e */ /* 0x002fe200000010ff */
[C---:B------:R-:W-:Y:S02]  /*d2c0*/  FMUL.FTZ R8, R2.reuse, R132 ;  /* 0x0000008402087220 */ /* 0x040fe40000410000 */
[C---:B------:R-:W-:Y:S02]  /*d2d0*/  FMUL.FTZ R9, R2.reuse, R133 ;  /* 0x0000008502097220 */ /* 0x040fe40000410000 */
[C---:B------:R-:W-:Y:S01]  /*d2e0*/  FMUL.FTZ R12, R2.reuse, R128 ;  /* 0x00000080020c7220 */ /* 0x040fe20000410000 */
[----:B------:R-:W-:Y:S01]  /*d2f0*/  MUFU.EX2 R133, R168 ;  /* 0x000000a800857308 */ /* 0x000fe20000000800 */
[C---:B------:R-:W-:Y:S02]  /*d300*/  FMUL.FTZ R13, R2.reuse, R129 ;  /* 0x00000081020d7220 */ /* 0x040fe40000410000 */
[C---:B------:R-:W-:Y:S01]  /*d310*/  FMUL.FTZ R44, R2.reuse, R112 ;  /* 0x00000070022c7220 */ /* 0x040fe20000410000 */
[----:B------:R-:W-:Y:S01]  /*d320*/  F2FP.BF16.PACK_AB R112, R33, R36 ;  /* 0x000000242170723e */ /* 0x000fe200000010ff */
[C---:B------:R-:W-:Y:S01]  /*d330*/  FMUL.FTZ R45, R2.reuse, R113 ;  /* 0x00000071022d7220 */ /* 0x040fe20000410000 */
[----:B------:R-:W-:Y:S01]  /*d340*/  LDSM.16.MT88.4 R36, [R186] ;  /* 0x00000000ba24783b */ /* 0x000fe20000004200 */
        /* <DEDUP_REMOVED lines=13> */
[----:B------:R-:W-:Y:S01]  /*d420*/  FMUL.FTZ R93, R2, R93 ;  /* 0x0000005d025d7220 */ /* 0x000fe20000410000 */
[----:B------:R-:W1:Y:S01]  /*d430*/  MUFU.EX2 R168, R176 ;  /* 0x000000b000a87308 */ /* 0x000e620000000800 */
[----:B------:R-:W-:Y:S02]  /*d440*/  FFMA.FTZ R2, R100, R221, R22 ;  /* 0x000000dd64027223 */ /* 0x000fe40000010016 */
[C---:B------:R-:W-:Y:S02]  /*d450*/  FFMA.FTZ R101, R0.reuse, R214, R17 ;  /* 0x000000d600657223 */ /* 0x040fe40000010011 */
[----:B------:R-:W-:Y:S02]  /*d460*/  FADD.FTZ R128, R21, R2 ;  /* 0x0000000215807221 */ /* 0x000fe40000010000 */
[----:B------:R-:W2:Y:S01]  /*d470*/  LDSM.16.MT88.4 R20, [R185] ;  /* 0x00000000b914783b */ /* 0x000ea20000004200 */
[C---:B------:R-:W-:Y:S02]  /*d480*/  FMUL.FTZ R11, R0.reuse, R135 ;  /* 0x00000087000b7220 */ /* 0x040fe40000410000 */
[----:B------:R-:W4:Y:S01]  /*d490*/  MUFU.EX2 R214, R32 ;  /* 0x0000002000d67308 */ /* 0x000f220000000800 */
[C---:B------:R-:W-:Y:S02]  /*d4a0*/  FMUL.FTZ R26, R0.reuse, R126 ;  /* 0x0000007e001a7220 */ /* 0x040fe40000410000 */
[C---:B------:R-:W-:Y:S02]  /*d4b0*/  FMUL.FTZ R27, R0.reuse, R127 ;  /* 0x0000007f001b7220 */ /* 0x040fe40000410000 */
[C---:B------:R-:W-:Y:S01]  /*d4c0*/  FMUL.FTZ R30, R0.reuse, R122 ;  /* 0x0000007a001e7220 */ /* 0x040fe20000410000 */
[----:B------:R-:W-:Y:S01]  /*d4d0*/  LDSM.16.MT88.4 R124, [R185+0x1000] ;  /* 0x00100000b97c783b */ /* 0x000fe20000004200 */
[C---:B------:R-:W-:Y:S02]  /*d4e0*/  FMUL.FTZ R31, R0.reuse, R123 ;  /* 0x0000007b001f7220 */ /* 0x040fe40000410000 */
[C---:B------:R-:W-:Y:S01]  /*d4f0*/  FMUL.FTZ R42, R0.reuse, R118 ;  /* 0x00000076002a7220 */ /* 0x040fe20000410000 */
[----:B------:R-:W5:Y:S01]  /*d500*/  MUFU.EX2 R135, R16 ;  /* 0x0000001000877308 */ /* 0x000f620000000800 */
[C---:B------:R-:W-:Y:S02]  /*d510*/  FMUL.FTZ R43, R0.reuse, R119 ;  /* 0x00000077002b7220 */ /* 0x040fe40000410000 */
[C---:B------:R-:W-:Y:S01]  /*d520*/  FMUL.FTZ R10, R0.reuse, R134 ;  /* 0x00000086000a7220 */ /* 0x040fe20000410000 */
[----:B------:R-:W3:Y:S01]  /*d530*/  LDSM.16.MT88.4 R116, [R185+0xc00] ;  /* 0x000c0000b974783b */ /* 0x000ee20000004200 */
[C---:B------:R-:W-:Y:S01]  /*d540*/  FMUL.FTZ R14, R0.reuse, R130 ;  /* 0x00000082000e7220 */ /* 0x040fe20000410000 */
[----:B-1----:R-:W-:Y:S01]  /*d550*/  F2FP.BF16.PACK_AB R160, R171, R168 ;  /* 0x000000a8aba0723e */ /* 0x002fe200000010ff */
[C---:B------:R-:W-:Y:S02]  /*d560*/  FMUL.FTZ R15, R0.reuse, R131 ;  /* 0x00000083000f7220 */ /* 0x040fe40000410000 */
[C---:B------:R-:W-:Y:S01]  /*d570*/  FMUL.FTZ R46, R0.reuse, R114 ;  /* 0x00000072002e7220 */ /* 0x040fe20000410000 */
[----:B------:R-:W-:Y:S01]  /*d580*/  F2FP.BF16.PACK_AB R114, R213, R211 ;  /* 0x000000d3d572723e */ /* 0x000fe200000010ff */
[C---:B------:R-:W-:Y:S01]  /*d590*/  FMUL.FTZ R47, R0.reuse, R115 ;  /* 0x00000073002f7220 */ /* 0x040fe20000410000 */
[----:B------:R-:W-:Y:S01]  /*d5a0*/  F2FP.BF16.PACK_AB R115, R229, R210 ;  /* 0x000000d2e573723e */ /* 0x000fe200000010ff */
[----:B------:R-:W-:Y:S01]  /*d5b0*/  FMUL.FTZ R58, R0, R58 ;  /* 0x0000003a003a7220 */ /* 0x000fe20000410000 */
[----:B---34-:R-:W-:Y:S01]  /*d5c0*/  F2FP.BF16.PACK_AB R111, R214, R212 ;  /* 0x000000d4d66f723e */ /* 0x018fe200000010ff */
[C---:B------:R-:W-:Y:S01]  /*d5d0*/  FMUL.FTZ R59, R0.reuse, R59 ;  /* 0x0000003b003b7220 */ /* 0x040fe20000410000 */
[----:B------:R-:W-:Y:S01]  /*d5e0*/  LDSM.16.MT88.4 R120, [R186+0x400] ;  /* 0x00040000ba78783b */ /* 0x000fe20000004200 */
[C---:B------:R-:W-:Y:S01]  /*d5f0*/  FMUL.FTZ R62, R0.reuse, R62 ;  /* 0x0000003e003e7220 */ /* 0x040fe20000410000 */
[----:B------:R-:W-:Y:S01]  /*d600*/  MUFU.EX2 R131, R173 ;  /* 0x000000ad00837308 */ /* 0x000fe20000000800 */
[C---:B------:R-:W-:Y:S02]  /*d610*/  FMUL.FTZ R63, R0.reuse, R63 ;  /* 0x0000003f003f7220 */ /* 0x040fe40000410000 */
[C---:B------:R-:W-:Y:S02]  /*d620*/  FMUL.FTZ R74, R0.reuse, R74 ;  /* 0x0000004a004a7220 */ /* 0x040fe40000410000 */
[C---:B------:R-:W-:Y:S01]  /*d630*/  FMUL.FTZ R75, R0.reuse, R75 ;  /* 0x0000004b004b7220 */ /* 0x040fe20000410000 */
[----:B-----5:R-:W-:Y:S01]  /*d640*/  F2FP.BF16.PACK_AB R113, R135, R17 ;  /* 0x000000118771723e */ /* 0x020fe200000010ff */
[C---:B------:R-:W-:Y:S02]  /*d650*/  FMUL.FTZ R78, R0.reuse, R78 ;  /* 0x0000004e004e7220 */ /* 0x040fe40000410000 */
[C---:B------:R-:W-:Y:S01]  /*d660*/  FMUL.FTZ R79, R0.reuse, R79 ;  /* 0x0000004f004f7220 */ /* 0x040fe20000410000 */
[----:B------:R-:W-:Y:S01]  /*d670*/  MUFU.EX2 R134, R172 ;  /* 0x000000ac00867308 */ /* 0x000fe20000000800 */
[C---:B------:R-:W-:Y:S02]  /*d680*/  FMUL.FTZ R90, R0.reuse, R90 ;  /* 0x0000005a005a7220 */ /* 0x040fe40000410000 */
[C---:B------:R-:W-:Y:S02]  /*d690*/  FMUL.FTZ R91, R0.reuse, R91 ;  /* 0x0000005b005b7220 */ /* 0x040fe40000410000 */
[C---:B------:R-:W-:Y:S02]  /*d6a0*/  FMUL.FTZ R94, R0.reuse, R94 ;  /* 0x0000005e005e7220 */ /* 0x040fe40000410000 */
[----:B------:R-:W-:Y:S02]  /*d6b0*/  FMUL.FTZ R95, R0, R95 ;  /* 0x0000005f005f7220 */ /* 0x000fe40000410000 */
[----:B------:R-:W-:Y:S01]  /*d6c0*/  FFMA.FTZ R0, R3, R224, R35 ;  /* 0x000000e003007223 */ /* 0x000fe20000010023 */
[----:B------:R-:W-:Y:S01]  /*d6d0*/  MUFU.EX2 R130, R169 ;  /* 0x000000a900827308 */ /* 0x000fe20000000800 */
[----:B------:R-:W-:Y:S02]  /*d6e0*/  FMUL.FTZ R5, R100, R137 ;  /* 0x0000008964057220 */ /* 0x000fe40000410000 */
[----:B------:R-:W-:Y:S02]  /*d6f0*/  FADD.FTZ R2, R34, R0 ;  /* 0x0000000022027221 */ /* 0x000fe40000010000 */
[----:B------:R-:W-:Y:S02]  /*d700*/  FADD.FTZ R0, R33, R4 ;  /* 0x0000000421007221 */ /* 0x000fe40000010000 */
[C---:B------:R-:W-:Y:S02]  /*d710*/  FMUL.FTZ R4, R100.reuse, R136 ;  /* 0x0000008864047220 */ /* 0x040fe40000410000 */
[C---:B------:R-:W-:Y:S01]  /*d720*/  FMUL.FTZ R6, R3.reuse, R138 ;  /* 0x0000008a03067220 */ /* 0x040fe20000410000 */
[----:B------:R-:W-:Y:S01]  /*d730*/  MUFU.EX2 R224, R167 ;  /* 0x000000a700e07308 */ /* 0x000fe20000000800 */
[C---:B------:R-:W-:Y:S02]  /*d740*/  FMUL.FTZ R7, R3.reuse, R139 ;  /* 0x0000008b03077220 */ /* 0x040fe40000410000 */
[C---:B------:R-:W-:Y:S02]  /*d750*/  FMUL.FTZ R16, R100.reuse, R140 ;  /* 0x0000008c64107220 */ /* 0x040fe40000410000 */
[C---:B------:R-:W-:Y:S02]  /*d760*/  FMUL.FTZ R17, R100.reuse, R141 ;  /* 0x0000008d64117220 */ /* 0x040fe40000410000 */
[C---:B------:R-:W-:Y:S01]  /*d770*/  FMUL.FTZ R18, R3.reuse, R142 ;  /* 0x0000008e03127220 */ /* 0x040fe20000410000 */
[-C--:B--2---:R-:W-:Y:S02]  /*d780*/  HMMA.16816.F32.BF16 R4, R108, R20.reuse, R4 ;  /* 0x000000146c04723c */ /* 0x084fe40000041804 */
[----:B------:R-:W-:Y:S03]  /*d790*/  MUFU.EX2 R221, R164 ;  /* 0x000000a400dd7308 */ /* 0x000fe60000000800 */
[C---:B------:R-:W-:Y:S02]  /*d7a0*/  FMUL.FTZ R19, R3.reuse, R143 ;  /* 0x0000008f03137220 */ /* 0x040fe40000410000 */
[----:B------:R-:W-:Y:S01]  /*d7b0*/  LDSM.16.MT88.4 R140, [R185+0x800] ;  /* 0x00080000b98c783b */ /* 0x000fe20000004200 */
[C---:B------:R-:W-:Y:S04]  /*d7c0*/  HMMA.16816.F32.BF16 R8, R112.reuse, R20, R8 ;  /* 0x000000147008723c */ /* 0x040fe80000041808 */
[C---:B------:R-:W-:Y:S01]  /*d7d0*/  FMUL.FTZ R32, R100.reuse, R148 ;  /* 0x0000009464207220 */ /* 0x040fe20000410000 */
[----:B------:R-:W-:Y:S01]  /*d7e0*/  MUFU.EX2 R169, R205 ;  /* 0x000000cd00a97308 */ /* 0x000fe20000000800 */
[C---:B------:R-:W-:Y:S02]  /*d7f0*/  FMUL.FTZ R33, R100.reuse, R149 ;  /* 0x0000009564217220 */ /* 0x040fe40000410000 */
[-C--:B------:R-:W-:Y:S04]  /*d800*/  HMMA.16816.F32.BF16 R12, R112, R22.reuse, R12 ;  /* 0x00000016700c723c */ /* 0x080fe8000004180c */
[C---:B------:R-:W-:Y:S02]  /*d810*/  FMUL.FTZ R34, R3.reuse, R150 ;  /* 0x0000009603227220 */ /* 0x040fe40000410000 */
[C---:B------:R-:W-:Y:S01]  /*d820*/  FMUL.FTZ R35, R3.reuse, R151 ;  /* 0x0000009703237220 */ /* 0x040fe20000410000 */
[----:B------:R-:W-:Y:S01]  /*d830*/  MUFU.EX2 R172, R183 ;  /* 0x000000b700ac7308 */ /* 0x000fe20000000800 */
[C---:B------:R-:W-:Y:S01]  /*d840*/  HMMA.16816.F32.BF16 R16, R108.reuse, R22, R16 ;  /* 0x000000166c10723c */ /* 0x040fe20000041810 */
[----:B------:R-:W-:Y:S03]  /*d850*/  LDSM.16.MT88.4 R148, [R186+0x800] ;  /* 0x00080000ba94783b */ /* 0x000fe60000004200 */
[C---:B------:R-:W-:Y:S02]  /*d860*/  FMUL.FTZ R20, R100.reuse, R144 ;  /* 0x0000009064147220 */ /* 0x040fe40000410000 */
[C---:B------:R-:W-:Y:S02]  /*d870*/  FMUL.FTZ R21, R100.reuse, R145 ;  /* 0x0000009164157220 */ /* 0x040fe40000410000 */
[C---:B------:R-:W-:Y:S01]  /*d880*/  FMUL.FTZ R22, R3.reuse, R146 ;  /* 0x0000009203167220 */ /* 0x040fe20000410000 */
[----:B------:R-:W-:Y:S03]  /*d890*/  MUFU.EX2 R183, R207 ;  /* 0x000000cf00b77308 */ /* 0x000fe60000000800 */
[C---:B------:R-:W-:Y:S02]  /*d8a0*/  FMUL.FTZ R23, R3.reuse, R147 ;  /* 0x0000009303177220 */ /* 0x040fe40000410000 */
[C---:B------:R-:W-:Y:S02]  /*d8b0*/  FMUL.FTZ R48, R100.reuse, R156 ;  /* 0x0000009c64307220 */ /* 0x040fe40000410000 */
[C---:B------:R-:W-:Y:S02]  /*d8c0*/  FMUL.FTZ R49, R100.reuse, R157 ;  /* 0x0000009d64317220 */ /* 0x040fe40000410000 */
[C---:B------:R-:W-:Y:S01]  /*d8d0*/  FMUL.FTZ R50, R3.reuse, R158 ;  /* 0x0000009e03327220 */ /* 0x040fe20000410000 */
[-C--:B------:R-:W-:Y:S01]  /*d8e0*/  HMMA.16816.F32.BF16 R20, R108, R36.reuse, R20 ;  /* 0x000000246c14723c */ /* 0x080fe20000041814 */
[----:B------:R-:W-:Y:S02]  /*d8f0*/  MUFU.EX2 R173, R182 ;  /* 0x000000b600ad7308 */ /* 0x000fe40000000800 */
[C---:B------:R-:W-:Y:S02]  /*d900*/  FMUL.FTZ R51, R3.reuse, R159 ;  /* 0x0000009f03337220 */ /* 0x040fe40000410000 */
[----:B------:R-:W-:Y:S01]  /*d910*/  LDSM.16.MT88.4 R156, [R185+0x1400] ;  /* 0x00140000b99c783b */ /* 0x000fe20000004200 */
[C---:B------:R-:W-:Y:S02]  /*d920*/  FMUL.FTZ R52, R100.reuse, R52 ;  /* 0x0000003464347220 */ /* 0x040fe40000410000 */
[C---:B------:R-:W-:Y:S03]  /*d930*/  HMMA.16816.F32.BF16 R24, R112.reuse, R36, R24 ;  /* 0x000000247018723c */ /* 0x040fe60000041818 */
[----:B------:R-:W1:Y:S01]  /*d940*/  MUFU.EX2 R167, R178 ;  /* 0x000000b200a77308 */ /* 0x000e620000000800 */
[C---:B------:R-:W-:Y:S02]  /*d950*/  FMUL.FTZ R53, R100.reuse, R53 ;  /* 0x0000003564357220 */ /* 0x040fe40000410000 */
[C---:B------:R-:W-:Y:S02]  /*d960*/  FMUL.FTZ R54, R3.reuse, R54 ;  /* 0x0000003603367220 */ /* 0x040fe40000410000 */
[-C--:B------:R-:W-:Y:S04]  /*d970*/  HMMA.16816.F32.BF16 R28, R112, R38.reuse, R28 ;  /* 0x00000026701c723c */ /* 0x080fe8000004181c */
[C---:B------:R-:W-:Y:S01]  /*d980*/  FMUL.FTZ R36, R100.reuse, R152 ;  /* 0x0000009864247220 */ /* 0x040fe20000410000 */
[----:B------:R-:W2:Y:S01]  /*d990*/  MUFU.EX2 R164, R180 ;  /* 0x000000b400a47308 */ /* 0x000ea20000000800 */
[C---:B------:R-:W-:Y:S02]  /*d9a0*/  FMUL.FTZ R37, R100.reuse, R153 ;  /* 0x0000009964257220 */ /* 0x040fe40000410000 */
[C---:B------:R-:W-:Y:S04]  /*d9b0*/  HMMA.16816.F32.BF16 R32, R108.reuse, R38, R32 ;  /* 0x000000266c20723c */ /* 0x040fe80000041820 */
[C---:B------:R-:W-:Y:S02]  /*d9c0*/  FMUL.FTZ R55, R3.reuse, R55 ;  /* 0x0000003703377220 */ /* 0x040fe40000410000 */
[C---:B------:R-:W-:Y:S02]  /*d9d0*/  FMUL.FTZ R64, R100.reuse, R64 ;  /* 0x0000004064407220 */ /* 0x040fe40000410000 */
[C---:B------:R-:W-:Y:S04]  /*d9e0*/  FMUL.FTZ R38, R3.reuse, R154 ;  /* 0x0000009a03267220 */ /* 0x040fe80000410000 */
[----:B------:R-:W-:Y:S01]  /*d9f0*/  FMUL.FTZ R39, R3, R155 ;  /* 0x0000009b03277220 */ /* 0x000fe20000410000 */
[----:B-1----:R-:W-:Y:S01]  /*da00*/  F2FP.BF16.PACK_AB R162, R167, R174 ;  /* 0x000000aea7a2723e */ /* 0x002fe200000010ff */
[C---:B------:R-:W-:Y:S02]  /*da10*/  FMUL.FTZ R65, R100.reuse, R65 ;  /* 0x0000004164417220 */ /* 0x040fe40000410000 */
[C---:B------:R-:W-:Y:S02]  /*da20*/  FMUL.FTZ R66, R3.reuse, R66 ;  /* 0x0000004203427220 */ /* 0x040fe40000410000 */
[----:B------:R-:W-:Y:S01]  /*da30*/  FMUL.FTZ R67, R3, R67 ;  /* 0x0000004303437220 */ /* 0x000fe20000410000 */
[-C--:B------:R-:W-:Y:S03]  /*da40*/  HMMA.16816.F32.BF16 R36, R108, R116.reuse, R36 ;  /* 0x000000746c24723c */ /* 0x080fe60000041824 */
[C---:B------:R-:W-:Y:S01]  /*da50*/  FMUL.FTZ R68, R100.reuse, R68 ;  /* 0x0000004464447220 */ /* 0x040fe20000410000 */
[----:B--2---:R-:W-:Y:S01]  /*da60*/  F2FP.BF16.PACK_AB R163, R107, R164 ;  /* 0x000000a46ba3723e */ /* 0x004fe200000010ff */
        /* <DEDUP_REMOVED lines=9> */
[----:B------:R-:W1:Y:S03]  /*db00*/  LDSM.16.MT88.4 R116, [R186+0xc00] ;  /* 0x000c0000ba74783b */ /* 0x000e660000004200 */
[C---:B------:R-:W-:Y:S02]  /*db10*/  FMUL.FTZ R83, R3.reuse, R83 ;  /* 0x0000005303537220 */ /* 0x040fe40000410000 */
[C---:B------:R-:W-:Y:S02]  /*db20*/  FMUL.FTZ R84, R100.reuse, R84 ;  /* 0x0000005464547220 */ /* 0x040fe40000410000 */
[C---:B------:R-:W-:Y:S04]  /*db30*/  FMUL.FTZ R85, R100.reuse, R85 ;  /* 0x0000005564557220 */ /* 0x040fe80000410000 */
[C---:B------:R-:W-:Y:S02]  /*db40*/  FMUL.FTZ R86, R3.reuse, R86 ;  /* 0x0000005603567220 */ /* 0x040fe40000410000 */
[----:B------:R-:W-:Y:S02]  /*db50*/  FMUL.FTZ R87, R3, R87 ;  /* 0x0000005703577220 */ /* 0x000fe40000410000 */
[C---:B------:R-:W-:Y:S02]  /*db60*/  FMUL.FTZ R96, R100.reuse, R96 ;  /* 0x0000006064607220 */ /* 0x040fe40000410000 */
[----:B------:R-:W-:Y:S02]  /*db70*/  FMUL.FTZ R97, R100, R97 ;  /* 0x0000006164617220 */ /* 0x000fe40000410000 */
[----:B------:R-:W-:Y:S02]  /*db80*/  FADD.FTZ R100, R135, R101 ;  /* 0x0000006587647221 */ /* 0x000fe40000010000 */
[C---:B------:R-:W-:Y:S02]  /*db90*/  FMUL.FTZ R98, R3.reuse, R98 ;  /* 0x0000006203627220 */ /* 0x040fe40000410000 */
[----:B------:R-:W-:Y:S02]  /*dba0*/  FMUL.FTZ R99, R3, R99 ;  /* 0x0000006303637220 */ /* 0x000fe40000410000 */
[----:B------:R-:W-:Y:S02]  /*dbb0*/  FADD.FTZ R3, R219, R128 ;  /* 0x00000080db037221 */ /* 0x000fe40000010000 */
        /* <DEDUP_REMOVED lines=12> */
[----:B------:R-:W-:Y:S02]  /*dc80*/  FADD.FTZ R101, R133, R3 ;  /* 0x0000000385657221 */ /* 0x000fe40000010000 */
[----:B------:R-:W-:Y:S02]  /*dc90*/  FADD.FTZ R0, R106, R0 ;  /* 0x000000006a007221 */ /* 0x000fe40000010000 */
[-C--:B------:R-:W-:Y:S04]  /*dca0*/  HMMA.16816.F32.BF16 R60, R112, R118.reuse, R60 ;  /* 0x00000076703c723c */ /* 0x080fe8000004183c */
[----:B------:R-:W-:Y:S04]  /*dcb0*/  FADD.FTZ R0, R222, R0 ;  /* 0x00000000de007221 */ /* 0x000fe80000010000 */
[C---:B------:R-:W-:Y:S01]  /*dcc0*/  HMMA.16816.F32.BF16 R64, R108.reuse, R118, R64 ;  /* 0x000000766c40723c */ /* 0x040fe20000041840 */
[----:B------:R-:W1:Y:S07]  /*dcd0*/  LDSM.16.MT88.4 R116, [R185+0x1800] ;  /* 0x00180000b974783b */ /* 0x000e6e0000004200 */
        /* <DEDUP_REMOVED lines=10> */
[----:B------:R-:W-:Y:S01]  /*dd80*/  F2FP.BF16.PACK_AB R117, R222, R106 ;  /* 0x0000006ade75723e */ /* 0x000fe200000010ff */
[----:B------:R-:W-:Y:S02]  /*dd90*/  FADD.FTZ R106, R134, R100 ;  /* 0x00000064866a7221 */ /* 0x000fe40000010000 */
[----:B------:R-:W-:Y:S01]  /*dda0*/  FADD.FTZ R100, R132, R2 ;  /* 0x0000000284647221 */ /* 0x000fe20000010000 */
[----:B------:R-:W-:Y:S04]  /*ddb0*/  HMMA.16816.F32.BF16 R96, R108, R118, R96 ;  /* 0x000000766c60723c */ /* 0x000fe80000041860 */
[----:B------:R-:W-:Y:S02]  /*ddc0*/  FADD.FTZ R3, R225, R106 ;  /* 0x0000006ae1037221 */ /* 0x000fe40000010000 */
[----:B------:R-:W-:Y:S01]  /*ddd0*/  FADD.FTZ R2, R224, R101 ;  /* 0x00000065e0027221 */ /* 0x000fe20000010000 */
[----:B------:R-:W-:Y:S01]  /*dde0*/  F2FP.BF16.PACK_AB R108, R134, R131 ;  /* 0x00000083866c723e */ /* 0x000fe200000010ff */
[C---:B------:R-:W-:Y:S01]  /*ddf0*/  FADD.FTZ R3, R228.reuse, R3 ;  /* 0x00000003e4037221 */ /* 0x040fe20000010000 */
[----:B------:R-:W-:Y:S03]  /*de00*/  F2FP.BF16.PACK_AB R109, R133, R130 ;  /* 0x00000082856d723e */ /* 0x000fe600000010ff */
[----:B------:R-:W-:Y:S01]  /*de10*/  F2FP.BF16.PACK_AB R110, R228, R225 ;  /* 0x000000e1e46e723e */ /* 0x000fe200000010ff */
[C---:B------:R-:W-:Y:S01]  /*de20*/  FADD.FTZ R2, R227.reuse, R2 ;  /* 0x00000002e3027221 */ /* 0x040fe20000010000 */
[----:B------:R-:W-:Y:S02]  /*de30*/  F2FP.BF16.PACK_AB R111, R227, R224 ;  /* 0x000000e0e36f723e */ /* 0x000fe400000010ff */
[----:B------:R-:W-:Y:S02]  /*de40*/  F2FP.BF16.PACK_AB R118, R226, R223 ;  /* 0x000000dfe276723e */ /* 0x000fe400000010ff */
[----:B------:R-:W-:Y:S02]  /*de50*/  F2FP.BF16.PACK_AB R119, R215, R221 ;  /* 0x000000ddd777723e */ /* 0x000fe400000010ff */
[----:B------:R-:W-:Y:S01]  /*de60*/  MOV R101, R105 ;  /* 0x0000006900657202 */ /* 0x000fe20000000f00 */
        /* <DEDUP_REMOVED lines=50> */
[----:B------:R-:W-:Y:S04]  /*e190*/  FADD.FTZ R5, R170, R3 ;  /* 0x00000003aa057221 */ /* 0x000fe80000010000 */
[C---:B------:R-:W-:Y:S07]  /*e1a0*/  HMMA.16816.F32.BF16 R64, R108.reuse, R6, R64 ;  /* 0x000000066c40723c */ /* 0x040fee0000041840 */
        /* <DEDUP_REMOVED lines=28> */
[----:B------:R-:W-:-:S05]  /*e370*/  @P0 BRA `(.L_x_672) ;  /* 0xffffd43000000947 */ /* 0x000fca000383ffff */
.L_x_659:
[----:B------:R-:W-:-:S13]  /*e380*/  ISETP.GE.AND P0, PT, R201, R239, PT ;  /* 0x000000efc900720c */ /* 0x000fda0003f06270 */
[----:B------:R-:W-:Y:S05]  /*e390*/  @!P0 BRA `(.L_x_673) ;  /* 0x000042a000008947 */ /* 0x000fea0003800000 */
[----:B------:R-:W-:Y:S01]  /*e3a0*/  IMAD.MOV.U32 R107, RZ, RZ, R103 ;  /* 0x000000ffff6b7224 */ /* 0x000fe200078e0067 */
[----:B------:R-:W-:Y:S01]  /*e3b0*/  MOV R108, R101 ;  /* 0x00000065006c7202 */ /* 0x000fe20000000f00 */
[----:B------:R-:W-:Y:S01]  /*e3c0*/  IMAD.MOV.U32 R106, RZ, RZ, R104 ;  /* 0x000000ffff6a7224 */ /* 0x000fe200078e0068 */
[----:B------:R-:W-:Y:S02]  /*e3d0*/  MOV R105, R102 ;  /* 0x0000006600697202 */ /* 0x000fe40000000f00 */
.L_x_705:
[----:B------:R-:W-:Y:S04]  /*e3e0*/  DEPBAR.LE SB0, 0x0 ;  /* 0x000080000000791a */ /* 0x000fe80000000000 */
[----:B------:R-:W-:Y:S01]  /*e3f0*/  WARPSYNC 0xffffffff ;  /* 0xffffffff00007948 */ /* 0x000fe20003800000 */
[----:B------:R-:W-:Y:S01]  /*e400*/  BAR.SYNC.DEFER_BLOCKING 0x0 ;  /* 0x0000000000007b1d */ /* 0x000fe20000010000 */
[----:B------:R-:W-:Y:S01]  /*e410*/  SHF.R.S32.HI R0, RZ, 0x1f, R202 ;  /* 0x0000001fff007819 */ /* 0x000fe200000114ca */
[----:B------:R-:W-:Y:S04]  /*e420*/  IMAD.WIDE.U32 R2, R202, c[0x0][0x208], RZ ;  /* 0x00008200ca027a25 */ /* 0x000fe800078e00ff */
[----:B------:R-:W-:Y:S04]  /*e430*/  IMAD R0, R0, c[0x0][0x208], RZ ;  /* 0x0000820000007a24 */ /* 0x000fe800078e02ff */
[----:B------:R-:W-:Y:S05]  /*e440*/  IMAD R0, R202, c[0x0][0x20c], R0 ;  /* 0x00008300ca007a24 */ /* 0x000fea00078e0200 */
[----:B------:R-:W-:Y:S02]  /*e450*/  IADD3 R3, R3, R0, RZ ;  /* 0x0000000003037210 */ /* 0x000fe40007ffe0ff */
[----:B------:R-:W-:Y:S03]  /*e460*/  SHF.R.S32.HI R0, RZ, 0x1f, R200 ;  /* 0x0000001fff007819 */ /* 0x000fe600000114c8 */
[----:B------:R-:W-:Y:S01]  /*e470*/  IMAD.WIDE.U32 R2, R200, c[0x0][0x218], R2 ;  /* 0x00008600c8027a25 */ /* 0x000fe200078e0002 */
[----:B------:R1:W2:Y:S03]  /*e480*/  LDSM.16.M88.4 R48, [R187] ;  /* 0x00000000bb30783b */ /* 0x0002a60000000200 */
[----:B------:R-:W-:Y:S01]  /*e490*/  IMAD R4, R0, c[0x0][0x218], RZ ;  /* 0x0000860000047a24 */ /* 0x000fe200078e02ff */
[----:B------:R-:W-:Y:S01]  /*e4a0*/  IADD3 R0, P1, R248, R2, RZ ;  /* 0x00000002f8007210 */ /* 0x000fe20007f3e0ff */
[----:B------:R1:W3:Y:S02]  /*e4b0*/  LDSM.16.M88.4 R44, [R187+0x1000] ;  /* 0x00100000bb2c783b */ /* 0x0002e40000000200 */
[----:B------:R-:W-:Y:S01]  /*e4c0*/  IMAD R4, R200, c[0x0][0x21c], R4 ;  /* 0x00008700c8047a24 */ /* 0x000fe200078e0204 */
[C---:B------:R-:W-:Y:S01]  /*e4d0*/  LEA R8, P0, R0.reuse, c[0x0][0x1f8], 0x1 ;  /* 0x00007e0000087a11 */ /* 0x040fe200078008ff */
[----:B------:R1:W4:Y:S03]  /*e4e0*/  LDSM.16.M88.4 R16, [R184] ;  /* 0x00000000b810783b */ /* 0x0003260000000200 */
[----:B------:R-:W-:Y:S01]  /*e4f0*/  IADD3.X R2, R251, R3, R4, P1, !PT ;  /* 0x00000003fb027210 */ /* 0x000fe20000ffe404 */
[----:B------:R1:W1:Y:S03]  /*e500*/  LDSM.16.M88.4 R32, [R184+0x400] ;  /* 0x00040000b820783b */ /* 0x0002660000000200 */
[----:B------:R-:W-:Y:S01]  /*e510*/  LEA.HI.X R109, R0, c[0x0][0x1fc], R2, 0x1, P0 ;  /* 0x00007f00006d7a11 */ /* 0x000fe200000f0c02 */
        /* <DEDUP_REMOVED lines=8> */
.L_x_816:
[----:B------:R-:W5:Y:S01]  /*e5a0*/  SHFL.IDX PT, R2, R8, RZ, 0x1c1f ;  /* 0x001c1fff08027589 */ /* 0x000f6200000e0000 */
[C---:B------:R-:W-:Y:S01]  /*e5b0*/  IMAD.SHL.U32 R5, R203.reuse, 0x2, RZ ;  /* 0x00000002cb057824 */ /* 0x040fe200078e00ff */
[----:B------:R-:W-:Y:S01]  /*e5c0*/  ISETP.GE.AND P4, PT, R203, c[0x0][0x1d4], PT ;  /* 0x00007500cb007a0c */ /* 0x000fe20003f86270 */
[C---:B------:R-:W-:Y:S01]  /*e5d0*/  IMAD.SHL.U32 R4, R237.reuse, 0x2, RZ ;  /* 0x00000002ed047824 */ /* 0x040fe200078e00ff */
[----:B------:R-:W4:Y:S01]  /*e5e0*/  S2R R9, SR_TID.X ;  /* 0x0000000000097919 */ /* 0x000f220000002100 */
[----:B------:R-:W-:Y:S01]  /*e5f0*/  ISETP.GE.AND P3, PT, R237, c[0x0][0x1d4], PT ;  /* 0x00007500ed007a0c */ /* 0x000fe20003f66270 */
[C---:B------:R-:W-:Y:S01]  /*e600*/  IMAD.SHL.U32 R3, R238.reuse, 0x2, RZ ;  /* 0x00000002ee037824 */ /* 0x040fe200078e00ff */
[----:B------:R-:W-:Y:S01]  /*e610*/  ISETP.GE.AND P2, PT, R238, c[0x0][0x1d4], PT ;  /* 0x00007500ee007a0c */ /* 0x000fe20003f46270 */
[----:B------:R-:W-:Y:S01]  /*e620*/  BSSY B0, `(.L_x_675) ;  /* 0x0000020000007945 */ /* 0x000fe20003800000 */
[----:B----4-:R-:W-:Y:S02]  /*e630*/  ISETP.GT.AND P5, PT, R9, 0x3f, PT ;  /* 0x0000003f0900780c */ /* 0x010fe40003fa4270 */
[C---:B-----5:R-:W-:Y:S02]  /*e640*/  IADD3 R6, P0, R2.reuse, R5, RZ ;  /* 0x0000000502067210 */ /* 0x060fe40007f1e0ff */
[----:B------:R-:W-:Y:S03]  /*e650*/  IADD3 R4, P1, R2, R4, RZ ;  /* 0x0000000402047210 */ /* 0x000fe60007f3e0ff */
[----:B---3--:R-:W-:Y:S01]  /*e660*/  IMAD.X R7, R0, 0x1, R218, P0 ;  /* 0x0000000100077824 */ /* 0x008fe200000e06da */
[----:B------:R-:W-:Y:S01]  /*e670*/  IADD3 R2, P0, R2, R3, RZ ;  /* 0x0000000302027210 */ /* 0x000fe20007f1e0ff */
[C---:B------:R-:W-:Y:S03]  /*e680*/  IMAD.X R5, R0.reuse, 0x1, R216, P1 ;  /* 0x0000000100057824 */ /* 0x040fe600008e06d8 */
[----:B------:R-:W-:Y:S01]  /*e690*/  @!PT LDS RZ, [RZ] ;  /* 0x00000000fffff984 */ /* 0x000fe20000000800 */
[----:B------:R-:W-:Y:S01]  /*e6a0*/  @!PT LDS RZ, [RZ] ;  /* 0x00000000fffff984 */ /* 0x000fe20000000800 */
[----:B------:R3:W-:Y:S01]  /*e6b0*/  LDGSTS.E.BYPASS.LTC128B.128 [R199+0x1880], [R6.64], !P4 ;  /* 0x0188000006c77fae */ /* 0x0007e2000e101d46 */
[----:B------:R-:W-:Y:S03]  /*e6c0*/  IMAD.X R3, R0, 0x1, R217, P0 ;  /* 0x0000000100037824 */ /* 0x000fe600000e06d9 */
[----:B------:R3:W-:Y:S04]  /*e6d0*/  LDGSTS.E.BYPASS.LTC128B.128 [R199+0x2480], [R4.64], !P3 ;  /* 0x0248000004c77fae */ /* 0x0007e8000d901d46 */
[----:B------:R3:W-:Y:S01]  /*e6e0*/  LDGSTS.E.BYPASS.LTC128B.128 [R199+0x3080], [R2.64], !P2 ;  /* 0x0308000002c77fae */ /* 0x0007e2000d101d46 */
[----:B------:R-:W-:-:S05]  /*e6f0*/  @P5 BRA `(.L_x_676) ;  /* 0x0000012000005947 */ /* 0x000fca0003800000 */
[----:B------:R-:W-:-:S05]  /*e700*/  BRA.DIV ~URZ, `(.L_x_677) ;  /* 0x0000b1527f007947 */ /* 0x000fca000b800000 */
[----:B---3--:R3:W4:Y:S04]  /*e710*/  SHFL.IDX PT, R4, R109, 0x1, 0x1c1f ;  /* 0x003c1f006d047f89 */ /* 0x00872800000e0000 */
[----:B------:R3:W2:Y:S02]  /*e720*/  SHFL.IDX PT, R0, R8, 0x1, 0x1c1f ;  /* 0x003c1f0008007f89 */ /* 0x0006a400000e0000 */
.L_x_817:
[----:B------:R-:W-:Y:S02]  /*e730*/  IMAD.SHL.U32 R2, R203, 0x2, RZ ;  /* 0x00000002cb027824 */ /* 0x000fe400078e00ff */
[----:B------:R-:W-:Y:S03]  /*e740*/  IMAD.SHL.U32 R3, R237, 0x2, RZ ;  /* 0x00000002ed037824 */ /* 0x000fe600078e00ff */
[----:B--23--:R-:W-:Y:S02]  /*e750*/  IADD3 R8, P0, R0, R2, RZ ;  /* 0x0000000200087210 */ /* 0x00cfe40007f1e0ff */
        /* <DEDUP_REMOVED lines=12> */
.L_x_676:
[----:B------:R-:W-:Y:S05]  /*e820*/  BSYNC B0 ;  /* 0x0000000000007941 */ /* 0x000fea0003800000 */
.L_x_675:
[----:B------:R-:W0:Y:S01]  /*e830*/  LDGDEPBAR ;  /* 0x00000000000079af */ /* 0x000e220000000000 */
[----:B------:R-:W-:Y:S01]  /*e840*/  WARPSYNC 0xffffffff ;  /* 0xffffffff00007948 */ /* 0x000fe20003800000 */
[-C--:B--23--:R-:W-:Y:S01]  /*e850*/  HMMA.16816.F32.BF16 R4, R48, R16.reuse, RZ ;  /* 0x000000103004723c */ /* 0x08cfe200000418ff */
        /* <DEDUP_REMOVED lines=118> */
[----:B-1----:R-:W-:Y:S02]  /*efc0*/  IADD3 R101, -R241, 0x30, RZ ;  /* 0x00000030f1657810 */ /* 0x002fe40007ffe1ff */
[----:B--2---:R-:W-:Y:S01]  /*efd0*/  SHF.R.S32.HI R0, RZ, 0x1f, R200 ;  /* 0x0000001fff007819 */ /* 0x004fe200000114c8 */
        /* <DEDUP_REMOVED lines=10> */
.L_x_818:
[----:B------:R-:W-:-:S05]  /*f080*/  BRA.DIV ~URZ, `(.L_x_681) ;  /* 0x0000a9027f007947 */ /* 0x000fca000b800000 */
[----:B------:R3:W4:Y:S02]  /*f090*/  SHFL.IDX PT, R0, R103, RZ, 0x1c1f ;  /* 0x001c1fff67007589 */ /* 0x00072400000e0000 */
.L_x_819:
[----:B------:R-:W-:Y:S01]  /*f0a0*/  IMAD.SHL.U32 R2, R203, 0x2, RZ ;  /* 0x00000002cb027824 */ /* 0x000fe200078e00ff */
[----:B------:R-:W-:Y:S01]  /*f0b0*/  SHF.L.U32 R104, R238, 0x1, RZ ;  /* 0x00000001ee687819 */ /* 0x000fe200000006ff */
[----:B------:R-:W-:Y:S03]  /*f0c0*/  IMAD.SHL.U32 R109, R237, 0x2, RZ ;  /* 0x00000002ed6d7824 */ /* 0x000fe600078e00ff */
[----:B----4-:R-:W-:Y:S05]  /*f0d0*/  @P0 IADD3 R2, P1, R0, R2, RZ ;  /* 0x0000000200020210 */ /* 0x010fea0007f3e0ff */
[----:B--2---:R-:W-:Y:S05]  /*f0e0*/  @P0 IMAD.X R3, R100, 0x1, R218, P1 ;  /* 0x0000000164030824 */ /* 0x004fea00008e06da */
[----:B------:R-:W-:Y:S01]  /*f0f0*/  @!PT LDS RZ, [RZ] ;  /* 0x00000000fffff984 */ /* 0x000fe20000000800 */
[----:B------:R-:W-:Y:S01]  /*f100*/  @!PT LDS RZ, [RZ] ;  /* 0x00000000fffff984 */ /* 0x000fe20000000800 */
[----:B------:R-:W-:Y:S01]  /*f110*/  @!PT LDS RZ, [RZ] ;  /* 0x00000000fffff984 */ /* 0x000fe20000000800 */
[----:B------:R2:W-:Y:S02]  /*f120*/  @P0 LDGSTS.E.BYPASS.LTC128B.128 [R199+0x3c80], [R2.64], !P4 ;  /* 0x03c8000002c70fae */ /* 0x0005e4000e101d46 */
[----:B--2---:R-:W-:Y:S05]  /*f130*/  @P0 IADD3 R2, P1, R0, R109, RZ ;  /* 0x0000006d00020210 */ /* 0x004fea0007f3e0ff */
[----:B------:R-:W-:Y:S05]  /*f140*/  @P0 IMAD.X R3, R100, 0x1, R216, P1 ;  /* 0x0000000164030824 */ /* 0x000fea00008e06d8 */
[----:B------:R2:W-:Y:S02]  /*f150*/  @P0 LDGSTS.E.BYPASS.LTC128B.128 [R199+0x4880], [R2.64], !P3 ;  /* 0x0488000002c70fae */ /* 0x0005e4000d901d46 */
[----:B--2---:R-:W-:Y:S04]  /*f160*/  @P0 IADD3 R2, P1, R0, R104, RZ ;  /* 0x0000006800020210 */ /* 0x004fe80007f3e0ff */
[----:B------:R-:W-:Y:S05]  /*f170*/  @P0 IADD3.X R3, R100, R217, RZ, P1, !PT ;  /* 0x000000d964030210 */ /* 0x000fea0000ffe4ff */
[----:B------:R2:W-:Y:S01]  /*f180*/  @P0 LDGSTS.E.BYPASS.LTC128B.128 [R199+0x5480], [R2.64], !P2 ;  /* 0x0548000002c70fae */ /* 0x0005e2000d101d46 */
[----:B------:R-:W-:Y:S01]  /*f190*/  ISETP.GE.AND P0, PT, R101, 0x21, PT ;  /* 0x000000216500780c */ /* 0x000fe20003f06270 */
[----:B------:R-:W-:-:S06]  /*f1a0*/  BRA.DIV ~URZ, `(.L_x_682) ;  /* 0x0000a8527f007947 */ /* 0x000fcc000b800000 */
[----:B------:R4:W1:Y:S04]  /*f1b0*/  SHFL.IDX PT, R100, R102, 0x1, 0x1c1f ;  /* 0x003c1f0066647f89 */ /* 0x00086800000e0000 */
[----:B------:R4:W2:Y:S02]  /*f1c0*/  SHFL.IDX PT, R0, R103, 0x1, 0x1c1f ;  /* 0x003c1f0067007f89 */ /* 0x0008a400000e0000 */
.L_x_820:
[----:B--2---:R-:W-:Y:S02]  /*f1d0*/  IMAD.SHL.U32 R2, R203, 0x2, RZ ;  /* 0x00000002cb027824 */ /* 0x004fe400078e00ff */
[----:B------:R-:W-:Y:S03]  /*f1e0*/  IMAD.SHL.U32 R3, R237, 0x2, RZ ;  /* 0x00000002ed037824 */ /* 0x000fe600078e00ff */
[----:B------:R-:W-:Y:S02]  /*f1f0*/  @P0 IADD3 R110, P1, R0, R2, RZ ;  /* 0x00000002006e0210 */ /* 0x000fe40007f3e0ff */
[----:B------:R-:W-:Y:S03]  /*f200*/  SHF.L.U32 R2, R238, 0x1, RZ ;  /* 0x00000001ee027819 */ /* 0x000fe600000006ff */
[----:B-1----:R-:W-:Y:S01]  /*f210*/  @P0 IMAD.X R111, R100, 0x1, R218, P1 ;  /* 0x00000001646f0824 */ /* 0x002fe200008e06da */
[----:B----4-:R-:W-:Y:S04]  /*f220*/  @P0 IADD3 R102, P1, R0, R3, RZ ;  /* 0x0000000300660210 */ /* 0x010fe80007f3e0ff */
[----:B------:R-:W-:Y:S01]  /*f230*/  @!PT LDS RZ, [RZ] ;  /* 0x00000000fffff984 */ /* 0x000fe20000000800 */
[----:B------:R-:W-:Y:S01]  /*f240*/  @!PT LDS RZ, [RZ] ;  /* 0x00000000fffff984 */ /* 0x000fe20000000800 */
[----:B------:R-:W-:Y:S01]  /*f250*/  @!PT LDS RZ, [RZ] ;  /* 0x00000000fffff984 */ /* 0x000fe20000000800 */
[----:B------:R1:W-:Y:S01]  /*f260*/  @P0 LDGSTS.E.BYPASS.LTC128B.128 [R199+0x4480], [R110.64], !P4 ;  /* 0x044800006ec70fae */ /* 0x0003e2000e101d46 */
[----:B---3--:R-:W-:Y:S02]  /*f270*/  @P0 IADD3.X R103, R100, R216, RZ, P1, !PT ;  /* 0x000000d864670210 */ /* 0x008fe40000ffe4ff */
[----:B------:R-:W-:Y:S03]  /*f280*/  @P0 IADD3 R2, P1, R0, R2, RZ ;  /* 0x0000000200020210 */ /* 0x000fe60007f3e0ff */
[----:B------:R1:W-:Y:S02]  /*f290*/  @P0 LDGSTS.E.BYPASS.LTC128B.128 [R199+0x5080], [R102.64], !P3 ;  /* 0x0508000066c70fae */ /* 0x0003e4000d901d46 */
[----:B------:R-:W-:Y:S05]  /*f2a0*/  @P0 IMAD.X R3, R100, 0x1, R217, P1 ;  /* 0x0000000164030824 */ /* 0x000fea00008e06d9 */
[----:B------:R1:W-:Y:S03]  /*f2b0*/  @P0 LDGSTS.E.BYPASS.LTC128B.128 [R199+0x5c80], [R2.64], !P2 ;  /* 0x05c8000002c70fae */ /* 0x0003e6000d101d46 */
.L_x_679:
[----:B------:R-:W-:Y:S05]  /*f2c0*/  BSYNC B0 ;  /* 0x0000000000007941 */ /* 0x000fea0003800000 */
.L_x_678:
[----:B-1----:R-:W-:Y:S01]  /*f2d0*/  LOP3.LUT R111, RZ, c[0x0][0x324], RZ, 0x33, !PT ;  /* 0x0000c900ff6f7a12 */ /* 0x002fe200078e33ff */
[----:B------:R-:W2:Y:S01]  /*f2e0*/  LDL R0, [R1+0x10] ;  /* 0x0000100001007983 */ /* 0x000ea20000100800 */
[----:B------:R-:W-:Y:S02]  /*f2f0*/  IMAD.MOV.U32 R2, RZ, RZ, c[0x0][0x2c4] ;  /* 0x0000b100ff027624 */ /* 0x000fe400078e00ff */
        /* <DEDUP_REMOVED lines=11> */
.L_x_821:
        /* <DEDUP_REMOVED lines=19> */
.L_x_686:
[----:B------:R-:W-:Y:S04]  /*f4e0*/  MOV R2, 0x1 ;  /* 0x0000000100027802 */ /* 0x000fe80000000f00 */
[----:B------:R-:W-:Y:S11]  /*f4f0*/  ISETP.NE.AND P0, PT, R2, c[0x0][0x32c], PT ;  /* 0x0000cb0002007a0c */ /* 0x000ff60003f05270 */
[----:B------:R-:W-:Y:S02]  /*f500*/  @!UPT UIADD3 URZ, URZ, URZ, URZ ;  /* 0x0000003f3f3ff290 */ /* 0x000fe4000fffe03f */
[----:B------:R-:W-:Y:S05]  /*f510*/  @P0 IMAD.HI.U32 R2, R0, c[0x0][0x330], RZ ;  /* 0x0000cc0000020a27 */ /* 0x000fea00078e00ff */
[----:B------:R-:W-:Y:S02]  /*f520*/  @P0 SHF.R.U32.HI R0, RZ, c[0x0][0x334], R2 ;  /* 0x0000cd00ff000a19 */ /* 0x000fe40000011602 */
.L_x_687:
[----:B------:R-:W-:Y:S05]  /*f530*/  BSYNC B0 ;  /* 0x0000000000007941 */ /* 0x000fea0003800000 */
.L_x_685:
[----:B------:R-:W-:Y:S04]  /*f540*/  IMAD.IADD R2, R100, 0x1, -R236 ;  /* 0x0000000164027824 */ /* 0x000fe800078e0aec */
[----:B------:R-:W-:Y:S05]  /*f550*/  IMAD R0, R0, c[0x0][0x32c], R2 ;  /* 0x0000cb0000007a24 */ /* 0x000fea00078e0202 */
[----:B------:R-:W-:Y:S02]  /*f560*/  IMNMX R101, R101, R0, !PT ;  /* 0x0000000065657217 */ /* 0x000fe40007800200 */
[----:B------:R-:W-:Y:S04]  /*f570*/  IADD3 R0, R0, c[0x0][0x32c], RZ ;  /* 0x0000cb0000007a10 */ /* 0x000fe80007ffe0ff */
[----:B------:R-:W-:Y:S02]  /*f580*/  IMNMX R103, R103, R0, PT ;  /* 0x0000000067677217 */ /* 0x000fe40003800200 */
.L_x_684:
[----:B------:R-:W-:-:S05]  /*f590*/  BRA.DIV ~URZ, `(.L_x_688) ;  /* 0x0000a5927f007947 */ /* 0x000fca000b800000 */
[----:B------:R2:W3:Y:S02]  /*f5a0*/  SHFL.IDX PT, R2, R109, 0x1, 0x1c1f ;  /* 0x003c1f006d027f89 */ /* 0x0004e400000e0000 */
.L_x_822:
        /* <DEDUP_REMOVED lines=19> */
.L_x_691:
[----:B------:R-:W-:Y:S04]  /*f6e0*/  MOV R3, 0x1 ;  /* 0x0000000100037802 */ /* 0x000fe80000000f00 */
[----:B------:R-:W-:Y:S11]  /*f6f0*/  ISETP.NE.AND P0, PT, R3, c[0x0][0x32c], PT ;  /* 0x0000cb0003007a0c */ /* 0x000ff60003f05270 */
[----:B------:R-:W-:Y:S02]  /*f700*/  @!UPT UIADD3 URZ, URZ, URZ, URZ ;  /* 0x0000003f3f3ff290 */ /* 0x000fe4000fffe03f */
[----:B------:R-:W-:Y:S05]  /*f710*/  @P0 IMAD.HI.U32 R3, R2, c[0x0][0x330], RZ ;  /* 0x0000cc0002030a27 */ /* 0x000fea00078e00ff */
[----:B------:R-:W-:Y:S02]  /*f720*/  @P0 SHF.R.U32.HI R2, RZ, c[0x0][0x334], R3 ;  /* 0x0000cd00ff020a19 */ /* 0x000fe40000011603 */
.L_x_692:
[----:B------:R-:W-:Y:S05]  /*f730*/  BSYNC B0 ;  /* 0x0000000000007941 */ /* 0x000fea0003800000 */
.L_x_690:
[----:B------:R-:W-:Y:S04]  /*f740*/  IMAD.IADD R3, R100, 0x1, -R236 ;  /* 0x0000000164037824 */ /* 0x000fe800078e0aec */
[----:B------:R-:W-:Y:S05]  /*f750*/  IMAD R2, R2, c[0x0][0x32c], R3 ;  /* 0x0000cb0002027a24 */ /* 0x000fea00078e0203 */
[----:B------:R-:W-:Y:S02]  /*f760*/  IMNMX R0, R0, R2, !PT ;  /* 0x0000000200007217 */ /* 0x000fe40007800200 */
[----:B------:R-:W-:Y:S04]  /*f770*/  IADD3 R2, R2, c[0x0][0x32c], RZ ;  /* 0x0000cb0002027a10 */ /* 0x000fe80007ffe0ff */
[----:B------:R-:W-:Y:S02]  /*f780*/  IMNMX R102, R102, R2, PT ;  /* 0x0000000266667217 */ /* 0x000fe40003800200 */
.L_x_689:
[----:B------:R-:W-:-:S05]  /*f790*/  BRA.DIV ~URZ, `(.L_x_693) ;  /* 0x0000a3f27f007947 */ /* 0x000fca000b800000 */
[----:B------:R3:W4:Y:S02]  /*f7a0*/  SHFL.IDX PT, R104, R109, 0x2, 0x1c1f ;  /* 0x005c1f006d687f89 */ /* 0x00072400000e0000 */
.L_x_823:
        /* <DEDUP_REMOVED lines=19> */
.L_x_696:
[----:B------:R-:W-:Y:S04]  /*f8e0*/  MOV R160, 0x1 ;  /* 0x0000000100a07802 */ /* 0x000fe80000000f00 */
[----:B------:R-:W-:Y:S11]  /*f8f0*/  ISETP.NE.AND P0, PT, R160, c[0x0][0x32c], PT ;  /* 0x0000cb00a0007a0c */ /* 0x000ff60003f05270 */
[----:B------:R-:W-:Y:S02]  /*f900*/  @!UPT UIADD3 URZ, URZ, URZ, URZ ;  /* 0x0000003f3f3ff290 */ /* 0x000fe4000fffe03f */
[----:B------:R-:W-:Y:S05]  /*f910*/  @P0 IMAD.HI.U32 R160, R104, c[0x0][0x330], RZ ;  /* 0x0000cc0068a00a27 */ /* 0x000fea00078e00ff */
[----:B------:R-:W-:Y:S02]  /*f920*/  @P0 SHF.R.U32.HI R104, RZ, c[0x0][0x334], R160 ;  /* 0x0000cd00ff680a19 */ /* 0x000fe400000116a0 */
.L_x_697:
[----:B------:R-:W-:Y:S05]  /*f930*/  BSYNC B0 ;  /* 0x0000000000007941 */ /* 0x000fea0003800000 */
.L_x_695:
[----:B------:R-:W-:Y:S04]  /*f940*/  IMAD.IADD R160, R100, 0x1, -R236 ;  /* 0x0000000164a07824 */ /* 0x000fe800078e0aec */
[----:B------:R-:W-:Y:S05]  /*f950*/  IMAD R104, R104, c[0x0][0x32c], R160 ;  /* 0x0000cb0068687a24 */ /* 0x000fea00078e02a0 */
[----:B------:R-:W-:Y:S02]  /*f960*/  IMNMX R2, R2, R104, !PT ;  /* 0x0000006802027217 */ /* 0x000fe40007800200 */
[----:B------:R-:W-:Y:S04]  /*f970*/  IADD3 R104, R104, c[0x0][0x32c], RZ ;  /* 0x0000cb0068687a10 */ /* 0x000fe80007ffe0ff */
[----:B------:R-:W-:Y:S02]  /*f980*/  IMNMX R3, R3, R104, PT ;  /* 0x0000006803037217 */ /* 0x000fe40003800200 */
.L_x_694:
        /* <DEDUP_REMOVED lines=108> */
[----:B------:R-:W-:Y:S02]  /*10050*/  LOP3.LUT P0, RZ, R198, 0x20, RZ, 0xc0, !PT ;  /* 0x00000020c6ff7812 */ /* 0x000fe4000780c0ff */
[----:B------:R-:W-:Y:S02]  /*10060*/  FSEL R160, R48, -INF , !P2 ;  /* 0xff80000030a07808 */ /* 0x000fe40005000000 */
[----:B------:R-:W-:Y:S02]  /*10070*/  ISETP.GT.AND P0, PT, R0, 0x19, !P0 ;  /* 0x000000190000780c */ /* 0x000fe40004704270 */
[----:B------:R-:W-:Y:S02]  /*10080*/  LOP3.LUT P2, RZ, R198, 0x200000, RZ, 0xc0, !PT ;  /* 0x00200000c6ff7812 */ /* 0x000fe4000784c0ff */
        /* <DEDUP_REMOVED lines=70> */
.L_x_824:
        /* <DEDUP_REMOVED lines=19> */
.L_x_701:
[----:B------:R-:W-:Y:S04]  /*10620*/  MOV R4, 0x1 ;  /* 0x0000000100047802 */ /* 0x000fe80000000f00 */
[----:B------:R-:W-:Y:S11]  /*10630*/  ISETP.NE.AND P0, PT, R4, c[0x0][0x32c], PT ;  /* 0x0000cb0004007a0c */ /* 0x000ff60003f05270 */
[----:B------:R-:W-:Y:S02]  /*10640*/  @!UPT UIADD3 URZ, URZ, URZ, URZ ;  /* 0x0000003f3f3ff290 */ /* 0x000fe4000fffe03f */
[----:B------:R-:W-:Y:S05]  /*10650*/  @P0 IMAD.HI.U32 R4, R3, c[0x0][0x330], RZ ;  /* 0x0000cc0003040a27 */ /* 0x000fea00078e00ff */
[----:B------:R-:W-:Y:S02]  /*10660*/  @P0 SHF.R.U32.HI R3, RZ, c[0x0][0x334], R4 ;  /* 0x0000cd00ff030a19 */ /* 0x000fe40000011604 */
.L_x_702:
[----:B------:R-:W-:Y:S05]  /*10670*/  BSYNC B0 ;  /* 0x0000000000007941 */ /* 0x000fea0003800000 */
.L_x_700:
[----:B------:R-:W-:Y:S04]  /*10680*/  IMAD.IADD R4, R100, 0x1, -R236 ;  /* 0x0000000164047824 */ /* 0x000fe800078e0aec */
[----:B------:R-:W-:Y:S05]  /*10690*/  IMAD R3, R3, c[0x0][0x32c], R4 ;  /* 0x0000cb0003037a24 */ /* 0x000fea00078e0204 */
[----:B------:R-:W-:Y:S02]  /*106a0*/  IADD3 R4, R3, c[0x0][0x32c], RZ ;  /* 0x0000cb0003047a10 */ /* 0x000fe40007ffe0ff */
[----:B------:R-:W-:Y:S02]  /*106b0*/  IMNMX R0, R0, R3, !PT ;  /* 0x0000000300007217 */ /* 0x000fe40007800200 */
[----:B------:R-:W-:Y:S02]  /*106c0*/  IMNMX R2, R2, R4, PT ;  /* 0x0000000402027217 */ /* 0x000fe40003800200 */
.L_x_699:
        /* <DEDUP_REMOVED lines=96> */
.L_x_825:
[----:B-12---:R-:W-:Y:S01]  /*10cd0*/  FMNMX.FTZ R100, R100, R0, !PT ;  /* 0x0000000064647209 */ /* 0x006fe20007810000 */
[----:B------:R-:W-:-:S05]  /*10ce0*/  BRA.DIV ~URZ, `(.L_x_704) ;  /* 0x00008fa27f007947 */ /* 0x000fca000b800000 */
[----:B------:R-:W-:Y:S04]  /*10cf0*/  SHFL.BFLY PT, R0, R4, 0x2, 0x1f ;  /* 0x0c401f0004007f89 */ /* 0x000fe800000e0000 */
[----:B------:R-:W-:Y:S04]  /*10d00*/  SHFL.BFLY PT, R3, R100, 0x1, 0x1f ;  /* 0x0c201f0064037f89 */ /* 0x000fe800000e0000 */
[----:B------:R-:W1:Y:S02]  /*10d10*/  SHFL.BFLY PT, R2, R5, 0x2, 0x1f ;  /* 0x0c401f0005027f89 */ /* 0x000e6400000e0000 */
[----:B-1----:R-:W-:Y:S02]  /*10d20*/  FMNMX.FTZ R2, R5, R2, !PT ;  /* 0x0000000205027209 */ /* 0x002fe40007810000 */
[----:B------:R-:W-:Y:S02]  /*10d30*/  FMNMX.FTZ R0, R4, R0, !PT ;  /* 0x0000000004007209 */ /* 0x000fe40007810000 */
[----:B------:R-:W-:Y:S01]  /*10d40*/  FMNMX.FTZ R104, R100, R3, !PT ;  /* 0x0000000364687209 */ /* 0x000fe20007810000 */
[----:B------:R-:W1:Y:S04]  /*10d50*/  SHFL.BFLY PT, R5, R2, 0x1, 0x1f ;  /* 0x0c201f0002057f89 */ /* 0x000e6800000e0000 */
[----:B------:R-:W2:Y:S04]  /*10d60*/  SHFL.BFLY PT, R4, R0, 0x1, 0x1f ;  /* 0x0c201f0000047f89 */ /* 0x000ea800000e0000 */
[----:B------:R-:W5:Y:S01]  /*10d70*/  SHFL.BFLY PT, R3, R6, 0x2, 0x1f ;  /* 0x0c401f0006037f89 */ /* 0x000f6200000e0000 */
[----:B-1----:R-:W-:Y:S02]  /*10d80*/  FMNMX.FTZ R102, R2, R5, !PT ;  /* 0x0000000502667209 */ /* 0x002fe40007810000 */
[----:B--2---:R-:W-:Y:S02]  /*10d90*/  FMNMX.FTZ R103, R0, R4, !PT ;  /* 0x0000000400677209 */ /* 0x004fe40007810000 */
[----:B-----5:R-:W-:Y:S05]  /*10da0*/  FMNMX.FTZ R4, R6, R3, !PT ;  /* 0x0000000306047209 */ /* 0x020fea0007810000 */
[----:B------:R1:W2:Y:S02]  /*10db0*/  SHFL.BFLY PT, R0, R4, 0x1, 0x1f ;  /* 0x0c201f0004007f89 */ /* 0x0002a400000e0000 */
.L_x_826:
[C---:B------:R-:W-:Y:S01]  /*10dc0*/  FSETP.NEU.FTZ.AND P0, PT, R102.reuse, -INF , PT ;  /* 0xff8000006600780b */ /* 0x040fe20003f1d000 */
[----:B------:R-:W-:Y:S01]  /*10dd0*/  FMUL.FTZ R3, R102, c[0x0][0x2d0] ;  /* 0x0000b40066037a20 */ /* 0x000fe20000410000 */
[----:B--2---:R-:W-:Y:S01]  /*10de0*/  FMNMX.FTZ R101, R0, R4, !PT ;  /* 0x0000000400657209 */ /* 0x004fe20007810000 */
[----:B------:R-:W-:Y:S01]  /*10df0*/  WARPSYNC 0xffffffff ;  /* 0xffffffff00007948 */ /* 0x000fe20003800000 */
[----:B------:R-:W-:Y:S02]  /*10e00*/  FSEL R0, R102, RZ, P0 ;  /* 0x000000ff66007208 */ /* 0x000fe40000000000 */
[----:B------:R-:W-:Y:S02]  /*10e10*/  FSETP.NEU.FTZ.AND P1, PT, R104, -INF , PT ;  /* 0xff8000006800780b */ /* 0x000fe40003f3d000 */
[----:B------:R-:W-:Y:S01]  /*10e20*/  FSEL R5, R3, RZ, P0 ;  /* 0x000000ff03057208 */ /* 0x000fe20000000000 */
[----:B------:R-:W-:Y:S01]  /*10e30*/  FADD.FTZ R2, -R0, R105 ;  /* 0x0000006900027221 */ /* 0x000fe20000010100 */
[----:B------:R-:W-:Y:S02]  /*10e40*/  FSEL R0, R104, RZ, P1 ;  /* 0x000000ff68007208 */ /* 0x000fe40000800000 */
[----:B------:R-:W-:Y:S01]  /*10e50*/  FSETP.NEU.FTZ.AND P0, PT, R103, -INF , PT ;  /* 0xff8000006700780b */ /* 0x000fe20003f1d000 */
[--C-:B------:R-:W-:Y:S02]  /*10e60*/  FFMA.FTZ R6, R7, c[0x0][0x2d0], -R5.reuse ;  /* 0x0000b40007067a23 */ /* 0x100fe40000010805 */
[----:B------:R-:W-:Y:S01]  /*10e70*/  FADD.FTZ R3, -R0, R106 ;  /* 0x0000006a00037221 */ /* 0x000fe20000010100 */
[----:B------:R-:W-:Y:S01]  /*10e80*/  FSEL R0, R103, RZ, P0 ;  /* 0x000000ff67007208 */ /* 0x000fe20000000000 */
[----:B------:R2:W-:Y:S01]  /*10e90*/  MUFU.EX2 R180, R6 ;  /* 0x0000000600b47308 */ /* 0x0005e20000000800 */
[--C-:B------:R-:W-:Y:S02]  /*10ea0*/  FFMA.FTZ R38, R38, c[0x0][0x2d0], -R5.reuse ;  /* 0x0000b40026267a23 */ /* 0x100fe40000010805 */
[----:B------:R-:W-:Y:S02]  /*10eb0*/  FFMA.FTZ R181, R23, c[0x0][0x2d0], -R5 ;  /* 0x0000b40017b57a23 */ /* 0x000fe40000010805 */
[----:B-1----:R-:W-:Y:S02]  /*10ec0*/  FADD.FTZ R4, -R0, R107 ;  /* 0x0000006b00047221 */ /* 0x002fe40000010100 */
[----:B------:R-:W-:Y:S02]  /*10ed0*/  FMUL.FTZ R0, R104, c[0x0][0x2d0] ;  /* 0x0000b40068007a20 */ /* 0x000fe40000410000 */
[----:B------:R-:W-:Y:S02]  /*10ee0*/  FMUL.FTZ R4, R4, c[0x0][0x2d0] ;  /* 0x0000b40004047a20 */ /* 0x000fe40000410000 */
[----:B------:R-:W-:Y:S01]  /*10ef0*/  FMUL.FTZ R3, R3, c[0x0][0x2d0] ;  /* 0x0000b40003037a20 */ /* 0x000fe20000410000 */
[----:B------:R-:W-:Y:S05]  /*10f00*/  FSEL R0, R0, RZ, P1 ;  /* 0x000000ff00007208 */ /* 0x000fea0000800000 */
[--C-:B------:R-:W-:Y:S01]  /*10f10*/  FFMA.FTZ R7, R32, c[0x0][0x2d0], -R0.reuse ;  /* 0x0000b40020077a23 */ /* 0x100fe20000010800 */
[----:B------:R-:W-:Y:S01]  /*10f20*/  MUFU.EX2 R3, R3 ;  /* 0x0000000300037308 */ /* 0x000fe20000000800 */
[--C-:B------:R-:W-:Y:S02]  /*10f30*/  FFMA.FTZ R209, R39, c[0x0][0x2d0], -R0.reuse ;  /* 0x0000b40027d17a23 */ /* 0x100fe40000010800 */
        /* <DEDUP_REMOVED lines=11> */
[----:B------:R-:W-:Y:S02]  /*10ff0*/  FFMA.FTZ R211, R163, c[0x0][0x2d0], -R0 ;  /* 0x0000b400a3d37a23 */ /* 0x000fe40000010800 */
[----:B------:R-:W-:Y:S02]  /*11000*/  FMUL.FTZ R0, R103, c[0x0][0x2d0] ;  /* 0x0000b40067007a20 */ /* 0x000fe40000410000 */
[--C-:B------:R-:W-:Y:S02]  /*11010*/  FFMA.FTZ R32, R37, c[0x0][0x2d0], -R5.reuse ;  /* 0x0000b40025207a23 */ /* 0x100fe40000010805 */
[--C-:B------:R-:W-:Y:S01]  /*11020*/  FFMA.FTZ R164, R34, c[0x0][0x2d0], -R5.reuse ;  /* 0x0000b40022a47a23 */ /* 0x100fe20000010805 */
[----:B------:R-:W-:Y:S01]  /*11030*/  FSEL R0, R0, RZ, P0 ;  /* 0x000000ff00007208 */ /* 0x000fe20000000000 */
[--C-:B------:R-:W-:Y:S01]  /*11040*/  FFMA.FTZ R163, R33, c[0x0][0x2d0], -R5.reuse ;  /* 0x0000b40021a37a23 */ /* 0x100fe20000010805 */
[----:B------:R-:W-:Y:S01]  /*11050*/  FSETP.NEU.FTZ.AND P0, PT, R101, -INF , PT ;  /* 0xff8000006500780b */ /* 0x000fe20003f1d000 */
[----:B------:R-:W-:Y:S02]  /*11060*/  MUFU.EX2 R228, R9 ;  /* 0x0000000900e47308 */ /* 0x000fe40000000800 */
[--C-:B--2---:R-:W-:Y:S02]  /*11070*/  FFMA.FTZ R6, R36, c[0x0][0x2d0], -R0.reuse ;  /* 0x0000b40024067a23 */ /* 0x104fe40000010800 */
[--C-:B------:R-:W-:Y:S02]  /*11080*/  FFMA.FTZ R39, R177, c[0x0][0x2d0], -R0.reuse ;  /* 0x0000b400b1277a23 */ /* 0x100fe40000010800 */
[--C-:B------:R-:W-:Y:S02]  /*11090*/  FFMA.FTZ R204, R50, c[0x0][0x2d0], -R0.reuse ;  /* 0x0000b40032cc7a23 */ /* 0x100fe40000010800 */
[--C-:B------:R-:W-:Y:S02]  /*110a0*/  FFMA.FTZ R183, R51, c[0x0][0x2d0], -R0.reuse ;  /* 0x0000b40033b77a23 */ /* 0x100fe40000010800 */
        /* <DEDUP_REMOVED lines=14> */
[--C-:B-1----:R-:W-:Y:S02]  /*11190*/  FFMA.FTZ R6, R162, c[0x0][0x2d0], -R0.reuse ;  /* 0x0000b400a2067a23 */ /* 0x102fe40000010800 */
[----:B------:R-:W-:Y:S05]  /*111a0*/  FFMA.FTZ R162, R29, c[0x0][0x2d0], -R5 ;  /* 0x0000b4001da27a23 */ /* 0x000fea0000010805 */
[----:B------:R1:W-:Y:S10]  /*111b0*/  MUFU.EX2 R49, R6 ;  /* 0x0000000600317308 */ /* 0x0003f40000000800 */
[----:B------:R-:W-:Y:S10]  /*111c0*/  MUFU.EX2 R235, R32 ;  /* 0x0000002000eb7308 */ /* 0x000ff40000000800 */
[----:B------:R-:W-:Y:S01]  /*111d0*/  MUFU.EX2 R225, R175 ;  /* 0x000000af00e17308 */ /* 0x000fe20000000800 */
[----:B-1----:R-:W-:Y:S02]  /*111e0*/  FFMA.FTZ R6, R178, c[0x0][0x2d0], -R0 ;  /* 0x0000b400b2067a23 */ /* 0x002fe40000010800 */
[----:B------:R-:W-:Y:S07]  /*111f0*/  FMUL.FTZ R0, R101, c[0x0][0x2d0] ;  /* 0x0000b40065007a20 */ /* 0x000fee0000410000 */
[----:B------:R1:W-:Y:S10]  /*11200*/  MUFU.EX2 R222, R6 ;  /* 0x0000000600de7308 */ /* 0x0003f40000000800 */
[----:B------:R-:W-:Y:S10]  /*11210*/  MUFU.EX2 R233, R172 ;  /* 0x000000ac00e97308 */ /* 0x000ff40000000800 */
[----:B------:R-:W-:Y:S01]  /*11220*/  MUFU.EX2 R227, R170 ;  /* 0x000000aa00e37308 */ /* 0x000fe20000000800 */
[----:B-1----:R-:W-:Y:S01]  /*11230*/  FSEL R6, R0, RZ, P0 ;  /* 0x000000ff00067208 */ /* 0x002fe20000000000 */
[----:B------:R-:W-:Y:S04]  /*11240*/  FMUL.FTZ R0, R2, c[0x0][0x2d0] ;  /* 0x0000b40002007a20 */ /* 0x000fe80000410000 */
[--C-:B------:R-:W-:Y:S04]  /*11250*/  FFMA.FTZ R5, R16, c[0x0][0x2d0], -R6.reuse ;  /* 0x0000b40010057a23 */ /* 0x100fe80000010806 */
[----:B------:R1:W2:Y:S01]  /*11260*/  MUFU.EX2 R2, R0 ;  /* 0x0000000000027308 */ /* 0x0002a20000000800 */
[--C-:B------:R-:W-:Y:S02]  /*11270*/  FFMA.FTZ R16, R22, c[0x0][0x2d0], -R6.reuse ;  /* 0x0000b40016107a23 */ /* 0x100fe40000010806 */
        /* <DEDUP_REMOVED lines=9> */
[----:B------:R-:W-:Y:S01]  /*11310*/  FFMA.FTZ R178, R14, c[0x0][0x2d0], -R6 ;  /* 0x0000b4000eb27a23 */ /* 0x000fe20000010806 */
[----:B------:R-:W-:Y:S01]  /*11320*/  MUFU.EX2 R229, R169 ;  /* 0x000000a900e57308 */ /* 0x000fe20000000800 */
[----:B-1----:R-:W-:Y:S02]  /*11330*/  FSEL R0, R101, RZ, P0 ;  /* 0x000000ff65007208 */ /* 0x002fe40000000000 */
[----:B------:R-:W-:Y:S03]  /*11340*/  ISETP.GT.AND P0, PT, R201, R239, PT ;  /* 0x000000efc900720c */ /* 0x000fe60003f04270 */
[----:B------:R-:W-:Y:S04]  /*11350*/  FADD.FTZ R0, -R0, R108 ;  /* 0x0000006c00007221 */ /* 0x000fe80000010100 */
[----:B------:R-:W-:Y:S01]  /*11360*/  MUFU.EX2 R223, R164 ;  /* 0x000000a400df7308 */ /* 0x000fe20000000800 */
[----:B------:R-:W-:Y:S02]  /*11370*/  FMUL.FTZ R0, R0, c[0x0][0x2d0] ;  /* 0x0000b40000007a20 */ /* 0x000fe40000410000 */
[----:B---3--:R-:W-:Y:S02]  /*11380*/  FFMA.FTZ R5, R20, c[0x0][0x2d0], -R6 ;  /* 0x0000b40014057a23 */ /* 0x008fe40000010806 */
[----:B------:R-:W1:Y:S05]  /*11390*/  LDSM.16.MT88.4 R20, [R185] ;  /* 0x00000000b914783b */ /* 0x000e6a0000004200 */
        /* <DEDUP_REMOVED lines=13> */
[----:B--2---:R-:W-:Y:S01]  /*11470*/  FMUL.FTZ R24, R2, R124 ;  /* 0x0000007c02187220 */ /* 0x004fe20000410000 */
[----:B------:R-:W-:Y:S01]  /*11480*/  F2FP.BF16.PACK_AB R108, R106, R109 ;  /* 0x0000006d6a6c723e */ /* 0x000fe200000010ff */
[C---:B------:R-:W-:Y:S01]  /*11490*/  FMUL.FTZ R25, R2.reuse, R125 ;  /* 0x0000007d02197220 */ /* 0x040fe20000410000 */
[----:B------:R-:W-:Y:S01]  /*114a0*/  F2FP.BF16.PACK_AB R110, R231, R228 ;  /* 0x000000e4e76e723e */ /* 0x000fe200000010ff */
[C---:B------:R-:W-:Y:S01]  /*114b0*/  FMUL.FTZ R28, R2.reuse, R120 ;  /* 0x00000078021c7220 */ /* 0x040fe20000410000 */
[----:B------:R-:W-:Y:S01]  /*114c0*/  F2FP.BF16.PACK_AB R111, R215, R222 ;  /* 0x000000ded76f723e */ /* 0x000fe200000010ff */
        /* <DEDUP_REMOVED lines=25> */
[----:B------:R-:W-:Y:S02]  /*11660*/  FFMA.FTZ R107, R2, R213, R180 ;  /* 0x000000d5026b7223 */ /* 0x000fe400000100b4 */
[C---:B---3--:R-:W-:Y:S02]  /*11670*/  FFMA.FTZ R100, R0.reuse, R214, R33 ;  /* 0x000000d600647223 */ /* 0x048fe40000010021 */
[C---:B------:R-:W-:Y:S02]  /*11680*/  FMUL.FTZ R11, R0.reuse, R135 ;  /* 0x00000087000b7220 */ /* 0x040fe40000410000 */
[C---:B------:R-:W-:Y:S01]  /*11690*/  FMUL.FTZ R10, R0.reuse, R134 ;  /* 0x00000086000a7220 */ /* 0x040fe20000410000 */
[----:B------:R-:W2:Y:S01]  /*116a0*/  MUFU.EX2 R2, R4 ;  /* 0x0000000400027308 */ /* 0x000ea20000000800 */
[C---:B------:R-:W-:Y:S02]  /*116b0*/  FMUL.FTZ R26, R0.reuse, R126 ;  /* 0x0000007e001a7220 */ /* 0x040fe40000410000 */
[C---:B------:R-:W-:Y:S02]  /*116c0*/  FMUL.FTZ R27, R0.reuse, R127 ;  /* 0x0000007f001b7220 */ /* 0x040fe40000410000 */
[C---:B------:R-:W-:Y:S01]  /*116d0*/  FMUL.FTZ R30, R0.reuse, R122 ;  /* 0x0000007a001e7220 */ /* 0x040fe20000410000 */
[----:B------:R-:W-:Y:S01]  /*116e0*/  LDSM.16.MT88.4 R124, [R185+0x1000] ;  /* 0x00100000b97c783b */ /* 0x000fe20000004200 */
[C---:B------:R-:W-:Y:S02]  /*116f0*/  FMUL.FTZ R31, R0.reuse, R123 ;  /* 0x0000007b001f7220 */ /* 0x040fe40000410000 */
[C---:B------:R-:W-:Y:S01]  /*11700*/  FMUL.FTZ R42, R0.reuse, R118 ;  /* 0x00000076002a7220 */ /* 0x040fe20000410000 */
[----:B------:R-:W3:Y:S01]  /*11710*/  MUFU.EX2 R214, R7 ;  /* 0x0000000700d67308 */ /* 0x000ee20000000800 */
[C---:B------:R-:W-:Y:S02]  /*11720*/  FMUL.FTZ R43, R0.reuse, R119 ;  /* 0x00000077002b7220 */ /* 0x040fe40000410000 */
[C---:B------:R-:W-:Y:S01]  /*11730*/  FMUL.FTZ R14, R0.reuse, R130 ;  /* 0x00000082000e7220 */ /* 0x040fe20000410000 */
[----:B------:R-:W-:Y:S01]  /*11740*/  LDSM.16.MT88.4 R116, [R185+0xc00] ;  /* 0x000c0000b974783b */ /* 0x000fe20000004200 */
[C---:B------:R-:W-:Y:S02]  /*11750*/  FMUL.FTZ R15, R0.reuse, R131 ;  /* 0x00000083000f7220 */ /* 0x040fe40000410000 */
[C---:B------:R-:W-:Y:S02]  /*11760*/  FMUL.FTZ R46, R0.reuse, R114 ;  /* 0x00000072002e7220 */ /* 0x040fe40000410000 */
[C---:B------:R-:W-:Y:S01]  /*11770*/  FMUL.FTZ R47, R0.reuse, R115 ;  /* 0x00000073002f7220 */ /* 0x040fe20000410000 */
[----:B------:R-:W4:Y:S01]  /*11780*/  MUFU.EX2 R135, R36 ;  /* 0x0000002400877308 */ /* 0x000f220000000800 */
[C---:B------:R-:W-:Y:S01]  /*11790*/  FMUL.FTZ R58, R0.reuse, R58 ;  /* 0x0000003a003a7220 */ /* 0x040fe20000410000 */
[----:B------:R-:W-:Y:S01]  /*117a0*/  LDSM.16.MT88.4 R120, [R186+0x400] ;  /* 0x00040000ba78783b */ /* 0x000fe20000004200 */
[----:B------:R-:W-:Y:S02]  /*117b0*/  FMUL.FTZ R59, R0, R59 ;  /* 0x0000003b003b7220 */ /* 0x000fe40000410000 */
[----:B--2---:R-:W-:Y:S02]  /*117c0*/  FFMA.FTZ R4, R2, R224, R105 ;  /* 0x000000e002047223 */ /* 0x004fe40000010069 */
[C---:B------:R-:W-:Y:S02]  /*117d0*/  FMUL.FTZ R62, R0.reuse, R62 ;  /* 0x0000003e003e7220 */ /* 0x040fe40000410000 */
[C---:B------:R-:W-:Y:S01]  /*117e0*/  FMUL.FTZ R63, R0.reuse, R63 ;  /* 0x0000003f003f7220 */ /* 0x040fe20000410000 */
[----:B------:R2:W5:Y:S01]  /*117f0*/  MUFU.EX2 R213, R38 ;  /* 0x0000002600d57308 */ /* 0x0005620000000800 */
[C---:B------:R-:W-:Y:S02]  /*11800*/  FMUL.FTZ R74, R0.reuse, R74 ;  /* 0x0000004a004a7220 */ /* 0x040fe40000410000 */
[----:B------:R-:W-:Y:S01]  /*11810*/  FMUL.FTZ R75, R0, R75 ;  /* 0x0000004b004b7220 */ /* 0x000fe20000410000 */
[----:B---3--:R-:W-:Y:S01]  /*11820*/  F2FP.BF16.PACK_AB R115, R234, R214 ;  /* 0x000000d6ea73723e */ /* 0x008fe200000010ff */
[C---:B------:R-:W-:Y:S02]  /*11830*/  FMUL.FTZ R78, R0.reuse, R78 ;  /* 0x0000004e004e7220 */ /* 0x040fe40000410000 */
[C---:B------:R-:W-:Y:S02]  /*11840*/  FMUL.FTZ R79, R0.reuse, R79 ;  /* 0x0000004f004f7220 */ /* 0x040fe40000410000 */
[C---:B------:R-:W-:Y:S01]  /*11850*/  FMUL.FTZ R90, R0.reuse, R90 ;  /* 0x0000005a005a7220 */ /* 0x040fe20000410000 */
[----:B------:R-:W3:Y:S01]  /*11860*/  MUFU.EX2 R134, R16 ;  /* 0x0000001000867308 */ /* 0x000ee20000000800 */
[C---:B------:R-:W-:Y:S02]  /*11870*/  FMUL.FTZ R91, R0.reuse, R91 ;  /* 0x0000005b005b7220 */ /* 0x040fe40000410000 */
[C---:B------:R-:W-:Y:S01]  /*11880*/  FMUL.FTZ R94, R0.reuse, R94 ;  /* 0x0000005e005e7220 */ /* 0x040fe20000410000 */
[----:B----4-:R-:W-:Y:S01]  /*11890*/  F2FP.BF16.PACK_AB R112, R135, R180 ;  /* 0x000000b48770723e */ /* 0x010fe200000010ff */
[----:B------:R-:W-:Y:S02]  /*118a0*/  FMUL.FTZ R95, R0, R95 ;  /* 0x0000005f005f7220 */ /* 0x000fe40000410000 */
[C---:B------:R-:W-:Y:S02]  /*118b0*/  FMUL.FTZ R5, R3.reuse, R137 ;  /* 0x0000008903057220 */ /* 0x040fe40000410000 */
[C---:B------:R-:W-:Y:S01]  /*118c0*/  FMUL.FTZ R6, R2.reuse, R138 ;  /* 0x0000008a02067220 */ /* 0x040fe20000410000 */
[----:B------:R-:W-:Y:S01]  /*118d0*/  MUFU.EX2 R131, R179 ;  /* 0x000000b300837308 */ /* 0x000fe20000000800 */
[C---:B------:R-:W-:Y:S02]  /*118e0*/  FMUL.FTZ R7, R2.reuse, R139 ;  /* 0x0000008b02077220 */ /* 0x040fe40000410000 */
[----:B------:R-:W-:Y:S01]  /*118f0*/  FFMA.FTZ R0, R3, R221, R109 ;  /* 0x000000dd03007223 */ /* 0x000fe2000001006d */
[C---:B------:R-:W-:Y:S01]  /*11900*/  F2FP.BF16.PACK_AB R109, R49.reuse, R105 ;  /* 0x00000069316d723e */ /* 0x040fe200000010ff */
[----:B------:R-:W-:Y:S01]  /*11910*/  FADD.FTZ R105, R49, R4 ;  /* 0x0000000431697221 */ /* 0x000fe20000010000 */
[----:B--2---:R-:W2:Y:S01]  /*11920*/  LDSM.16.MT88.4 R36, [R186] ;  /* 0x00000000ba24783b */ /* 0x004ea20000004200 */
[----:B------:R-:W-:Y:S01]  /*11930*/  FMUL.FTZ R4, R3, R136 ;  /* 0x0000008803047220 */ /* 0x000fe20000410000 */
[----:B-----5:R-:W-:Y:S01]  /*11940*/  F2FP.BF16.PACK_AB R114, R235, R213 ;  /* 0x000000d5eb72723e */ /* 0x020fe200000010ff */
[C---:B------:R-:W-:Y:S01]  /*11950*/  FMUL.FTZ R17, R3.reuse, R141 ;  /* 0x0000008d03117220 */ /* 0x040fe20000410000 */
[----:B------:R-:W-:Y:S01]  /*11960*/  MUFU.EX2 R130, R171 ;  /* 0x000000ab00827308 */ /* 0x000fe20000000800 */
[C---:B------:R-:W-:Y:S02]  /*11970*/  FMUL.FTZ R18, R2.reuse, R142 ;  /* 0x0000008e02127220 */ /* 0x040fe40000410000 */
[----:B------:R-:W-:Y:S01]  /*11980*/  FMUL.FTZ R19, R2, R143 ;  /* 0x0000008f02137220 */ /* 0x000fe20000410000 */
[-C--:B-1----:R-:W-:Y:S05]  /*11990*/  HMMA.16816.F32.BF16 R4, R108, R20.reuse, R4 ;  /* 0x000000146c04723c */ /* 0x082fea0000041804 */
[----:B---3--:R-:W-:Y:S01]  /*119a0*/  F2FP.BF16.PACK_AB R113, R134, R33 ;  /* 0x000000218671723e */ /* 0x008fe200000010ff */
[C---:B------:R-:W-:Y:S01]  /*119b0*/  FMUL.FTZ R16, R3.reuse, R140 ;  /* 0x0000008c03107220 */ /* 0x040fe20000410000 */
[----:B------:R-:W-:Y:S01]  /*119c0*/  MUFU.EX2 R224, R163 ;  /* 0x000000a300e07308 */ /* 0x000fe20000000800 */
[----:B------:R-:W-:Y:S01]  /*119d0*/  LDSM.16.MT88.4 R140, [R185+0x800] ;  /* 0x00080000b98c783b */ /* 0x000fe20000004200 */
[C---:B------:R-:W-:Y:S03]  /*119e0*/  FMUL.FTZ R32, R3.reuse, R148 ;  /* 0x0000009403207220 */ /* 0x040fe60000410000 */
[C---:B------:R-:W-:Y:S04]  /*119f0*/  HMMA.16816.F32.BF16 R8, R112.reuse, R20, R8 ;  /* 0x000000147008723c */ /* 0x040fe80000041808 */
[C---:B------:R-:W-:Y:S01]  /*11a00*/  FMUL.FTZ R33, R3.reuse, R149 ;  /* 0x0000009503217220 */ /* 0x040fe20000410000 */
[----:B------:R1:W-:Y:S01]  /*11a10*/  MUFU.EX2 R221, R161 ;  /* 0x000000a100dd7308 */ /* 0x0003e20000000800 */
[C---:B------:R-:W-:Y:S02]  /*11a20*/  FMUL.FTZ R34, R2.reuse, R150 ;  /* 0x0000009602227220 */ /* 0x040fe40000410000 */
[-C--:B------:R-:W-:Y:S04]  /*11a30*/  HMMA.16816.F32.BF16 R12, R112, R22.reuse, R12 ;  /* 0x00000016700c723c */ /* 0x080fe8000004180c */
[C---:B------:R-:W-:Y:S02]  /*11a40*/  FMUL.FTZ R35, R2.reuse, R151 ;  /* 0x0000009702237220 */ /* 0x040fe40000410000 */
[----:B------:R-:W-:Y:S01]  /*11a50*/  LDSM.16.MT88.4 R148, [R186+0x800] ;  /* 0x00080000ba94783b */ /* 0x000fe20000004200 */
[C---:B------:R-:W-:Y:S01]  /*11a60*/  FMUL.FTZ R48, R3.reuse, R156 ;  /* 0x0000009c03307220 */ /* 0x040fe20000410000 */
[C---:B------:R-:W-:Y:S01]  /*11a70*/  HMMA.16816.F32.BF16 R16, R108.reuse, R22, R16 ;  /* 0x000000166c10723c */ /* 0x040fe20000041810 */
[----:B------:R-:W-:Y:S03]  /*11a80*/  MUFU.EX2 R171, R205 ;  /* 0x000000cd00ab7308 */ /* 0x000fe60000000800 */
[C---:B------:R-:W-:Y:S02]  /*11a90*/  FMUL.FTZ R20, R3.reuse, R144 ;  /* 0x0000009003147220 */ /* 0x040fe40000410000 */
[C---:B------:R-:W-:Y:S02]  /*11aa0*/  FMUL.FTZ R21, R3.reuse, R145 ;  /* 0x0000009103157220 */ /* 0x040fe40000410000 */
[C---:B------:R-:W-:Y:S03]  /*11ab0*/  FMUL.FTZ R22, R2.reuse, R146 ;  /* 0x0000009202167220 */ /* 0x040fe60000410000 */
[----:B------:R-:W-:Y:S01]  /*11ac0*/  MUFU.EX2 R176, R210 ;  /* 0x000000d200b07308 */ /* 0x000fe20000000800 */
[----:B------:R-:W-:Y:S01]  /*11ad0*/  FMUL.FTZ R23, R2, R147 ;  /* 0x0000009302177220 */ /* 0x000fe20000410000 */
[----:B-1----:R-:W-:Y:S01]  /*11ae0*/  F2FP.BF16.PACK_AB R161, R164, R165 ;  /* 0x000000a5a4a1723e */ /* 0x002fe200000010ff */
[C---:B------:R-:W-:Y:S02]  /*11af0*/  FMUL.FTZ R49, R3.reuse, R157 ;  /* 0x0000009d03317220 */ /* 0x040fe40000410000 */
[C---:B------:R-:W-:Y:S02]  /*11b00*/  FMUL.FTZ R50, R2.reuse, R158 ;  /* 0x0000009e02327220 */ /* 0x040fe40000410000 */
[C---:B------:R-:W-:Y:S01]  /*11b10*/  FMUL.FTZ R51, R2.reuse, R159 ;  /* 0x0000009f02337220 */ /* 0x040fe20000410000 */
[-C--:B--2---:R-:W-:Y:S01]  /*11b20*/  HMMA.16816.F32.BF16 R20, R108, R36.reuse, R20 ;  /* 0x000000246c14723c */ /* 0x084fe20000041814 */
[----:B------:R-:W-:Y:S01]  /*11b30*/  LDSM.16.MT88.4 R156, [R185+0x1400] ;  /* 0x00140000b99c783b */ /* 0x000fe20000004200 */
[----:B------:R-:W-:Y:S01]  /*11b40*/  MUFU.EX2 R180, R209 ;  /* 0x000000d100b47308 */ /* 0x000fe20000000800 */
[C---:B------:R-:W-:Y:S02]  /*11b50*/  FMUL.FTZ R52, R3.reuse, R52 ;  /* 0x0000003403347220 */ /* 0x040fe40000410000 */
[C---:B------:R-:W-:Y:S02]  /*11b60*/  FMUL.FTZ R53, R3.reuse, R53 ;  /* 0x0000003503357220 */ /* 0x040fe40000410000 */
[C---:B------:R-:W-:Y:S01]  /*11b70*/  FMUL.FTZ R54, R2.reuse, R54 ;  /* 0x0000003602367220 */ /* 0x040fe20000410000 */
[C---:B------:R-:W-:Y:S04]  /*11b80*/  HMMA.16816.F32.BF16 R24, R112.reuse, R36, R24 ;  /* 0x000000247018723c */ /* 0x040fe80000041818 */
[C---:B------:R-:W-:Y:S01]  /*11b90*/  FMUL.FTZ R55, R2.reuse, R55 ;  /* 0x0000003702377220 */ /* 0x040fe20000410000 */
[----:B------:R-:W-:Y:S01]  /*11ba0*/  MUFU.EX2 R179, R183 ;  /* 0x000000b700b37308 */ /* 0x000fe20000000800 */
[C---:B------:R-:W-:Y:S02]  /*11bb0*/  FMUL.FTZ R64, R3.reuse, R64 ;  /* 0x0000004003407220 */ /* 0x040fe40000410000 */
[-C--:B------:R-:W-:Y:S04]  /*11bc0*/  HMMA.16816.F32.BF16 R28, R112, R38.reuse, R28 ;  /* 0x00000026701c723c */ /* 0x080fe8000004181c */
[C---:B------:R-:W-:Y:S02]  /*11bd0*/  FMUL.FTZ R36, R3.reuse, R152 ;  /* 0x0000009803247220 */ /* 0x040fe40000410000 */
[C---:B------:R-:W-:Y:S01]  /*11be0*/  FMUL.FTZ R37, R3.reuse, R153 ;  /* 0x0000009903257220 */ /* 0x040fe20000410000 */
[----:B------:R-:W1:Y:S01]  /*11bf0*/  MUFU.EX2 R168, R174 ;  /* 0x000000ae00a87308 */ /* 0x000e620000000800 */
[C---:B------:R-:W-:Y:S04]  /*11c00*/  HMMA.16816.F32.BF16 R32, R108.reuse, R38, R32 ;  /* 0x000000266c20723c */ /* 0x040fe80000041820 */
[C---:B------:R-:W-:Y:S02]  /*11c10*/  FMUL.FTZ R65, R3.reuse, R65 ;  /* 0x0000004103417220 */ /* 0x040fe40000410000 */
[C---:B------:R-:W-:Y:S02]  /*11c20*/  FMUL.FTZ R66, R2.reuse, R66 ;  /* 0x0000004202427220 */ /* 0x040fe40000410000 */
[C---:B------:R-:W-:Y:S01]  /*11c30*/  FMUL.FTZ R38, R2.reuse, R154 ;  /* 0x0000009a02267220 */ /* 0x040fe20000410000 */
[----:B------:R-:W2:Y:S03]  /*11c40*/  MUFU.EX2 R166, R181 ;  /* 0x000000b500a67308 */ /* 0x000ea60000000800 */
[C---:B------:R-:W-:Y:S02]  /*11c50*/  FMUL.FTZ R39, R2.reuse, R155 ;  /* 0x0000009b02277220 */ /* 0x040fe40000410000 */
[C---:B------:R-:W-:Y:S02]  /*11c60*/  FMUL.FTZ R67, R2.reuse, R67 ;  /* 0x0000004302437220 */ /* 0x040fe40000410000 */
[C---:B------:R-:W-:Y:S02]  /*11c70*/  FMUL.FTZ R68, R3.reuse, R68 ;  /* 0x0000004403447220 */ /* 0x040fe40000410000 */
[C---:B------:R-:W-:Y:S01]  /*11c80*/  FMUL.FTZ R69, R3.reuse, R69 ;  /* 0x0000004503457220 */ /* 0x040fe20000410000 */
[-C--:B------:R-:W-:Y:S03]  /*11c90*/  HMMA.16816.F32.BF16 R36, R108, R116.reuse, R36 ;  /* 0x000000746c24723c */ /* 0x080fe60000041824 */
[----:B------:R-:W-:Y:S01]  /*11ca0*/  FMUL.FTZ R70, R2, R70 ;  /* 0x0000004602467220 */ /* 0x000fe20000410000 */
[----:B-1----:R-:W-:Y:S01]  /*11cb0*/  F2FP.BF16.PACK_AB R160, R168, R167 ;  /* 0x000000a7a8a0723e */ /* 0x002fe200000010ff */
[C---:B------:R-:W-:Y:S02]  /*11cc0*/  FMUL.FTZ R71, R2.reuse, R71 ;  /* 0x0000004702477220 */ /* 0x040fe40000410000 */
[C---:B------:R-:W-:Y:S01]  /*11cd0*/  FMUL.FTZ R80, R3.reuse, R80 ;  /* 0x0000005003507220 */ /* 0x040fe20000410000 */
[C---:B------:R-:W-:Y:S04]  /*11ce0*/  HMMA.16816.F32.BF16 R40, R112.reuse, R116, R40 ;  /* 0x000000747028723c */ /* 0x040fe80000041828 */
[C---:B------:R-:W-:Y:S02]  /*11cf0*/  FMUL.FTZ R81, R3.reuse, R81 ;  /* 0x0000005103517220 */ /* 0x040fe40000410000 */
[----:B------:R-:W-:Y:S01]  /*11d00*/  FMUL.FTZ R82, R2, R82 ;  /* 0x0000005202527220 */ /* 0x000fe20000410000 */
[----:B--2---:R-:W-:Y:S01]  /*11d10*/  F2FP.BF16.PACK_AB R162, R166, R173 ;  /* 0x000000ada6a2723e */ /* 0x004fe200000010ff */
[-C--:B------:R-:W-:Y:S04]  /*11d20*/  HMMA.16816.F32.BF16 R44, R112, R118.reuse, R44 ;  /* 0x00000076702c723c */ /* 0x080fe8000004182c */
[----:B------:R-:W-:Y:S02]  /*11d30*/  FMUL.FTZ R83, R2, R83 ;  /* 0x0000005302537220 */ /* 0x000fe40000410000 */
[----:B------:R-:W-:Y:S02]  /*11d40*/  FADD.FTZ R100, R134, R100 ;  /* 0x0000006486647221 */ /* 0x000fe40000010000 */
[C---:B------:R-:W-:Y:S01]  /*11d50*/  HMMA.16816.F32.BF16 R48, R108.reuse, R118, R48 ;  /* 0x000000766c30723c */ /* 0x040fe20000041830 */
[----:B------:R-:W1:Y:S03]  /*11d60*/  LDSM.16.MT88.4 R116, [R186+0xc00] ;  /* 0x000c0000ba74783b */ /* 0x000e660000004200 */
[C---:B------:R-:W-:Y:S02]  /*11d70*/  FMUL.FTZ R84, R3.reuse, R84 ;  /* 0x0000005403547220 */ /* 0x040fe40000410000 */
[C---:B------:R-:W-:Y:S02]  /*11d80*/  FMUL.FTZ R85, R3.reuse, R85 ;  /* 0x0000005503557220 */ /* 0x040fe40000410000 */
[C---:B------:R-:W-:Y:S04]  /*11d90*/  FMUL.FTZ R86, R2.reuse, R86 ;  /* 0x0000005602567220 */ /* 0x040fe80000410000 */
[C---:B------:R-:W-:Y:S02]  /*11da0*/  FMUL.FTZ R87, R2.reuse, R87 ;  /* 0x0000005702577220 */ /* 0x040fe40000410000 */
[C---:B------:R-:W-:Y:S02]  /*11db0*/  FMUL.FTZ R96, R3.reuse, R96 ;  /* 0x0000006003607220 */ /* 0x040fe40000410000 */
[----:B------:R-:W-:Y:S02]  /*11dc0*/  FMUL.FTZ R97, R3, R97 ;  /* 0x0000006103617220 */ /* 0x000fe40000410000 */
[C---:B------:R-:W-:Y:S02]  /*11dd0*/  FMUL.FTZ R98, R2.reuse, R98 ;  /* 0x0000006202627220 */ /* 0x040fe40000410000 */
[----:B------:R-:W-:Y:S02]  /*11de0*/  FMUL.FTZ R99, R2, R99 ;  /* 0x0000006302637220 */ /* 0x000fe40000410000 */
[----:B------:R-:W-:Y:S02]  /*11df0*/  FADD.FTZ R106, R106, R0 ;  /* 0x000000006a6a7221 */ /* 0x000fe40000010000 */
[----:B------:R-:W-:Y:S02]  /*11e00*/  FADD.FTZ R0, R135, R107 ;  /* 0x0000006b87007221 */ /* 0x000fe40000010000 */
[----:B------:R-:W-:Y:S01]  /*11e10*/  MUFU.EX2 R107, R207 ;  /* 0x000000cf006b7308 */ /* 0x000fe20000000800 */
[----:B------:R-:W-:Y:S02]  /*11e20*/  FADD.FTZ R2, R222, R105 ;  /* 0x00000069de027221 */ /* 0x000fe40000010000 */
[----:B------:R-:W-:Y:S02]  /*11e30*/  FADD.FTZ R3, R228, R106 ;  /* 0x0000006ae4037221 */ /* 0x000fe40000010000 */
[----:B------:R-:W-:Y:S02]  /*11e40*/  FADD.FTZ R2, R215, R2 ;  /* 0x00000002d7027221 */ /* 0x000fe40000010000 */
[----:B------:R-:W-:Y:S02]  /*11e50*/  FADD.FTZ R3, R231, R3 ;  /* 0x00000003e7037221 */ /* 0x000fe40000010000 */
[----:B------:R-:W-:Y:S01]  /*11e60*/  FADD.FTZ R2, R130, R2 ;  /* 0x0000000282027221 */ /* 0x000fe20000010000 */
[----:B------:R-:W2:Y:S01]  /*11e70*/  MUFU.EX2 R106, R208 ;  /* 0x000000d0006a7308 */ /* 0x000ea20000000800 */
        /* <DEDUP_REMOVED lines=10> */
[----:B--2---:R-:W-:Y:S01]  /*11f20*/  F2FP.BF16.PACK_AB R163, R106, R107 ;  /* 0x0000006b6aa3723e */ /* 0x004fe200000010ff */
[----:B------:R-:W-:Y:S02]  /*11f30*/  FADD.FTZ R0, R129, R100 ;  /* 0x0000006481007221 */ /* 0x000fe40000010000 */
[----:B------:R-:W-:Y:S01]  /*11f40*/  FADD.FTZ R100, R132, R2 ;  /* 0x0000000284647221 */ /* 0x000fe20000010000 */
[C---:B------:R-:W-:Y:S01]  /*11f50*/  HMMA.16816.F32.BF16 R64, R108.reuse, R118, R64 ;  /* 0x000000766c40723c */ /* 0x040fe20000041840 */
[----:B------:R-:W1:Y:S03]  /*11f60*/  LDSM.16.MT88.4 R116, [R185+0x1800] ;  /* 0x00180000b974783b */ /* 0x000e660000004200 */
[----:B------:R-:W-:Y:S01]  /*11f70*/  FADD.FTZ R2, R223, R105 ;  /* 0x00000069df027221 */ /* 0x000fe20000010000 */
[----:B------:R-:W-:Y:S01]  /*11f80*/  MOV R105, R102 ;  /* 0x0000006600697202 */ /* 0x000fe20000000f00 */
[----:B------:R-:W-:Y:S02]  /*11f90*/  FADD.FTZ R0, R221, R0 ;  /* 0x00000000dd007221 */ /* 0x000fe40000010000 */
[----:B------:R-:W-:Y:S04]  /*11fa0*/  FADD.FTZ R2, R224, R2 ;  /* 0x00000002e0027221 */ /* 0x000fe80000010000 */
        /* <DEDUP_REMOVED lines=11> */
[----:B------:R-:W-:Y:S04]  /*12060*/  F2FP.BF16.PACK_AB R117, R221, R129 ;  /* 0x00000081dd75723e */ /* 0x000fe800000010ff */
        /* <DEDUP_REMOVED lines=81> */
[----:B------:R-:W-:Y:S01]  /*12580*/  FADD.FTZ R2, R107, R0 ;  /* 0x000000006b027221 */ /* 0x000fe20000010000 */
[----:B------:R-:W-:Y:S01]  /*12590*/  IADD3 R0, R201, -0x1, RZ ;  /* 0xffffffffc9007810 */ /* 0x000fe20007ffe0ff */
[----:B------:R-:W-:Y:S01]  /*125a0*/  FADD.FTZ R221, R180, R3 ;  /* 0x00000003b4dd7221 */ /* 0x000fe20000010000 */
[----:B------:R-:W-:Y:S01]  /*125b0*/  MOV R107, R103 ;  /* 0x00000067006b7202 */ /* 0x000fe20000000f00 */
[----:B------:R-:W-:Y:S04]  /*125c0*/  HMMA.16816.F32.BF16 R96, R108, R14, R96 ;  /* 0x0000000e6c60723c */ /* 0x000fe80000041860 */
[----:B------:R-:W-:Y:S01]  /*125d0*/  MOV R201, R0 ;  /* 0x0000000000c97202 */ /* 0x000fe20000000f00 */
[----:B------:R-:W-:Y:S02]  /*125e0*/  FADD.FTZ R224, R179, R5 ;  /* 0x00000005b3e07221 */ /* 0x000fe40000010000 */
[----:B------:R-:W-:Y:S01]  /*125f0*/  MOV R108, R101 ;  /* 0x00000065006c7202 */ /* 0x000fe20000000f00 */
[----:B------:R-:W-:Y:S04]  /*12600*/  FADD.FTZ R213, R166, R4 ;  /* 0x00000004a6d57221 */ /* 0x000fe80000010000 */
[----:B------:R-:W-:Y:S01]  /*12610*/  FADD.FTZ R214, R106, R2 ;  /* 0x000000026ad67221 */ /* 0x000fe20000010000 */
[----:B------:R-:W-:Y:S01]  /*12620*/  MOV R106, R104 ;  /* 0x00000068006a7202 */ /* 0x000fe20000000f00 */
[----:B------:R-:W-:-:S05]  /*12630*/  @P0 BRA `(.L_x_705) ;  /* 0xffffbda000000947 */ /* 0x000fca000383ffff */
.L_x_673:
[----:B------:R-:W-:Y:S05]  /*12640*/  BRA.DIV ~URZ, `(.L_x_706) ;  /* 0x000078427f007947 */ /* 0x000fea000b800000 */
[----:B------:R1:W2:Y:S02]  /*12650*/  SHFL.BFLY PT, R0, R221, 0x2, 0x1f ;  /* 0x0c401f00dd007f89 */ /* 0x0002a400000e0000 */
.L_x_827:
[----:B--2---:R-:W-:Y:S01]  /*12660*/  FADD.FTZ R7, R0, R221 ;  /* 0x000000dd00077221 */ /* 0x004fe20000010000 */
[----:B------:R-:W-:Y:S05]  /*12670*/  BRA.DIV ~URZ, `(.L_x_707) ;  /* 0x000078627f007947 */ /* 0x000fea000b800000 */
[----:B------:R-:W2:Y:S04]  /*12680*/  SHFL.BFLY PT, R2, R224, 0x2, 0x1f ;  /* 0x0c401f00e0027f89 */ /* 0x000ea800000e0000 */
[----:B------:R-:W3:Y:S04]  /*12690*/  SHFL.BFLY PT, R0, R213, 0x2, 0x1f ;  /* 0x0c401f00d5007f89 */ /* 0x000ee800000e0000 */
[----:B------:R-:W4:Y:S04]  /*126a0*/  SHFL.BFLY PT, R4, R214, 0x2, 0x1f ;  /* 0x0c401f00d6047f89 */ /* 0x000f2800000e0000 */
[----:B------:R-:W5:Y:S01]  /*126b0*/  SHFL.BFLY PT, R3, R7, 0x1, 0x1f ;  /* 0x0c201f0007037f89 */ /* 0x000f6200000e0000 */
[----:B--2---:R-:W-:-:S02]  /*126c0*/  FADD.FTZ R2, R2, R224 ;  /* 0x000000e002027221 */ /* 0x004fc40000010000 */
[----:B---3--:R-:W-:-:S03]  /*126d0*/  FADD.FTZ R0, R0, R213 ;  /* 0x000000d500007221 */ /* 0x008fc60000010000 */
[----:B------:R-:W2:Y:S01]  /*126e0*/  SHFL.BFLY PT, R6, R2, 0x1, 0x1f ;  /* 0x0c201f0002067f89 */ /* 0x000ea200000e0000 */
[----:B----4-:R-:W-:-:S03]  /*126f0*/  FADD.FTZ R4, R4, R214 ;  /* 0x000000d604047221 */ /* 0x010fc60000010000 */
[----:B------:R-:W3:Y:S01]  /*12700*/  SHFL.BFLY PT, R5, R0, 0x1, 0x1f ;  /* 0x0c201f0000057f89 */ /* 0x000ee200000e0000 */
[----:B-----5:R-:W-:-:S03]  /*12710*/  FADD.FTZ R7, R7, R3 ;  /* 0x0000000307077221 */ /* 0x020fc60000010000 */
[----:B------:R4:W1:Y:S01]  /*12720*/  SHFL.BFLY PT, R8, R4, 0x1, 0x1f ;  /* 0x0c201f0004087f89 */ /* 0x00086200000e0000 */
[----:B--2---:R-:W-:Y:S02]  /*12730*/  FADD.FTZ R6, R2, R6 ;  /* 0x0000000602067221 */ /* 0x004fe40000010000 */
[----:B---3--:R-:W-:Y:S02]  /*12740*/  FADD.FTZ R5, R0, R5 ;  /* 0x0000000500057221 */ /* 0x008fe40000010000 */
.L_x_828:
[----:B------:R-:W-:Y:S01]  /*12750*/  FSETP.NE.FTZ.AND P3, PT, R7, RZ, PT ;  /* 0x000000ff0700720b */ /* 0x000fe20003f75000 */
[----:B------:R-:W-:Y:S01]  /*12760*/  CS2R R2, SRZ ;  /* 0x0000000000027805 */ /* 0x000fe2000001ff00 */
[----:B------:R-:W-:Y:S01]  /*12770*/  MOV R0, RZ ;  /* 0x000000ff00007202 */ /* 0x000fe20000000f00 */
[----:B-1--4-:R-:W-:Y:S01]  /*12780*/  FADD.FTZ R4, R8, R4 ;  /* 0x0000000408047221 */ /* 0x012fe20000010000 */
[----:B------:R-:W-:Y:S02]  /*12790*/  FSETP.NE.FTZ.AND P2, PT, R6, RZ, PT ;  /* 0x000000ff0600720b */ /* 0x000fe40003f55000 */
[----:B------:R-:W-:Y:S02]  /*127a0*/  FSETP.NE.FTZ.AND P1, PT, R5, RZ, PT ;  /* 0x000000ff0500720b */ /* 0x000fe40003f35000 */
[----:B------:R-:W-:-:S02]  /*127b0*/  FSETP.NE.FTZ.AND P0, PT, R4, RZ, PT ;  /* 0x000000ff0400720b */ /* 0x000fc40003f15000 */
        /* <DEDUP_REMOVED lines=47> */
[----:B------:R-:W-:Y:S02]  /*12ab0*/  FMUL.FTZ R151, R3, R83 ;  /* 0x0000005303977220 */ /* 0x000fe40000410000 */
[C---:B------:R-:W-:Y:S01]  /*12ac0*/  FMUL.FTZ R46, R2.reuse, R60 ;  /* 0x0000003c022e7220 */ /* 0x040fe20000410000 */
[----:B------:R-:W1:Y:S01]  /*12ad0*/  @P0 MUFU.RCP R0, R4 ;  /* 0x0000000400000308 */ /* 0x000e620000001000 */
        /* <DEDUP_REMOVED lines=77> */
.L_x_572:
[----:B------:R3:W5:Y:S04]  /*12fb0*/  LDL R6, [R1] ;  /* 0x0000000001067983 */ /* 0x0007680000100800 */
[----:B------:R-:W4:Y:S01]  /*12fc0*/  S2R R2, SR_TID.X ;  /* 0x0000000000027919 */ /* 0x000f220000002100 */
[----:B------:R-:W-:Y:S01]  /*12fd0*/  BSSY B0, `(.L_x_708) ;  /* 0x0000011000007945 */ /* 0x000fe20003800000 */
[----:B----4-:R-:W-:-:S13]  /*12fe0*/  LOP3.LUT P0, RZ, R2, 0x7f, RZ, 0xc0, !PT ;  /* 0x0000007f02ff7812 */ /* 0x010fda000780c0ff */
[----:B------:R-:W-:Y:S05]  /*12ff0*/  @P0 BRA `(.L_x_709) ;  /* 0x000000e000000947 */ /* 0x000fea0003800000 */
[----:B---3--:R-:W3:Y:S01]  /*13000*/  S2R R4, SR_LANEID ;  /* 0x0000000000047919 */ /* 0x008ee20000000000 */
[----:B------:R-:W-:Y:S01]  /*13010*/  VOTEU.ANY UR4, UPT, PT ;  /* 0x0000000000047886 */ /* 0x000fe200038e0100 */
[----:B--2---:R-:W-:Y:S01]  /*13020*/  IMAD.MOV.U32 R5, RZ, RZ, c[0x0][0x564] ;  /* 0x00015900ff057624 */ /* 0x004fe200078e00ff */
[----:B------:R-:W3:Y:S08]  /*13030*/  FLO.U32 R3, UR4 ;  /* 0x0000000400037d00 */ /* 0x000ef000080e0000 */
[----:B------:R-:W2:Y:S01]  /*13040*/  POPC R2, UR4 ;  /* 0x0000000400027d09 */ /* 0x000ea20008000000 */
[----:B---3--:R-:W-:Y:S01]  /*13050*/  ISETP.EQ.U32.AND P0, PT, R3, R4, PT ;  /* 0x000000040300720c */ /* 0x008fe20003f02070 */
[----:B------:R-:W-:-:S12]  /*13060*/  IMAD.MOV.U32 R4, RZ, RZ, c[0x0][0x560] ;  /* 0x00015800ff047624 */ /* 0x000fd800078e00ff */
[----:B--2---:R2:W3:Y:S04]  /*13070*/  @P0 ATOMG.E.ADD.STRONG.GPU PT, R2, [R4.64], R2 ;  /* 0x00000002040209a8 */ /* 0x0044e800081ee1c6 */
[----:B--2---:R-:W2:Y:S04]  /*13080*/  S2R R4, SR_LTMASK ;  /* 0x0000000000047919 */ /* 0x004ea80000003900 */
[----:B---3--:R2:W3:Y:S02]  /*13090*/  SHFL.IDX PT, R3, R2, R3, 0x1f ;  /* 0x00001f0302037589 */ /* 0x0084e400000e0000 */
[----:B--2---:R-:W-:-:S06]  /*130a0*/  LOP3.LUT R2, R4, UR4, RZ, 0xc0, !PT ;  /* 0x0000000404027c12 */ /* 0x004fcc000f8ec0ff */
[----:B------:R-:W3:Y:S02]  /*130b0*/  POPC R2, R2 ;  /* 0x0000000200027309 */ /* 0x000ee40000000000 */
[----:B---3-5:R-:W-:-:S05]  /*130c0*/  IADD3 R6, R3, c[0x0][0xc], R2 ;  /* 0x0000030003067a10 */ /* 0x028fca0007ffe002 */
[----:B------:R2:W-:Y:S02]  /*130d0*/  STL [R1], R6 ;  /* 0x0000000601007387 */ /* 0x0005e40000100800 */
.L_x_709:
[----:B---3--:R-:W-:Y:S05]  /*130e0*/  BSYNC B0 ;  /* 0x0000000000007941 */ /* 0x008fea0003800000 */
.L_x_708:
[----:B------:R-:W-:Y:S01]  /*130f0*/  PRMT R0, R0, 0x9910, RZ ;  /* 0x0000991000007816 */ /* 0x000fe200000000ff */
[----:B------:R-:W-:Y:S01]  /*13100*/  BSSY B1, `(.L_x_710) ;  /* 0x00003b4000017945 */ /* 0x000fe20003800000 */
[----:B-----5:R-:W-:Y:S02]  /*13110*/  IMAD.MOV.U32 R74, RZ, RZ, R6 ;  /* 0x000000ffff4a7224 */ /* 0x020fe400078e0006 */
[----:B------:R-:W-:-:S13]  /*13120*/  ISETP.NE.AND P0, PT, R0, RZ, PT ;  /* 0x000000ff0000720c */ /* 0x000fda0003f05270 */
[----:B------:R-:W-:Y:S05]  /*13130*/  @!P0 BRA `(.L_x_711) ;  /* 0x00002e4000008947 */ /* 0x000fea0003800000 */
[----:B------:R-:W3:Y:S04]  /*13140*/  LDL R8, [R1+0x14] ;  /* 0x0000140001087983 */ /* 0x000ee80000100800 */
[----:B-1----:R-:W4:Y:S04]  /*13150*/  LDL R7, [R1+0x18] ;  /* 0x0000180001077983 */ /* 0x002f280000100800 */
[----:B--2---:R-:W2:Y:S04]  /*13160*/  LDL R6, [R1+0x20] ;  /* 0x0000200001067983 */ /* 0x004ea80000100800 */
[----:B------:R-:W2:Y:S04]  /*13170*/  LDL R9, [R1+0x1c] ;  /* 0x00001c0001097983 */ /* 0x000ea80000100800 */
[----:B------:R-:W2:Y:S01]  /*13180*/  LDL R10, [R1+0xc] ;  /* 0x00000c00010a7983 */ /* 0x000ea20000100800 */
[----:B------:R-:W-:Y:S01]  /*13190*/  WARPSYNC 0xffffffff ;  /* 0xffffffff00007948 */ /* 0x000fe20003800000 */
[----:B------:R-:W-:-:S02]  /*131a0*/  F2FP.BF16.PACK_AB R0, R161, R160 ;  /* 0x000000a0a100723e */ /* 0x000fc400000010ff */
[----:B------:R-:W-:Y:S01]  /*131b0*/  BAR.SYNC.DEFER_BLOCKING 0x1, 0x80 ;  /* 0x0042000000007b1d */ /* 0x000fe20000010000 */
[----:B------:R-:W-:Y:S02]  /*131c0*/  F2FP.BF16.PACK_AB R3, R145, R144 ;  /* 0x000000909103723e */ /* 0x000fe400000010ff */
[----:B------:R-:W-:Y:S02]  /*131d0*/  F2FP.BF16.PACK_AB R2, R163, R162 ;  /* 0x000000a2a302723e */ /* 0x000fe400000010ff */
[----:B------:R-:W-:Y:S02]  /*131e0*/  F2FP.BF16.PACK_AB R4, R31, R30 ;  /* 0x0000001e1f04723e */ /* 0x000fe400000010ff */
[----:B------:R-:W-:Y:S02]  /*131f0*/  F2FP.BF16.PACK_AB R5, R61, R60 ;  /* 0x0000003c3d05723e */ /* 0x000fe400000010ff */
[----:B------:R-:W-:Y:S02]  /*13200*/  ISETP.NE.U32.AND P0, PT, RZ, c[0x0][0x508], PT ;  /* 0x00014200ff007a0c */ /* 0x000fe40003f05070 */
[----:B------:R-:W-:-:S02]  /*13210*/  ISETP.NE.U32.AND P2, PT, RZ, c[0x0][0x500], PT ;  /* 0x00014000ff007a0c */ /* 0x000fc40003f45070 */
[----:B------:R-:W-:Y:S02]  /*13220*/  ISETP.NE.AND.EX P1, PT, RZ, c[0x0][0x50c], PT, P0 ;  /* 0x00014300ff007a0c */ /* 0x000fe40003f25300 */
[----:B------:R-:W-:Y:S01]  /*13230*/  ISETP.NE.AND.EX P2, PT, RZ, c[0x0][0x504], PT, P2 ;  /* 0x00014100ff007a0c */ /* 0x000fe20003f45320 */
[----:B------:R-:W-:Y:S01]  /*13240*/  IMAD.MOV.U32 R11, RZ, RZ, c[0x0][0x388] ;  /* 0x0000e200ff0b7624 */ /* 0x000fe200078e00ff */
[----:B---3--:R1:W-:Y:S04]  /*13250*/  STS [R8+0x80], R0 ;  /* 0x0000800008007388 */ /* 0x0083e80000000800 */
[----:B------:R3:W-:Y:S04]  /*13260*/  STS [R8+0x280], R3 ;  /* 0x0002800308007388 */ /* 0x0007e80000000800 */
[----:B----4-:R4:W-:Y:S01]  /*13270*/  STS [R7], R2 ;  /* 0x0000000207007388 */ /* 0x0109e20000000800 */
[----:B-1----:R-:W-:-:S02]  /*13280*/  F2FP.BF16.PACK_AB R0, R143, R142 ;  /* 0x0000008e8f00723e */ /* 0x002fc400000010ff */
[----:B---3--:R-:W-:-:S03]  /*13290*/  F2FP.BF16.PACK_AB R3, R35, R34 ;  /* 0x000000222303723e */ /* 0x008fc600000010ff */
[----:B------:R1:W-:Y:S01]  /*132a0*/  STS [R7+0x200], R0 ;  /* 0x0002000007007388 */ /* 0x0003e20000000800 */
[----:B----4-:R-:W-:-:S03]  /*132b0*/  F2FP.BF16.PACK_AB R2, R53, R52 ;  /* 0x000000343502723e */ /* 0x010fc600000010ff */
        /* <DEDUP_REMOVED lines=54> */
[----:B---3--:R-:W-:Y:S02]  /*13620*/  F2FP.BF16.PACK_AB R0, R107, R106 ;  /* 0x0000006a6b00723e */ /* 0x008fe400000010ff */
[----:B----4-:R-:W-:-:S03]  /*13630*/  F2FP.BF16.PACK_AB R2, R155, R154 ;  /* 0x0000009a9b02723e */ /* 0x010fc600000010ff */
[----:B------:R2:W-:Y:S04]  /*13640*/  STS [R8+0x4080], R0 ;  /* 0x0040800008007388 */ /* 0x0005e80000000800 */
[----:B------:R3:W-:Y:S01]  /*13650*/  STS [R8+0x4280], R2 ;  /* 0x0042800208007388 */ /* 0x0007e20000000800 */
[----:B-1----:R-:W-:-:S05]  /*13660*/  F2FP.BF16.PACK_AB R3, R173, R172 ;  /* 0x000000acad03723e */ /* 0x002fca00000010ff */
[----:B------:R1:W-:Y:S01]  /*13670*/  STS [R7+0x4000], R3 ;  /* 0x0040000307007388 */ /* 0x0003e20000000800 */
[----:B--2---:R-:W-:Y:S02]  /*13680*/  F2FP.BF16.PACK_AB R0, R151, R150 ;  /* 0x000000969700723e */ /* 0x004fe400000010ff */
[----:B---3--:R-:W-:-:S03]  /*13690*/  F2FP.BF16.PACK_AB R2, R69, R68 ;  /* 0x000000444502723e */ /* 0x008fc600000010ff */
[----:B------:R2:W-:Y:S04]  /*136a0*/  STS [R7+0x4200], R0 ;  /* 0x0042000007007388 */ /* 0x0005e80000000800 */
[----:B------:R3:W-:Y:S04]  /*136b0*/  STS [R8+0x5080], R2 ;  /* 0x0050800208007388 */ /* 0x0007e80000000800 */
[----:B------:R4:W-:Y:S04]  /*136c0*/  STS [R8+0x5280], R4 ;  /* 0x0052800408007388 */ /* 0x0009e80000000800 */
[----:B------:R-:W-:Y:S01]  /*136d0*/  STS [R7+0x5000], R5 ;  /* 0x0050000507007388 */ /* 0x000fe20000000800 */
[----:B-1----:R-:W-:-:S05]  /*136e0*/  F2FP.BF16.PACK_AB R3, R63, R62 ;  /* 0x0000003e3f03723e */ /* 0x002fca00000010ff */
[----:B------:R1:W-:Y:S01]  /*136f0*/  STS [R7+0x5200], R3 ;  /* 0x0052000307007388 */ /* 0x0003e20000000800 */
[----:B--2---:R-:W-:Y:S02]  /*13700*/  F2FP.BF16.PACK_AB R0, R83, R82 ;  /* 0x000000525300723e */ /* 0x004fe400000010ff */
[----:B---3--:R-:W-:Y:S02]  /*13710*/  F2FP.BF16.PACK_AB R2, R171, R170 ;  /* 0x000000aaab02723e */ /* 0x008fe400000010ff */
[----:B----4-:R-:W-:-:S03]  /*13720*/  F2FP.BF16.PACK_AB R4, R49, R48 ;  /* 0x000000303104723e */ /* 0x010fc600000010ff */
[----:B------:R2:W-:Y:S04]  /*13730*/  STS [R6+0x4080], R2 ;  /* 0x0040800206007388 */ /* 0x0005e80000000800 */
[----:B------:R3:W-:Y:S04]  /*13740*/  STS [R6+0x4280], R0 ;  /* 0x0042800006007388 */ /* 0x0007e80000000800 */
[----:B------:R-:W4:Y:S01]  /*13750*/  LDL.LU R8, [R1+0x28] ;  /* 0x0000280001087983 */ /* 0x000f220000300800 */
[----:B-1----:R-:W-:Y:S02]  /*13760*/  F2FP.BF16.PACK_AB R3, R51, R50 ;  /* 0x000000323303723e */ /* 0x002fe400000010ff */
[----:B--2---:R-:W-:-:S02]  /*13770*/  F2FP.BF16.PACK_AB R2, R85, R84 ;  /* 0x000000545502723e */ /* 0x004fc400000010ff */
[----:B---3--:R-:W-:-:S03]  /*13780*/  F2FP.BF16.PACK_AB R0, R81, R80 ;  /* 0x000000505100723e */ /* 0x008fc600000010ff */
[----:B------:R1:W-:Y:S04]  /*13790*/  STS [R9+0x4000], R2 ;  /* 0x0040000209007388 */ /* 0x0003e80000000800 */
[----:B------:R2:W-:Y:S04]  /*137a0*/  STS [R9+0x4200], R0 ;  /* 0x0042000009007388 */ /* 0x0005e80000000800 */
[----:B------:R3:W-:Y:S04]  /*137b0*/  STS [R6+0x5080], R4 ;  /* 0x0050800406007388 */ /* 0x0007e80000000800 */
[----:B------:R3:W-:Y:S01]  /*137c0*/  STS [R6+0x5280], R3 ;  /* 0x0052800306007388 */ /* 0x0007e20000000800 */
[----:B-1----:R-:W-:Y:S01]  /*137d0*/  F2FP.BF16.PACK_AB R2, R29, R28 ;  /* 0x0000001c1d02723e */ /* 0x002fe200000010ff */
[----:B--2---:R-:W-:-:S02]  /*137e0*/  IMAD.MOV.U32 R0, RZ, RZ, RZ ;  /* 0x000000ffff007224 */ /* 0x004fc400078e00ff */
[----:B---3--:R-:W-:Y:S01]  /*137f0*/  IMAD.MOV.U32 R4, RZ, RZ, 0x4 ;  /* 0x00000004ff047424 */ /* 0x008fe200078e00ff */
[----:B------:R-:W-:-:S03]  /*13800*/  F2FP.BF16.PACK_AB R3, R27, R26 ;  /* 0x0000001a1b03723e */ /* 0x000fc600000010ff */
[CC--:B------:R-:W-:Y:S02]  /*13810*/  @P1 IMAD.WIDE R6, R10.reuse, R4.reuse, c[0x0][0x508] ;  /* 0x000142000a061625 */ /* 0x0c0fe400078e0204 */
[----:B------:R1:W-:Y:S02]  /*13820*/  STS [R9+0x5000], R3 ;  /* 0x0050000309007388 */ /* 0x0003e40000000800 */
[----:B------:R-:W-:Y:S02]  /*13830*/  IMAD.WIDE R4, R10, R4, c[0x0][0x500] ;  /* 0x000140000a047625 */ /* 0x000fe400078e0204 */
[----:B------:R2:W-:Y:S04]  /*13840*/  STS [R9+0x5200], R2 ;  /* 0x0052000209007388 */ /* 0x0005e80000000800 */
[----:B------:R-:W-:Y:S06]  /*13850*/  BAR.SYNC.DEFER_BLOCKING 0x1, 0x80 ;  /* 0x0042000000007b1d */ /* 0x000fec0000010000 */
[----:B------:R2:W5:Y:S04]  /*13860*/  @P1 LDG.E R11, [R6.64] ;  /* 0x00000006060b1981 */ /* 0x000568000c1e1900 */
[----:B------:R2:W5:Y:S01]  /*13870*/  @P2 LDG.E R0, [R4.64] ;  /* 0x0000000604002981 */ /* 0x000562000c1e1900 */
[----:B----4-:R-:W-:-:S04]  /*13880*/  ISETP.NE.AND P0, PT, R8, RZ, PT ;  /* 0x000000ff0800720c */ /* 0x010fc80003f05270 */
[----:B-1----:R-:W-:Y:S01]  /*13890*/  SEL R3, R8, c[0x0][0x3d4], P0 ;  /* 0x0000f50008037a07 */ /* 0x002fe20000000000 */
[----:B------:R-:W-:Y:S05]  /*138a0*/  @P1 BRA `(.L_x_712) ;  /* 0x0000004000001947 */ /* 0x000fea0003800000 */
[----:B--2---:R-:W-:Y:S05]  /*138b0*/  @!P2 BRA `(.L_x_712) ;  /* 0x000000300000a947 */ /* 0x004fea0003800000 */
[----:B------:R1:W2:Y:S04]  /*138c0*/  LDG.E R2, [R4.64] ;  /* 0x0000000604027981 */ /* 0x0002a8000c1e1900 */
[----:B-1----:R-:W2:Y:S02]  /*138d0*/  LDG.E R4, [R4.64+0x4] ;  /* 0x0000040604047981 */ /* 0x002ea4000c1e1900 */
[----:B--2--5:R-:W-:Y:S02]  /*138e0*/  IADD3 R11, -R2, R4, RZ ;  /* 0x00000004020b7210 */ /* 0x024fe40007ffe1ff */
.L_x_712:
[----:B--2---:R-:W2:Y:S04]  /*138f0*/  LDL R4, [R1+0x10] ;  /* 0x0000100001047983 */ /* 0x004ea80000100800 */
[----:B------:R-:W3:Y:S04]  /*13900*/  LDL.LU R7, [R1+0x8] ;  /* 0x0000080001077983 */ /* 0x000ee80000300800 */
[----:B------:R-:W4:Y:S01]  /*13910*/  LDL R16, [R1+0x30] ;  /* 0x0000300001107983 */ /* 0x000f220000100800 */
[----:B------:R-:W-:Y:S01]  /*13920*/  IMAD.MOV.U32 R2, RZ, RZ, 0x368 ;  /* 0x00000368ff027424 */ /* 0x000fe200078e00ff */
[----:B------:R-:W-:-:S02]  /*13930*/  ISETP.GT.AND P2, PT, R3, 0x1, PT ;  /* 0x000000010300780c */ /* 0x000fc40003f44270 */
[----:B------:R-:W4:Y:S01]  /*13940*/  LDL R75, [R1+0x38] ;  /* 0x00003800014b7983 */ /* 0x000f220000100800 */
[----:B------:R-:W-:Y:S02]  /*13950*/  ISETP.NE.U32.AND P0, PT, RZ, c[0x0][0x500], PT ;  /* 0x00014000ff007a0c */ /* 0x000fe40003f05070 */
[----:B------:R-:W-:Y:S02]  /*13960*/  SEL R2, R2, 0x328, P2 ;  /* 0x0000032802027807 */ /* 0x000fe40001000000 */
[----:B------:R-:W-:Y:S02]  /*13970*/  ISETP.NE.AND.EX P0, PT, RZ, c[0x0][0x504], PT, P0 ;  /* 0x00014100ff007a0c */ /* 0x000fe40003f05300 */
[----:B------:R1:W2:Y:S01]  /*13980*/  LDC.64 R8, c[0x0][R2+0x170] ;  /* 0x00005c0002087b82 */ /* 0x0002a20000000a00 */
[----:B------:R-:W-:-:S04]  /*13990*/  SHF.R.S32.HI R3, RZ, 0x1f, R10 ;  /* 0x0000001fff037819 */ /* 0x000fc8000001140a */
[----:B------:R-:W-:-:S03]  /*139a0*/  SEL R6, R3, RZ, !P0 ;  /* 0x000000ff03067207 */ /* 0x000fc60004000000 */
[----:B------:R1:W2:Y:S08]  /*139b0*/  LDC.64 R14, c[0x0][R2+0x168] ;  /* 0x00005a00020e7b82 */ /* 0x0002b00000000a00 */
[----:B------:R1:W2:Y:S08]  /*139c0*/  LDC.64 R18, c[0x0][R2+0x178] ;  /* 0x00005e0002127b82 */ /* 0x0002b00000000a00 */
[----:B------:R1:W2:Y:S02]  /*139d0*/  LDC.64 R20, c[0x0][R2+0x160] ;  /* 0x0000580002147b82 */ /* 0x0002a40000000a00 */
[----:B-1----:R-:W-:-:S05]  /*139e0*/  IMAD.MOV.U32 R2, RZ, RZ, c[0x0][0x4e8] ;  /* 0x00013a00ff027624 */ /* 0x002fca00078e00ff */
[----:B------:R-:W-:Y:S02]  /*139f0*/  ISETP.NE.AND P5, PT, R2, 0x1, PT ;  /* 0x000000010200780c */ /* 0x000fe40003fa5270 */
[----:B------:R-:W-:Y:S01]  /*13a00*/  SEL R2, R10, RZ, !P0 ;  /* 0x000000ff0a027207 */ /* 0x000fe20004000000 */
[----:B------:R-:W1:Y:S01]  /*13a10*/  S2R R76, SR_TID.X ;  /* 0x00000000004c7919 */ /* 0x000e620000002100 */
[----:B-----5:R-:W-:Y:S02]  /*13a20*/  SHF.R.S32.HI R17, RZ, 0x1f, R0 ;  /* 0x0000001fff117819 */ /* 0x020fe40000011400 */
[----:B------:R-:W-:-:S04]  /*13a30*/  LOP3.LUT R198, R198, 0xfffffffd, RZ, 0xc0, !PT ;  /* 0xfffffffdc6c67812 */ /* 0x000fc800078ec0ff */
[----:B------:R-:W-:Y:S01]  /*13a40*/  LOP3.LUT R198, R198, 0xfffffffe, RZ, 0xc0, !PT ;  /* 0xfffffffec6c67812 */ /* 0x000fe200078ec0ff */
[----:B--2---:R-:W-:Y:S02]  /*13a50*/  IMAD.IADD R5, R4, 0x1, R252 ;  /* 0x0000000104057824 */ /* 0x004fe400078e02fc */
[----:B------:R-:W-:Y:S01]  /*13a60*/  IMAD R4, R9, R2, RZ ;  /* 0x0000000209047224 */ /* 0x000fe200078e02ff */
[----:B---3--:R-:W-:Y:S01]  /*13a70*/  LOP3.LUT R3, R7, 0xffff, RZ, 0xc0, !PT ;  /* 0x0000ffff07037812 */ /* 0x008fe200078ec0ff */
[----:B------:R-:W-:-:S04]  /*13a80*/  @P5 IMAD.HI.U32 R10, R5, c[0x0][0x4ec], RZ ;  /* 0x00013b00050a5a27 */ /* 0x000fc800078e00ff */
[C---:B------:R-:W-:Y:S02]  /*13a90*/  IMAD R12, R8.reuse, R6, R4 ;  /* 0x00000006080c7224 */ /* 0x040fe400078e0204 */
[----:B------:R-:W-:-:S04]  /*13aa0*/  IMAD.WIDE.U32 R6, R8, R2, RZ ;  /* 0x0000000208067225 */ /* 0x000fc800078e00ff */
[----:B------:R-:W-:-:S04]  /*13ab0*/  IMAD.WIDE.U32 R8, R14, R3, RZ ;  /* 0x000000030e087225 */ /* 0x000fc800078e00ff */
[----:B------:R-:W-:Y:S01]  /*13ac0*/  IMAD.MOV.U32 R4, RZ, RZ, R5 ;  /* 0x000000ffff047224 */ /* 0x000fe200078e0005 */
[----:B------:R-:W-:Y:S01]  /*13ad0*/  @P5 SHF.R.U32.HI R4, RZ, c[0x0][0x4f0], R10 ;  /* 0x00013c00ff045a19 */ /* 0x000fe2000001160a */
[----:B------:R-:W-:Y:S01]  /*13ae0*/  IMAD R13, R15, R3, RZ ;  /* 0x000000030f0d7224 */ /* 0x000fe200078e02ff */
[----:B----4-:R-:W-:Y:S01]  /*13af0*/  SEL R10, R16, RZ, P2 ;  /* 0x000000ff100a7207 */ /* 0x010fe20001000000 */
[----:B------:R-:W-:Y:S01]  /*13b00*/  IMAD.IADD R14, R7, 0x1, R12 ;  /* 0x00000001070e7824 */ /* 0x000fe200078e020c */
[----:B------:R-:W-:Y:S01]  /*13b10*/  IADD3 R15, P1, P0, R6, R8, R0 ;  /* 0x00000008060f7210 */ /* 0x000fe2000783e000 */
[----:B------:R-:W-:Y:S02]  /*13b20*/  IMAD.IADD R6, R9, 0x1, R13 ;  /* 0x0000000109067824 */ /* 0x000fe400078e020d */
[----:B------:R-:W-:Y:S02]  /*13b30*/  IMAD R12, R19, R10, RZ ;  /* 0x0000000a130c7224 */ /* 0x000fe400078e02ff */
[----:B------:R-:W-:-:S02]  /*13b40*/  IMAD.MOV R7, RZ, RZ, -R4 ;  /* 0x000000ffff077224 */ /* 0x000fc400078e0a04 */
        /* <DEDUP_REMOVED lines=14> */
[----:B-1----:R-:W-:Y:S01]  /*13c30*/  SHF.R.S32.HI R16, RZ, 0x1f, R76 ;  /* 0x0000001fff107819 */ /* 0x002fe2000001144c */
[----:B------:R-:W-:Y:S01]  /*13c40*/  IMAD.IADD R4, R7, 0x1, R4 ;  /* 0x0000000107047824 */ /* 0x000fe200078e0204 */
[----:B------:R-:W-:Y:S02]  /*13c50*/  LEA R7, P0, R6, R8, 0x2 ;  /* 0x0000000806077211 */ /* 0x000fe400078010ff */
[----:B------:R-:W-:Y:S02]  /*13c60*/  SEL R9, R9, c[0x0][0x454], P2 ;  /* 0x0001150009097a07 */ /* 0x000fe40001000000 */
[----:B------:R-:W-:Y:S02]  /*13c70*/  LEA.HI R16, R16, R76, RZ, 0x5 ;  /* 0x0000004c10107211 */ /* 0x000fe400078f28ff */
[----:B------:R-:W-:Y:S02]  /*13c80*/  LEA.HI.X R6, R6, R9, R4, 0x2, P0 ;  /* 0x0000000906067211 */ /* 0x000fe400000f1404 */
[----:B------:R-:W-:Y:S01]  /*13c90*/  LOP3.LUT R16, R16, 0xffffffe0, RZ, 0xc0, !PT ;  /* 0xffffffe010107812 */ /* 0x000fe200078ec0ff */
[----:B------:R-:W-:Y:S01]  /*13ca0*/  SHFL.IDX PT, R14, R7, RZ, 0x1c1f ;  /* 0x001c1fff070e7589 */ /* 0x000fe200000e0000 */
[----:B------:R-:W-:-:S03]  /*13cb0*/  IMAD R4, R11, c[0x0][0x4e8], RZ ;  /* 0x00013a000b047a24 */ /* 0x000fc600078e02ff */
        /* <DEDUP_REMOVED lines=8> */
[----:B------:R1:W1:Y:S01]  /*13d40*/  SHFL.IDX PT, R8, R7, 0x3, 0x1c1f ;  /* 0x007c1f0007087f89 */ /* 0x00026200000e0000 */
[----:B---3--:R-:W-:-:S05]  /*13d50*/  IMAD.IADD R6, R75, 0x1, R252 ;  /* 0x000000014b067824 */ /* 0x008fca00078e02fc */
[C---:B------:R-:W-:Y:S02]  /*13d60*/  IADD3 R18, R6.reuse, 0x8, RZ ;  /* 0x0000000806127810 */ /* 0x040fe40007ffe0ff */
[CC--:B------:R-:W-:Y:S02]  /*13d70*/  ISETP.GE.OR P4, PT, R6.reuse, R4.reuse, P0 ;  /* 0x000000040600720c */ /* 0x0c0fe40000786670 */
[----:B------:R-:W-:Y:S02]  /*13d80*/  IADD3 R16, R6, 0x40, RZ ;  /* 0x0000004006107810 */ /* 0x000fe40007ffe0ff */
[-C--:B------:R-:W-:Y:S02]  /*13d90*/  ISETP.GE.OR P3, PT, R18, R4.reuse, P0 ;  /* 0x000000041200720c */ /* 0x080fe40000766670 */
[----:B------:R-:W-:Y:S02]  /*13da0*/  ISETP.GE.OR P1, PT, R16, R4, P0 ;  /* 0x000000041000720c */ /* 0x000fe40000726670 */
[----:B-1----:R-:W-:-:S05]  /*13db0*/  IADD3 R7, R6, 0x48, RZ ;  /* 0x0000004806077810 */ /* 0x002fca0007ffe0ff */
[----:B------:R1:W-:Y:S04]  /*13dc0*/  @!P4 ST.E [R14.64], R23 ;  /* 0x000000170e00c985 */ /* 0x0003e8000c101906 */
        /* <DEDUP_REMOVED lines=11> */
[----:B------:R-:W2:Y:S01]  /*13e80*/  LDL R19, [R1+0x2c] ;  /* 0x00002c0001137983 */ /* 0x000ea20000100800 */
[----:B------:R-:W-:Y:S01]  /*13e90*/  IMAD R17, R17, c[0x0][0x3a0], RZ ;  /* 0x0000e80011117a24 */ /* 0x000fe200078e02ff */
[----:B-1----:R-:W-:Y:S01]  /*13ea0*/  IADD3 R8, R240, R252, RZ ;  /* 0x000000fcf0087210 */ /* 0x002fe20007ffe0ff */
[----:B------:R-:W-:-:S03]  /*13eb0*/  IMAD.WIDE.U32 R6, R0, c[0x0][0x3a0], RZ ;  /* 0x0000e80000067a25 */ /* 0x000fc600078e00ff */
[----:B------:R-:W-:Y:S01]  /*13ec0*/  MOV R5, R8 ;  /* 0x0000000800057202 */ /* 0x000fe20000000f00 */
[----:B------:R-:W-:Y:S02]  /*13ed0*/  IMAD R0, R0, c[0x0][0x3a4], R17 ;  /* 0x0000e90000007a24 */ /* 0x000fe400078e0211 */
[----:B------:R-:W-:-:S03]  /*13ee0*/  @P5 IMAD.HI.U32 R9, R8, c[0x0][0x4ec], RZ ;  /* 0x00013b0008095a27 */ /* 0x000fc600078e00ff */
        /* <DEDUP_REMOVED lines=38> */
.L_x_829:
[----:B------:R-:W-:Y:S05]  /*14150*/  BRA.DIV ~URZ, `(.L_x_715) ;  /* 0x000060227f007947 */ /* 0x000fea000b800000 */
[----:B------:R3:W4:Y:S02]  /*14160*/  SHFL.IDX PT, R0, R12, RZ, 0x1c1f ;  /* 0x001c1fff0c007589 */ /* 0x00072400000e0000 */
.L_x_830:
[----:B------:R-:W-:Y:S01]  /*14170*/  IADD3 R11, R241, R252, RZ ;  /* 0x000000fcf10b7210 */ /* 0x000fe20007ffe0ff */
        /* <DEDUP_REMOVED lines=18> */
.L_x_717:
[----:B------:R-:W-:Y:S05]  /*142a0*/  BSYNC B0 ;  /* 0x0000000000007941 */ /* 0x000fea0003800000 */
.L_x_716:
[----:B------:R-:W-:Y:S05]  /*142b0*/  BRA.DIV ~URZ, `(.L_x_718) ;  /* 0x00005f327f007947 */ /* 0x000fea000b800000 */
[----:B--2---:R2:W1:Y:S04]  /*142c0*/  SHFL.IDX PT, R5, R10, 0x1, 0x1c1f ;  /* 0x003c1f000a057f89 */ /* 0x00446800000e0000 */
[----:B----4-:R2:W4:Y:S02]  /*142d0*/  SHFL.IDX PT, R0, R12, 0x1, 0x1c1f ;  /* 0x003c1f000c007f89 */ /* 0x01052400000e0000 */
.L_x_831:
        /* <DEDUP_REMOVED lines=19> */
.L_x_720:
[----:B------:R-:W-:Y:S05]  /*14410*/  BSYNC B0 ;  /* 0x0000000000007941 */ /* 0x000fea0003800000 */
.L_x_719:
[----:B------:R-:W-:Y:S05]  /*14420*/  BRA.DIV ~URZ, `(.L_x_721) ;  /* 0x00005e927f007947 */ /* 0x000fea000b800000 */
[----:B-1----:R1:W2:Y:S02]  /*14430*/  SHFL.IDX PT, R5, R10, 0x2, 0x1c1f ;  /* 0x005c1f000a057f89 */ /* 0x0022a400000e0000 */
.L_x_832:
[----:B------:R-:W-:Y:S05]  /*14440*/  BRA.DIV ~URZ, `(.L_x_722) ;  /* 0x00005ee27f007947 */ /* 0x000fea000b800000 */
[----:B----4-:R4:W1:Y:S02]  /*14450*/  SHFL.IDX PT, R0, R12, 0x2, 0x1c1f ;  /* 0x005c1f000c007f89 */ /* 0x01086400000e0000 */
.L_x_833:
        /* <DEDUP_REMOVED lines=19> */
.L_x_724:
[----:B------:R-:W-:Y:S05]  /*14590*/  BSYNC B0 ;  /* 0x0000000000007941 */ /* 0x000fea0003800000 */
.L_x_723:
[----:B------:R-:W-:Y:S05]  /*145a0*/  BRA.DIV ~URZ, `(.L_x_725) ;  /* 0x00005df27f007947 */ /* 0x000fea000b800000 */
[----:B-1----:R1:W3:Y:S04]  /*145b0*/  SHFL.IDX PT, R6, R10, 0x3, 0x1c1f ;  /* 0x007c1f000a067f89 */ /* 0x0022e800000e0000 */
[----:B------:R1:W4:Y:S02]  /*145c0*/  SHFL.IDX PT, R0, R12, 0x3, 0x1c1f ;  /* 0x007c1f000c007f89 */ /* 0x00032400000e0000 */
.L_x_834:
        /* <DEDUP_REMOVED lines=20> */
.L_x_713:
        /* <DEDUP_REMOVED lines=33> */
.L_x_835:
[----:B------:R-:W-:Y:S05]  /*14920*/  BRA.DIV ~URZ, `(.L_x_728) ;  /* 0x00005bb27f007947 */ /* 0x000fea000b800000 */
[----:B------:R3:W4:Y:S02]  /*14930*/  SHFL.IDX PT, R0, R12, RZ, 0x1c1f ;  /* 0x001c1fff0c007589 */ /* 0x00072400000e0000 */
.L_x_836:
[----:B------:R-:W-:Y:S01]  /*14940*/  BSSY B0, `(.L_x_729) ;  /* 0x0000054000007945 */ /* 0x000fe20003800000 */
[----:B------:R-:W-:Y:S05]  /*14950*/  @P0 BRA `(.L_x_730) ;  /* 0x0000052000000947 */ /* 0x000fea0003800000 */
[C---:B------:R-:W-:Y:S02]  /*14960*/  ISETP.GE.AND P1, PT, R236.reuse, c[0x0][0x3c8], PT ;  /* 0x0000f200ec007a0c */ /* 0x040fe40003f26270 */
[C---:B------:R-:W-:Y:S02]  /*14970*/  IADD3 R10, R236.reuse, 0x8, RZ ;  /* 0x00000008ec0a7810 */ /* 0x040fe40007ffe0ff */
[----:B------:R-:W-:Y:S02]  /*14980*/  IADD3 R11, R236, 0x10, RZ ;  /* 0x00000010ec0b7810 */ /* 0x000fe40007ffe0ff */
[----:B------:R-:W-:Y:S02]  /*14990*/  ISETP.GE.AND P2, PT, R10, c[0x0][0x3c8], PT ;  /* 0x0000f2000a007a0c */ /* 0x000fe40003f46270 */
[----:B------:R-:W-:-:S02]  /*149a0*/  SHF.R.S32.HI R6, RZ, 0x1f, R236 ;  /* 0x0000001fff067819 */ /* 0x000fc400000114ec */
[----:B------:R-:W-:Y:S02]  /*149b0*/  ISETP.GE.AND P4, PT, R11, c[0x0][0x3c8], PT ;  /* 0x0000f2000b007a0c */ /* 0x000fe40003f86270 */
[C---:B------:R-:W-:Y:S02]  /*149c0*/  IADD3 R13, R236.reuse, 0x8, RZ ;  /* 0x00000008ec0d7810 */ /* 0x040fe40007ffe0ff */
[C---:B----4-:R-:W-:Y:S02]  /*149d0*/  @!P1 LEA R2, P0, R236.reuse, R0, 0x2 ;  /* 0x00000000ec029211 */ /* 0x050fe400078010ff */
[----:B------:R-:W-:Y:S02]  /*149e0*/  SHF.R.S32.HI R13, RZ, 0x1f, R13 ;  /* 0x0000001fff0d7819 */ /* 0x000fe4000001140d */
[----:B--2---:R-:W-:Y:S02]  /*149f0*/  @!P1 LEA.HI.X R3, R236, R4, R6, 0x2, P0 ;  /* 0x00000004ec039211 */ /* 0x004fe400000f1406 */
[----:B------:R-:W-:-:S02]  /*14a00*/  @!P2 LEA R6, P0, R10, R0, 0x2 ;  /* 0x000000000a06a211 */ /* 0x000fc400078010ff */
[----:B------:R-:W-:Y:S01]  /*14a10*/  IADD3 R9, R236, 0x18, RZ ;  /* 0x00000018ec097810 */ /* 0x000fe20007ffe0ff */
[----:B------:R2:W-:Y:S01]  /*14a20*/  @!P1 ST.E.64 [R2.64], R160 ;  /* 0x000000a002009985 */ /* 0x0005e2000c101b06 */
[----:B------:R-:W-:Y:S02]  /*14a30*/  @!P2 LEA.HI.X R7, R10, R4, R13, 0x2, P0 ;  /* 0x000000040a07a211 */ /* 0x000fe400000f140d */
[----:B------:R-:W-:Y:S02]  /*14a40*/  ISETP.GE.AND P3, PT, R9, c[0x0][0x3c8], PT ;  /* 0x0000f20009007a0c */ /* 0x000fe40003f66270 */
[C---:B------:R-:W-:Y:S01]  /*14a50*/  IADD3 R13, R236.reuse, 0x10, RZ ;  /* 0x00000010ec0d7810 */ /* 0x040fe20007ffe0ff */
[----:B------:R4:W-:Y:S01]  /*14a60*/  @!P2 ST.E.64 [R6.64], R162 ;  /* 0x000000a20600a985 */ /* 0x0009e2000c101b06 */
[----:B------:R-:W-:Y:S02]  /*14a70*/  IADD3 R8, R236, 0x20, RZ ;  /* 0x00000020ec087810 */ /* 0x000fe40007ffe0ff */
[----:B------:R-:W-:-:S02]  /*14a80*/  SHF.R.S32.HI R13, RZ, 0x1f, R13 ;  /* 0x0000001fff0d7819 */ /* 0x000fc4000001140d */
[----:B------:R-:W-:Y:S02]  /*14a90*/  ISETP.GE.AND P1, PT, R8, c[0x0][0x3c8], PT ;  /* 0x0000f20008007a0c */ /* 0x000fe40003f26270 */
[C---:B------:R-:W-:Y:S02]  /*14aa0*/  IADD3 R10, R236.reuse, 0x28, RZ ;  /* 0x00000028ec0a7810 */ /* 0x040fe40007ffe0ff */
[----:B------:R-:W-:-:S04]  /*14ab0*/  IADD3 R14, R236, 0x48, RZ ;  /* 0x00000048ec0e7810 */ /* 0x000fc80007ffe0ff */
[----:B------:R-:W-:Y:S02]  /*14ac0*/  SHF.R.S32.HI R14, RZ, 0x1f, R14 ;  /* 0x0000001fff0e7819 */ /* 0x000fe4000001140e */
[----:B--2---:R-:W-:-:S04]  /*14ad0*/  @!P4 LEA R2, P0, R11, R0, 0x2 ;  /* 0x000000000b02c211 */ /* 0x004fc800078010ff */
[----:B------:R-:W-:Y:S02]  /*14ae0*/  @!P4 LEA.HI.X R3, R11, R4, R13, 0x2, P0 ;  /* 0x000000040b03c211 */ /* 0x000fe400000f140d */
[----:B------:R-:W-:Y:S02]  /*14af0*/  IADD3 R13, R236, 0x18, RZ ;  /* 0x00000018ec0d7810 */ /* 0x000fe40007ffe0ff */
[C---:B----4-:R-:W-:Y:S01]  /*14b00*/  @!P3 LEA R6, P0, R9.reuse, R0, 0x2 ;  /* 0x000000000906b211 */ /* 0x050fe200078010ff */
[----:B------:R2:W-:Y:S01]  /*14b10*/  @!P4 ST.E.64 [R2.64], R164 ;  /* 0x000000a40200c985 */ /* 0x0005e2000c101b06 */
[----:B------:R-:W-:Y:S02]  /*14b20*/  SHF.R.S32.HI R13, RZ, 0x1f, R13 ;  /* 0x0000001fff0d7819 */ /* 0x000fe4000001140d */
[----:B------:R-:W-:Y:S02]  /*14b30*/  ISETP.GE.AND P4, PT, R10, c[0x0][0x3c8], PT ;  /* 0x0000f2000a007a0c */ /* 0x000fe40003f86270 */
[----:B------:R-:W-:-:S02]  /*14b40*/  @!P3 LEA.HI.X R7, R9, R4, R13, 0x2, P0 ;  /* 0x000000040907b211 */ /* 0x000fc400000f140d */
[C---:B------:R-:W-:Y:S02]  /*14b50*/  IADD3 R13, R236.reuse, 0x20, RZ ;  /* 0x00000020ec0d7810 */ /* 0x040fe40007ffe0ff */
[C---:B------:R-:W-:Y:S01]  /*14b60*/  IADD3 R11, R236.reuse, 0x30, RZ ;  /* 0x00000030ec0b7810 */ /* 0x040fe20007ffe0ff */
[----:B------:R4:W-:Y:S01]  /*14b70*/  @!P3 ST.E.64 [R6.64], R148 ;  /* 0x000000940600b985 */ /* 0x0009e2000c101b06 */
[----:B------:R-:W-:Y:S02]  /*14b80*/  SHF.R.S32.HI R13, RZ, 0x1f, R13 ;  /* 0x0000001fff0d7819 */ /* 0x000fe4000001140d */
[----:B------:R-:W-:Y:S02]  /*14b90*/  ISETP.GE.AND P2, PT, R11, c[0x0][0x3c8], PT ;  /* 0x0000f2000b007a0c */ /* 0x000fe40003f46270 */
[----:B------:R-:W-:Y:S02]  /*14ba0*/  IADD3 R9, R236, 0x38, RZ ;  /* 0x00000038ec097810 */ /* 0x000fe40007ffe0ff */
[----:B--2---:R-:W-:-:S04]  /*14bb0*/  @!P1 LEA R2, P0, R8, R0, 0x2 ;  /* 0x0000000008029211 */ /* 0x004fc800078010ff */
[----:B------:R-:W-:Y:S02]  /*14bc0*/  @!P1 LEA.HI.X R3, R8, R4, R13, 0x2, P0 ;  /* 0x0000000408039211 */ /* 0x000fe400000f140d */
[C---:B------:R-:W-:Y:S02]  /*14bd0*/  IADD3 R13, R236.reuse, 0x28, RZ ;  /* 0x00000028ec0d7810 */ /* 0x040fe40007ffe0ff */
[----:B------:R-:W-:Y:S01]  /*14be0*/  IADD3 R8, R236, 0x40, RZ ;  /* 0x00000040ec087810 */ /* 0x000fe20007ffe0ff */
[----:B------:R2:W-:Y:S01]  /*14bf0*/  @!P1 ST.E.64 [R2.64], R152 ;  /* 0x0000009802009985 */ /* 0x0005e2000c101b06 */
[----:B----4-:R-:W-:Y:S02]  /*14c00*/  @!P4 LEA R6, P0, R10, R0, 0x2 ;  /* 0x000000000a06c211 */ /* 0x010fe400078010ff */
[----:B------:R-:W-:Y:S02]  /*14c10*/  SHF.R.S32.HI R13, RZ, 0x1f, R13 ;  /* 0x0000001fff0d7819 */ /* 0x000fe4000001140d */
[----:B------:R-:W-:-:S02]  /*14c20*/  ISETP.GE.AND P1, PT, R9, c[0x0][0x3c8], PT ;  /* 0x0000f20009007a0c */ /* 0x000fc40003f26270 */
[----:B------:R-:W-:Y:S02]  /*14c30*/  @!P4 LEA.HI.X R7, R10, R4, R13, 0x2, P0 ;  /* 0x000000040a07c211 */ /* 0x000fe400000f140d */
[C---:B------:R-:W-:Y:S02]  /*14c40*/  IADD3 R13, R236.reuse, 0x30, RZ ;  /* 0x00000030ec0d7810 */ /* 0x040fe40007ffe0ff */
[----:B------:R-:W-:Y:S01]  /*14c50*/  IADD3 R10, R236, 0x38, RZ ;  /* 0x00000038ec0a7810 */ /* 0x000fe20007ffe0ff */
[----:B------:R4:W-:Y:S01]  /*14c60*/  @!P4 ST.E.64 [R6.64], R156 ;  /* 0x0000009c0600c985 */ /* 0x0009e2000c101b06 */
[----:B------:R-:W-:Y:S02]  /*14c70*/  SHF.R.S32.HI R13, RZ, 0x1f, R13 ;  /* 0x0000001fff0d7819 */ /* 0x000fe4000001140d */
[----:B------:R-:W-:Y:S02]  /*14c80*/  ISETP.GE.AND P4, PT, R8, c[0x0][0x3c8], PT ;  /* 0x0000f20008007a0c */ /* 0x000fe40003f86270 */
[----:B------:R-:W-:-:S02]  /*14c90*/  SHF.R.S32.HI R10, RZ, 0x1f, R10 ;  /* 0x0000001fff0a7819 */ /* 0x000fc4000001140a */
[----:B--2---:R-:W-:-:S04]  /*14ca0*/  @!P2 LEA R2, P0, R11, R0, 0x2 ;  /* 0x000000000b02a211 */ /* 0x004fc800078010ff */
[----:B------:R-:W-:Y:S02]  /*14cb0*/  @!P2 LEA.HI.X R3, R11, R4, R13, 0x2, P0 ;  /* 0x000000040b03a211 */ /* 0x000fe400000f140d */
[C---:B------:R-:W-:Y:S02]  /*14cc0*/  IADD3 R11, R236.reuse, 0x48, RZ ;  /* 0x00000048ec0b7810 */ /* 0x040fe40007ffe0ff */
[----:B------:R-:W-:Y:S01]  /*14cd0*/  IADD3 R13, R236, 0x50, RZ ;  /* 0x00000050ec0d7810 */ /* 0x000fe20007ffe0ff */
[----:B------:R2:W-:Y:S01]  /*14ce0*/  @!P2 ST.E.64 [R2.64], R166 ;  /* 0x000000a60200a985 */ /* 0x0005e2000c101b06 */
[----:B------:R-:W-:Y:S02]  /*14cf0*/  ISETP.GE.AND P3, PT, R11, c[0x0][0x3c8], PT ;  /* 0x0000f2000b007a0c */ /* 0x000fe40003f66270 */
[----:B----4-:R-:W-:Y:S02]  /*14d00*/  @!P1 LEA R6, P0, R9, R0, 0x2 ;  /* 0x0000000009069211 */ /* 0x010fe400078010ff */
[----:B------:R-:W-:-:S02]  /*14d10*/  ISETP.GE.AND P2, PT, R13, c[0x0][0x3c8], PT ;  /* 0x0000f2000d007a0c */ /* 0x000fc40003f46270 */
[----:B------:R-:W-:Y:S02]  /*14d20*/  @!P1 LEA.HI.X R7, R9, R4, R10, 0x2, P0 ;  /* 0x0000000409079211 */ /* 0x000fe400000f140a */
[C---:B------:R-:W-:Y:S02]  /*14d30*/  IADD3 R9, R236.reuse, 0x40, RZ ;  /* 0x00000040ec097810 */ /* 0x040fe40007ffe0ff */
[----:B------:R-:W-:Y:S01]  /*14d40*/  IADD3 R10, R236, 0x58, RZ ;  /* 0x00000058ec0a7810 */ /* 0x000fe20007ffe0ff */
[----:B------:R4:W-:Y:S01]  /*14d50*/  @!P1 ST.E.64 [R6.64], R168 ;  /* 0x000000a806009985 */ /* 0x0009e2000c101b06 */
[----:B------:R-:W-:Y:S02]  /*14d60*/  SHF.R.S32.HI R9, RZ, 0x1f, R9 ;  /* 0x0000001fff097819 */ /* 0x000fe40000011409 */
[----:B------:R-:W-:Y:S02]  /*14d70*/  ISETP.GE.AND P1, PT, R10, c[0x0][0x3c8], PT ;  /* 0x0000f2000a007a0c */ /* 0x000fe40003f26270 */
[----:B--2---:R-:W-:-:S04]  /*14d80*/  @!P4 LEA R2, P0, R8, R0, 0x2 ;  /* 0x000000000802c211 */ /* 0x004fc800078010ff */
[----:B------:R-:W-:Y:S02]  /*14d90*/  @!P4 LEA.HI.X R3, R8, R4, R9, 0x2, P0 ;  /* 0x000000040803c211 */ /* 0x000fe400000f1409 */
[----:B------:R-:W-:-:S03]  /*14da0*/  @!P3 LEA R8, P0, R11, R0, 0x2 ;  /* 0x000000000b08b211 */ /* 0x000fc600078010ff */
[----:B------:R2:W-:Y:S01]  /*14db0*/  @!P4 ST.E.64 [R2.64], R106 ;  /* 0x0000006a0200c985 */ /* 0x0005e2000c101b06 */
[----:B------:R-:W-:Y:S02]  /*14dc0*/  @!P3 LEA.HI.X R9, R11, R4, R14, 0x2, P0 ;  /* 0x000000040b09b211 */ /* 0x000fe400000f140e */
[C---:B------:R-:W-:Y:S02]  /*14dd0*/  IADD3 R14, R236.reuse, 0x50, RZ ;  /* 0x00000050ec0e7810 */ /* 0x040fe40007ffe0ff */
[C---:B----4-:R-:W-:Y:S01]  /*14de0*/  @!P2 LEA R6, P0, R13.reuse, R0, 0x2 ;  /* 0x000000000d06a211 */ /* 0x050fe200078010ff */
[----:B------:R4:W-:Y:S01]  /*14df0*/  @!P3 ST.E.64 [R8.64], R172 ;  /* 0x000000ac0800b985 */ /* 0x0009e2000c101b06 */
[----:B------:R-:W-:Y:S02]  /*14e00*/  SHF.R.S32.HI R14, RZ, 0x1f, R14 ;  /* 0x0000001fff0e7819 */ /* 0x000fe4000001140e */
[----:B------:R-:W-:Y:S02]  /*14e10*/  IADD3 R11, R236, 0x58, RZ ;  /* 0x00000058ec0b7810 */ /* 0x000fe40007ffe0ff */
[----:B------:R-:W-:-:S02]  /*14e20*/  @!P2 LEA.HI.X R7, R13, R4, R14, 0x2, P0 ;  /* 0x000000040d07a211 */ /* 0x000fc400000f140e */
[----:B------:R-:W-:-:S03]  /*14e30*/  SHF.R.S32.HI R11, RZ, 0x1f, R11 ;  /* 0x0000001fff0b7819 */ /* 0x000fc6000001140b */
[----:B------:R4:W-:Y:S01]  /*14e40*/  @!P2 ST.E.64 [R6.64], R170 ;  /* 0x000000aa0600a985 */ /* 0x0009e2000c101b06 */
[----:B--2---:R-:W-:-:S04]  /*14e50*/  @!P1 LEA R2, P0, R10, R0, 0x2 ;  /* 0x000000000a029211 */ /* 0x004fc800078010ff */
[----:B------:R-:W-:-:S05]  /*14e60*/  @!P1 LEA.HI.X R3, R10, R4, R11, 0x2, P0 ;  /* 0x000000040a039211 */ /* 0x000fca00000f140b */
[----:B------:R4:W-:Y:S04]  /*14e70*/  @!P1 ST.E.64 [R2.64], R84 ;  /* 0x0000005402009985 */ /* 0x0009e8000c101b06 */
.L_x_730:
[----:B------:R-:W-:Y:S05]  /*14e80*/  BSYNC B0 ;  /* 0x0000000000007941 */ /* 0x000fea0003800000 */
.L_x_729:
[----:B------:R-:W-:Y:S05]  /*14e90*/  BRA.DIV ~URZ, `(.L_x_731) ;  /* 0x000056b27f007947 */ /* 0x000fea000b800000 */
[----:B--2---:R2:W1:Y:S04]  /*14ea0*/  SHFL.IDX PT, R4, R5, 0x1, 0x1c1f ;  /* 0x003c1f0005047f89 */ /* 0x00446800000e0000 */
[----:B----4-:R2:W4:Y:S02]  /*14eb0*/  SHFL.IDX PT, R0, R12, 0x1, 0x1c1f ;  /* 0x003c1f000c007f89 */ /* 0x01052400000e0000 */
.L_x_837:
[----:B------:R-:W-:Y:S01]  /*14ec0*/  BSSY B0, `(.L_x_732) ;  /* 0x0000054000007945 */ /* 0x000fe20003800000 */
[----:B------:R-:W-:Y:S05]  /*14ed0*/  @P6 BRA `(.L_x_733) ;  /* 0x0000052000006947 */ /* 0x000fea0003800000 */
[C---:B------:R-:W-:Y:S02]  /*14ee0*/  ISETP.GE.AND P1, PT, R236.reuse, c[0x0][0x3c8], PT ;  /* 0x0000f200ec007a0c */ /* 0x040fe40003f26270 */
[C---:B------:R-:W-:Y:S02]  /*14ef0*/  IADD3 R10, R236.reuse, 0x8, RZ ;  /* 0x00000008ec0a7810 */ /* 0x040fe40007ffe0ff */
[----:B------:R-:W-:Y:S02]  /*14f00*/  IADD3 R13, R236, 0x10, RZ ;  /* 0x00000010ec0d7810 */ /* 0x000fe40007ffe0ff */
[----:B------:R-:W-:-:S02]  /*14f10*/  ISETP.GE.AND P0, PT, R10, c[0x0][0x3c8], PT ;  /* 0x0000f2000a007a0c */ /* 0x000fc40003f06270 */
[C---:B------:R-:W-:Y:S02]  /*14f20*/  IADD3 R9, R236.reuse, 0x18, RZ ;  /* 0x00000018ec097810 */ /* 0x040fe40007ffe0ff */
[----:B------:R-:W-:Y:S02]  /*14f30*/  SHF.R.S32.HI R6, RZ, 0x1f, R236 ;  /* 0x0000001fff067819 */ /* 0x000fe400000114ec */
[----:B------:R-:W-:Y:S02]  /*14f40*/  ISETP.GE.AND P3, PT, R13, c[0x0][0x3c8], PT ;  /* 0x0000f2000d007a0c */ /* 0x000fe40003f66270 */
[C---:B----4-:R-:W-:Y:S02]  /*14f50*/  @!P1 LEA R2, P2, R236.reuse, R0, 0x2 ;  /* 0x00000000ec029211 */ /* 0x050fe400078410ff */
[----:B------:R-:W-:Y:S02]  /*14f60*/  IADD3 R11, R236, 0x8, RZ ;  /* 0x00000008ec0b7810 */ /* 0x000fe40007ffe0ff */
[----:B------:R-:W-:-:S02]  /*14f70*/  ISETP.GE.AND P5, PT, R9, c[0x0][0x3c8], PT ;  /* 0x0000f20009007a0c */ /* 0x000fc40003fa6270 */
[----:B-1----:R-:W-:Y:S02]  /*14f80*/  @!P1 LEA.HI.X R3, R236, R4, R6, 0x2, P2 ;  /* 0x00000004ec039211 */ /* 0x002fe400010f1406 */
[----:B------:R-:W-:Y:S02]  /*14f90*/  SHF.R.S32.HI R11, RZ, 0x1f, R11 ;  /* 0x0000001fff0b7819 */ /* 0x000fe4000001140b */
[----:B------:R-:W-:Y:S01]  /*14fa0*/  @!P0 LEA R6, P2, R10, R0, 0x2 ;  /* 0x000000000a068211 */ /* 0x000fe200078410ff */
[----:B------:R1:W-:Y:S01]  /*14fb0*/  @!P1 ST.E.64 [R2.64], R144 ;  /* 0x0000009002009985 */ /* 0x0003e2000c101b06 */
[----:B------:R-:W-:Y:S02]  /*14fc0*/  IADD3 R8, R236, 0x20, RZ ;  /* 0x00000020ec087810 */ /* 0x000fe40007ffe0ff */
[----:B------:R-:W-:Y:S02]  /*14fd0*/  @!P0 LEA.HI.X R7, R10, R4, R11, 0x2, P2 ;  /* 0x000000040a078211 */ /* 0x000fe400010f140b */
[----:B------:R-:W-:-:S02]  /*14fe0*/  IADD3 R14, R236, 0x10, RZ ;  /* 0x00000010ec0e7810 */ /* 0x000fc40007ffe0ff */
[----:B------:R-:W-:Y:S01]  /*14ff0*/  ISETP.GE.AND P2, PT, R8, c[0x0][0x3c8], PT ;  /* 0x0000f20008007a0c */ /* 0x000fe20003f46270 */
[----:B------:R4:W-:Y:S01]  /*15000*/  @!P0 ST.E.64 [R6.64], R142 ;  /* 0x0000008e06008985 */ /* 0x0009e2000c101b06 */
[C---:B------:R-:W-:Y:S02]  /*15010*/  IADD3 R10, R236.reuse, 0x18, RZ ;  /* 0x00000018ec0a7810 */ /* 0x040fe40007ffe0ff */
[----:B------:R-:W-:Y:S02]  /*15020*/  IADD3 R11, R236, 0x28, RZ ;  /* 0x00000028ec0b7810 */ /* 0x000fe40007ffe0ff */
[----:B------:R-:W-:Y:S02]  /*15030*/  SHF.R.S32.HI R14, RZ, 0x1f, R14 ;  /* 0x0000001fff0e7819 */ /* 0x000fe4000001140e */
[----:B------:R-:W-:Y:S02]  /*15040*/  SHF.R.S32.HI R10, RZ, 0x1f, R10 ;  /* 0x0000001fff0a7819 */ /* 0x000fe4000001140a */
[----:B------:R-:W-:-:S02]  /*15050*/  ISETP.GE.AND P1, PT, R11, c[0x0][0x3c8], PT ;  /* 0x0000f2000b007a0c */ /* 0x000fc40003f26270 */
[C---:B------:R-:W-:Y:S02]  /*15060*/  IADD3 R17, R236.reuse, 0x40, RZ ;  /* 0x00000040ec117810 */ /* 0x040fe40007ffe0ff */
[C---:B------:R-:W-:Y:S02]  /*15070*/  IADD3 R15, R236.reuse, 0x30, RZ ;  /* 0x00000030ec0f7810 */ /* 0x040fe40007ffe0ff */
[----:B------:R-:W-:Y:S02]  /*15080*/  IADD3 R18, R236, 0x40, RZ ;  /* 0x00000040ec127810 */ /* 0x000fe40007ffe0ff */
[----:B------:R-:W-:Y:S02]  /*15090*/  SHF.R.S32.HI R15, RZ, 0x1f, R15 ;  /* 0x0000001fff0f7819 */ /* 0x000fe4000001140f */
[----:B------:R-:W-:Y:S02]  /*150a0*/  SHF.R.S32.HI R18, RZ, 0x1f, R18 ;  /* 0x0000001fff127819 */ /* 0x000fe40000011412 */
[----:B-1----:R-:W-:-:S02]  /*150b0*/  @!P3 LEA R2, P4, R13, R0, 0x2 ;  /* 0x000000000d02b211 */ /* 0x002fc400078810ff */
[C---:B------:R-:W-:Y:S02]  /*150c0*/  IADD3 R16, R236.reuse, 0x48, RZ ;  /* 0x00000048ec107810 */ /* 0x040fe40007ffe0ff */
[----:B------:R-:W-:Y:S02]  /*150d0*/  @!P3 LEA.HI.X R3, R13, R4, R14, 0x2, P4 ;  /* 0x000000040d03b211 */ /* 0x000fe400020f140e */
[C---:B------:R-:W-:Y:S02]  /*150e0*/  IADD3 R13, R236.reuse, 0x30, RZ ;  /* 0x00000030ec0d7810 */ /* 0x040fe40007ffe0ff */
[C---:B----4-:R-:W-:Y:S01]  /*150f0*/  @!P5 LEA R6, P0, R9.reuse, R0, 0x2 ;  /* 0x000000000906d211 */ /* 0x050fe200078010ff */
[----:B------:R1:W-:Y:S01]  /*15100*/  @!P3 ST.E.64 [R2.64], R146 ;  /* 0x000000920200b985 */ /* 0x0003e2000c101b06 */
[----:B------:R-:W-:Y:S02]  /*15110*/  IADD3 R14, R236, 0x28, RZ ;  /* 0x00000028ec0e7810 */ /* 0x000fe40007ffe0ff */
[----:B------:R-:W-:-:S02]  /*15120*/  @!P5 LEA.HI.X R7, R9, R4, R10, 0x2, P0 ;  /* 0x000000040907d211 */ /* 0x000fc400000f140a */
[C---:B------:R-:W-:Y:S02]  /*15130*/  IADD3 R9, R236.reuse, 0x20, RZ ;  /* 0x00000020ec097810 */ /* 0x040fe40007ffe0ff */
[----:B------:R-:W-:Y:S01]  /*15140*/  ISETP.GE.AND P0, PT, R13, c[0x0][0x3c8], PT ;  /* 0x0000f2000d007a0c */ /* 0x000fe20003f06270 */
[----:B------:R4:W-:Y:S01]  /*15150*/  @!P5 ST.E.64 [R6.64], R96 ;  /* 0x000000600600d985 */ /* 0x0009e2000c101b06 */
[----:B------:R-:W-:Y:S02]  /*15160*/  IADD3 R10, R236, 0x38, RZ ;  /* 0x00000038ec0a7810 */ /* 0x000fe40007ffe0ff */
[----:B------:R-:W-:Y:S02]  /*15170*/  SHF.R.S32.HI R9, RZ, 0x1f, R9 ;  /* 0x0000001fff097819 */ /* 0x000fe40000011409 */
[----:B------:R-:W-:Y:S02]  /*15180*/  ISETP.GE.AND P4, PT, R10, c[0x0][0x3c8], PT ;  /* 0x0000f2000a007a0c */ /* 0x000fe40003f86270 */
[----:B------:R-:W-:-:S02]  /*15190*/  SHF.R.S32.HI R14, RZ, 0x1f, R14 ;  /* 0x0000001fff0e7819 */ /* 0x000fc4000001140e */
[----:B------:R-:W-:Y:S02]  /*151a0*/  ISETP.GE.AND P5, PT, R17, c[0x0][0x3c8], PT ;  /* 0x0000f20011007a0c */ /* 0x000fe40003fa6270 */
[----:B------:R-:W-:Y:S02]  /*151b0*/  SHF.R.S32.HI R16, RZ, 0x1f, R16 ;  /* 0x0000001fff107819 */ /* 0x000fe40000011410 */
[----:B-1----:R-:W-:-:S04]  /*151c0*/  @!P2 LEA R2, P3, R8, R0, 0x2 ;  /* 0x000000000802a211 */ /* 0x002fc800078610ff */
[----:B------:R-:W-:Y:S02]  /*151d0*/  @!P2 LEA.HI.X R3, R8, R4, R9, 0x2, P3 ;  /* 0x000000040803a211 */ /* 0x000fe400018f1409 */
[----:B------:R-:W-:-:S03]  /*151e0*/  @!P1 LEA R8, P3, R11, R0, 0x2 ;  /* 0x000000000b089211 */ /* 0x000fc600078610ff */
[----:B------:R1:W-:Y:S01]  /*151f0*/  @!P2 ST.E.64 [R2.64], R110 ;  /* 0x0000006e0200a985 */ /* 0x0003e2000c101b06 */
[----:B------:R-:W-:Y:S02]  /*15200*/  @!P1 LEA.HI.X R9, R11, R4, R14, 0x2, P3 ;  /* 0x000000040b099211 */ /* 0x000fe400018f140e */
[C---:B------:R-:W-:Y:S02]  /*15210*/  IADD3 R14, R236.reuse, 0x48, RZ ;  /* 0x00000048ec0e7810 */ /* 0x040fe40007ffe0ff */
[C---:B----4-:R-:W-:Y:S01]  /*15220*/  @!P0 LEA R6, P2, R13.reuse, R0, 0x2 ;  /* 0x000000000d068211 */ /* 0x050fe200078410ff */
[----:B------:R4:W-:Y:S01]  /*15230*/  @!P1 ST.E.64 [R8.64], R136 ;  /* 0x0000008808009985 */ /* 0x0009e2000c101b06 */
[----:B------:R-:W-:Y:S02]  /*15240*/  IADD3 R11, R236, 0x38, RZ ;  /* 0x00000038ec0b7810 */ /* 0x000fe40007ffe0ff */
[----:B------:R-:W-:Y:S02]  /*15250*/  ISETP.GE.AND P3, PT, R14, c[0x0][0x3c8], PT ;  /* 0x0000f2000e007a0c */ /* 0x000fe40003f66270 */
[----:B------:R-:W-:-:S02]  /*15260*/  @!P0 LEA.HI.X R7, R13, R4, R15, 0x2, P2 ;  /* 0x000000040d078211 */ /* 0x000fc400010f140f */
[----:B------:R-:W-:Y:S02]  /*15270*/  SHF.R.S32.HI R11, RZ, 0x1f, R11 ;  /* 0x0000001fff0b7819 */ /* 0x000fe4000001140b */
[C---:B------:R-:W-:Y:S01]  /*15280*/  IADD3 R15, R236.reuse, 0x50, RZ ;  /* 0x00000050ec0f7810 */ /* 0x040fe20007ffe0ff */
[----:B------:R5:W-:Y:S01]  /*15290*/  @!P0 ST.E.64 [R6.64], R138 ;  /* 0x0000008a06008985 */ /* 0x000be2000c101b06 */
[----:B------:R-:W-:Y:S02]  /*152a0*/  IADD3 R13, R236, 0x58, RZ ;  /* 0x00000058ec0d7810 */ /* 0x000fe40007ffe0ff */
[----:B------:R-:W-:Y:S02]  /*152b0*/  ISETP.GE.AND P2, PT, R15, c[0x0][0x3c8], PT ;  /* 0x0000f2000f007a0c */ /* 0x000fe40003f46270 */
[----:B-1----:R-:W-:-:S04]  /*152c0*/  @!P4 LEA R2, P1, R10, R0, 0x2 ;  /* 0x000000000a02c211 */ /* 0x002fc800078210ff */
[----:B------:R-:W-:Y:S02]  /*152d0*/  @!P4 LEA.HI.X R3, R10, R4, R11, 0x2, P1 ;  /* 0x000000040a03c211 */ /* 0x000fe400008f140b */
[----:B------:R-:W-:Y:S02]  /*152e0*/  @!P5 LEA R10, P0, R17, R0, 0x2 ;  /* 0x00000000110ad211 */ /* 0x000fe400078010ff */
[----:B------:R-:W-:Y:S01]  /*152f0*/  ISETP.GE.AND P1, PT, R13, c[0x0][0x3c8], PT ;  /* 0x0000f2000d007a0c */ /* 0x000fe20003f26270 */
[----:B------:R1:W-:Y:S01]  /*15300*/  @!P4 ST.E.64 [R2.64], R140 ;  /* 0x0000008c0200c985 */ /* 0x0003e2000c101b06 */
[----:B------:R-:W-:Y:S02]  /*15310*/  @!P5 LEA.HI.X R11, R17, R4, R18, 0x2, P0 ;  /* 0x00000004110bd211 */ /* 0x000fe400000f1412 */
[----:B----4-:R-:W-:-:S03]  /*15320*/  @!P3 LEA R8, P0, R14, R0, 0x2 ;  /* 0x000000000e08b211 */ /* 0x010fc600078010ff */
[----:B------:R4:W-:Y:S01]  /*15330*/  @!P5 ST.E.64 [R10.64], R154 ;  /* 0x0000009a0a00d985 */ /* 0x0009e2000c101b06 */
[----:B------:R-:W-:Y:S02]  /*15340*/  @!P3 LEA.HI.X R9, R14, R4, R16, 0x2, P0 ;  /* 0x000000040e09b211 */ /* 0x000fe400000f1410 */
[C---:B------:R-:W-:Y:S02]  /*15350*/  IADD3 R16, R236.reuse, 0x50, RZ ;  /* 0x00000050ec107810 */ /* 0x040fe40007ffe0ff */
[C---:B-----5:R-:W-:Y:S01]  /*15360*/  @!P2 LEA R6, P0, R15.reuse, R0, 0x2 ;  /* 0x000000000f06a211 */ /* 0x060fe200078010ff */
[----:B------:R4:W-:Y:S01]  /*15370*/  @!P3 ST.E.64 [R8.64], R150 ;  /* 0x000000960800b985 */ /* 0x0009e2000c101b06 */
[----:B------:R-:W-:Y:S02]  /*15380*/  SHF.R.S32.HI R16, RZ, 0x1f, R16 ;  /* 0x0000001fff107819 */ /* 0x000fe40000011410 */
[----:B------:R-:W-:Y:S02]  /*15390*/  IADD3 R14, R236, 0x58, RZ ;  /* 0x00000058ec0e7810 */ /* 0x000fe40007ffe0ff */
[----:B------:R-:W-:-:S02]  /*153a0*/  @!P2 LEA.HI.X R7, R15, R4, R16, 0x2, P0 ;  /* 0x000000040f07a211 */ /* 0x000fc400000f1410 */
[----:B------:R-:W-:-:S03]  /*153b0*/  SHF.R.S32.HI R14, RZ, 0x1f, R14 ;  /* 0x0000001fff0e7819 */ /* 0x000fc6000001140e */
[----:B------:R4:W-:Y:S01]  /*153c0*/  @!P2 ST.E.64 [R6.64], R82 ;  /* 0x000000520600a985 */ /* 0x0009e2000c101b06 */
[----:B-1----:R-:W-:-:S04]  /*153d0*/  @!P1 LEA R2, P0, R13, R0, 0x2 ;  /* 0x000000000d029211 */ /* 0x002fc800078010ff */
[----:B------:R-:W-:-:S05]  /*153e0*/  @!P1 LEA.HI.X R3, R13, R4, R14, 0x2, P0 ;  /* 0x000000040d039211 */ /* 0x000fca00000f140e */
[----:B------:R4:W-:Y:S04]  /*153f0*/  @!P1 ST.E.64 [R2.64], R80 ;  /* 0x0000005002009985 */ /* 0x0009e8000c101b06 */
.L_x_733:
[----:B------:R-:W-:Y:S05]  /*15400*/  BSYNC B0 ;  /* 0x0000000000007941 */ /* 0x000fea0003800000 */
.L_x_732:
[----:B------:R-:W-:Y:S05]  /*15410*/  BRA.DIV ~URZ, `(.L_x_734) ;  /* 0x000052027f007947 */ /* 0x000fea000b800000 */
[----:B-1----:R1:W2:Y:S02]  /*15420*/  SHFL.IDX PT, R4, R5, 0x2, 0x1c1f ;  /* 0x005c1f0005047f89 */ /* 0x0022a400000e0000 */
.L_x_838:
[----:B------:R-:W-:Y:S05]  /*15430*/  BRA.DIV ~URZ, `(.L_x_735) ;  /* 0x000052527f007947 */ /* 0x000fea000b800000 */
[----:B----4-:R4:W1:Y:S02]  /*15440*/  SHFL.IDX PT, R0, R12, 0x2, 0x1c1f ;  /* 0x005c1f000c007f89 */ /* 0x01086400000e0000 */
.L_x_839:
[----:B------:R-:W-:Y:S01]  /*15450*/  LOP3.LUT P0, RZ, R198, 0x1, RZ, 0xc0, !PT ;  /* 0x00000001c6ff7812 */ /* 0x000fe2000780c0ff */
[----:B------:R-:W-:-:S12]  /*15460*/  BSSY B0, `(.L_x_736) ;  /* 0x0000054000007945 */ /* 0x000fd80003800000 */
[----:B------:R-:W-:Y:S05]  /*15470*/  @P0 BRA `(.L_x_737) ;  /* 0x0000052000000947 */ /* 0x000fea0003800000 */
[C---:B------:R-:W-:Y:S02]  /*15480*/  IADD3 R6, R236.reuse, 0x8, RZ ;  /* 0x00000008ec067810 */ /* 0x040fe40007ffe0ff */
[----:B------:R-:W-:Y:S02]  /*15490*/  ISETP.GE.AND P0, PT, R236, c[0x0][0x3c8], PT ;  /* 0x0000f200ec007a0c */ /* 0x000fe40003f06270 */
[----:B------:R-:W-:Y:S02]  /*154a0*/  ISETP.GE.AND P2, PT, R6, c[0x0][0x3c8], PT ;  /* 0x0000f20006007a0c */ /* 0x000fe40003f46270 */
[C---:B------:R-:W-:Y:S02]  /*154b0*/  IADD3 R16, R236.reuse, 0x10, RZ ;  /* 0x00000010ec107810 */ /* 0x040fe40007ffe0ff */
[----:B------:R-:W-:Y:S02]  /*154c0*/  IADD3 R10, R236, 0x18, RZ ;  /* 0x00000018ec0a7810 */ /* 0x000fe40007ffe0ff */
[----:B------:R-:W-:-:S02]  /*154d0*/  ISETP.GE.AND P4, PT, R16, c[0x0][0x3c8], PT ;  /* 0x0000f20010007a0c */ /* 0x000fc40003f86270 */
[----:B------:R-:W-:Y:S02]  /*154e0*/  IADD3 R7, R236, 0x8, RZ ;  /* 0x00000008ec077810 */ /* 0x000fe40007ffe0ff */
[----:B------:R-:W-:Y:S02]  /*154f0*/  ISETP.GE.AND P3, PT, R10, c[0x0][0x3c8], PT ;  /* 0x0000f2000a007a0c */ /* 0x000fe40003f66270 */
[-C--:B-1----:R-:W-:Y:S02]  /*15500*/  @!P0 LEA R2, P5, R236, R0.reuse, 0x2 ;  /* 0x00000000ec028211 */ /* 0x082fe400078a10ff */
[----:B------:R-:W-:Y:S02]  /*15510*/  SHF.R.S32.HI R11, RZ, 0x1f, R236 ;  /* 0x0000001fff0b7819 */ /* 0x000fe400000114ec */
[----:B------:R-:W-:Y:S02]  /*15520*/  SHF.R.S32.HI R7, RZ, 0x1f, R7 ;  /* 0x0000001fff077819 */ /* 0x000fe40000011407 */
[----:B------:R-:W-:-:S02]  /*15530*/  @!P2 LEA R8, P1, R6, R0, 0x2 ;  /* 0x000000000608a211 */ /* 0x000fc400078210ff */
[CC--:B--2---:R-:W-:Y:S02]  /*15540*/  @!P0 LEA.HI.X R3, R236.reuse, R4.reuse, R11, 0x2, P5 ;  /* 0x00000004ec038211 */ /* 0x0c4fe400028f140b */
[C---:B------:R-:W-:Y:S02]  /*15550*/  IADD3 R13, R236.reuse, 0x28, RZ ;  /* 0x00000028ec0d7810 */ /* 0x040fe40007ffe0ff */
[----:B------:R-:W-:Y:S01]  /*15560*/  IADD3 R14, R236, 0x20, RZ ;  /* 0x00000020ec0e7810 */ /* 0x000fe20007ffe0ff */
[----:B------:R1:W-:Y:S01]  /*15570*/  @!P0 ST.E.64 [R2.64], R34 ;  /* 0x0000002202008985 */ /* 0x0003e2000c101b06 */
[----:B------:R-:W-:Y:S02]  /*15580*/  @!P2 LEA.HI.X R9, R6, R4, R7, 0x2, P1 ;  /* 0x000000040609a211 */ /* 0x000fe400008f1407 */
[C---:B------:R-:W-:Y:S02]  /*15590*/  IADD3 R17, R236.reuse, 0x10, RZ ;  /* 0x00000010ec117810 */ /* 0x040fe40007ffe0ff */
[----:B------:R-:W-:Y:S01]  /*155a0*/  IADD3 R15, R236, 0x18, RZ ;  /* 0x00000018ec0f7810 */ /* 0x000fe20007ffe0ff */
[----:B------:R2:W-:Y:S01]  /*155b0*/  @!P2 ST.E.64 [R8.64], R36 ;  /* 0x000000240800a985 */ /* 0x0005e2000c101b06 */
[----:B------:R-:W-:-:S02]  /*155c0*/  ISETP.GE.AND P0, PT, R13, c[0x0][0x3c8], PT ;  /* 0x0000f2000d007a0c */ /* 0x000fc40003f06270 */
[----:B------:R-:W-:Y:S02]  /*155d0*/  ISETP.GE.AND P1, PT, R14, c[0x0][0x3c8], PT ;  /* 0x0000f2000e007a0c */ /* 0x000fe40003f26270 */
[----:B------:R-:W-:Y:S02]  /*155e0*/  @!P4 LEA R6, P5, R16, R0, 0x2 ;  /* 0x000000001006c211 */ /* 0x000fe400078a10ff */
[----:B------:R-:W-:Y:S02]  /*155f0*/  SHF.R.S32.HI R17, RZ, 0x1f, R17 ;  /* 0x0000001fff117819 */ /* 0x000fe40000011411 */
[----:B------:R-:W-:Y:S02]  /*15600*/  SHF.R.S32.HI R15, RZ, 0x1f, R15 ;  /* 0x0000001fff0f7819 */ /* 0x000fe4000001140f */
[----:B------:R-:W-:Y:S02]  /*15610*/  IADD3 R11, R236, 0x30, RZ ;  /* 0x00000030ec0b7810 */ /* 0x000fe40007ffe0ff */
[----:B------:R-:W-:-:S02]  /*15620*/  @!P4 LEA.HI.X R7, R16, R4, R17, 0x2, P5 ;  /* 0x000000041007c211 */ /* 0x000fc400028f1411 */
[----:B------:R-:W-:Y:S02]  /*15630*/  ISETP.GE.AND P6, PT, R11, c[0x0][0x3c8], PT ;  /* 0x0000f2000b007a0c */ /* 0x000fe40003fc6270 */
[C---:B------:R-:W-:Y:S01]  /*15640*/  IADD3 R16, R236.reuse, 0x20, RZ ;  /* 0x00000020ec107810 */ /* 0x040fe20007ffe0ff */
[----:B------:R5:W-:Y:S01]  /*15650*/  @!P4 ST.E.64 [R6.64], R38 ;  /* 0x000000260600c985 */ /* 0x000be2000c101b06 */
[----:B------:R-:W-:Y:S02]  /*15660*/  IADD3 R17, R236, 0x48, RZ ;  /* 0x00000048ec117810 */ /* 0x000fe40007ffe0ff */
[----:B------:R-:W-:Y:S02]  /*15670*/  SHF.R.S32.HI R16, RZ, 0x1f, R16 ;  /* 0x0000001fff107819 */ /* 0x000fe40000011410 */
[----:B-1----:R-:W-:Y:S02]  /*15680*/  @!P3 LEA R2, P2, R10, R0, 0x2 ;  /* 0x000000000a02b211 */ /* 0x002fe400078410ff */
[----:B------:R-:W-:-:S02]  /*15690*/  IADD3 R18, R236, 0x48, RZ ;  /* 0x00000048ec127810 */ /* 0x000fc40007ffe0ff */
[----:B------:R-:W-:Y:S02]  /*156a0*/  @!P3 LEA.HI.X R3, R10, R4, R15, 0x2, P2 ;  /* 0x000000040a03b211 */ /* 0x000fe400010f140f */
[C---:B------:R-:W-:Y:S02]  /*156b0*/  IADD3 R15, R236.reuse, 0x28, RZ ;  /* 0x00000028ec0f7810 */ /* 0x040fe40007ffe0ff */
[----:B------:R-:W-:Y:S01]  /*156c0*/  IADD3 R10, R236, 0x38, RZ ;  /* 0x00000038ec0a7810 */ /* 0x000fe20007ffe0ff */
[----:B------:R1:W-:Y:S01]  /*156d0*/  @!P3 ST.E.64 [R2.64], R40 ;  /* 0x000000280200b985 */ /* 0x0003e2000c101b06 */
[----:B------:R-:W-:Y:S02]  /*156e0*/  SHF.R.S32.HI R15, RZ, 0x1f, R15 ;  /* 0x0000001fff0f7819 */ /* 0x000fe4000001140f */
[----:B--2---:R-:W-:Y:S02]  /*156f0*/  @!P1 LEA R8, P5, R14, R0, 0x2 ;  /* 0x000000000e089211 */ /* 0x004fe400078a10ff */
[----:B------:R-:W-:-:S02]  /*15700*/  ISETP.GE.AND P4, PT, R10, c[0x0][0x3c8], PT ;  /* 0x0000f2000a007a0c */ /* 0x000fc40003f86270 */
[----:B------:R-:W-:Y:S02]  /*15710*/  @!P1 LEA.HI.X R9, R14, R4, R16, 0x2, P5 ;  /* 0x000000040e099211 */ /* 0x000fe400028f1410 */
[C---:B------:R-:W-:Y:S02]  /*15720*/  IADD3 R14, R236.reuse, 0x40, RZ ;  /* 0x00000040ec0e7810 */ /* 0x040fe40007ffe0ff */
[----:B------:R-:W-:Y:S01]  /*15730*/  IADD3 R16, R236, 0x40, RZ ;  /* 0x00000040ec107810 */ /* 0x000fe20007ffe0ff */
[----:B------:R-:W-:Y:S01]  /*15740*/  @!P1 ST.E.64 [R8.64], R64 ;  /* 0x0000004008009985 */ /* 0x000fe2000c101b06 */
[----:B------:R-:W-:Y:S02]  /*15750*/  ISETP.GE.AND P3, PT, R14, c[0x0][0x3c8], PT ;  /* 0x0000f2000e007a0c */ /* 0x000fe40003f66270 */
[----:B-----5:R-:W-:Y:S02]  /*15760*/  @!P6 LEA R6, P5, R11, R0, 0x2 ;  /* 0x000000000b06e211 */ /* 0x020fe400078a10ff */
[----:B------:R-:W-:-:S02]  /*15770*/  SHF.R.S32.HI R16, RZ, 0x1f, R16 ;  /* 0x0000001fff107819 */ /* 0x000fc40000011410 */
[----:B------:R-:W-:Y:S02]  /*15780*/  SHF.R.S32.HI R18, RZ, 0x1f, R18 ;  /* 0x0000001fff127819 */ /* 0x000fe40000011412 */
[----:B-1----:R-:W-:-:S04]  /*15790*/  @!P0 LEA R2, P2, R13, R0, 0x2 ;  /* 0x000000000d028211 */ /* 0x002fc800078410ff */
[-C--:B------:R-:W-:Y:S02]  /*157a0*/  @!P0 LEA.HI.X R3, R13, R4.reuse, R15, 0x2, P2 ;  /* 0x000000040d038211 */ /* 0x080fe400010f140f */
[C---:B------:R-:W-:Y:S02]  /*157b0*/  IADD3 R13, R236.reuse, 0x30, RZ ;  /* 0x00000030ec0d7810 */ /* 0x040fe40007ffe0ff */
[----:B------:R-:W-:Y:S01]  /*157c0*/  IADD3 R15, R236, 0x50, RZ ;  /* 0x00000050ec0f7810 */ /* 0x000fe20007ffe0ff */
[----:B------:R1:W-:Y:S01]  /*157d0*/  @!P0 ST.E.64 [R2.64], R42 ;  /* 0x0000002a02008985 */ /* 0x0003e2000c101b06 */
[----:B------:R-:W-:Y:S02]  /*157e0*/  SHF.R.S32.HI R13, RZ, 0x1f, R13 ;  /* 0x0000001fff0d7819 */ /* 0x000fe4000001140d */
[----:B------:R-:W-:Y:S02]  /*157f0*/  ISETP.GE.AND P2, PT, R17, c[0x0][0x3c8], PT ;  /* 0x0000f20011007a0c */ /* 0x000fe40003f46270 */
[----:B------:R-:W-:-:S02]  /*15800*/  @!P6 LEA.HI.X R7, R11, R4, R13, 0x2, P5 ;  /* 0x000000040b07e211 */ /* 0x000fc400028f140d */
[C---:B------:R-:W-:Y:S02]  /*15810*/  IADD3 R11, R236.reuse, 0x38, RZ ;  /* 0x00000038ec0b7810 */ /* 0x040fe40007ffe0ff */
[----:B------:R-:W-:Y:S01]  /*15820*/  IADD3 R13, R236, 0x58, RZ ;  /* 0x00000058ec0d7810 */ /* 0x000fe20007ffe0ff */
[----:B------:R2:W-:Y:S01]  /*15830*/  @!P6 ST.E.64 [R6.64], R44 ;  /* 0x0000002c0600e985 */ /* 0x0005e2000c101b06 */
[----:B------:R-:W-:Y:S02]  /*15840*/  SHF.R.S32.HI R11, RZ, 0x1f, R11 ;  /* 0x0000001fff0b7819 */ /* 0x000fe4000001140b */
[----:B------:R-:W-:Y:S02]  /*15850*/  ISETP.GE.AND P1, PT, R15, c[0x0][0x3c8], PT ;  /* 0x0000f2000f007a0c */ /* 0x000fe40003f26270 */
[----:B------:R-:W-:Y:S02]  /*15860*/  ISETP.GE.AND P0, PT, R13, c[0x0][0x3c8], PT ;  /* 0x0000f2000d007a0c */ /* 0x000fe40003f06270 */
[----:B-1----:R-:W-:-:S04]  /*15870*/  @!P4 LEA R2, P5, R10, R0, 0x2 ;  /* 0x000000000a02c211 */ /* 0x002fc800078a10ff */
[----:B------:R-:W-:Y:S02]  /*15880*/  @!P4 LEA.HI.X R3, R10, R4, R11, 0x2, P5 ;  /* 0x000000040a03c211 */ /* 0x000fe400028f140b */
[----:B------:R-:W-:-:S03]  /*15890*/  @!P3 LEA R10, P5, R14, R0, 0x2 ;  /* 0x000000000e0ab211 */ /* 0x000fc600078a10ff */
[----:B------:R1:W-:Y:S01]  /*158a0*/  @!P4 ST.E.64 [R2.64], R46 ;  /* 0x0000002e0200c985 */ /* 0x0003e2000c101b06 */
[----:B------:R-:W-:Y:S02]  /*158b0*/  @!P3 LEA.HI.X R11, R14, R4, R16, 0x2, P5 ;  /* 0x000000040e0bb211 */ /* 0x000fe400028f1410 */
[-C--:B------:R-:W-:Y:S02]  /*158c0*/  @!P2 LEA R8, P4, R17, R0.reuse, 0x2 ;  /* 0x000000001108a211 */ /* 0x080fe400078810ff */
[C---:B------:R-:W-:Y:S01]  /*158d0*/  IADD3 R16, R236.reuse, 0x50, RZ ;  /* 0x00000050ec107810 */ /* 0x040fe20007ffe0ff */
[----:B------:R3:W-:Y:S01]  /*158e0*/  @!P3 ST.E.64 [R10.64], R68 ;  /* 0x000000440a00b985 */ /* 0x0007e2000c101b06 */
[----:B------:R-:W-:Y:S02]  /*158f0*/  IADD3 R14, R236, 0x58, RZ ;  /* 0x00000058ec0e7810 */ /* 0x000fe40007ffe0ff */
[----:B--2---:R-:W-:Y:S02]  /*15900*/  @!P1 LEA R6, P5, R15, R0, 0x2 ;  /* 0x000000000f069211 */ /* 0x004fe400078a10ff */
[----:B------:R-:W-:-:S02]  /*15910*/  SHF.R.S32.HI R16, RZ, 0x1f, R16 ;  /* 0x0000001fff107819 */ /* 0x000fc40000011410 */
[-C--:B------:R-:W-:Y:S02]  /*15920*/  @!P2 LEA.HI.X R9, R17, R4.reuse, R18, 0x2, P4 ;  /* 0x000000041109a211 */ /* 0x080fe400020f1412 */
[----:B------:R-:W-:Y:S02]  /*15930*/  SHF.R.S32.HI R14, RZ, 0x1f, R14 ;  /* 0x0000001fff0e7819 */ /* 0x000fe4000001140e */
[----:B------:R-:W-:Y:S01]  /*15940*/  @!P1 LEA.HI.X R7, R15, R4, R16, 0x2, P5 ;  /* 0x000000040f079211 */ /* 0x000fe200028f1410 */
[----:B------:R3:W-:Y:S04]  /*15950*/  @!P2 ST.E.64 [R8.64], R60 ;  /* 0x0000003c0800a985 */ /* 0x0007e8000c101b06 */
[----:B------:R3:W-:Y:S01]  /*15960*/  @!P1 ST.E.64 [R6.64], R48 ;  /* 0x0000003006009985 */ /* 0x0007e2000c101b06 */
[----:B-1----:R-:W-:-:S04]  /*15970*/  @!P0 LEA R2, P4, R13, R0, 0x2 ;  /* 0x000000000d028211 */ /* 0x002fc800078810ff */
[----:B------:R-:W-:-:S05]  /*15980*/  @!P0 LEA.HI.X R3, R13, R4, R14, 0x2, P4 ;  /* 0x000000040d038211 */ /* 0x000fca00020f140e */
[----:B------:R3:W-:Y:S04]  /*15990*/  @!P0 ST.E.64 [R2.64], R26 ;  /* 0x0000001a02008985 */ /* 0x0007e8000c101b06 */
.L_x_737:
[----:B------:R-:W-:Y:S05]  /*159a0*/  BSYNC B0 ;  /* 0x0000000000007941 */ /* 0x000fea0003800000 */
.L_x_736:
[----:B------:R-:W-:Y:S05]  /*159b0*/  BRA.DIV ~URZ, `(.L_x_738) ;  /* 0x00004d427f007947 */ /* 0x000fea000b800000 */
[----:B--2---:R2:W3:Y:S04]  /*159c0*/  SHFL.IDX PT, R4, R5, 0x3, 0x1c1f ;  /* 0x007c1f0005047f89 */ /* 0x0044e800000e0000 */
[----:B-1----:R2:W1:Y:S02]  /*159d0*/  SHFL.IDX PT, R0, R12, 0x3, 0x1c1f ;  /* 0x007c1f000c007f89 */ /* 0x00246400000e0000 */
.L_x_840:
[----:B------:R-:W-:-:S13]  /*159e0*/  LOP3.LUT P0, RZ, R198, 0x2, RZ, 0xc0, !PT ;  /* 0x00000002c6ff7812 */ /* 0x000fda000780c0ff */
[----:B------:R-:W-:Y:S05]  /*159f0*/  @P0 BRA `(.L_x_726) ;  /* 0x0000124000000947 */ /* 0x000fea0003800000 */
[C---:B------:R-:W-:Y:S02]  /*15a00*/  ISETP.GE.AND P4, PT, R236.reuse, c[0x0][0x3c8], PT ;  /* 0x0000f200ec007a0c */ /* 0x040fe40003f86270 */
[C---:B---3--:R-:W-:Y:S02]  /*15a10*/  IADD3 R8, R236.reuse, 0x8, RZ ;  /* 0x00000008ec087810 */ /* 0x048fe40007ffe0ff */
[----:B--2-4-:R-:W-:Y:S02]  /*15a20*/  IADD3 R12, R236, 0x18, RZ ;  /* 0x00000018ec0c7810 */ /* 0x014fe40007ffe0ff */
[----:B------:R-:W-:Y:S02]  /*15a30*/  ISETP.GE.AND P3, PT, R8, c[0x0][0x3c8], PT ;  /* 0x0000f20008007a0c */ /* 0x000fe40003f66270 */
[----:B------:R-:W-:Y:S02]  /*15a40*/  ISETP.GE.AND P1, PT, R12, c[0x0][0x3c8], PT ;  /* 0x0000f2000c007a0c */ /* 0x000fe40003f26270 */
[----:B------:R-:W-:-:S02]  /*15a50*/  SHF.R.S32.HI R10, RZ, 0x1f, R236 ;  /* 0x0000001fff0a7819 */ /* 0x000fc400000114ec */
[C---:B------:R-:W-:Y:S02]  /*15a60*/  IADD3 R11, R236.reuse, 0x10, RZ ;  /* 0x00000010ec0b7810 */ /* 0x040fe40007ffe0ff */
[C---:B-1----:R-:W-:Y:S02]  /*15a70*/  @!P4 LEA R6, P6, R236.reuse, R0, 0x2 ;  /* 0x00000000ec06c211 */ /* 0x042fe400078c10ff */
[C---:B------:R-:W-:Y:S02]  /*15a80*/  IADD3 R9, R236.reuse, 0x8, RZ ;  /* 0x00000008ec097810 */ /* 0x040fe40007ffe0ff */
[----:B------:R-:W-:Y:S02]  /*15a90*/  @!P4 LEA.HI.X R7, R236, R4, R10, 0x2, P6 ;  /* 0x00000004ec07c211 */ /* 0x000fe400030f140a */
[----:B------:R-:W-:Y:S02]  /*15aa0*/  ISETP.GE.AND P2, PT, R11, c[0x0][0x3c8], PT ;  /* 0x0000f2000b007a0c */ /* 0x000fe40003f46270 */
[----:B------:R-:W-:Y:S01]  /*15ab0*/  SHF.R.S32.HI R9, RZ, 0x1f, R9 ;  /* 0x0000001fff097819 */ /* 0x000fe20000011409 */
[----:B------:R1:W-:Y:S01]  /*15ac0*/  @!P4 ST.E.64 [R6.64], R52 ;  /* 0x000000340600c985 */ /* 0x0003e2000c101b06 */
[----:B------:R-:W-:-:S02]  /*15ad0*/  @!P3 LEA R2, P5, R8, R0, 0x2 ;  /* 0x000000000802b211 */ /* 0x000fc400078a10ff */
[----:B------:R-:W-:Y:S02]  /*15ae0*/  IADD3 R5, R236, 0x20, RZ ;  /* 0x00000020ec057810 */ /* 0x000fe40007ffe0ff */
[----:B------:R-:W-:Y:S02]  /*15af0*/  @!P3 LEA.HI.X R3, R8, R4, R9, 0x2, P5 ;  /* 0x000000040803b211 */ /* 0x000fe400028f1409 */
[----:B------:R-:W-:Y:S02]  /*15b00*/  IADD3 R13, R236, 0x10, RZ ;  /* 0x00000010ec0d7810 */ /* 0x000fe40007ffe0ff */
[----:B------:R-:W-:Y:S01]  /*15b10*/  ISETP.GE.AND P0, PT, R5, c[0x0][0x3c8], PT ;  /* 0x0000f20005007a0c */ /* 0x000fe20003f06270 */
[----:B------:R2:W-:Y:S01]  /*15b20*/  @!P3 ST.E.64 [R2.64], R30 ;  /* 0x0000001e0200b985 */ /* 0x0005e2000c101b06 */
[----:B------:R-:W-:Y:S02]  /*15b30*/  @!P2 LEA R8, P3, R11, R0, 0x2 ;  /* 0x000000000b08a211 */ /* 0x000fe400078610ff */
[----:B------:R-:W-:-:S02]  /*15b40*/  SHF.R.S32.HI R13, RZ, 0x1f, R13 ;  /* 0x0000001fff0d7819 */ /* 0x000fc4000001140d */
[C---:B------:R-:W-:Y:S02]  /*15b50*/  IADD3 R14, R236.reuse, 0x28, RZ ;  /* 0x00000028ec0e7810 */ /* 0x040fe40007ffe0ff */
[----:B------:R-:W-:Y:S02]  /*15b60*/  @!P2 LEA.HI.X R9, R11, R4, R13, 0x2, P3 ;  /* 0x000000040b09a211 */ /* 0x000fe400018f140d */
[C---:B------:R-:W-:Y:S02]  /*15b70*/  IADD3 R13, R236.reuse, 0x18, RZ ;  /* 0x00000018ec0d7810 */ /* 0x040fe40007ffe0ff */
[----:B------:R-:W-:Y:S01]  /*15b80*/  IADD3 R11, R236, 0x20, RZ ;  /* 0x00000020ec0b7810 */ /* 0x000fe20007ffe0ff */
[----:B------:R-:W-:Y:S01]  /*15b90*/  @!P2 ST.E.64 [R8.64], R66 ;  /* 0x000000420800a985 */ /* 0x000fe2000c101b06 */
[----:B------:R-:W-:Y:S02]  /*15ba0*/  ISETP.GE.AND P5, PT, R14, c[0x0][0x3c8], PT ;  /* 0x0000f2000e007a0c */ /* 0x000fe40003fa6270 */
[----:B------:R-:W-:-:S02]  /*15bb0*/  IADD3 R10, R236, 0x30, RZ ;  /* 0x00000030ec0a7810 */ /* 0x000fc40007ffe0ff */
[----:B------:R-:W-:Y:S02]  /*15bc0*/  SHF.R.S32.HI R13, RZ, 0x1f, R13 ;  /* 0x0000001fff0d7819 */ /* 0x000fe4000001140d */
[----:B-1----:R-:W-:Y:S02]  /*15bd0*/  @!P1 LEA R6, P4, R12, R0, 0x2 ;  /* 0x000000000c069211 */ /* 0x002fe400078810ff */
[----:B------:R-:W-:Y:S02]  /*15be0*/  SHF.R.S32.HI R11, RZ, 0x1f, R11 ;  /* 0x0000001fff0b7819 */ /* 0x000fe4000001140b */
[C---:B------:R-:W-:Y:S02]  /*15bf0*/  IADD3 R16, R236.reuse, 0x28, RZ ;  /* 0x00000028ec107810 */ /* 0x040fe40007ffe0ff */
[----:B------:R-:W-:Y:S02]  /*15c00*/  IADD3 R15, R236, 0x40, RZ ;  /* 0x00000040ec0f7810 */ /* 0x000fe40007ffe0ff */
[----:B------:R-:W-:-:S02]  /*15c10*/  SHF.R.S32.HI R16, RZ, 0x1f, R16 ;  /* 0x0000001fff107819 */ /* 0x000fc40000011410 */
[----:B--2---:R-:W-:Y:S02]  /*15c20*/  @!P0 LEA R2, P6, R5, R0, 0x2 ;  /* 0x0000000005028211 */ /* 0x004fe400078c10ff */
[----:B------:R-:W-:Y:S02]  /*15c30*/  ISETP.GE.AND P2, PT, R15, c[0x0][0x3c8], PT ;  /* 0x0000f2000f007a0c */ /* 0x000fe40003f46270 */
[----:B------:R-:W-:Y:S02]  /*15c40*/  P2R R3, PR, RZ, 0x10 ;  /* 0x00000010ff037803 */ /* 0x000fe40000000000 */
[----:B------:R-:W-:Y:S02]  /*15c50*/  ISETP.GE.AND P4, PT, R10, c[0x0][0x3c8], PT ;  /* 0x0000f2000a007a0c */ /* 0x000fe40003f86270 */
[----:B------:R-:W-:Y:S02]  /*15c60*/  ISETP.NE.AND P3, PT, R3, RZ, PT ;  /* 0x000000ff0300720c */ /* 0x000fe40003f65270 */
[----:B------:R-:W-:-:S02]  /*15c70*/  @!P0 LEA.HI.X R3, R5, R4, R11, 0x2, P6 ;  /* 0x0000000405038211 */ /* 0x000fc400030f140b */
[----:B------:R-:W-:Y:S02]  /*15c80*/  @!P1 LEA.HI.X R7, R12, R4, R13, 0x2, P3 ;  /* 0x000000040c079211 */ /* 0x000fe400018f140d */
[C---:B------:R-:W-:Y:S02]  /*15c90*/  IADD3 R12, R236.reuse, 0x38, RZ ;  /* 0x00000038ec0c7810 */ /* 0x040fe40007ffe0ff */
[----:B------:R-:W-:Y:S01]  /*15ca0*/  IADD3 R11, R236, 0x30, RZ ;  /* 0x00000030ec0b7810 */ /* 0x000fe20007ffe0ff */
[----:B------:R1:W-:Y:S01]  /*15cb0*/  @!P1 ST.E.64 [R6.64], R56 ;  /* 0x0000003806009985 */ /* 0x0003e2000c101b06 */
[----:B------:R-:W-:Y:S02]  /*15cc0*/  ISETP.GE.AND P3, PT, R12, c[0x0][0x3c8], PT ;  /* 0x0000f2000c007a0c */ /* 0x000fe40003f66270 */
[----:B------:R-:W-:Y:S01]  /*15cd0*/  SHF.R.S32.HI R11, RZ, 0x1f, R11 ;  /* 0x0000001fff0b7819 */ /* 0x000fe2000001140b */
[----:B------:R2:W-:Y:S01]  /*15ce0*/  @!P0 ST.E.64 [R2.64], R32 ;  /* 0x0000002002008985 */ /* 0x0005e2000c101b06 */
[----:B------:R-:W-:-:S02]  /*15cf0*/  IADD3 R13, R236, 0x48, RZ ;  /* 0x00000048ec0d7810 */ /* 0x000fc40007ffe0ff */
[----:B------:R-:W-:Y:S02]  /*15d00*/  IADD3 R5, R236, 0x50, RZ ;  /* 0x00000050ec057810 */ /* 0x000fe40007ffe0ff */
[----:B------:R-:W-:Y:S02]  /*15d10*/  ISETP.GE.AND P1, PT, R13, c[0x0][0x3c8], PT ;  /* 0x0000f2000d007a0c */ /* 0x000fe40003f26270 */
[----:B-1----:R-:W-:-:S04]  /*15d20*/  @!P5 LEA R6, P0, R14, R0, 0x2 ;  /* 0x000000000e06d211 */ /* 0x002fc800078010ff */
[----:B------:R-:W-:Y:S02]  /*15d30*/  @!P5 LEA.HI.X R7, R14, R4, R16, 0x2, P0 ;  /* 0x000000040e07d211 */ /* 0x000fe400000f1410 */
[----:B--2---:R-:W-:Y:S02]  /*15d40*/  @!P4 LEA R2, P6, R10, R0, 0x2 ;  /* 0x000000000a02c211 */ /* 0x004fe400078c10ff */
[----:B------:R-:W-:Y:S01]  /*15d50*/  IADD3 R14, R236, 0x38, RZ ;  /* 0x00000038ec0e7810 */ /* 0x000fe20007ffe0ff */
[----:B------:R-:W-:Y:S01]  /*15d60*/  @!P5 ST.E.64 [R6.64], R54 ;  /* 0x000000360600d985 */ /* 0x000fe2000c101b06 */
[----:B------:R-:W-:Y:S02]  /*15d70*/  @!P4 LEA.HI.X R3, R10, R4, R11, 0x2, P6 ;  /* 0x000000040a03c211 */ /* 0x000fe400030f140b */
[----:B------:R-:W-:Y:S02]  /*15d80*/  @!P3 LEA R10, P5, R12, R0, 0x2 ;  /* 0x000000000c0ab211 */ /* 0x000fe400078a10ff */
[----:B------:R-:W-:Y:S01]  /*15d90*/  ISETP.GE.AND P0, PT, R5, c[0x0][0x3c8], PT ;  /* 0x0000f20005007a0c */ /* 0x000fe20003f06270 */
[----:B------:R1:W-:Y:S01]  /*15da0*/  @!P4 ST.E.64 [R2.64], R58 ;  /* 0x0000003a0200c985 */ /* 0x0003e2000c101b06 */
[----:B------:R-:W-:-:S02]  /*15db0*/  SHF.R.S32.HI R14, RZ, 0x1f, R14 ;  /* 0x0000001fff0e7819 */ /* 0x000fc4000001140e */
[----:B------:R-:W-:Y:S02]  /*15dc0*/  IADD3 R16, R236, 0x40, RZ ;  /* 0x00000040ec107810 */ /* 0x000fe40007ffe0ff */
[----:B------:R-:W-:Y:S02]  /*15dd0*/  @!P2 LEA R8, P6, R15, R0, 0x2 ;  /* 0x000000000f08a211 */ /* 0x000fe400078c10ff */
[----:B------:R-:W-:-:S04]  /*15de0*/  SHF.R.S32.HI R16, RZ, 0x1f, R16 ;  /* 0x0000001fff107819 */ /* 0x000fc80000011410 */
[----:B------:R-:W-:Y:S02]  /*15df0*/  @!P2 LEA.HI.X R9, R15, R4, R16, 0x2, P6 ;  /* 0x000000040f09a211 */ /* 0x000fe400030f1410 */
[----:B-1----:R-:W-:Y:S02]  /*15e00*/  P2R R2, PR, RZ, 0x20 ;  /* 0x00000020ff027803 */ /* 0x002fe40000000000 */
[----:B------:R-:W-:Y:S02]  /*15e10*/  @!P1 LEA R6, P5, R13, R0, 0x2 ;  /* 0x000000000d069211 */ /* 0x000fe400078a10ff */
[----:B------:R-:W-:-:S04]  /*15e20*/  ISETP.NE.AND P4, PT, R2, RZ, PT ;  /* 0x000000ff0200720c */ /* 0x000fc80003f85270 */
[----:B------:R-:W-:Y:S02]  /*15e30*/  @!P3 LEA.HI.X R11, R12, R4, R14, 0x2, P4 ;  /* 0x000000040c0bb211 */ /* 0x000fe400020f140e */
[C---:B------:R-:W-:Y:S02]  /*15e40*/  IADD3 R14, R236.reuse, 0x48, RZ ;  /* 0x00000048ec0e7810 */ /* 0x040fe40007ffe0ff */
[----:B------:R-:W-:Y:S01]  /*15e50*/  IADD3 R12, R236, 0x50, RZ ;  /* 0x00000050ec0c7810 */ /* 0x000fe20007ffe0ff */
[----:B------:R1:W-:Y:S01]  /*15e60*/  @!P3 ST.E.64 [R10.64], R72 ;  /* 0x000000480a00b985 */ /* 0x0003e2000c101b06 */
[----:B------:R-:W-:Y:S02]  /*15e70*/  SHF.R.S32.HI R14, RZ, 0x1f, R14 ;  /* 0x0000001fff0e7819 */ /* 0x000fe4000001140e */
[----:B------:R-:W-:Y:S01]  /*15e80*/  SHF.R.S32.HI R12, RZ, 0x1f, R12 ;  /* 0x0000001fff0c7819 */ /* 0x000fe2000001140c */
[----:B------:R1:W-:Y:S01]  /*15e90*/  @!P2 ST.E.64 [R8.64], R70 ;  /* 0x000000460800a985 */ /* 0x0003e2000c101b06 */
[----:B------:R-:W-:-:S02]  /*15ea0*/  @!P0 LEA R2, P4, R5, R0, 0x2 ;  /* 0x0000000005028211 */ /* 0x000fc400078810ff */
[-C--:B------:R-:W-:Y:S02]  /*15eb0*/  @!P1 LEA.HI.X R7, R13, R4.reuse, R14, 0x2, P5 ;  /* 0x000000040d079211 */ /* 0x080fe400028f140e */
[----:B------:R-:W-:Y:S02]  /*15ec0*/  @!P0 LEA.HI.X R3, R5, R4, R12, 0x2, P4 ;  /* 0x0000000405038211 */ /* 0x000fe400020f140c */
[----:B------:R-:W-:Y:S01]  /*15ed0*/  IADD3 R5, R236, 0x58, RZ ;  /* 0x00000058ec057810 */ /* 0x000fe20007ffe0ff */
[----:B------:R1:W-:Y:S04]  /*15ee0*/  @!P1 ST.E.64 [R6.64], R62 ;  /* 0x0000003e06009985 */ /* 0x0003e8000c101b06 */
[----:B------:R1:W-:Y:S01]  /*15ef0*/  @!P0 ST.E.64 [R2.64], R50 ;  /* 0x0000003202008985 */ /* 0x0003e2000c101b06 */
[----:B------:R-:W-:-:S13]  /*15f00*/  ISETP.GE.AND P0, PT, R5, c[0x0][0x3c8], PT ;  /* 0x0000f20005007a0c */ /* 0x000fda0003f06270 */
[----:B------:R-:W-:Y:S05]  /*15f10*/  @P0 BRA `(.L_x_726) ;  /* 0x00000d2000000947 */ /* 0x000fea0003800000 */
[----:B------:R-:W-:Y:S02]  /*15f20*/  IADD3 R12, R236, 0x58, RZ ;  /* 0x00000058ec0c7810 */ /* 0x000fe40007ffe0ff */
[----:B-1----:R-:W-:Y:S02]  /*15f30*/  LEA R2, P0, R5, R0, 0x2 ;  /* 0x0000000005027211 */ /* 0x002fe400078010ff */
[----:B------:R-:W-:-:S04]  /*15f40*/  SHF.R.S32.HI R12, RZ, 0x1f, R12 ;  /* 0x0000001fff0c7819 */ /* 0x000fc8000001140c */
[----:B------:R-:W-:-:S05]  /*15f50*/  LEA.HI.X R3, R5, R4, R12, 0x2, P0 ;  /* 0x0000000405037211 */ /* 0x000fca00000f140c */
[----:B------:R1:W-:Y:S01]  /*15f60*/  ST.E.64 [R2.64], R28 ;  /* 0x0000001c02007985 */ /* 0x0003e2000c101b06 */
[----:B------:R-:W-:Y:S05]  /*15f70*/  BRA `(.L_x_726) ;  /* 0x00000cc000007947 */ /* 0x000fea0003800000 */
.L_x_711:
[----:B-1----:R-:W3:Y:S04]  /*15f80*/  LDL.LU R7, [R1+0x28] ;  /* 0x0000280001077983 */ /* 0x002ee80000300800 */
[----:B--2---:R-:W2:Y:S01]  /*15f90*/  LDL R6, [R1+0xc] ;  /* 0x00000c0001067983 */ /* 0x004ea20000100800 */
[----:B------:R-:W-:Y:S01]  /*15fa0*/  ISETP.NE.U32.AND P0, PT, RZ, c[0x0][0x508], PT ;  /* 0x00014200ff007a0c */ /* 0x000fe20003f05070 */
[----:B------:R-:W-:Y:S01]  /*15fb0*/  IMAD.MOV.U32 R4, RZ, RZ, 0x4 ;  /* 0x00000004ff047424 */ /* 0x000fe200078e00ff */
[----:B------:R-:W-:Y:S01]  /*15fc0*/  ISETP.NE.U32.AND P2, PT, RZ, c[0x0][0x500], PT ;  /* 0x00014000ff007a0c */ /* 0x000fe20003f45070 */
[----:B------:R-:W-:Y:S01]  /*15fd0*/  IMAD.MOV.U32 R20, RZ, RZ, c[0x0][0x388] ;  /* 0x0000e200ff147624 */ /* 0x000fe200078e00ff */
[----:B------:R-:W-:Y:S01]  /*15fe0*/  ISETP.NE.AND.EX P0, PT, RZ, c[0x0][0x50c], PT, P0 ;  /* 0x00014300ff007a0c */ /* 0x000fe20003f05300 */
[----:B------:R-:W-:Y:S01]  /*15ff0*/  IMAD.MOV.U32 R0, RZ, RZ, RZ ;  /* 0x000000ffff007224 */ /* 0x000fe200078e00ff */
[----:B------:R-:W-:Y:S01]  /*16000*/  ISETP.NE.AND.EX P2, PT, RZ, c[0x0][0x504], PT, P2 ;  /* 0x00014100ff007a0c */ /* 0x000fe20003f45320 */
[----:B--2---:R-:W-:-:S10]  /*16010*/  IMAD.WIDE R2, R6, R4, c[0x0][0x500] ;  /* 0x0001400006027625 */ /* 0x004fd400078e0204 */
[----:B------:R-:W-:Y:S02]  /*16020*/  @P0 IMAD.WIDE R4, R6, R4, c[0x0][0x508] ;  /* 0x0001420006040625 */ /* 0x000fe400078e0204 */
[----:B------:R1:W5:Y:S04]  /*16030*/  @P2 LDG.E R0, [R2.64] ;  /* 0x0000000602002981 */ /* 0x000368000c1e1900 */
[----:B------:R1:W5:Y:S01]  /*16040*/  @P0 LDG.E R20, [R4.64] ;  /* 0x0000000604140981 */ /* 0x000362000c1e1900 */
[----:B---3--:R-:W-:-:S04]  /*16050*/  ISETP.NE.AND P1, PT, R7, RZ, PT ;  /* 0x000000ff0700720c */ /* 0x008fc80003f25270 */
[----:B------:R-:W-:Y:S01]  /*16060*/  SEL R19, R7, c[0x0][0x3d4], P1 ;  /* 0x0000f50007137a07 */ /* 0x000fe20000800000 */
[----:B------:R-:W-:Y:S05]  /*16070*/  @P0 BRA `(.L_x_739) ;  /* 0x0000004000000947 */ /* 0x000fea0003800000 */
[----:B------:R-:W-:Y:S05]  /*16080*/  @!P2 BRA `(.L_x_739) ;  /* 0x000000300000a947 */ /* 0x000fea0003800000 */
[----:B-1----:R1:W2:Y:S04]  /*16090*/  LDG.E R4, [R2.64] ;  /* 0x0000000602047981 */ /* 0x0022a8000c1e1900 */
[----:B-1----:R-:W2:Y:S02]  /*160a0*/  LDG.E R2, [R2.64+0x4] ;  /* 0x0000040602027981 */ /* 0x002ea4000c1e1900 */
[----:B--2--5:R-:W-:Y:S02]  /*160b0*/  IADD3 R20, -R4, R2, RZ ;  /* 0x0000000204147210 */ /* 0x024fe40007ffe1ff */
.L_x_739:
[----:B-1----:R-:W2:Y:S01]  /*160c0*/  LDL.LU R4, [R1+0x8] ;  /* 0x0000080001047983 */ /* 0x002ea20000300800 */
[----:B------:R-:W-:Y:S01]  /*160d0*/  SHF.R.S32.HI R2, RZ, 0x1f, R6 ;  /* 0x0000001fff027819 */ /* 0x000fe20000011406 */
[----:B------:R-:W-:Y:S01]  /*160e0*/  BSSY B0, `(.L_x_740) ;  /* 0x0000038000007945 */ /* 0x000fe20003800000 */
[----:B-----5:R-:W-:Y:S01]  /*160f0*/  SHF.R.S32.HI R18, RZ, 0x1f, R0 ;  /* 0x0000001fff127819 */ /* 0x020fe20000011400 */
[----:B------:R-:W1:Y:S01]  /*16100*/  S2R R3, SR_TID.X ;  /* 0x0000000000037919 */ /* 0x000e620000002100 */
[----:B------:R-:W-:-:S02]  /*16110*/  SEL R13, R6, RZ, !P2 ;  /* 0x000000ff060d7207 */ /* 0x000fc40005000000 */
[----:B------:R-:W-:Y:S02]  /*16120*/  SEL R21, R2, RZ, !P2 ;  /* 0x000000ff02157207 */ /* 0x000fe40005000000 */
[----:B-1----:R-:W-:Y:S02]  /*16130*/  ISETP.GT.AND P0, PT, R3, 0x7f, PT ;  /* 0x0000007f0300780c */ /* 0x002fe40003f04270 */
[----:B--2---:R-:W-:-:S11]  /*16140*/  LOP3.LUT R12, R4, 0xffff, RZ, 0xc0, !PT ;  /* 0x0000ffff040c7812 */ /* 0x004fd600078ec0ff */
[----:B------:R-:W-:Y:S05]  /*16150*/  @P0 BRA `(.L_x_741) ;  /* 0x0000030000000947 */ /* 0x000fea0003800000 */
[----:B------:R-:W-:Y:S01]  /*16160*/  IMAD R2, R20, c[0x0][0x4e8], RZ ;  /* 0x00013a0014027a24 */ /* 0x000fe200078e02ff */
[----:B------:R-:W-:-:S04]  /*16170*/  IADD3 R16, R252, R3, RZ ;  /* 0x00000003fc107210 */ /* 0x000fc80007ffe0ff */
        /* <DEDUP_REMOVED lines=24> */
[----:B------:R-:W-:Y:S02]  /*16300*/  IADD3.X R9, R7, R9, R18, P1, P0 ;  /* 0x0000000907097210 */ /* 0x000fe40000fe0412 */
[----:B--2---:R-:W-:-:S05]  /*16310*/  SEL R3, R22, RZ, P2 ;  /* 0x000000ff16037207 */ /* 0x004fca0001000000 */
[-C--:B-----5:R-:W-:Y:S02]  /*16320*/  IMAD R8, R15, R3.reuse, RZ ;  /* 0x000000030f087224 */ /* 0x0a0fe400078e02ff */
[----:B------:R-:W-:-:S04]  /*16330*/  IMAD.WIDE.U32 R4, R14, R3, RZ ;  /* 0x000000030e047225 */ /* 0x000fc800078e00ff */
[----:B------:R-:W-:Y:S01]  /*16340*/  IMAD R3, R6, c[0x0][0x4e8], R16 ;  /* 0x00013a0006037a24 */ /* 0x000fe200078e0210 */
        /* <DEDUP_REMOVED lines=17> */
.L_x_741:
[----:B------:R-:W-:Y:S05]  /*16460*/  BSYNC B0 ;  /* 0x0000000000007941 */ /* 0x000fea0003800000 */
.L_x_740:
[----:B------:R-:W-:-:S13]  /*16470*/  ISETP.GT.AND P0, PT, R19, 0x1, PT ;  /* 0x000000011300780c */ /* 0x000fda0003f04270 */
[----:B------:R-:W-:Y:S05]  /*16480*/  @P0 BRA `(.L_x_726) ;  /* 0x000007b000000947 */ /* 0x000fea0003800000 */
[----:B-1----:R-:W-:Y:S01]  /*16490*/  MOV R2, c[0x0][0x4e8] ;  /* 0x00013a0000027a02 */ /* 0x002fe20000000f00 */
[----:B------:R-:W-:Y:S02]  /*164a0*/  IMAD R4, R18, c[0x0][0x3a0], RZ ;  /* 0x0000e80012047a24 */ /* 0x000fe400078e02ff */
[----:B------:R-:W-:Y:S01]  /*164b0*/  IMAD R5, R21, c[0x0][0x3f0], RZ ;  /* 0x0000fc0015057a24 */ /* 0x000fe200078e02ff */
[----:B------:R-:W-:Y:S01]  /*164c0*/  ISETP.NE.AND P0, PT, R2, 0x1, PT ;  /* 0x000000010200780c */ /* 0x000fe20003f05270 */
[----:B------:R-:W-:-:S04]  /*164d0*/  IMAD.WIDE.U32 R2, R0, c[0x0][0x3a0], RZ ;  /* 0x0000e80000027a25 */ /* 0x000fc800078e00ff */
[----:B------:R-:W-:Y:S01]  /*164e0*/  IMAD R0, R0, c[0x0][0x3a4], R4 ;  /* 0x0000e90000007a24 */ /* 0x000fe200078e0204 */
[----:B------:R-:W-:Y:S01]  /*164f0*/  IADD3 R4, R240, R252, RZ ;  /* 0x000000fcf0047210 */ /* 0x000fe20007ffe0ff */
[----:B------:R-:W-:-:S03]  /*16500*/  IMAD R7, R13, c[0x0][0x3f4], R5 ;  /* 0x0000fd000d077a24 */ /* 0x000fc600078e0205 */
[----:B------:R-:W-:Y:S02]  /*16510*/  IADD3 R3, R3, R0, RZ ;  /* 0x0000000003037210 */ /* 0x000fe40007ffe0ff */
[----:B------:R-:W-:Y:S01]  /*16520*/  MOV R0, R4 ;  /* 0x0000000400007202 */ /* 0x000fe20000000f00 */
        /* <DEDUP_REMOVED lines=22> */
.L_x_841:
[----:B------:R-:W-:Y:S05]  /*16690*/  BRA.DIV ~URZ, `(.L_x_743) ;  /* 0x000041a27f007947 */ /* 0x000fea000b800000 */
[----:B------:R3:W4:Y:S02]  /*166a0*/  SHFL.IDX PT, R0, R12, RZ, 0x1c1f ;  /* 0x001c1fff0c007589 */ /* 0x00072400000e0000 */
.L_x_842:
[----:B------:R-:W-:Y:S01]  /*166b0*/  IMAD R11, R20, c[0x0][0x4e8], RZ ;  /* 0x00013a00140b7a24 */ /* 0x000fe200078e02ff */
        /* <DEDUP_REMOVED lines=19> */
.L_x_745:
[----:B------:R-:W-:Y:S05]  /*167f0*/  BSYNC B0 ;  /* 0x0000000000007941 */ /* 0x000fea0003800000 */
.L_x_744:
[----:B------:R-:W-:Y:S05]  /*16800*/  BRA.DIV ~URZ, `(.L_x_746) ;  /* 0x000040a27f007947 */ /* 0x000fea000b800000 */
[----:B--2---:R2:W1:Y:S04]  /*16810*/  SHFL.IDX PT, R4, R5, 0x1, 0x1c1f ;  /* 0x003c1f0005047f89 */ /* 0x00446800000e0000 */
[----:B----4-:R2:W4:Y:S02]  /*16820*/  SHFL.IDX PT, R0, R12, 0x1, 0x1c1f ;  /* 0x003c1f000c007f89 */ /* 0x01052400000e0000 */
.L_x_843:
        /* <DEDUP_REMOVED lines=19> */
.L_x_748:
[----:B------:R-:W-:Y:S05]  /*16960*/  BSYNC B0 ;  /* 0x0000000000007941 */ /* 0x000fea0003800000 */
.L_x_747:
[----:B------:R-:W-:Y:S05]  /*16970*/  BRA.DIV ~URZ, `(.L_x_749) ;  /* 0x000040027f007947 */ /* 0x000fea000b800000 */
[----:B-1----:R1:W2:Y:S02]  /*16980*/  SHFL.IDX PT, R4, R5, 0x2, 0x1c1f ;  /* 0x005c1f0005047f89 */ /* 0x0022a400000e0000 */
.L_x_844:
[----:B------:R-:W-:Y:S05]  /*16990*/  BRA.DIV ~URZ, `(.L_x_750) ;  /* 0x000040527f007947 */ /* 0x000fea000b800000 */
[----:B----4-:R4:W1:Y:S02]  /*169a0*/  SHFL.IDX PT, R0, R12, 0x2, 0x1c1f ;  /* 0x005c1f000c007f89 */ /* 0x01086400000e0000 */
.L_x_845:
        /* <DEDUP_REMOVED lines=19> */
.L_x_752:
[----:B------:R-:W-:Y:S05]  /*16ae0*/  BSYNC B0 ;  /* 0x0000000000007941 */ /* 0x000fea0003800000 */
.L_x_751:
[----:B------:R-:W-:Y:S05]  /*16af0*/  BRA.DIV ~URZ, `(.L_x_753) ;  /* 0x00003f627f007947 */ /* 0x000fea000b800000 */
[----:B--2---:R2:W3:Y:S04]  /*16b00*/  SHFL.IDX PT, R4, R5, 0x3, 0x1c1f ;  /* 0x007c1f0005047f89 */ /* 0x0044e800000e0000 */
[----:B-1----:R2:W1:Y:S02]  /*16b10*/  SHFL.IDX PT, R0, R12, 0x3, 0x1c1f ;  /* 0x007c1f000c007f89 */ /* 0x00246400000e0000 */
.L_x_846:
        /* <DEDUP_REMOVED lines=18> */
.L_x_726:
[----:B------:R-:W-:Y:S05]  /*16c40*/  BSYNC B1 ;  /* 0x0000000000017941 */ /* 0x000fea0003800000 */
.L_x_710:
[----:B-1--4-:R-:W4:Y:S02]  /*16c50*/  LDL R0, [R1+0x34] ;  /* 0x0000340001007983 */ /* 0x012f240000100800 */
[----:B----4-:R-:W-:-:S13]  /*16c60*/  ISETP.NE.AND P0, PT, R0, RZ, PT ;  /* 0x000000ff0000720c */ /* 0x010fda0003f05270 */
[----:B------:R-:W-:Y:S01]  /*16c70*/  @P0 WARPSYNC 0xffffffff ;  /* 0xffffffff00000948 */ /* 0x000fe20003800000 */
[----:B------:R-:W-:Y:S06]  /*16c80*/  @P0 BAR.SYNC.DEFER_BLOCKING 0x5, 0x80 ;  /* 0x0142000000000b1d */ /* 0x000fec0000010000 */
[----:B--23--:R-:W1:Y:S04]  /*16c90*/  @P0 LDS.128 R4, [0xc080] ;  /* 0x00c08000ff040984 */ /* 0x00ce680000000c00 */
[----:B-1----:R1:W-:Y:S04]  /*16ca0*/  @P0 STL.64 [R1], R4 ;  /* 0x0000000401000387 */ /* 0x0023e80000100a00 */
[----:B------:R1:W-:Y:S04]  /*16cb0*/  @P0 STL.64 [R1+0x8], R6 ;  /* 0x0000080601000387 */ /* 0x0003e80000100a00 */
[----:B------:R-:W-:Y:S06]  /*16cc0*/  @P0 BAR.ARV 0x4, 0x80 ;  /* 0x0102000000000b1d */ /* 0x000fec0000002000 */
[----:B------:R-:W-:Y:S05]  /*16cd0*/  @P0 BRA `(.L_x_754) ;  /* 0x0000104000000947 */ /* 0x000fea0003800000 */
[----:B------:R-:W2:Y:S01]  /*16ce0*/  S2R R0, SR_TID.X ;  /* 0x0000000000007919 */ /* 0x000ea20000002100 */
[----:B-1----:R-:W-:Y:S01]  /*16cf0*/  IMAD.MOV.U32 R7, RZ, RZ, RZ ;  /* 0x000000ffff077224 */ /* 0x002fe200078e00ff */
[----:B--2---:R-:W-:-:S04]  /*16d00*/  LOP3.LUT R12, R0, 0x1f, RZ, 0xc0, !PT ;  /* 0x0000001f000c7812 */ /* 0x004fc800078ec0ff */
[----:B------:R-:W-:Y:S01]  /*16d10*/  ISETP.NE.AND P6, PT, R12, 0x1f, PT ;  /* 0x0000001f0c00780c */ /* 0x000fe20003fc5270 */
[----:B------:R-:W-:Y:S10]  /*16d20*/  BRA.DIV ~URZ, `(.L_x_755) ;  /* 0x00003e027f007947 */ /* 0x000ff4000b800000 */
[----:B------:R1:W2:Y:S02]  /*16d30*/  SHFL.IDX PT, R9, R74, RZ, 0x1f ;  /* 0x00001fff4a097589 */ /* 0x0002a400000e0000 */
.L_x_847:
[----:B------:R-:W-:Y:S05]  /*16d40*/  BRA.DIV ~URZ, `(.L_x_756) ;  /* 0x00003e527f007947 */ /* 0x000fea000b800000 */
[----:B------:R3:W4:Y:S02]  /*16d50*/  SHFL.IDX PT, R8, R74, 0x1, 0x1f ;  /* 0x00201f004a087f89 */ /* 0x00072400000e0000 */
.L_x_848:
[----:B------:R-:W5:Y:S01]  /*16d60*/  LDL R0, [R1+0xc] ;  /* 0x00000c0001007983 */ /* 0x000f620000100800 */
[----:B------:R-:W-:Y:S02]  /*16d70*/  IMAD.MOV.U32 R6, RZ, RZ, RZ ;  /* 0x000000ffff067224 */ /* 0x000fe400078e00ff */
[----:B-----5:R-:W-:-:S05]  /*16d80*/  IMAD.IADD R0, R0, 0x1, R12 ;  /* 0x0000000100007824 */ /* 0x020fca00078e020c */
[----:B------:R-:W-:-:S13]  /*16d90*/  ISETP.GE.OR P0, PT, R0, c[0x0][0x53c], !P6 ;  /* 0x00014f0000007a0c */ /* 0x000fda0007706670 */
[----:B------:R-:W-:Y:S01]  /*16da0*/  @!P0 IMAD.MOV.U32 R2, RZ, RZ, 0x4 ;  /* 0x00000004ff028424 */ /* 0x000fe200078e00ff */
[----:B------:R-:W-:-:S03]  /*16db0*/  @!P0 MOV R3, 0x4 ;  /* 0x0000000400038802 */ /* 0x000fc60000000f00 */
[----:B------:R-:W-:-:S04]  /*16dc0*/  @!P0 IMAD.WIDE R4, R0, R2, c[0x0][0x580] ;  /* 0x0001600000048625 */ /* 0x000fc800078e0202 */
[----:B------:R-:W-:Y:S01]  /*16dd0*/  @!P0 IMAD.WIDE R2, R0, R3, c[0x0][0x578] ;  /* 0x00015e0000028625 */ /* 0x000fe200078e0203 */
[----:B------:R-:W5:Y:S04]  /*16de0*/  @!P0 LDG.E R6, [R4.64] ;  /* 0x0000000604068981 */ /* 0x000f68000c1e1900 */
[----:B------:R-:W5:Y:S01]  /*16df0*/  @!P0 LDG.E R7, [R2.64] ;  /* 0x0000000602078981 */ /* 0x000f62000c1e1900 */
[C---:B------:R-:W-:Y:S02]  /*16e00*/  ISETP.GE.U32.AND P4, PT, R12.reuse, 0x10, PT ;  /* 0x000000100c00780c */ /* 0x040fe40003f86070 */
[C---:B------:R-:W-:Y:S02]  /*16e10*/  ISETP.GE.U32.AND P3, PT, R12.reuse, 0x8, PT ;  /* 0x000000080c00780c */ /* 0x040fe40003f66070 */
[----:B------:R-:W-:-:S02]  /*16e20*/  ISETP.GE.U32.AND P2, PT, R12, 0x4, PT ;  /* 0x000000040c00780c */ /* 0x000fc40003f46070 */
[C---:B------:R-:W-:Y:S02]  /*16e30*/  ISETP.GE.U32.AND P1, PT, R12.reuse, 0x2, PT ;  /* 0x000000020c00780c */ /* 0x040fe40003f26070 */
[----:B------:R-:W-:Y:S02]  /*16e40*/  ISETP.NE.AND P5, PT, R12, RZ, PT ;  /* 0x000000ff0c00720c */ /* 0x000fe40003fa5270 */
[----:B------:R-:W-:Y:S01]  /*16e50*/  MOV R11, RZ ;  /* 0x000000ff000b7202 */ /* 0x000fe20000000f00 */
[----:B-----5:R-:W-:Y:S01]  /*16e60*/  IMAD R0, R7, R6, RZ ;  /* 0x0000000607007224 */ /* 0x020fe200078e02ff */
[----:B------:R-:W-:Y:S07]  /*16e70*/  BRA.DIV ~URZ, `(.L_x_757) ;  /* 0x00003d927f007947 */ /* 0x000fee000b800000 */
[----:B------:R1:W3:Y:S02]  /*16e80*/  SHFL.UP PT, R4, R0, 0x1, RZ ;  /* 0x0420000000047989 */ /* 0x0002e400000e00ff */
.L_x_849:
        /* <DEDUP_REMOVED lines=16> */
.L_x_850:
[----:B---3--:R-:W-:Y:S01]  /*16f90*/  IMAD R0, R0, c[0x0][0x538], RZ ;  /* 0x00014e0000007a24 */ /* 0x008fe200078e02ff */
[----:B------:R-:W-:Y:S04]  /*16fa0*/  BSSY B1, `(.L_x_759) ;  /* 0x00000ce000017945 */ /* 0x000fe80003800000 */
[----:B----4-:R-:W-:-:S04]  /*16fb0*/  IADD3 R8, R0, R8, RZ ;  /* 0x0000000800087210 */ /* 0x010fc80007ffe0ff */
[----:B--2---:R-:W-:-:S13]  /*16fc0*/  ISETP.GT.AND P0, PT, R8, R9, PT ;  /* 0x000000090800720c */ /* 0x004fda0003f04270 */
[----:B------:R-:W-:Y:S05]  /*16fd0*/  @P0 BRA `(.L_x_760) ;  /* 0x0000025000000947 */ /* 0x000fea0003800000 */
.L_x_764:
[----:B------:R-:W2:Y:S02]  /*16fe0*/  LDL.LU R0, [R1+0xc] ;  /* 0x00000c0001007983 */ /* 0x000ea40000300800 */
[----:B--2---:R-:W-:-:S04]  /*16ff0*/  IADD3 R0, R0, 0x1f, RZ ;  /* 0x0000001f00007810 */ /* 0x004fc80007ffe0ff */
[----:B------:R-:W-:-:S13]  /*17000*/  ISETP.GE.AND P0, PT, R0, c[0x0][0x53c], PT ;  /* 0x00014f0000007a0c */ /* 0x000fda0003f06270 */
[----:B------:R-:W-:Y:S05]  /*17010*/  @P0 BRA `(.L_x_761) ;  /* 0x00000c1000000947 */ /* 0x000fea0003800000 */
[----:B------:R2:W-:Y:S01]  /*17020*/  STL [R1+0xc], R0 ;  /* 0x00000c0001007387 */ /* 0x0005e20000100800 */
[----:B------:R-:W-:Y:S01]  /*17030*/  CS2R R6, SRZ ;  /* 0x0000000000067805 */ /* 0x000fe2000001ff00 */
[----:B--2---:R-:W-:-:S04]  /*17040*/  IADD3 R0, R0, R12, RZ ;  /* 0x0000000c00007210 */ /* 0x004fc80007ffe0ff */
        /* <DEDUP_REMOVED lines=10> */
.L_x_851:
        /* <DEDUP_REMOVED lines=16> */
.L_x_852:
[----:B--2---:R-:W-:-:S05]  /*171f0*/  IMAD R0, R0, c[0x0][0x538], RZ ;  /* 0x00014e0000007a24 */ /* 0x004fca00078e02ff */
[----:B------:R-:W-:-:S04]  /*17200*/  IADD3 R8, R0, R8, RZ ;  /* 0x0000000800087210 */ /* 0x000fc80007ffe0ff */
[----:B------:R-:W-:-:S13]  /*17210*/  ISETP.GT.AND P0, PT, R8, R9, PT ;  /* 0x000000090800720c */ /* 0x000fda0003f04270 */
[----:B-1----:R-:W-:Y:S05]  /*17220*/  @!P0 BRA `(.L_x_764) ;  /* 0xfffffdb000008947 */ /* 0x002fea000383ffff */
.L_x_760:
[----:B------:R-:W-:-:S05]  /*17230*/  IADD3 R5, -R0, R8, RZ ;  /* 0x0000000800057210 */ /* 0x000fca0007ffe1ff */
[----:B------:R-:W-:-:S05]  /*17240*/  IMAD R0, R4, c[0x0][0x538], R5 ;  /* 0x00014e0004007a24 */ /* 0x000fca00078e0205 */
[----:B------:R-:W-:Y:S01]  /*17250*/  ISETP.GT.AND P0, PT, R0, R9, PT ;  /* 0x000000090000720c */ /* 0x000fe20003f04270 */
[----:B------:R-:W-:-:S12]  /*17260*/  BRA.DIV ~URZ, `(.L_x_765) ;  /* 0x00003d927f007947 */ /* 0x000fd8000b800000 */
[----:B------:R-:W-:-:S03]  /*17270*/  VOTE.ANY R10, PT, !P0 ;  /* 0x00000000000a7806 */ /* 0x000fc600040e0100 */
.L_x_853:
[----:B------:R-:W2:Y:S01]  /*17280*/  LDL.LU R2, [R1+0xc] ;  /* 0x00000c0001027983 */ /* 0x000ea20000300800 */
[----:B------:R-:W2:Y:S02]  /*17290*/  POPC R0, R10 ;  /* 0x0000000a00007309 */ /* 0x000ea40000000000 */
[----:B--2---:R-:W-:-:S05]  /*172a0*/  IADD3 R2, R0, R2, RZ ;  /* 0x0000000200027210 */ /* 0x004fca0007ffe0ff */
[----:B------:R2:W-:Y:S01]  /*172b0*/  STL [R1+0xc], R2 ;  /* 0x00000c0201007387 */ /* 0x0005e20000100800 */
[----:B------:R-:W-:Y:S05]  /*172c0*/  BRA.DIV ~URZ, `(.L_x_766) ;  /* 0x00003d827f007947 */ /* 0x000fea000b800000 */
[----:B------:R3:W4:Y:S04]  /*172d0*/  SHFL.IDX PT, R8, R6, R0, 0x1f ;  /* 0x00001f0006087589 */ /* 0x00072800000e0000 */
[----:B------:R3:W1:Y:S02]  /*172e0*/  SHFL.IDX PT, R7, R7, R0, 0x1f ;  /* 0x00001f0007077589 */ /* 0x00066400000e0000 */
.L_x_854:
[----:B------:R-:W-:Y:S01]  /*172f0*/  ISETP.NE.AND P0, PT, R10, RZ, PT ;  /* 0x000000ff0a00720c */ /* 0x000fe20003f05270 */
[----:B------:R-:W-:-:S12]  /*17300*/  BSSY B0, `(.L_x_767) ;  /* 0x0000005000007945 */ /* 0x000fd80003800000 */
[----:B------:R-:W-:Y:S05]  /*17310*/  @!P0 BRA `(.L_x_768) ;  /* 0x0000003000008947 */ /* 0x000fea0003800000 */
[----:B---3--:R-:W-:Y:S01]  /*17320*/  IADD3 R0, R0, -0x1, RZ ;  /* 0xffffffff00007810 */ /* 0x008fe20007ffe0ff */
[----:B------:R-:W-:Y:S05]  /*17330*/  BRA.DIV ~URZ, `(.L_x_769) ;  /* 0x00003de27f007947 */ /* 0x000fea000b800000 */
[----:B------:R3:W2:Y:S02]  /*17340*/  SHFL.IDX PT, R11, R4, R0, 0x1f ;  /* 0x00001f00040b7589 */ /* 0x0006a400000e0000 */
.L_x_768:
[----:B------:R-:W-:Y:S05]  /*17350*/  BSYNC B0 ;  /* 0x0000000000007941 */ /* 0x000fea0003800000 */
.L_x_767:
[----:B--23--:R-:W-:Y:S01]  /*17360*/  IMAD R0, R11, c[0x0][0x538], R5 ;  /* 0x00014e000b007a24 */ /* 0x00cfe200078e0205 */
[----:B-1----:R-:W-:Y:S01]  /*17370*/  ISETP.NE.AND P0, PT, R7, 0x1, PT ;  /* 0x000000010700780c */ /* 0x002fe20003f05270 */
[----:B------:R-:W-:Y:S03]  /*17380*/  BSSY B0, `(.L_x_770) ;  /* 0x0000086000007945 */ /* 0x000fe60003800000 */
[----:B------:R1:W-:Y:S01]  /*17390*/  STL [R1], R0 ;  /* 0x0000000001007387 */ /* 0x0003e20000100800 */
[----:B------:R-:W-:-:S08]  /*173a0*/  IADD3 R9, -R0, R9, RZ ;  /* 0x0000000900097210 */ /* 0x000fd00007ffe1ff */
[----:B------:R-:W-:Y:S05]  /*173b0*/  @!P0 BRA `(.L_x_771) ;  /* 0x000003e000008947 */ /* 0x000fea0003800000 */
[-C--:B----4-:R-:W-:Y:S02]  /*173c0*/  IABS R2, R8.reuse ;  /* 0x0000000800027213 */ /* 0x090fe40000000000 */
[----:B------:R-:W-:Y:S02]  /*173d0*/  IABS R10, R8 ;  /* 0x00000008000a7213 */ /* 0x000fe40000000000 */
[----:B-1----:R-:W1:Y:S08]  /*173e0*/  I2F.RP R0, R2 ;  /* 0x0000000200007306 */ /* 0x002e700000209400 */
[----:B-1----:R-:W1:Y:S02]  /*173f0*/  MUFU.RCP R0, R0 ;  /* 0x0000000000007308 */ /* 0x002e640000001000 */
[----:B-1----:R-:W-:-:S06]  /*17400*/  IADD3 R0, R0, 0xffffffe, RZ ;  /* 0x0ffffffe00007810 */ /* 0x002fcc0007ffe0ff */
[----:B------:R-:W1:Y:S02]  /*17410*/  F2I.FTZ.U32.TRUNC.NTZ R5, R0 ;  /* 0x0000000000057305 */ /* 0x000e64000021f000 */
[----:B-1----:R-:W-:Y:S01]  /*17420*/  IMAD.MOV R3, RZ, RZ, -R5 ;  /* 0x000000ffff037224 */ /* 0x002fe200078e0a05 */
[----:B------:R-:W-:-:S03]  /*17430*/  IABS R0, R7 ;  /* 0x0000000700007213 */ /* 0x000fc60000000000 */
[----:B------:R-:W-:Y:S01]  /*17440*/  IMAD.MOV.U32 R4, RZ, RZ, R3 ;  /* 0x000000ffff047224 */ /* 0x000fe200078e0003 */
[----:B------:R-:W-:Y:S01]  /*17450*/  IABS R3, R9 ;  /* 0x0000000900037213 */ /* 0x000fe20000000000 */
[----:B------:R-:W-:Y:S02]  /*17460*/  IMAD.MOV.U32 R6, RZ, RZ, R0 ;  /* 0x000000ffff067224 */ /* 0x000fe400078e0000 */
[----:B------:R-:W-:Y:S02]  /*17470*/  IMAD R0, R4, R2, RZ ;  /* 0x0000000204007224 */ /* 0x000fe400078e02ff */
[----:B------:R-:W-:Y:S01]  /*17480*/  IMAD.MOV.U32 R4, RZ, RZ, RZ ;  /* 0x000000ffff047224 */ /* 0x000fe200078e00ff */
[----:B------:R-:W1:Y:S03]  /*17490*/  I2F.RP R11, R6 ;  /* 0x00000006000b7306 */ /* 0x000e660000209400 */
[----:B------:R-:W-:-:S04]  /*174a0*/  IMAD.HI.U32 R5, R5, R0, R4 ;  /* 0x0000000005057227 */ /* 0x000fc800078e0004 */
[----:B------:R-:W-:-:S05]  /*174b0*/  IMAD.MOV R0, RZ, RZ, -R10 ;  /* 0x000000ffff007224 */ /* 0x000fca00078e0a0a */
[----:B------:R-:W-:Y:S01]  /*174c0*/  MOV R4, R0 ;  /* 0x0000000000047202 */ /* 0x000fe20000000f00 */
[----:B------:R-:W-:-:S04]  /*174d0*/  IMAD.HI.U32 R0, R5, R3, RZ ;  /* 0x0000000305007227 */ /* 0x000fc800078e00ff */
[----:B------:R-:W-:Y:S02]  /*174e0*/  IMAD R3, R0, R4, R3 ;  /* 0x0000000400037224 */ /* 0x000fe400078e0203 */
[----:B-1----:R-:W1:Y:S03]  /*174f0*/  MUFU.RCP R4, R11 ;  /* 0x0000000b00047308 */ /* 0x002e660000001000 */
        /* <DEDUP_REMOVED lines=9> */
[----:B------:R-:W-:Y:S01]  /*17590*/  @P2 IADD3 R0, R0, 0x1, RZ ;  /* 0x0000000100002810 */ /* 0x000fe20007ffe0ff */
[----:B-1----:R-:W-:-:S06]  /*175a0*/  IMAD.MOV R2, RZ, RZ, -R3 ;  /* 0x000000ffff027224 */ /* 0x002fcc00078e0a03 */
[----:B------:R-:W-:Y:S01]  /*175b0*/  @!P1 IMAD.MOV R0, RZ, RZ, -R0 ;  /* 0x000000ffff009224 */ /* 0x000fe200078e0a00 */
[----:B------:R-:W-:Y:S02]  /*175c0*/  @!P0 LOP3.LUT R0, RZ, R8, RZ, 0x33, !PT ;  /* 0x00000008ff008212 */ /* 0x000fe400078e33ff */
[----:B------:R-:W-:Y:S02]  /*175d0*/  MOV R4, R2 ;  /* 0x0000000200047202 */ /* 0x000fe40000000f00 */
[----:B------:R-:W-:Y:S02]  /*175e0*/  IABS R2, R7 ;  /* 0x0000000700027213 */ /* 0x000fe40000000000 */
[----:B------:R-:W-:Y:S01]  /*175f0*/  IABS R10, R0 ;  /* 0x00000000000a7213 */ /* 0x000fe20000000000 */
[----:B------:R-:W-:Y:S02]  /*17600*/  IMAD R4, R4, R6, RZ ;  /* 0x0000000604047224 */ /* 0x000fe400078e02ff */
[----:B------:R-:W-:-:S02]  /*17610*/  IMAD.MOV R5, RZ, RZ, -R2 ;  /* 0x000000ffff057224 */ /* 0x000fc400078e0a02 */
[----:B------:R-:W-:-:S04]  /*17620*/  IMAD.MOV.U32 R2, RZ, RZ, RZ ;  /* 0x000000ffff027224 */ /* 0x000fc800078e00ff */
[----:B------:R-:W-:Y:S01]  /*17630*/  IMAD.HI.U32 R2, R3, R4, R2 ;  /* 0x0000000403027227 */ /* 0x000fe200078e0002 */
[----:B------:R-:W-:-:S03]  /*17640*/  MOV R4, R5 ;  /* 0x0000000500047202 */ /* 0x000fc60000000f00 */
[----:B------:R-:W-:-:S04]  /*17650*/  IMAD.MOV.U32 R3, RZ, RZ, R10 ;  /* 0x000000ffff037224 */ /* 0x000fc800078e000a */
[----:B------:R-:W-:-:S04]  /*17660*/  IMAD.HI.U32 R2, R2, R3, RZ ;  /* 0x0000000302027227 */ /* 0x000fc800078e00ff */
[----:B------:R-:W-:Y:S01]  /*17670*/  IMAD R3, R2, R4, R3 ;  /* 0x0000000402037224 */ /* 0x000fe200078e0203 */
[----:B------:R-:W-:-:S04]  /*17680*/  IADD3 R4, -R0, RZ, RZ ;  /* 0x000000ff00047210 */ /* 0x000fc80007ffe1ff */
        /* <DEDUP_REMOVED lines=9> */
[----:B------:R-:W-:-:S05]  /*17720*/  @!P0 LOP3.LUT R2, RZ, R7, RZ, 0x33, !PT ;  /* 0x00000007ff028212 */ /* 0x000fca00078e33ff */
[----:B------:R-:W-:-:S04]  /*17730*/  IMAD.MOV R3, RZ, RZ, -R2 ;  /* 0x000000ffff037224 */ /* 0x000fc800078e0a02 */
[C---:B------:R-:W-:Y:S02]  /*17740*/  IMAD R3, R7.reuse, R3, R0 ;  /* 0x0000000307037224 */ /* 0x040fe400078e0200 */
[----:B------:R-:W-:Y:S02]  /*17750*/  IMAD R0, R7, 0x1000000, R2 ;  /* 0x0100000007007824 */ /* 0x000fe400078e0202 */
[----:B------:R-:W-:Y:S02]  /*17760*/  IMAD R2, R8, R4, R9 ;  /* 0x0000000408027224 */ /* 0x000fe400078e0209 */
[----:B------:R-:W-:-:S05]  /*17770*/  IMAD R0, R3, 0x10000, R0 ;  /* 0x0001000003007824 */ /* 0x000fca00078e0200 */
[----:B------:R1:W-:Y:S01]  /*17780*/  STL [R1+0x8], R0 ;  /* 0x0000080001007387 */ /* 0x0003e20000100800 */
[----:B------:R-:W-:Y:S05]  /*17790*/  BRA `(.L_x_772) ;  /* 0x0000044000007947 */ /* 0x000fea0003800000 */
.L_x_771:
[----:B-1----:R-:W2:Y:S01]  /*177a0*/  LDL R0, [R1+0xc] ;  /* 0x00000c0001007983 */ /* 0x002ea20000100800 */
[----:B------:R-:W-:-:S04]  /*177b0*/  IMAD.MOV.U32 R2, RZ, RZ, 0x4 ;  /* 0x00000004ff027424 */ /* 0x000fc800078e00ff */
[----:B--2---:R-:W-:-:S05]  /*177c0*/  IMAD.WIDE R2, R0, R2, c[0x0][0x590] ;  /* 0x0001640000027625 */ /* 0x004fca00078e0202 */
[----:B------:R-:W2:Y:S02]  /*177d0*/  LDG.E R4, [R2.64] ;  /* 0x0000000602047981 */ /* 0x000ea4000c1e1900 */
[----:B--2-4-:R-:W-:-:S05]  /*177e0*/  IMAD R10, R4, R8, RZ ;  /* 0x00000008040a7224 */ /* 0x014fca00078e02ff */
[-C--:B------:R-:W-:Y:S02]  /*177f0*/  IABS R0, R10.reuse ;  /* 0x0000000a00007213 */ /* 0x080fe40000000000 */
        /* <DEDUP_REMOVED lines=27> */
[----:B------:R-:W-:Y:S02]  /*179b0*/  IMAD R11, R4, R2, RZ ;  /* 0x00000002040b7224 */ /* 0x000fe400078e02ff */
[----:B------:R-:W-:-:S03]  /*179c0*/  IMAD.MOV R2, RZ, RZ, -R2 ;  /* 0x000000ffff027224 */ /* 0x000fc600078e0a02 */
[----:B------:R-:W-:Y:S01]  /*179d0*/  IADD3 R0, -R11, c[0x0][0x538], RZ ;  /* 0x00014e000b007a10 */ /* 0x000fe20007ffe1ff */
[----:B------:R-:W-:-:S03]  /*179e0*/  IMAD R6, R10, R2, R9 ;  /* 0x000000020a067224 */ /* 0x000fc600078e0209 */
[----:B------:R-:W-:Y:S02]  /*179f0*/  IMNMX R0, R4, R0, PT ;  /* 0x0000000004007217 */ /* 0x000fe40003800200 */
[----:B------:R-:W-:Y:S02]  /*17a00*/  IABS R2, R6 ;  /* 0x0000000600027213 */ /* 0x000fe40000000000 */
[-C--:B------:R-:W-:Y:S02]  /*17a10*/  IABS R3, R0.reuse ;  /* 0x0000000000037213 */ /* 0x080fe40000000000 */
[----:B------:R-:W-:Y:S02]  /*17a20*/  IABS R10, R0 ;  /* 0x00000000000a7213 */ /* 0x000fe40000000000 */
[----:B------:R-:W1:Y:S01]  /*17a30*/  I2F.RP R4, R3 ;  /* 0x0000000300047306 */ /* 0x000e620000209400 */
[----:B------:R-:W-:Y:S02]  /*17a40*/  MOV R7, R2 ;  /* 0x0000000200077202 */ /* 0x000fe40000000f00 */
[----:B------:R-:W-:-:S05]  /*17a50*/  IMAD.MOV R2, RZ, RZ, -R10 ;  /* 0x000000ffff027224 */ /* 0x000fca00078e0a0a */
[----:B-1----:R-:W1:Y:S02]  /*17a60*/  MUFU.RCP R4, R4 ;  /* 0x0000000400047308 */ /* 0x002e640000001000 */
[----:B-1----:R-:W-:-:S06]  /*17a70*/  IADD3 R4, R4, 0xffffffe, RZ ;  /* 0x0ffffffe04047810 */ /* 0x002fcc0007ffe0ff */
[----:B------:R-:W1:Y:S02]  /*17a80*/  F2I.FTZ.U32.TRUNC.NTZ R5, R4 ;  /* 0x0000000400057305 */ /* 0x000e64000021f000 */
[----:B-1----:R-:W-:-:S04]  /*17a90*/  IMAD.MOV R4, RZ, RZ, -R5 ;  /* 0x000000ffff047224 */ /* 0x002fc800078e0a05 */
[----:B------:R-:W-:Y:S02]  /*17aa0*/  IMAD R9, R4, R3, RZ ;  /* 0x0000000304097224 */ /* 0x000fe400078e02ff */
[----:B------:R-:W-:-:S04]  /*17ab0*/  IMAD.MOV.U32 R4, RZ, RZ, RZ ;  /* 0x000000ffff047224 */ /* 0x000fc800078e00ff */
[----:B------:R-:W-:-:S04]  /*17ac0*/  IMAD.HI.U32 R5, R5, R9, R4 ;  /* 0x0000000905057227 */ /* 0x000fc800078e0004 */
[----:B------:R-:W-:Y:S02]  /*17ad0*/  IMAD.MOV.U32 R4, RZ, RZ, R2 ;  /* 0x000000ffff047224 */ /* 0x000fe400078e0002 */
[----:B------:R-:W-:-:S04]  /*17ae0*/  IMAD.HI.U32 R2, R5, R7, RZ ;  /* 0x0000000705027227 */ /* 0x000fc800078e00ff */
[----:B------:R-:W-:-:S05]  /*17af0*/  IMAD R4, R2, R4, R7 ;  /* 0x0000000402047224 */ /* 0x000fca00078e0207 */
[----:B------:R-:W-:-:S13]  /*17b00*/  ISETP.GT.U32.AND P0, PT, R3, R4, PT ;  /* 0x000000040300720c */ /* 0x000fda0003f04070 */
[-C--:B------:R-:W-:Y:S02]  /*17b10*/  @!P0 IADD3 R4, R4, -R3.reuse, RZ ;  /* 0x8000000304048210 */ /* 0x080fe40007ffe0ff */
[----:B------:R-:W-:Y:S02]  /*17b20*/  @!P0 IADD3 R2, R2, 0x1, RZ ;  /* 0x0000000102028810 */ /* 0x000fe40007ffe0ff */
[----:B------:R-:W-:Y:S02]  /*17b30*/  ISETP.GE.U32.AND P2, PT, R4, R3, PT ;  /* 0x000000030400720c */ /* 0x000fe40003f46070 */
[----:B------:R-:W-:Y:S02]  /*17b40*/  LOP3.LUT R3, R6, R0, RZ, 0x3c, !PT ;  /* 0x0000000006037212 */ /* 0x000fe400078e3cff */
[----:B------:R-:W-:Y:S02]  /*17b50*/  ISETP.NE.AND P0, PT, R0, RZ, PT ;  /* 0x000000ff0000720c */ /* 0x000fe40003f05270 */
[----:B------:R-:W-:Y:S01]  /*17b60*/  ISETP.GE.AND P1, PT, R3, RZ, PT ;  /* 0x000000ff0300720c */ /* 0x000fe20003f26270 */
[----:B------:R-:W-:Y:S01]  /*17b70*/  IMAD.MOV R3, RZ, RZ, -R0 ;  /* 0x000000ffff037224 */ /* 0x000fe200078e0a00 */
[----:B------:R-:W-:-:S05]  /*17b80*/  IADD3 R6, R11, 0x1000000, R6 ;  /* 0x010000000b067810 */ /* 0x000fca0007ffe006 */
[----:B------:R-:W-:-:S06]  /*17b90*/  @P2 IADD3 R2, R2, 0x1, RZ ;  /* 0x0000000102022810 */ /* 0x000fcc0007ffe0ff */
[----:B------:R-:W-:Y:S01]  /*17ba0*/  @!P1 IMAD.MOV R2, RZ, RZ, -R2 ;  /* 0x000000ffff029224 */ /* 0x000fe200078e0a02 */
[----:B------:R-:W-:-:S05]  /*17bb0*/  @!P0 LOP3.LUT R2, RZ, R0, RZ, 0x33, !PT ;  /* 0x00000000ff028212 */ /* 0x000fca00078e33ff */
[----:B------:R-:W-:-:S05]  /*17bc0*/  IMAD R0, R2, R3, R6 ;  /* 0x0000000302007224 */ /* 0x000fca00078e0206 */
[----:B------:R1:W-:Y:S02]  /*17bd0*/  STL [R1+0x8], R0 ;  /* 0x0000080001007387 */ /* 0x0003e40000100800 */
.L_x_772:
[----:B------:R-:W-:Y:S05]  /*17be0*/  BSYNC B0 ;  /* 0x0000000000007941 */ /* 0x000fea0003800000 */
.L_x_770:
[----:B------:R-:W-:-:S04]  /*17bf0*/  LOP3.LUT R2, RZ, R2, RZ, 0x33, !PT ;  /* 0x00000002ff027212 */ /* 0x000fc800078e33ff */
[----:B-1----:R-:W-:-:S05]  /*17c00*/  IADD3 R0, R2, R8, RZ ;  /* 0x0000000802007210 */ /* 0x002fca0007ffe0ff */
[----:B------:R1:W-:Y:S01]  /*17c10*/  STL [R1+0x4], R0 ;  /* 0x0000040001007387 */ /* 0x0003e20000100800 */
[----:B------:R-:W-:Y:S05]  /*17c20*/  BRA `(.L_x_773) ;  /* 0x0000005000007947 */ /* 0x000fea0003800000 */
.L_x_761:
[----:B------:R-:W-:Y:S01]  /*17c30*/  MOV R0, c[0x0][0x53c] ;  /* 0x00014f0000007a02 */ /* 0x000fe20000000f00 */
[----:B------:R2:W-:Y:S04]  /*17c40*/  STL [R1], R9 ;  /* 0x0000000901007387 */ /* 0x0005e80000100800 */
[----:B------:R2:W-:Y:S04]  /*17c50*/  STL [R1+0x4], RZ ;  /* 0x000004ff01007387 */ /* 0x0005e80000100800 */
[----:B------:R2:W-:Y:S04]  /*17c60*/  STL [R1+0x8], RZ ;  /* 0x000008ff01007387 */ /* 0x0005e80000100800 */
[----:B------:R2:W-:Y:S02]  /*17c70*/  STL [R1+0xc], R0 ;  /* 0x00000c0001007387 */ /* 0x0005e40000100800 */
.L_x_773:
[----:B------:R-:W-:Y:S05]  /*17c80*/  BSYNC B1 ;  /* 0x0000000000017941 */ /* 0x000fea0003800000 */
.L_x_759:
[----:B-1----:R-:W3:Y:S04]  /*17c90*/  LDL R4, [R1] ;  /* 0x0000000001047983 */ /* 0x002ee80000100800 */
[----:B------:R-:W3:Y:S04]  /*17ca0*/  LDL R5, [R1+0x4] ;  /* 0x0000040001057983 */ /* 0x000ee80000100800 */
[----:B------:R-:W3:Y:S04]  /*17cb0*/  LDL R6, [R1+0x8] ;  /* 0x0000080001067983 */ /* 0x000ee80000100800 */
[----:B------:R-:W3:Y:S01]  /*17cc0*/  LDL R7, [R1+0xc] ;  /* 0x00000c0001077983 */ /* 0x000ee20000100800 */
[----:B------:R-:W-:Y:S03]  /*17cd0*/  WARPSYNC 0xffffffff ;  /* 0xffffffff00007948 */ /* 0x000fe60003800000 */
[----:B------:R-:W-:Y:S01]  /*17ce0*/  BAR.SYNC.DEFER_BLOCKING 0x4, 0x80 ;  /* 0x0102000000007b1d */ /* 0x000fe20000010000 */
[----:B------:R-:W-:-:S13]  /*17cf0*/  ISETP.NE.AND P0, PT, R12, RZ, PT ;  /* 0x000000ff0c00720c */ /* 0x000fda0003f05270 */
[----:B---3--:R1:W-:Y:S04]  /*17d00*/  @!P0 STS.128 [0xc080], R4 ;  /* 0x00c08004ff008388 */ /* 0x0083e80000000c00 */
[----:B------:R-:W-:Y:S06]  /*17d10*/  BAR.ARV 0x5, 0x80 ;  /* 0x0142000000007b1d */ /* 0x000fec0000002000 */
.L_x_754:
[----:B--2---:R-:W2:Y:S02]  /*17d20*/  LDL R0, [R1+0xc] ;  /* 0x00000c0001007983 */ /* 0x004ea40000100800 */
[----:B--2---:R-:W-:-:S13]  /*17d30*/  ISETP.GE.AND P0, PT, R0, c[0x0][0x53c], PT ;  /* 0x00014f0000007a0c */ /* 0x004fda0003f06270 */
[----:B-1----:R-:W-:Y:S01]  /*17d40*/  @P0 CALL.REL.NOINC `(.L_x_774) ;  /* 0x0000001000000944 */ /* 0x002fe20003c00000 */
[----:B------:R-:W-:Y:S05]  /*17d50*/  BRA `(.L_x_775) ;  /* 0xfffe9df000007947 */ /* 0x000fea000383ffff */
.L_x_774:
[----:B------:R-:W-:Y:S05]  /*17d60*/  EXIT ;  /* 0x000000000000794d */ /* 0x000fea0003800000 */
.L_x_547:
[----:B------:R-:W-:Y:S01]  /*17d70*/  IMAD.MOV.U32 R0, RZ, RZ, R5 ;  /* 0x000000ffff007224 */ /* 0x000fe200078e0005 */
[----:B------:R-:W-:Y:S02]  /*17d80*/  MOV R2, 0x1 ;  /* 0x0000000100027802 */ /* 0x000fe40000000f00 */
[----:B------:R-:W-:Y:S02]  /*17d90*/  MOV R3, 0x17db0 ;  /* 0x00017db000037802 */ /* 0x000fe40000000f00 */
[----:B------:R-:W-:Y:S05]  /*17da0*/  CALL.REL.NOINC `($__internal_11_$__cuda_sm70_shflsync_up_p) ;  /* 0x000034a000007944 */ /* 0x000fea0003c00000 */
[----:B------:R-:W-:Y:S01]  /*17db0*/  MOV R0, R4 ;  /* 0x0000000400007202 */ /* 0x000fe20000000f00 */
[----:B------:R-:W-:Y:S05]  /*17dc0*/  BRA `(.L_x_776) ;  /* 0xfffe869000007947 */ /* 0x000fea000383ffff */
.L_x_548:
[----:B------:R-:W-:Y:S01]  /*17dd0*/  IMAD.MOV.U32 R0, RZ, RZ, R5 ;  /* 0x000000ffff007224 */ /* 0x000fe200078e0005 */
[----:B------:R-:W-:Y:S02]  /*17de0*/  MOV R2, 0x2 ;  /* 0x0000000200027802 */ /* 0x000fe40000000f00 */
[----:B------:R-:W-:Y:S02]  /*17df0*/  MOV R3, 0x17e10 ;  /* 0x00017e1000037802 */ /* 0x000fe40000000f00 */
[----:B------:R-:W-:Y:S05]  /*17e00*/  CALL.REL.NOINC `($__internal_11_$__cuda_sm70_shflsync_up_p) ;  /* 0x0000344000007944 */ /* 0x000fea0003c00000 */
[----:B------:R-:W-:Y:S01]  /*17e10*/  SEL R0, R4, RZ, P4 ;  /* 0x000000ff04007207 */ /* 0x000fe20002000000 */
[----:B------:R-:W-:Y:S01]  /*17e20*/  IMAD.MOV.U32 R2, RZ, RZ, 0x4 ;  /* 0x00000004ff027424 */ /* 0x000fe200078e00ff */
[----:B------:R-:W-:-:S03]  /*17e30*/  MOV R3, 0x17e60 ;  /* 0x00017e6000037802 */ /* 0x000fc60000000f00 */
[----:B------:R-:W-:Y:S02]  /*17e40*/  IMAD.IADD R0, R5, 0x1, R0 ;  /* 0x0000000105007824 */ /* 0x000fe400078e0200 */
        /* <DEDUP_REMOVED lines=13> */
[----:B------:R-:W-:Y:S02]  /*17f20*/  MOV R204, 0x1f ;  /* 0x0000001f00cc7802 */ /* 0x000fe40000000f00 */
[----:B------:R-:W-:Y:S01]  /*17f30*/  MOV R3, 0x17f70 ;  /* 0x00017f7000037802 */ /* 0x000fe20000000f00 */
[----:B------:R-:W-:-:S04]  /*17f40*/  IMAD.IADD R4, R0, 0x1, R4 ;  /* 0x0000000100047824 */ /* 0x000fc800078e0204 */
[----:B------:R-:W-:Y:S02]  /*17f50*/  IMAD.MOV.U32 R109, RZ, RZ, R4 ;  /* 0x000000ffff6d7224 */ /* 0x000fe400078e0004 */
[----:B------:R-:W-:Y:S05]  /*17f60*/  CALL.REL.NOINC `($__internal_10_$__cuda_sm70_shflsync_idx_p) ;  /* 0x0000328000007944 */ /* 0x000fea0003c00000 */
[----:B------:R-:W-:Y:S01]  /*17f70*/  MOV R0, R204 ;  /* 0x000000cc00007202 */ /* 0x000fe20000000f00 */
[----:B------:R-:W-:Y:S05]  /*17f80*/  BRA `(.L_x_777) ;  /* 0xfffe85d000007947 */ /* 0x000fea000383ffff */
.L_x_550:
[----:B------:R-:W-:Y:S02]  /*17f90*/  SEL R0, RZ, 0x1, P0 ;  /* 0x00000001ff007807 */ /* 0x000fe40000000000 */
[----:B------:R-:W-:Y:S02]  /*17fa0*/  MOV R2, 0x17fc0 ;  /* 0x00017fc000027802 */ /* 0x000fe40000000f00 */
[----:B------:R-:W-:Y:S05]  /*17fb0*/  CALL.REL.NOINC `($__internal_12_$__cuda_sm70_votesync_ballot) ;  /* 0x0000330000007944 */ /* 0x000fea0003c00000 */
[----:B------:R-:W-:Y:S01]  /*17fc0*/  MOV R7, R0 ;  /* 0x0000000000077202 */ /* 0x000fe20000000f00 */
[----:B------:R-:W-:Y:S05]  /*17fd0*/  BRA `(.L_x_778) ;  /* 0xfffe861000007947 */ /* 0x000fea000383ffff */
.L_x_551:
[----:B------:R-:W-:Y:S01]  /*17fe0*/  IMAD.MOV.U32 R109, RZ, RZ, R9 ;  /* 0x000000ffff6d7224 */ /* 0x000fe200078e0009 */
[----:B-1----:R-:W-:Y:S01]  /*17ff0*/  MOV R2, R0 ;  /* 0x0000000000027202 */ /* 0x002fe20000000f00 */
[----:B------:R-:W-:Y:S01]  /*18000*/  IMAD.MOV.U32 R204, RZ, RZ, 0x1f ;  /* 0x0000001fffcc7424 */ /* 0x000fe200078e00ff */
[----:B------:R-:W-:Y:S02]  /*18010*/  MOV R3, 0x18030 ;  /* 0x0001803000037802 */ /* 0x000fe40000000f00 */
[----:B------:R-:W-:Y:S05]  /*18020*/  CALL.REL.NOINC `($__internal_10_$__cuda_sm70_shflsync_idx_p) ;  /* 0x000031c000007944 */ /* 0x000fea0003c00000 */
[----:B------:R-:W-:Y:S01]  /*18030*/  IMAD.MOV.U32 R12, RZ, RZ, R204 ;  /* 0x000000ffff0c7224 */ /* 0x000fe200078e00cc */
[----:B------:R-:W-:Y:S01]  /*18040*/  MOV R109, R8 ;  /* 0x00000008006d7202 */ /* 0x000fe20000000f00 */
[----:B------:R-:W-:Y:S01]  /*18050*/  IMAD.MOV.U32 R5, RZ, RZ, RZ ;  /* 0x000000ffff057224 */ /* 0x000fe200078e00ff */
[----:B------:R-:W-:Y:S01]  /*18060*/  MOV R2, R0 ;  /* 0x0000000000027202 */ /* 0x000fe20000000f00 */
[----:B------:R-:W-:Y:S01]  /*18070*/  IMAD.MOV.U32 R204, RZ, RZ, 0x1f ;  /* 0x0000001fffcc7424 */ /* 0x000fe200078e00ff */
[----:B------:R-:W-:-:S02]  /*18080*/  MOV R3, 0x180a0 ;  /* 0x000180a000037802 */ /* 0x000fc40000000f00 */
[----:B------:R-:W-:Y:S05]  /*18090*/  CALL.REL.NOINC `($__internal_10_$__cuda_sm70_shflsync_idx_p) ;  /* 0x0000315000007944 */ /* 0x000fea0003c00000 */
[----:B------:R-:W-:Y:S01]  /*180a0*/  MOV R9, R204 ;  /* 0x000000cc00097202 */ /* 0x000fe20000000f00 */
[----:B------:R-:W-:Y:S05]  /*180b0*/  BRA `(.L_x_779) ;  /* 0xfffe85a000007947 */ /* 0x000fea000383ffff */
.L_x_554:
[----:B------:R-:W-:Y:S01]  /*180c0*/  IMAD.MOV.U32 R109, RZ, RZ, R4 ;  /* 0x000000ffff6d7224 */ /* 0x000fe200078e0004 */
[----:B-1----:R-:W-:Y:S01]  /*180d0*/  MOV R2, R0 ;  /* 0x0000000000027202 */ /* 0x002fe20000000f00 */
[----:B------:R-:W-:Y:S01]  /*180e0*/  IMAD.MOV.U32 R204, RZ, RZ, 0x1f ;  /* 0x0000001fffcc7424 */ /* 0x000fe200078e00ff */
[----:B------:R-:W-:-:S02]  /*180f0*/  MOV R3, 0x18110 ;  /* 0x0001811000037802 */ /* 0x000fc40000000f00 */
[----:B---34-:R-:W-:Y:S05]  /*18100*/  CALL.REL.NOINC `($__internal_10_$__cuda_sm70_shflsync_idx_p) ;  /* 0x000030e000007944 */ /* 0x018fea0003c00000 */
[----:B------:R-:W-:Y:S01]  /*18110*/  MOV R5, R204 ;  /* 0x000000cc00057202 */ /* 0x000fe20000000f00 */
[----:B------:R-:W-:Y:S05]  /*18120*/  BRA `(.L_x_553) ;  /* 0xfffe859000007947 */ /* 0x000fea000383ffff */
.L_x_573:
[----:B------:R-:W-:Y:S01]  /*18130*/  IMAD.MOV.U32 R109, RZ, RZ, R5 ;  /* 0x000000ffff6d7224 */ /* 0x000fe200078e0005 */
[----:B------:R-:W-:Y:S01]  /*18140*/  MOV R2, RZ ;  /* 0x000000ff00027202 */ /* 0x000fe20000000f00 */
[----:B------:R-:W-:Y:S01]  /*18150*/  IMAD.MOV.U32 R204, RZ, RZ, 0x1c1f ;  /* 0x00001c1fffcc7424 */ /* 0x000fe200078e00ff */
[----:B------:R-:W-:-:S02]  /*18160*/  MOV R3, 0x18180 ;  /* 0x0001818000037802 */ /* 0x000fc40000000f00 */
[----:B-----5:R-:W-:Y:S05]  /*18170*/  CALL.REL.NOINC `($__internal_10_$__cuda_sm70_shflsync_idx_p) ;  /* 0x0000307000007944 */ /* 0x020fea0003c00000 */
[----:B------:R-:W-:Y:S01]  /*18180*/  MOV R4, R204 ;  /* 0x000000cc00047202 */ /* 0x000fe20000000f00 */
[----:B------:R-:W-:Y:S05]  /*18190*/  BRA `(.L_x_780) ;  /* 0xfffea98000007947 */ /* 0x000fea000383ffff */
.L_x_574:
[----:B------:R-:W-:Y:S01]  /*181a0*/  IMAD.MOV.U32 R109, RZ, RZ, R12 ;  /* 0x000000ffff6d7224 */ /* 0x000fe200078e000c */
[----:B------:R-:W-:Y:S01]  /*181b0*/  MOV R2, RZ ;  /* 0x000000ff00027202 */ /* 0x000fe20000000f00 */
[----:B------:R-:W-:Y:S01]  /*181c0*/  IMAD.MOV.U32 R204, RZ, RZ, 0x1c1f ;  /* 0x00001c1fffcc7424 */ /* 0x000fe200078e00ff */
[----:B------:R-:W-:-:S02]  /*181d0*/  MOV R3, 0x181f0 ;  /* 0x000181f000037802 */ /* 0x000fc40000000f00 */
[----:B-12--5:R-:W-:Y:S05]  /*181e0*/  CALL.REL.NOINC `($__internal_10_$__cuda_sm70_shflsync_idx_p) ;  /* 0x0000300000007944 */ /* 0x026fea0003c00000 */
[----:B------:R-:W-:Y:S01]  /*181f0*/  MOV R0, R204 ;  /* 0x000000cc00007202 */ /* 0x000fe20000000f00 */
[----:B------:R-:W-:Y:S05]  /*18200*/  BRA `(.L_x_781) ;  /* 0xfffea93000007947 */ /* 0x000fea000383ffff */
.L_x_577:
[----:B------:R-:W-:Y:S01]  /*18210*/  IMAD.MOV.U32 R109, RZ, RZ, R5 ;  /* 0x000000ffff6d7224 */ /* 0x000fe200078e0005 */
[----:B--2---:R-:W-:Y:S01]  /*18220*/  MOV R2, 0x1 ;  /* 0x0000000100027802 */ /* 0x004fe20000000f00 */
[----:B------:R-:W-:Y:S01]  /*18230*/  IMAD.MOV.U32 R204, RZ, RZ, 0x1c1f ;  /* 0x00001c1fffcc7424 */ /* 0x000fe200078e00ff */
[----:B------:R-:W-:-:S02]  /*18240*/  MOV R3, 0x18260 ;  /* 0x0001826000037802 */ /* 0x000fc40000000f00 */
[----:B-1-345:R-:W-:Y:S05]  /*18250*/  CALL.REL.NOINC `($__internal_10_$__cuda_sm70_shflsync_idx_p) ;  /* 0x00002f9000007944 */ /* 0x03afea0003c00000 */
[----:B------:R-:W-:Y:S01]  /*18260*/  IMAD.MOV.U32 R4, RZ, RZ, R204 ;  /* 0x000000ffff047224 */ /* 0x000fe200078e00cc */
[----:B------:R-:W-:Y:S01]  /*18270*/  MOV R2, 0x1 ;  /* 0x0000000100027802 */ /* 0x000fe20000000f00 */
[----:B------:R-:W-:Y:S01]  /*18280*/  IMAD.MOV.U32 R109, RZ, RZ, R12 ;  /* 0x000000ffff6d7224 */ /* 0x000fe200078e000c */
[----:B------:R-:W-:-:S02]  /*18290*/  MOV R204, 0x1c1f ;  /* 0x00001c1f00cc7802 */ /* 0x000fc40000000f00 */
[----:B------:R-:W-:Y:S02]  /*182a0*/  MOV R3, 0x182c0 ;  /* 0x000182c000037802 */ /* 0x000fe40000000f00 */
[----:B------:R-:W-:Y:S05]  /*182b0*/  CALL.REL.NOINC `($__internal_10_$__cuda_sm70_shflsync_idx_p) ;  /* 0x00002f3000007944 */ /* 0x000fea0003c00000 */
[----:B------:R-:W-:Y:S01]  /*182c0*/  MOV R0, R204 ;  /* 0x000000cc00007202 */ /* 0x000fe20000000f00 */
[----:B------:R-:W-:Y:S05]  /*182d0*/  BRA `(.L_x_782) ;  /* 0xfffeaa0000007947 */ /* 0x000fea000383ffff */
.L_x_580:
[----:B------:R-:W-:Y:S01]  /*182e0*/  IMAD.MOV.U32 R109, RZ, RZ, R5 ;  /* 0x000000ffff6d7224 */ /* 0x000fe200078e0005 */
[----:B-1----:R-:W-:Y:S01]  /*182f0*/  MOV R2, 0x2 ;  /* 0x0000000200027802 */ /* 0x002fe20000000f00 */
[----:B------:R-:W-:Y:S01]  /*18300*/  IMAD.MOV.U32 R204, RZ, RZ, 0x1c1f ;  /* 0x00001c1fffcc7424 */ /* 0x000fe200078e00ff */
[----:B------:R-:W-:Y:S02]  /*18310*/  MOV R3, 0x18330 ;  /* 0x0001833000037802 */ /* 0x000fe40000000f00 */
[----:B--2345:R-:W-:Y:S05]  /*18320*/  CALL.REL.NOINC `($__internal_10_$__cuda_sm70_shflsync_idx_p) ;  /* 0x00002ec000007944 */ /* 0x03cfea0003c00000 */
[----:B------:R-:W-:Y:S01]  /*18330*/  MOV R4, R204 ;  /* 0x000000cc00047202 */ /* 0x000fe20000000f00 */
[----:B------:R-:W-:Y:S05]  /*18340*/  BRA `(.L_x_783) ;  /* 0xfffeab1000007947 */ /* 0x000fea000383ffff */
.L_x_581:
[----:B------:R-:W-:Y:S01]  /*18350*/  IMAD.MOV.U32 R109, RZ, RZ, R12 ;  /* 0x000000ffff6d7224 */ /* 0x000fe200078e000c */
[----:B------:R-:W-:Y:S01]  /*18360*/  MOV R2, 0x2 ;  /* 0x0000000200027802 */ /* 0x000fe20000000f00 */
[----:B------:R-:W-:Y:S01]  /*18370*/  IMAD.MOV.U32 R204, RZ, RZ, 0x1c1f ;  /* 0x00001c1fffcc7424 */ /* 0x000fe200078e00ff */
[----:B------:R-:W-:Y:S02]  /*18380*/  MOV R3, 0x183a0 ;  /* 0x000183a000037802 */ /* 0x000fe40000000f00 */
[----:B-12345:R-:W-:Y:S05]  /*18390*/  CALL.REL.NOINC `($__internal_10_$__cuda_sm70_shflsync_idx_p) ;  /* 0x00002e5000007944 */ /* 0x03efea0003c00000 */
[----:B------:R-:W-:Y:S01]  /*183a0*/  MOV R0, R204 ;  /* 0x000000cc00007202 */ /* 0x000fe20000000f00 */
[----:B------:R-:W-:Y:S05]  /*183b0*/  BRA `(.L_x_784) ;  /* 0xfffeaac000007947 */ /* 0x000fea000383ffff */
.L_x_584:
[----:B------:R-:W-:Y:S01]  /*183c0*/  IMAD.MOV.U32 R109, RZ, RZ, R5 ;  /* 0x000000ffff6d7224 */ /* 0x000fe200078e0005 */
[----:B-1----:R-:W-:Y:S01]  /*183d0*/  MOV R2, 0x3 ;  /* 0x0000000300027802 */ /* 0x002fe20000000f00 */
[----:B------:R-:W-:Y:S01]  /*183e0*/  IMAD.MOV.U32 R204, RZ, RZ, 0x1c1f ;  /* 0x00001c1fffcc7424 */ /* 0x000fe200078e00ff */
[----:B------:R-:W-:-:S02]  /*183f0*/  MOV R3, 0x18410 ;  /* 0x0001841000037802 */ /* 0x000fc40000000f00 */
[----:B--2345:R-:W-:Y:S05]  /*18400*/  CALL.REL.NOINC `($__internal_10_$__cuda_sm70_shflsync_idx_p) ;  /* 0x00002de000007944 */ /* 0x03cfea0003c00000 */
        /* <DEDUP_REMOVED lines=8> */
.L_x_587:
[----:B------:R-:W-:Y:S01]  /*18490*/  IMAD.MOV.U32 R109, RZ, RZ, R24 ;  /* 0x000000ffff6d7224 */ /* 0x000fe200078e0018 */
[----:B-1----:R-:W-:Y:S01]  /*184a0*/  MOV R2, 0x1 ;  /* 0x0000000100027802 */ /* 0x002fe20000000f00 */
[----:B------:R-:W-:Y:S01]  /*184b0*/  IMAD.MOV.U32 R204, RZ, RZ, 0x1c1f ;  /* 0x00001c1fffcc7424 */ /* 0x000fe200078e00ff */
[----:B------:R-:W-:Y:S02]  /*184c0*/  MOV R3, 0x184e0 ;  /* 0x000184e000037802 */ /* 0x000fe40000000f00 */
[----:B------:R-:W-:Y:S05]  /*184d0*/  CALL.REL.NOINC `($__internal_10_$__cuda_sm70_shflsync_idx_p) ;  /* 0x00002d1000007944 */ /* 0x000fea0003c00000 */
[----:B------:R-:W-:Y:S01]  /*184e0*/  IMAD.MOV.U32 R20, RZ, RZ, R204 ;  /* 0x000000ffff147224 */ /* 0x000fe200078e00cc */
[----:B------:R-:W-:Y:S01]  /*184f0*/  MOV R2, 0x1 ;  /* 0x0000000100027802 */ /* 0x000fe20000000f00 */
[----:B------:R-:W-:Y:S01]  /*18500*/  IMAD.MOV.U32 R109, RZ, RZ, R25 ;  /* 0x000000ffff6d7224 */ /* 0x000fe200078e0019 */
[----:B------:R-:W-:Y:S02]  /*18510*/  MOV R204, 0x1c1f ;  /* 0x00001c1f00cc7802 */ /* 0x000fe40000000f00 */
[----:B------:R-:W-:Y:S02]  /*18520*/  MOV R3, 0x18540 ;  /* 0x0001854000037802 */ /* 0x000fe40000000f00 */
[----:B------:R-:W-:Y:S05]  /*18530*/  CALL.REL.NOINC `($__internal_10_$__cuda_sm70_shflsync_idx_p) ;  /* 0x00002cb000007944 */ /* 0x000fea0003c00000 */
[----:B------:R-:W-:Y:S01]  /*18540*/  MOV R2, R204 ;  /* 0x000000cc00027202 */ /* 0x000fe20000000f00 */
[----:B------:R-:W-:Y:S05]  /*18550*/  BRA `(.L_x_786) ;  /* 0xfffeb50000007947 */ /* 0x000fea000383ffff */
.L_x_590:
[----:B------:R-:W-:Y:S01]  /*18560*/  IMAD.MOV.U32 R109, RZ, RZ, R5 ;  /* 0x000000ffff6d7224 */ /* 0x000fe200078e0005 */
[----:B------:R-:W-:Y:S01]  /*18570*/  MOV R2, RZ ;  /* 0x000000ff00027202 */ /* 0x000fe20000000f00 */
[----:B------:R-:W-:Y:S01]  /*18580*/  IMAD.MOV.U32 R204, RZ, RZ, 0x1c1f ;  /* 0x00001c1fffcc7424 */ /* 0x000fe200078e00ff */
[----:B------:R-:W-:-:S02]  /*18590*/  MOV R3, 0x185b0 ;  /* 0x000185b000037802 */ /* 0x000fc40000000f00 */
[----:B------:R-:W-:Y:S05]  /*185a0*/  CALL.REL.NOINC `($__internal_10_$__cuda_sm70_shflsync_idx_p) ;  /* 0x00002c4000007944 */ /* 0x000fea0003c00000 */
[----:B------:R-:W-:Y:S01]  /*185b0*/  MOV R4, R204 ;  /* 0x000000cc00047202 */ /* 0x000fe20000000f00 */
[----:B------:R-:W-:Y:S05]  /*185c0*/  BRA `(.L_x_787) ;  /* 0xfffebe1000007947 */ /* 0x000fea000383ffff */
.L_x_591:
[----:B------:R-:W-:Y:S01]  /*185d0*/  IMAD.MOV.U32 R109, RZ, RZ, R8 ;  /* 0x000000ffff6d7224 */ /* 0x000fe200078e0008 */
[----:B------:R-:W-:Y:S01]  /*185e0*/  MOV R2, RZ ;  /* 0x000000ff00027202 */ /* 0x000fe20000000f00 */
[----:B------:R-:W-:Y:S01]  /*185f0*/  IMAD.MOV.U32 R204, RZ, RZ, 0x1c1f ;  /* 0x00001c1fffcc7424 */ /* 0x000fe200078e00ff */
[----:B------:R-:W-:-:S02]  /*18600*/  MOV R3, 0x18620 ;  /* 0x0001862000037802 */ /* 0x000fc40000000f00 */
[----:B-12---:R-:W-:Y:S05]  /*18610*/  CALL.REL.NOINC `($__internal_10_$__cuda_sm70_shflsync_idx_p) ;  /* 0x00002bd000007944 */ /* 0x006fea0003c00000 */
[----:B------:R-:W-:Y:S01]  /*18620*/  MOV R0, R204 ;  /* 0x000000cc00007202 */ /* 0x000fe20000000f00 */
[----:B------:R-:W-:Y:S05]  /*18630*/  BRA `(.L_x_788) ;  /* 0xfffebdc000007947 */ /* 0x000fea000383ffff */
.L_x_594:
[----:B------:R-:W-:Y:S01]  /*18640*/  IMAD.MOV.U32 R109, RZ, RZ, R5 ;  /* 0x000000ffff6d7224 */ /* 0x000fe200078e0005 */
[----:B----4-:R-:W-:Y:S01]  /*18650*/  MOV R2, 0x1 ;  /* 0x0000000100027802 */ /* 0x010fe20000000f00 */
[----:B------:R-:W-:Y:S01]  /*18660*/  IMAD.MOV.U32 R204, RZ, RZ, 0x1c1f ;  /* 0x00001c1fffcc7424 */ /* 0x000fe200078e00ff */
[----:B------:R-:W-:-:S03]  /*18670*/  MOV R3, 0x18690 ;  /* 0x0001869000037802 */ /* 0x000fc60000000f00 */
[----:B-123--:R-:W-:Y:S05]  /*18680*/  CALL.REL.NOINC `($__internal_10_$__cuda_sm70_shflsync_idx_p) ;  /* 0x00002b6000007944 */ /* 0x00efea0003c00000 */
        /* <DEDUP_REMOVED lines=8> */
.L_x_595:
[----:B------:R-:W-:Y:S01]  /*18710*/  IMAD.MOV.U32 R109, RZ, RZ, R7 ;  /* 0x000000ffff6d7224 */ /* 0x000fe200078e0007 */
[----:B------:R-:W-:Y:S01]  /*18720*/  MOV R2, RZ ;  /* 0x000000ff00027202 */ /* 0x000fe20000000f00 */
[----:B------:R-:W-:Y:S01]  /*18730*/  IMAD.MOV.U32 R204, RZ, RZ, 0x1c1f ;  /* 0x00001c1fffcc7424 */ /* 0x000fe200078e00ff */
[----:B------:R-:W-:Y:S02]  /*18740*/  MOV R3, 0x18760 ;  /* 0x0001876000037802 */ /* 0x000fe40000000f00 */
[----:B-1----:R-:W-:Y:S05]  /*18750*/  CALL.REL.NOINC `($__internal_10_$__cuda_sm70_shflsync_idx_p) ;  /* 0x00002a9000007944 */ /* 0x002fea0003c00000 */
[----:B------:R-:W-:Y:S01]  /*18760*/  MOV R2, R204 ;  /* 0x000000cc00027202 */ /* 0x000fe20000000f00 */
[----:B------:R-:W-:Y:S05]  /*18770*/  BRA `(.L_x_790) ;  /* 0xfffec07000007947 */ /* 0x000fea000383ffff */
.L_x_600:
[----:B------:R-:W-:Y:S01]  /*18780*/  IMAD.MOV.U32 R109, RZ, RZ, R7 ;  /* 0x000000ffff6d7224 */ /* 0x000fe200078e0007 */
[----:B------:R-:W-:Y:S01]  /*18790*/  MOV R2, 0x1 ;  /* 0x0000000100027802 */ /* 0x000fe20000000f00 */
[----:B------:R-:W-:Y:S01]  /*187a0*/  IMAD.MOV.U32 R204, RZ, RZ, 0x1c1f ;  /* 0x00001c1fffcc7424 */ /* 0x000fe200078e00ff */
[----:B------:R-:W-:Y:S02]  /*187b0*/  MOV R3, 0x187d0 ;  /* 0x000187d000037802 */ /* 0x000fe40000000f00 */
[----:B--2---:R-:W-:Y:S05]  /*187c0*/  CALL.REL.NOINC `($__internal_10_$__cuda_sm70_shflsync_idx_p) ;  /* 0x00002a2000007944 */ /* 0x004fea0003c00000 */
[----:B------:R-:W-:Y:S01]  /*187d0*/  MOV R2, R204 ;  /* 0x000000cc00027202 */ /* 0x000fe20000000f00 */
[----:B------:R-:W-:Y:S05]  /*187e0*/  BRA `(.L_x_791) ;  /* 0xfffec1c000007947 */ /* 0x000fea000383ffff */
.L_x_605:
[----:B------:R-:W-:Y:S01]  /*187f0*/  IMAD.MOV.U32 R109, RZ, RZ, R7 ;  /* 0x000000ffff6d7224 */ /* 0x000fe200078e0007 */
[----:B------:R-:W-:Y:S01]  /*18800*/  MOV R2, 0x2 ;  /* 0x0000000200027802 */ /* 0x000fe20000000f00 */
[----:B------:R-:W-:Y:S01]  /*18810*/  IMAD.MOV.U32 R204, RZ, RZ, 0x1c1f ;  /* 0x00001c1fffcc7424 */ /* 0x000fe200078e00ff */
[----:B------:R-:W-:-:S02]  /*18820*/  MOV R3, 0x18840 ;  /* 0x0001884000037802 */ /* 0x000fc40000000f00 */
[----:B-12---:R-:W-:Y:S05]  /*18830*/  CALL.REL.NOINC `($__internal_10_$__cuda_sm70_shflsync_idx_p) ;  /* 0x000029b000007944 */ /* 0x006fea0003c00000 */
[----:B------:R-:W-:Y:S01]  /*18840*/  MOV R3, R204 ;  /* 0x000000cc00037202 */ /* 0x000fe20000000f00 */
[----:B------:R-:W-:Y:S05]  /*18850*/  BRA `(.L_x_792) ;  /* 0xfffec6d000007947 */ /* 0x000fea000383ffff */
.L_x_610:
[----:B------:R-:W-:Y:S01]  /*18860*/  IMAD.MOV.U32 R109, RZ, RZ, R7 ;  /* 0x000000ffff6d7224 */ /* 0x000fe200078e0007 */
[----:B------:R-:W-:Y:S01]  /*18870*/  MOV R2, 0x3 ;  /* 0x0000000300027802 */ /* 0x000fe20000000f00 */
[----:B------:R-:W-:Y:S01]  /*18880*/  IMAD.MOV.U32 R204, RZ, RZ, 0x1c1f ;  /* 0x00001c1fffcc7424 */ /* 0x000fe200078e00ff */
[----:B------:R-:W-:-:S02]  /*18890*/  MOV R3, 0x188b0 ;  /* 0x000188b000037802 */ /* 0x000fc40000000f00 */
[----:B-123--:R-:W-:Y:S05]  /*188a0*/  CALL.REL.NOINC `($__internal_10_$__cuda_sm70_shflsync_idx_p) ;  /* 0x0000294000007944 */ /* 0x00efea0003c00000 */
[----:B------:R-:W-:Y:S01]  /*188b0*/  MOV R3, R204 ;  /* 0x000000cc00037202 */ /* 0x000fe20000000f00 */
[----:B------:R-:W-:Y:S05]  /*188c0*/  BRA `(.L_x_793) ;  /* 0xfffecd7000007947 */ /* 0x000fea000383ffff */
.L_x_615:
[----:B------:R-:W-:Y:S01]  /*188d0*/  IMAD.MOV.U32 R100, RZ, RZ, R4 ;  /* 0x000000ffff647224 */ /* 0x000fe200078e0004 */
[----:B------:R-:W-:-:S02]  /*188e0*/  MOV R0, 0x2 ;  /* 0x0000000200007802 */ /* 0x000fc40000000f00 */
[----:B------:R-:W-:Y:S02]  /*188f0*/  MOV R2, 0x18910 ;  /* 0x0001891000027802 */ /* 0x000fe40000000f00 */
[----:B------:R-:W-:Y:S05]  /*18900*/  CALL.REL.NOINC `($__internal_9_$__cuda_sm70_shflsync_bfly_p) ;  /* 0x0000288000007944 */ /* 0x000fea0003c00000 */
[----:B------:R-:W-:Y:S05]  /*18910*/  BRA `(.L_x_794) ;  /* 0xfffed44000007947 */ /* 0x000fea000383ffff */
.L_x_616:
[----:B------:R-:W-:Y:S01]  /*18920*/  IMAD.MOV.U32 R100, RZ, RZ, R4 ;  /* 0x000000ffff647224 */ /* 0x000fe200078e0004 */
[----:B------:R-:W-:Y:S02]  /*18930*/  MOV R0, 0x1 ;  /* 0x0000000100007802 */ /* 0x000fe40000000f00 */
[----:B------:R-:W-:Y:S02]  /*18940*/  MOV R2, 0x18960 ;  /* 0x0001896000027802 */ /* 0x000fe40000000f00 */
[----:B------:R-:W-:Y:S05]  /*18950*/  CALL.REL.NOINC `($__internal_9_$__cuda_sm70_shflsync_bfly_p) ;  /* 0x0000283000007944 */ /* 0x000fea0003c00000 */
[----:B------:R-:W-:Y:S01]  /*18960*/  FMNMX.FTZ R104, R4, R0, !PT ;  /* 0x0000000004687209 */ /* 0x000fe20007810000 */
[----:B------:R-:W-:Y:S01]  /*18970*/  IMAD.MOV.U32 R100, RZ, RZ, R5 ;  /* 0x000000ffff647224 */ /* 0x000fe200078e0005 */
[----:B------:R-:W-:Y:S01]  /*18980*/  MOV R2, 0x189b0 ;  /* 0x000189b000027802 */ /* 0x000fe20000000f00 */
[----:B------:R-:W-:Y:S02]  /*18990*/  IMAD.MOV.U32 R0, RZ, RZ, 0x2 ;  /* 0x00000002ff007424 */ /* 0x000fe400078e00ff */
[----:B------:R-:W-:Y:S05]  /*189a0*/  CALL.REL.NOINC `($__internal_9_$__cuda_sm70_shflsync_bfly_p) ;  /* 0x000027e000007944 */ /* 0x000fea0003c00000 */
[----:B------:R-:W-:Y:S01]  /*189b0*/  FMNMX.FTZ R5, R5, R0, !PT ;  /* 0x0000000005057209 */ /* 0x000fe20007810000 */
[----:B------:R-:W-:Y:S01]  /*189c0*/  IMAD.MOV.U32 R0, RZ, RZ, 0x1 ;  /* 0x00000001ff007424 */ /* 0x000fe200078e00ff */
[----:B------:R-:W-:-:S03]  /*189d0*/  MOV R2, 0x18a00 ;  /* 0x00018a0000027802 */ /* 0x000fc60000000f00 */
[----:B------:R-:W-:Y:S02]  /*189e0*/  IMAD.MOV.U32 R100, RZ, RZ, R5 ;  /* 0x000000ffff647224 */ /* 0x000fe400078e0005 */
        /* <DEDUP_REMOVED lines=21> */
[----:B------:R-:W-:Y:S01]  /*18b40*/  MOV R8, R0 ;  /* 0x0000000000087202 */ /* 0x000fe20000000f00 */
[----:B------:R-:W-:Y:S05]  /*18b50*/  BRA `(.L_x_795) ;  /* 0xfffed2f000007947 */ /* 0x000fea000383ffff */
.L_x_624:
[----:B------:R-:W-:Y:S01]  /*18b60*/  MOV R2, RZ ;  /* 0x000000ff00027202 */ /* 0x000fe20000000f00 */
[----:B------:R-:W-:Y:S01]  /*18b70*/  IMAD.MOV.U32 R109, RZ, RZ, R5 ;  /* 0x000000ffff6d7224 */ /* 0x000fe200078e0005 */
[----:B------:R-:W-:Y:S01]  /*18b80*/  MOV R3, 0x18bb0 ;  /* 0x00018bb000037802 */ /* 0x000fe20000000f00 */
[----:B------:R-:W-:Y:S02]  /*18b90*/  IMAD.MOV.U32 R204, RZ, RZ, 0x1c1f ;  /* 0x00001c1fffcc7424 */ /* 0x000fe400078e00ff */
[----:B-1234-:R-:W-:Y:S05]  /*18ba0*/  CALL.REL.NOINC `($__internal_10_$__cuda_sm70_shflsync_idx_p) ;  /* 0x0000264000007944 */ /* 0x01efea0003c00000 */
[----:B------:R-:W-:Y:S01]  /*18bb0*/  MOV R4, R204 ;  /* 0x000000cc00047202 */ /* 0x000fe20000000f00 */
[----:B------:R-:W-:-:S05]  /*18bc0*/  BRA `(.L_x_796) ;  /* 0xfffee85000007947 */ /* 0x000fca000383ffff */
.L_x_625:
[----:B------:R-:W-:Y:S01]  /*18bd0*/  MOV R2, RZ ;  /* 0x000000ff00027202 */ /* 0x000fe20000000f00 */
[----:B------:R-:W-:Y:S01]  /*18be0*/  IMAD.MOV.U32 R109, RZ, RZ, R10 ;  /* 0x000000ffff6d7224 */ /* 0x000fe200078e000a */
[----:B------:R-:W-:Y:S01]  /*18bf0*/  MOV R3, 0x18c20 ;  /* 0x00018c2000037802 */ /* 0x000fe20000000f00 */
[----:B------:R-:W-:Y:S02]  /*18c00*/  IMAD.MOV.U32 R204, RZ, RZ, 0x1c1f ;  /* 0x00001c1fffcc7424 */ /* 0x000fe400078e00ff */
[----:B-1234-:R-:W-:Y:S05]  /*18c10*/  CALL.REL.NOINC `($__internal_10_$__cuda_sm70_shflsync_idx_p) ;  /* 0x000025d000007944 */ /* 0x01efea0003c00000 */
[----:B------:R-:W-:Y:S01]  /*18c20*/  MOV R0, R204 ;  /* 0x000000cc00007202 */ /* 0x000fe20000000f00 */
[----:B------:R-:W-:-:S05]  /*18c30*/  BRA `(.L_x_797) ;  /* 0xfffee80000007947 */ /* 0x000fca000383ffff */
.L_x_626:
[----:B---3--:R-:W-:Y:S01]  /*18c40*/  MOV R2, 0x1 ;  /* 0x0000000100027802 */ /* 0x008fe20000000f00 */
[----:B------:R-:W-:Y:S01]  /*18c50*/  IMAD.MOV.U32 R109, RZ, RZ, R5 ;  /* 0x000000ffff6d7224 */ /* 0x000fe200078e0005 */
[----:B------:R-:W-:Y:S01]  /*18c60*/  MOV R3, 0x18c90 ;  /* 0x00018c9000037802 */ /* 0x000fe20000000f00 */
[----:B------:R-:W-:Y:S02]  /*18c70*/  IMAD.MOV.U32 R204, RZ, RZ, 0x1c1f ;  /* 0x00001c1fffcc7424 */ /* 0x000fe400078e00ff */
[----:B-12-4-:R-:W-:Y:S05]  /*18c80*/  CALL.REL.NOINC `($__internal_10_$__cuda_sm70_shflsync_idx_p) ;  /* 0x0000256000007944 */ /* 0x016fea0003c00000 */
[----:B------:R-:W-:Y:S01]  /*18c90*/  MOV R2, 0x1 ;  /* 0x0000000100027802 */ /* 0x000fe20000000f00 */
[----:B------:R-:W-:Y:S01]  /*18ca0*/  IMAD.MOV.U32 R4, RZ, RZ, R204 ;  /* 0x000000ffff047224 */ /* 0x000fe200078e00cc */
[----:B------:R-:W-:Y:S01]  /*18cb0*/  MOV R204, 0x1c1f ;  /* 0x00001c1f00cc7802 */ /* 0x000fe20000000f00 */
[----:B------:R-:W-:Y:S01]  /*18cc0*/  IMAD.MOV.U32 R109, RZ, RZ, R10 ;  /* 0x000000ffff6d7224 */ /* 0x000fe200078e000a */
[----:B------:R-:W-:Y:S02]  /*18cd0*/  MOV R3, 0x18cf0 ;  /* 0x00018cf000037802 */ /* 0x000fe40000000f00 */
[----:B------:R-:W-:Y:S05]  /*18ce0*/  CALL.REL.NOINC `($__internal_10_$__cuda_sm70_shflsync_idx_p) ;  /* 0x0000250000007944 */ /* 0x000fea0003c00000 */
[----:B------:R-:W-:Y:S01]  /*18cf0*/  MOV R0, R204 ;  /* 0x000000cc00007202 */ /* 0x000fe20000000f00 */
[----:B------:R-:W-:-:S05]  /*18d00*/  BRA `(.L_x_798) ;  /* 0xfffee8b000007947 */ /* 0x000fca000383ffff */
.L_x_629:
[----:B------:R-:W-:Y:S01]  /*18d10*/  MOV R2, RZ ;  /* 0x000000ff00027202 */ /* 0x000fe20000000f00 */
[----:B------:R-:W-:Y:S01]  /*18d20*/  IMAD.MOV.U32 R109, RZ, RZ, R102 ;  /* 0x000000ffff6d7224 */ /* 0x000fe200078e0066 */
[----:B------:R-:W-:Y:S01]  /*18d30*/  MOV R3, 0x18d60 ;  /* 0x00018d6000037802 */ /* 0x000fe20000000f00 */
[----:B------:R-:W-:Y:S02]  /*18d40*/  IMAD.MOV.U32 R204, RZ, RZ, 0x1c1f ;  /* 0x00001c1fffcc7424 */ /* 0x000fe400078e00ff */
[----:B------:R-:W-:Y:S05]  /*18d50*/  CALL.REL.NOINC `($__internal_10_$__cuda_sm70_shflsync_idx_p) ;  /* 0x0000249000007944 */ /* 0x000fea0003c00000 */
[----:B------:R-:W-:Y:S01]  /*18d60*/  MOV R100, R204 ;  /* 0x000000cc00647202 */ /* 0x000fe20000000f00 */
[----:B------:R-:W-:-:S05]  /*18d70*/  BRA `(.L_x_799) ;  /* 0xfffef19000007947 */ /* 0x000fca000383ffff */
.L_x_630:
[----:B------:R-:W-:Y:S01]  /*18d80*/  MOV R2, RZ ;  /* 0x000000ff00027202 */ /* 0x000fe20000000f00 */
[----:B------:R-:W-:Y:S01]  /*18d90*/  IMAD.MOV.U32 R109, RZ, RZ, R103 ;  /* 0x000000ffff6d7224 */ /* 0x000fe200078e0067 */
[----:B------:R-:W-:Y:S01]  /*18da0*/  MOV R3, 0x18dd0 ;  /* 0x00018dd000037802 */ /* 0x000fe20000000f00 */
[----:B------:R-:W-:Y:S02]  /*18db0*/  IMAD.MOV.U32 R204, RZ, RZ, 0x1c1f ;  /* 0x00001c1fffcc7424 */ /* 0x000fe400078e00ff */
[----:B-12---:R-:W-:Y:S05]  /*18dc0*/  CALL.REL.NOINC `($__internal_10_$__cuda_sm70_shflsync_idx_p) ;  /* 0x0000242000007944 */ /* 0x006fea0003c00000 */
[----:B------:R-:W-:Y:S01]  /*18dd0*/  MOV R0, R204 ;  /* 0x000000cc00007202 */ /* 0x000fe20000000f00 */
[----:B------:R-:W-:-:S05]  /*18de0*/  BRA `(.L_x_800) ;  /* 0xfffef14000007947 */ /* 0x000fca000383ffff */
.L_x_631:
[----:B--2---:R-:W-:Y:S01]  /*18df0*/  MOV R2, 0x1 ;  /* 0x0000000100027802 */ /* 0x004fe20000000f00 */
[----:B------:R-:W-:Y:S01]  /*18e00*/  IMAD.MOV.U32 R109, RZ, RZ, R102 ;  /* 0x000000ffff6d7224 */ /* 0x000fe200078e0066 */
[----:B------:R-:W-:Y:S01]  /*18e10*/  MOV R3, 0x18e40 ;  /* 0x00018e4000037802 */ /* 0x000fe20000000f00 */
[----:B------:R-:W-:Y:S03]  /*18e20*/  IMAD.MOV.U32 R204, RZ, RZ, 0x1c1f ;  /* 0x00001c1fffcc7424 */ /* 0x000fe600078e00ff */
[----:B-1-3--:R-:W-:Y:S05]  /*18e30*/  CALL.REL.NOINC `($__internal_10_$__cuda_sm70_shflsync_idx_p) ;  /* 0x000023b000007944 */ /* 0x00afea0003c00000 */
        /* <DEDUP_REMOVED lines=8> */
.L_x_632:
[----:B------:R-:W-:Y:S01]  /*18ec0*/  MOV R204, 0x1c1f ;  /* 0x00001c1f00cc7802 */ /* 0x000fe20000000f00 */
[----:B------:R-:W-:Y:S01]  /*18ed0*/  IMAD.MOV.U32 R2, RZ, RZ, RZ ;  /* 0x000000ffff027224 */ /* 0x000fe200078e00ff */
[----:B------:R-:W-:Y:S02]  /*18ee0*/  MOV R3, 0x18f00 ;  /* 0x00018f0000037802 */ /* 0x000fe40000000f00 */
[----:B------:R-:W-:Y:S05]  /*18ef0*/  CALL.REL.NOINC `($__internal_10_$__cuda_sm70_shflsync_idx_p) ;  /* 0x000022f000007944 */ /* 0x000fea0003c00000 */
[----:B------:R-:W-:Y:S01]  /*18f00*/  MOV R0, R204 ;  /* 0x000000cc00007202 */ /* 0x000fe20000000f00 */
[----:B------:R-:W-:-:S05]  /*18f10*/  BRA `(.L_x_802) ;  /* 0xfffef3e000007947 */ /* 0x000fca000383ffff */
.L_x_637:
[----:B------:R-:W-:Y:S01]  /*18f20*/  MOV R204, 0x1c1f ;  /* 0x00001c1f00cc7802 */ /* 0x000fe20000000f00 */
[----:B------:R-:W-:Y:S01]  /*18f30*/  IMAD.MOV.U32 R2, RZ, RZ, 0x1 ;  /* 0x00000001ff027424 */ /* 0x000fe200078e00ff */
[----:B------:R-:W-:Y:S02]  /*18f40*/  MOV R3, 0x18f60 ;  /* 0x00018f6000037802 */ /* 0x000fe40000000f00 */
[----:B-1----:R-:W-:Y:S05]  /*18f50*/  CALL.REL.NOINC `($__internal_10_$__cuda_sm70_shflsync_idx_p) ;  /* 0x0000229000007944 */ /* 0x002fea0003c00000 */
[----:B------:R-:W-:Y:S01]  /*18f60*/  MOV R2, R204 ;  /* 0x000000cc00027202 */ /* 0x000fe20000000f00 */
[----:B------:R-:W-:-:S05]  /*18f70*/  BRA `(.L_x_803) ;  /* 0xfffef58000007947 */ /* 0x000fca000383ffff */
.L_x_642:
[----:B------:R-:W-:Y:S01]  /*18f80*/  MOV R204, 0x1c1f ;  /* 0x00001c1f00cc7802 */ /* 0x000fe20000000f00 */
[----:B------:R-:W-:Y:S01]  /*18f90*/  IMAD.MOV.U32 R2, RZ, RZ, 0x2 ;  /* 0x00000002ff027424 */ /* 0x000fe200078e00ff */
[----:B------:R-:W-:Y:S02]  /*18fa0*/  MOV R3, 0x18fc0 ;  /* 0x00018fc000037802 */ /* 0x000fe40000000f00 */
[----:B-12---:R-:W-:Y:S05]  /*18fb0*/  CALL.REL.NOINC `($__internal_10_$__cuda_sm70_shflsync_idx_p) ;  /* 0x0000223000007944 */ /* 0x006fea0003c00000 */
[----:B------:R-:W-:Y:S01]  /*18fc0*/  MOV R104, R204 ;  /* 0x000000cc00687202 */ /* 0x000fe20000000f00 */
[----:B------:R-:W-:-:S05]  /*18fd0*/  BRA `(.L_x_804) ;  /* 0xfffef72000007947 */ /* 0x000fca000383ffff */
.L_x_647:
[----:B------:R-:W-:Y:S01]  /*18fe0*/  MOV R204, 0x1c1f ;  /* 0x00001c1f00cc7802 */ /* 0x000fe20000000f00 */
[----:B------:R-:W-:Y:S01]  /*18ff0*/  IMAD.MOV.U32 R2, RZ, RZ, 0x3 ;  /* 0x00000003ff027424 */ /* 0x000fe200078e00ff */
[----:B------:R-:W-:Y:S02]  /*19000*/  MOV R3, 0x19020 ;  /* 0x0001902000037802 */ /* 0x000fe40000000f00 */
[----:B-123--:R-:W-:Y:S05]  /*19010*/  CALL.REL.NOINC `($__internal_10_$__cuda_sm70_shflsync_idx_p) ;  /* 0x000021d000007944 */ /* 0x00efea0003c00000 */
[----:B------:R-:W-:Y:S01]  /*19020*/  MOV R3, R204 ;  /* 0x000000cc00037202 */ /* 0x000fe20000000f00 */
[----:B------:R-:W-:-:S05]  /*19030*/  BRA `(.L_x_805) ;  /* 0xffff040000007947 */ /* 0x000fca000383ffff */
.L_x_652:
[----:B------:R-:W-:Y:S02]  /*19040*/  MOV R0, 0x2 ;  /* 0x0000000200007802 */ /* 0x000fe40000000f00 */
[----:B------:R-:W-:Y:S02]  /*19050*/  MOV R2, 0x19070 ;  /* 0x0001907000027802 */ /* 0x000fe40000000f00 */
[----:B--234-:R-:W-:Y:S05]  /*19060*/  CALL.REL.NOINC `($__internal_9_$__cuda_sm70_shflsync_bfly_p) ;  /* 0x0000212000007944 */ /* 0x01cfea0003c00000 */
[----:B------:R-:W-:-:S05]  /*19070*/  BRA `(.L_x_806) ;  /* 0xffff0ba000007947 */ /* 0x000fca000383ffff */
.L_x_653:
[----:B------:R-:W-:Y:S02]  /*19080*/  MOV R0, 0x1 ;  /* 0x0000000100007802 */ /* 0x000fe40000000f00 */
[----:B------:R-:W-:Y:S02]  /*19090*/  MOV R2, 0x190b0 ;  /* 0x000190b000027802 */ /* 0x000fe40000000f00 */
[----:B---34-:R-:W-:Y:S05]  /*190a0*/  CALL.REL.NOINC `($__internal_9_$__cuda_sm70_shflsync_bfly_p) ;  /* 0x000020e000007944 */ /* 0x018fea0003c00000 */
[----:B------:R-:W-:Y:S01]  /*190b0*/  FMNMX.FTZ R104, R100, R0, !PT ;  /* 0x0000000064687209 */ /* 0x000fe20007810000 */
[----:B------:R-:W-:Y:S01]  /*190c0*/  IMAD.MOV.U32 R100, RZ, RZ, R4 ;  /* 0x000000ffff647224 */ /* 0x000fe200078e0004 */
[----:B------:R-:W-:Y:S01]  /*190d0*/  MOV R2, 0x19100 ;  /* 0x0001910000027802 */ /* 0x000fe20000000f00 */
[----:B------:R-:W-:Y:S02]  /*190e0*/  IMAD.MOV.U32 R0, RZ, RZ, 0x2 ;  /* 0x00000002ff007424 */ /* 0x000fe400078e00ff */
[----:B------:R-:W-:Y:S05]  /*190f0*/  CALL.REL.NOINC `($__internal_9_$__cuda_sm70_shflsync_bfly_p) ;  /* 0x0000209000007944 */ /* 0x000fea0003c00000 */
[----:B------:R-:W-:Y:S01]  /*19100*/  FMNMX.FTZ R100, R4, R0, !PT ;  /* 0x0000000004647209 */ /* 0x000fe20007810000 */
[----:B------:R-:W-:Y:S01]  /*19110*/  IMAD.MOV.U32 R0, RZ, RZ, 0x1 ;  /* 0x00000001ff007424 */ /* 0x000fe200078e00ff */
        /* <DEDUP_REMOVED lines=20> */
[----:B------:R-:W-:-:S05]  /*19260*/  BRA `(.L_x_807) ;  /* 0xffff0aa000007947 */ /* 0x000fca000383ffff */
.L_x_662:
[----:B------:R-:W-:Y:S01]  /*19270*/  MOV R2, RZ ;  /* 0x000000ff00027202 */ /* 0x000fe20000000f00 */
[----:B------:R-:W-:Y:S01]  /*19280*/  IMAD.MOV.U32 R109, RZ, RZ, R5 ;  /* 0x000000ffff6d7224 */ /* 0x000fe200078e0005 */
[----:B------:R-:W-:Y:S01]  /*19290*/  MOV R3, 0x192c0 ;  /* 0x000192c000037802 */ /* 0x000fe20000000f00 */
[----:B------:R-:W-:Y:S02]  /*192a0*/  IMAD.MOV.U32 R204, RZ, RZ, 0x1c1f ;  /* 0x00001c1fffcc7424 */ /* 0x000fe400078e00ff */
[----:B-1234-:R-:W-:Y:S05]  /*192b0*/  CALL.REL.NOINC `($__internal_10_$__cuda_sm70_shflsync_idx_p) ;  /* 0x00001f3000007944 */ /* 0x01efea0003c00000 */
[----:B------:R-:W-:Y:S01]  /*192c0*/  MOV R4, R204 ;  /* 0x000000cc00047202 */ /* 0x000fe20000000f00 */
[----:B------:R-:W-:-:S05]  /*192d0*/  BRA `(.L_x_808) ;  /* 0xffff26f000007947 */ /* 0x000fca000383ffff */
.L_x_663:
[----:B------:R-:W-:Y:S01]  /*192e0*/  MOV R2, RZ ;  /* 0x000000ff00027202 */ /* 0x000fe20000000f00 */
[----:B------:R-:W-:Y:S01]  /*192f0*/  IMAD.MOV.U32 R109, RZ, RZ, R10 ;  /* 0x000000ffff6d7224 */ /* 0x000fe200078e000a */
[----:B------:R-:W-:Y:S01]  /*19300*/  MOV R3, 0x19330 ;  /* 0x0001933000037802 */ /* 0x000fe20000000f00 */
[----:B------:R-:W-:Y:S02]  /*19310*/  IMAD.MOV.U32 R204, RZ, RZ, 0x1c1f ;  /* 0x00001c1fffcc7424 */ /* 0x000fe400078e00ff */
[----:B-1234-:R-:W-:Y:S05]  /*19320*/  CALL.REL.NOINC `($__internal_10_$__cuda_sm70_shflsync_idx_p) ;  /* 0x00001ec000007944 */ /* 0x01efea0003c00000 */
[----:B------:R-:W-:Y:S01]  /*19330*/  MOV R0, R204 ;  /* 0x000000cc00007202 */ /* 0x000fe20000000f00 */
[----:B------:R-:W-:-:S05]  /*19340*/  BRA `(.L_x_809) ;  /* 0xffff26a000007947 */ /* 0x000fca000383ffff */
.L_x_664:
        /* <DEDUP_REMOVED lines=13> */
.L_x_667:
[----:B------:R-:W-:Y:S01]  /*19420*/  MOV R2, RZ ;  /* 0x000000ff00027202 */ /* 0x000fe20000000f00 */
[----:B------:R-:W-:Y:S01]  /*19430*/  IMAD.MOV.U32 R109, RZ, RZ, R110 ;  /* 0x000000ffff6d7224 */ /* 0x000fe200078e006e */
[----:B------:R-:W-:Y:S01]  /*19440*/  MOV R3, 0x19470 ;  /* 0x0001947000037802 */ /* 0x000fe20000000f00 */
[----:B------:R-:W-:Y:S02]  /*19450*/  IMAD.MOV.U32 R204, RZ, RZ, 0x1c1f ;  /* 0x00001c1fffcc7424 */ /* 0x000fe400078e00ff */
[----:B------:R-:W-:Y:S05]  /*19460*/  CALL.REL.NOINC `($__internal_10_$__cuda_sm70_shflsync_idx_p) ;  /* 0x00001d8000007944 */ /* 0x000fea0003c00000 */
[----:B------:R-:W-:Y:S01]  /*19470*/  MOV R100, R204 ;  /* 0x000000cc00647202 */ /* 0x000fe20000000f00 */
[----:B------:R-:W-:-:S05]  /*19480*/  BRA `(.L_x_811) ;  /* 0xffff303000007947 */ /* 0x000fca000383ffff */
.L_x_668:
[----:B------:R-:W-:Y:S01]  /*19490*/  MOV R2, RZ ;  /* 0x000000ff00027202 */ /* 0x000fe20000000f00 */
[----:B------:R-:W-:Y:S01]  /*194a0*/  IMAD.MOV.U32 R109, RZ, RZ, R111 ;  /* 0x000000ffff6d7224 */ /* 0x000fe200078e006f */
[----:B------:R-:W-:Y:S01]  /*194b0*/  MOV R3, 0x194e0 ;  /* 0x000194e000037802 */ /* 0x000fe20000000f00 */
[----:B------:R-:W-:Y:S02]  /*194c0*/  IMAD.MOV.U32 R204, RZ, RZ, 0x1c1f ;  /* 0x00001c1fffcc7424 */ /* 0x000fe400078e00ff */
[----:B-12---:R-:W-:Y:S05]  /*194d0*/  CALL.REL.NOINC `($__internal_10_$__cuda_sm70_shflsync_idx_p) ;  /* 0x00001d1000007944 */ /* 0x006fea0003c00000 */
[----:B------:R-:W-:Y:S01]  /*194e0*/  MOV R0, R204 ;  /* 0x000000cc00007202 */ /* 0x000fe20000000f00 */
[----:B------:R-:W-:-:S05]  /*194f0*/  BRA `(.L_x_812) ;  /* 0xffff2fe000007947 */ /* 0x000fca000383ffff */
.L_x_669:
        /* <DEDUP_REMOVED lines=13> */
.L_x_670:
[----:B------:R-:W-:Y:S02]  /*195d0*/  MOV R0, 0x2 ;  /* 0x0000000200007802 */ /* 0x000fe40000000f00 */
[----:B------:R-:W-:Y:S02]  /*195e0*/  MOV R2, 0x19600 ;  /* 0x0001960000027802 */ /* 0x000fe40000000f00 */
[----:B---34-:R-:W-:Y:S05]  /*195f0*/  CALL.REL.NOINC `($__internal_9_$__cuda_sm70_shflsync_bfly_p) ;  /* 0x00001b9000007944 */ /* 0x018fea0003c00000 */
[----:B------:R-:W-:-:S05]  /*19600*/  BRA `(.L_x_814) ;  /* 0xffff34f000007947 */ /* 0x000fca000383ffff */
.L_x_671:
        /* <DEDUP_REMOVED lines=31> */
.L_x_674:
[----:B------:R-:W-:Y:S01]  /*19800*/  MOV R204, 0x1c1f ;  /* 0x00001c1f00cc7802 */ /* 0x000fe20000000f00 */
[----:B------:R-:W-:Y:S01]  /*19810*/  IMAD.MOV.U32 R2, RZ, RZ, RZ ;  /* 0x000000ffff027224 */ /* 0x000fe200078e00ff */
[----:B------:R-:W-:Y:S02]  /*19820*/  MOV R3, 0x19840 ;  /* 0x0001984000037802 */ /* 0x000fe40000000f00 */
[----:B-1234-:R-:W-:Y:S05]  /*19830*/  CALL.REL.NOINC `($__internal_10_$__cuda_sm70_shflsync_idx_p) ;  /* 0x000019b000007944 */ /* 0x01efea0003c00000 */
[----:B------:R-:W-:Y:S01]  /*19840*/  MOV R0, R204 ;  /* 0x000000cc00007202 */ /* 0x000fe20000000f00 */
[----:B------:R-:W-:-:S05]  /*19850*/  BRA `(.L_x_816) ;  /* 0xffff4d4000007947 */ /* 0x000fca000383ffff */
.L_x_677:
[----:B------:R-:W-:Y:S01]  /*19860*/  MOV R204, 0x1c1f ;  /* 0x00001c1f00cc7802 */ /* 0x000fe20000000f00 */
[----:B---3--:R-:W-:Y:S01]  /*19870*/  IMAD.MOV.U32 R2, RZ, RZ, 0x1 ;  /* 0x00000001ff027424 */ /* 0x008fe200078e00ff */
[----:B------:R-:W-:Y:S02]  /*19880*/  MOV R3, 0x198a0 ;  /* 0x000198a000037802 */ /* 0x000fe40000000f00 */
[----:B-12---:R-:W-:Y:S05]  /*19890*/  CALL.REL.NOINC `($__internal_10_$__cuda_sm70_shflsync_idx_p) ;  /* 0x0000195000007944 */ /* 0x006fea0003c00000 */
        /* <DEDUP_REMOVED lines=8> */
.L_x_680:
[----:B------:R-:W-:Y:S01]  /*19920*/  MOV R2, RZ ;  /* 0x000000ff00027202 */ /* 0x000fe20000000f00 */
[----:B------:R-:W-:Y:S01]  /*19930*/  IMAD.MOV.U32 R109, RZ, RZ, R102 ;  /* 0x000000ffff6d7224 */ /* 0x000fe200078e0066 */
[----:B------:R-:W-:Y:S01]  /*19940*/  MOV R3, 0x19970 ;  /* 0x0001997000037802 */ /* 0x000fe20000000f00 */
[----:B------:R-:W-:Y:S02]  /*19950*/  IMAD.MOV.U32 R204, RZ, RZ, 0x1c1f ;  /* 0x00001c1fffcc7424 */ /* 0x000fe400078e00ff */
[----:B------:R-:W-:Y:S05]  /*19960*/  CALL.REL.NOINC `($__internal_10_$__cuda_sm70_shflsync_idx_p) ;  /* 0x0000188000007944 */ /* 0x000fea0003c00000 */
[----:B------:R-:W-:Y:S01]  /*19970*/  MOV R100, R204 ;  /* 0x000000cc00647202 */ /* 0x000fe20000000f00 */
[----:B------:R-:W-:-:S05]  /*19980*/  BRA `(.L_x_818) ;  /* 0xffff56f000007947 */ /* 0x000fca000383ffff */
.L_x_681:
[----:B------:R-:W-:Y:S01]  /*19990*/  MOV R2, RZ ;  /* 0x000000ff00027202 */ /* 0x000fe20000000f00 */
[----:B------:R-:W-:Y:S01]  /*199a0*/  IMAD.MOV.U32 R109, RZ, RZ, R103 ;  /* 0x000000ffff6d7224 */ /* 0x000fe200078e0067 */
[----:B------:R-:W-:Y:S01]  /*199b0*/  MOV R3, 0x199e0 ;  /* 0x000199e000037802 */ /* 0x000fe20000000f00 */
[----:B------:R-:W-:Y:S02]  /*199c0*/  IMAD.MOV.U32 R204, RZ, RZ, 0x1c1f ;  /* 0x00001c1fffcc7424 */ /* 0x000fe400078e00ff */
[----:B-12---:R-:W-:Y:S05]  /*199d0*/  CALL.REL.NOINC `($__internal_10_$__cuda_sm70_shflsync_idx_p) ;  /* 0x0000181000007944 */ /* 0x006fea0003c00000 */
[----:B------:R-:W-:Y:S01]  /*199e0*/  MOV R0, R204 ;  /* 0x000000cc00007202 */ /* 0x000fe20000000f00 */
[----:B------:R-:W-:-:S05]  /*199f0*/  BRA `(.L_x_819) ;  /* 0xffff56a000007947 */ /* 0x000fca000383ffff */
.L_x_682:
        /* <DEDUP_REMOVED lines=13> */
.L_x_683:
[----:B------:R-:W-:Y:S01]  /*19ad0*/  MOV R204, 0x1c1f ;  /* 0x00001c1f00cc7802 */ /* 0x000fe20000000f00 */
[----:B------:R-:W-:Y:S01]  /*19ae0*/  IMAD.MOV.U32 R2, RZ, RZ, RZ ;  /* 0x000000ffff027224 */ /* 0x000fe200078e00ff */
[----:B------:R-:W-:Y:S02]  /*19af0*/  MOV R3, 0x19b10 ;  /* 0x00019b1000037802 */ /* 0x000fe40000000f00 */
[----:B------:R-:W-:Y:S05]  /*19b00*/  CALL.REL.NOINC `($__internal_10_$__cuda_sm70_shflsync_idx_p) ;  /* 0x000016e000007944 */ /* 0x000fea0003c00000 */
[----:B------:R-:W-:Y:S01]  /*19b10*/  MOV R0, R204 ;  /* 0x000000cc00007202 */ /* 0x000fe20000000f00 */
[----:B------:R-:W-:-:S05]  /*19b20*/  BRA `(.L_x_821) ;  /* 0xffff588000007947 */ /* 0x000fca000383ffff */
.L_x_688:
[----:B------:R-:W-:Y:S01]  /*19b30*/  MOV R204, 0x1c1f ;  /* 0x00001c1f00cc7802 */ /* 0x000fe20000000f00 */
[----:B------:R-:W-:Y:S01]  /*19b40*/  IMAD.MOV.U32 R2, RZ, RZ, 0x1 ;  /* 0x00000001ff027424 */ /* 0x000fe200078e00ff */
[----:B------:R-:W-:Y:S02]  /*19b50*/  MOV R3, 0x19b70 ;  /* 0x00019b7000037802 */ /* 0x000fe40000000f00 */
[----:B-1----:R-:W-:Y:S05]  /*19b60*/  CALL.REL.NOINC `($__internal_10_$__cuda_sm70_shflsync_idx_p) ;  /* 0x0000168000007944 */ /* 0x002fea0003c00000 */
[----:B------:R-:W-:Y:S01]  /*19b70*/  MOV R2, R204 ;  /* 0x000000cc00027202 */ /* 0x000fe20000000f00 */
[----:B------:R-:W-:-:S05]  /*19b80*/  BRA `(.L_x_822) ;  /* 0xffff5a2000007947 */ /* 0x000fca000383ffff */
.L_x_693:
[----:B------:R-:W-:Y:S01]  /*19b90*/  MOV R204, 0x1c1f ;  /* 0x00001c1f00cc7802 */ /* 0x000fe20000000f00 */
[----:B------:R-:W-:Y:S01]  /*19ba0*/  IMAD.MOV.U32 R2, RZ, RZ, 0x2 ;  /* 0x00000002ff027424 */ /* 0x000fe200078e00ff */
[----:B------:R-:W-:Y:S02]  /*19bb0*/  MOV R3, 0x19bd0 ;  /* 0x00019bd000037802 */ /* 0x000fe40000000f00 */
[----:B-12---:R-:W-:Y:S05]  /*19bc0*/  CALL.REL.NOINC `($__internal_10_$__cuda_sm70_shflsync_idx_p) ;  /* 0x0000162000007944 */ /* 0x006fea0003c00000 */
[----:B------:R-:W-:Y:S01]  /*19bd0*/  MOV R104, R204 ;  /* 0x000000cc00687202 */ /* 0x000fe20000000f00 */
[----:B------:R-:W-:-:S05]  /*19be0*/  BRA `(.L_x_823) ;  /* 0xffff5bc000007947 */ /* 0x000fca000383ffff */
.L_x_698:
[----:B------:R-:W-:Y:S01]  /*19bf0*/  MOV R204, 0x1c1f ;  /* 0x00001c1f00cc7802 */ /* 0x000fe20000000f00 */
[----:B------:R-:W-:Y:S01]  /*19c00*/  IMAD.MOV.U32 R2, RZ, RZ, 0x3 ;  /* 0x00000003ff027424 */ /* 0x000fe200078e00ff */
[----:B------:R-:W-:Y:S02]  /*19c10*/  MOV R3, 0x19c30 ;  /* 0x00019c3000037802 */ /* 0x000fe40000000f00 */
[----:B-123--:R-:W-:Y:S05]  /*19c20*/  CALL.REL.NOINC `($__internal_10_$__cuda_sm70_shflsync_idx_p) ;  /* 0x000015c000007944 */ /* 0x00efea0003c00000 */
[----:B------:R-:W-:Y:S01]  /*19c30*/  MOV R3, R204 ;  /* 0x000000cc00037202 */ /* 0x000fe20000000f00 */
[----:B------:R-:W-:-:S05]  /*19c40*/  BRA `(.L_x_824) ;  /* 0xffff68a000007947 */ /* 0x000fca000383ffff */
.L_x_703:
[----:B------:R-:W-:Y:S02]  /*19c50*/  MOV R0, 0x2 ;  /* 0x0000000200007802 */ /* 0x000fe40000000f00 */
[----:B------:R-:W-:Y:S02]  /*19c60*/  MOV R2, 0x19c80 ;  /* 0x00019c8000027802 */ /* 0x000fe40000000f00 */
[----:B--234-:R-:W-:Y:S05]  /*19c70*/  CALL.REL.NOINC `($__internal_9_$__cuda_sm70_shflsync_bfly_p) ;  /* 0x0000151000007944 */ /* 0x01cfea0003c00000 */
[----:B------:R-:W-:-:S05]  /*19c80*/  BRA `(.L_x_825) ;  /* 0xffff704000007947 */ /* 0x000fca000383ffff */
.L_x_704:
        /* <DEDUP_REMOVED lines=28> */
[----:B------:R-:W-:Y:S03]  /*19e50*/  MOV R2, 0x19e80 ;  /* 0x00019e8000027802 */ /* 0x000fe60000000f00 */
[----:B------:R-:W-:Y:S02]  /*19e60*/  IMAD.MOV.U32 R100, RZ, RZ, R4 ;  /* 0x000000ffff647224 */ /* 0x000fe400078e0004 */
[----:B------:R-:W-:Y:S05]  /*19e70*/  CALL.REL.NOINC `($__internal_9_$__cuda_sm70_shflsync_bfly_p) ;  /* 0x0000131000007944 */ /* 0x000fea0003c00000 */
[----:B------:R-:W-:-:S05]  /*19e80*/  BRA `(.L_x_826) ;  /* 0xffff6f3000007947 */ /* 0x000fca000383ffff */
.L_x_706:
[----:B------:R-:W-:Y:S01]  /*19e90*/  IMAD.MOV.U32 R100, RZ, RZ, R221 ;  /* 0x000000ffff647224 */ /* 0x000fe200078e00dd */
[----:B------:R-:W-:-:S02]  /*19ea0*/  MOV R0, 0x2 ;  /* 0x0000000200007802 */ /* 0x000fc40000000f00 */
[----:B------:R-:W-:Y:S02]  /*19eb0*/  MOV R2, 0x19ed0 ;  /* 0x00019ed000027802 */ /* 0x000fe40000000f00 */
[----:B------:R-:W-:Y:S05]  /*19ec0*/  CALL.REL.NOINC `($__internal_9_$__cuda_sm70_shflsync_bfly_p) ;  /* 0x000012c000007944 */ /* 0x000fea0003c00000 */
[----:B------:R-:W-:Y:S05]  /*19ed0*/  BRA `(.L_x_827) ;  /* 0xffff878000007947 */ /* 0x000fea000383ffff */
.L_x_707:
[----:B------:R-:W-:Y:S01]  /*19ee0*/  IMAD.MOV.U32 R100, RZ, RZ, R7 ;  /* 0x000000ffff647224 */ /* 0x000fe200078e0007 */
[----:B------:R-:W-:Y:S02]  /*19ef0*/  MOV R0, 0x1 ;  /* 0x0000000100007802 */ /* 0x000fe40000000f00 */
[----:B------:R-:W-:Y:S02]  /*19f00*/  MOV R2, 0x19f20 ;  /* 0x00019f2000027802 */ /* 0x000fe40000000f00 */
[----:B-1----:R-:W-:Y:S05]  /*19f10*/  CALL.REL.NOINC `($__internal_9_$__cuda_sm70_shflsync_bfly_p) ;  /* 0x0000127000007944 */ /* 0x002fea0003c00000 */
[----:B------:R-:W-:Y:S01]  /*19f20*/  FADD.FTZ R7, R7, R0 ;  /* 0x0000000007077221 */ /* 0x000fe20000010000 */
[----:B------:R-:W-:Y:S02]  /*19f30*/  MOV R100, R224 ;  /* 0x000000e000647202 */ /* 0x000fe40000000f00 */
[----:B------:R-:W-:Y:S02]  /*19f40*/  MOV R0, 0x2 ;  /* 0x0000000200007802 */ /* 0x000fe40000000f00 */
[----:B------:R-:W-:Y:S02]  /*19f50*/  MOV R2, 0x19f70 ;  /* 0x00019f7000027802 */ /* 0x000fe40000000f00 */
[----:B------:R-:W-:Y:S05]  /*19f60*/  CALL.REL.NOINC `($__internal_9_$__cuda_sm70_shflsync_bfly_p) ;  /* 0x0000122000007944 */ /* 0x000fea0003c00000 */
[----:B------:R-:W-:Y:S01]  /*19f70*/  FADD.FTZ R100, R224, R0 ;  /* 0x00000000e0647221 */ /* 0x000fe20000010000 */
[----:B------:R-:W-:Y:S02]  /*19f80*/  MOV R0, 0x1 ;  /* 0x0000000100007802 */ /* 0x000fe40000000f00 */
[----:B------:R-:W-:-:S02]  /*19f90*/  MOV R2, 0x19fb0 ;  /* 0x00019fb000027802 */ /* 0x000fc40000000f00 */
[----:B------:R-:W-:Y:S05]  /*19fa0*/  CALL.REL.NOINC `($__internal_9_$__cuda_sm70_shflsync_bfly_p) ;  /* 0x000011e000007944 */ /* 0x000fea0003c00000 */
[----:B------:R-:W-:Y:S01]  /*19fb0*/  FADD.FTZ R6, R100, R0 ;  /* 0x0000000064067221 */ /* 0x000fe20000010000 */
[----:B------:R-:W-:-:S02]  /*19fc0*/  MOV R100, R213 ;  /* 0x000000d500647202 */ /* 0x000fc40000000f00 */
[----:B------:R-:W-:Y:S02]  /*19fd0*/  MOV R0, 0x2 ;  /* 0x0000000200007802 */ /* 0x000fe40000000f00 */
[----:B------:R-:W-:Y:S02]  /*19fe0*/  MOV R2, 0x1a000 ;  /* 0x0001a00000027802 */ /* 0x000fe40000000f00 */
[----:B------:R-:W-:Y:S05]  /*19ff0*/  CALL.REL.NOINC `($__internal_9_$__cuda_sm70_shflsync_bfly_p) ;  /* 0x0000119000007944 */ /* 0x000fea0003c00000 */
[----:B------:R-:W-:Y:S01]  /*1a000*/  FADD.FTZ R5, R213, R0 ;  /* 0x00000000d5057221 */ /* 0x000fe20000010000 */
[----:B------:R-:W-:Y:S02]  /*1a010*/  MOV R0, 0x1 ;  /* 0x0000000100007802 */ /* 0x000fe40000000f00 */
[----:B------:R-:W-:Y:S02]  /*1a020*/  MOV R2, 0x1a050 ;  /* 0x0001a05000027802 */ /* 0x000fe40000000f00 */
[----:B------:R-:W-:Y:S02]  /*1a030*/  MOV R100, R5 ;  /* 0x0000000500647202 */ /* 0x000fe40000000f00 */
[----:B------:R-:W-:Y:S05]  /*1a040*/  CALL.REL.NOINC `($__internal_9_$__cuda_sm70_shflsync_bfly_p) ;  /* 0x0000114000007944 */ /* 0x000fea0003c00000 */
[----:B------:R-:W-:Y:S01]  /*1a050*/  FADD.FTZ R5, R5, R0 ;  /* 0x0000000005057221 */ /* 0x000fe20000010000 */
[----:B------:R-:W-:Y:S02]  /*1a060*/  MOV R100, R214 ;  /* 0x000000d600647202 */ /* 0x000fe40000000f00 */
[----:B------:R-:W-:-:S02]  /*1a070*/  MOV R0, 0x2 ;  /* 0x0000000200007802 */ /* 0x000fc40000000f00 */
[----:B------:R-:W-:Y:S02]  /*1a080*/  MOV R2, 0x1a0a0 ;  /* 0x0001a0a000027802 */ /* 0x000fe40000000f00 */
[----:B------:R-:W-:Y:S05]  /*1a090*/  CALL.REL.NOINC `($__internal_9_$__cuda_sm70_shflsync_bfly_p) ;  /* 0x000010f000007944 */ /* 0x000fea0003c00000 */
[----:B------:R-:W-:Y:S01]  /*1a0a0*/  FADD.FTZ R4, R214, R0 ;  /* 0x00000000d6047221 */ /* 0x000fe20000010000 */
[----:B------:R-:W-:Y:S02]  /*1a0b0*/  MOV R0, 0x1 ;  /* 0x0000000100007802 */ /* 0x000fe40000000f00 */
[----:B------:R-:W-:Y:S02]  /*1a0c0*/  MOV R2, 0x1a0f0 ;  /* 0x0001a0f000027802 */ /* 0x000fe40000000f00 */
[----:B------:R-:W-:Y:S02]  /*1a0d0*/  MOV R100, R4 ;  /* 0x0000000400647202 */ /* 0x000fe40000000f00 */
[----:B------:R-:W-:Y:S05]  /*1a0e0*/  CALL.REL.NOINC `($__internal_9_$__cuda_sm70_shflsync_bfly_p) ;  /* 0x000010a000007944 */ /* 0x000fea0003c00000 */
[----:B------:R-:W-:Y:S01]  /*1a0f0*/  MOV R8, R0 ;  /* 0x0000000000087202 */ /* 0x000fe20000000f00 */
[----:B------:R-:W-:Y:S05]  /*1a100*/  BRA `(.L_x_828) ;  /* 0xffff864000007947 */ /* 0x000fea000383ffff */
.L_x_714:
[----:B-1234-:R-:W-:Y:S01]  /*1a110*/  IMAD.MOV.U32 R109, RZ, RZ, R10 ;  /* 0x000000ffff6d7224 */ /* 0x01efe200078e000a */
[----:B------:R-:W-:Y:S01]  /*1a120*/  MOV R2, RZ ;  /* 0x000000ff00027202 */ /* 0x000fe20000000f00 */
[----:B------:R-:W-:Y:S01]  /*1a130*/  IMAD.MOV.U32 R204, RZ, RZ, 0x1c1f ;  /* 0x00001c1fffcc7424 */ /* 0x000fe200078e00ff */
[----:B------:R-:W-:Y:S02]  /*1a140*/  MOV R3, 0x1a160 ;  /* 0x0001a16000037802 */ /* 0x000fe40000000f00 */
[----:B------:R-:W-:Y:S05]  /*1a150*/  CALL.REL.NOINC `($__internal_10_$__cuda_sm70_shflsync_idx_p) ;  /* 0x0000109000007944 */ /* 0x000fea0003c00000 */
[----:B------:R-:W-:Y:S01]  /*1a160*/  MOV R5, R204 ;  /* 0x000000cc00057202 */ /* 0x000fe20000000f00 */
[----:B------:R-:W-:Y:S05]  /*1a170*/  BRA `(.L_x_829) ;  /* 0xffff9fd000007947 */ /* 0x000fea000383ffff */
.L_x_715:
[----:B------:R-:W-:Y:S01]  /*1a180*/  IMAD.MOV.U32 R109, RZ, RZ, R12 ;  /* 0x000000ffff6d7224 */ /* 0x000fe200078e000c */
[----:B------:R-:W-:Y:S01]  /*1a190*/  MOV R2, RZ ;  /* 0x000000ff00027202 */ /* 0x000fe20000000f00 */
[----:B------:R-:W-:Y:S01]  /*1a1a0*/  IMAD.MOV.U32 R204, RZ, RZ, 0x1c1f ;  /* 0x00001c1fffcc7424 */ /* 0x000fe200078e00ff */
[----:B------:R-:W-:-:S02]  /*1a1b0*/  MOV R3, 0x1a1d0 ;  /* 0x0001a1d000037802 */ /* 0x000fc40000000f00 */
[----:B-12---:R-:W-:Y:S05]  /*1a1c0*/  CALL.REL.NOINC `($__internal_10_$__cuda_sm70_shflsync_idx_p) ;  /* 0x0000102000007944 */ /* 0x006fea0003c00000 */
[----:B------:R-:W-:Y:S01]  /*1a1d0*/  MOV R0, R204 ;  /* 0x000000cc00007202 */ /* 0x000fe20000000f00 */
[----:B------:R-:W-:Y:S05]  /*1a1e0*/  BRA `(.L_x_830) ;  /* 0xffff9f8000007947 */ /* 0x000fea000383ffff */
.L_x_718:
[----:B------:R-:W-:Y:S01]  /*1a1f0*/  IMAD.MOV.U32 R109, RZ, RZ, R10 ;  /* 0x000000ffff6d7224 */ /* 0x000fe200078e000a */
[----:B--2---:R-:W-:Y:S01]  /*1a200*/  MOV R2, 0x1 ;  /* 0x0000000100027802 */ /* 0x004fe20000000f00 */
[----:B------:R-:W-:Y:S01]  /*1a210*/  IMAD.MOV.U32 R204, RZ, RZ, 0x1c1f ;  /* 0x00001c1fffcc7424 */ /* 0x000fe200078e00ff */
[----:B------:R-:W-:-:S02]  /*1a220*/  MOV R3, 0x1a240 ;  /* 0x0001a24000037802 */ /* 0x000fc40000000f00 */
[----:B-1-34-:R-:W-:Y:S05]  /*1a230*/  CALL.REL.NOINC `($__internal_10_$__cuda_sm70_shflsync_idx_p) ;  /* 0x00000fb000007944 */ /* 0x01afea0003c00000 */
        /* <DEDUP_REMOVED lines=8> */
.L_x_721:
[----:B------:R-:W-:Y:S01]  /*1a2c0*/  IMAD.MOV.U32 R109, RZ, RZ, R10 ;  /* 0x000000ffff6d7224 */ /* 0x000fe200078e000a */
[----:B-1----:R-:W-:Y:S01]  /*1a2d0*/  MOV R2, 0x2 ;  /* 0x0000000200027802 */ /* 0x002fe20000000f00 */
[----:B------:R-:W-:Y:S01]  /*1a2e0*/  IMAD.MOV.U32 R204, RZ, RZ, 0x1c1f ;  /* 0x00001c1fffcc7424 */ /* 0x000fe200078e00ff */
[----:B------:R-:W-:Y:S02]  /*1a2f0*/  MOV R3, 0x1a310 ;  /* 0x0001a31000037802 */ /* 0x000fe40000000f00 */
[----:B--234-:R-:W-:Y:S05]  /*1a300*/  CALL.REL.NOINC `($__internal_10_$__cuda_sm70_shflsync_idx_p) ;  /* 0x00000ee000007944 */ /* 0x01cfea0003c00000 */
[----:B------:R-:W-:Y:S01]  /*1a310*/  MOV R5, R204 ;  /* 0x000000cc00057202 */ /* 0x000fe20000000f00 */
[----:B------:R-:W-:Y:S05]  /*1a320*/  BRA `(.L_x_832) ;  /* 0xffffa11000007947 */ /* 0x000fea000383ffff */
.L_x_722:
[----:B------:R-:W-:Y:S01]  /*1a330*/  IMAD.MOV.U32 R109, RZ, RZ, R12 ;  /* 0x000000ffff6d7224 */ /* 0x000fe200078e000c */
[----:B------:R-:W-:Y:S01]  /*1a340*/  MOV R2, 0x2 ;  /* 0x0000000200027802 */ /* 0x000fe20000000f00 */
[----:B------:R-:W-:Y:S01]  /*1a350*/  IMAD.MOV.U32 R204, RZ, RZ, 0x1c1f ;  /* 0x00001c1fffcc7424 */ /* 0x000fe200078e00ff */
[----:B------:R-:W-:Y:S02]  /*1a360*/  MOV R3, 0x1a380 ;  /* 0x0001a38000037802 */ /* 0x000fe40000000f00 */
[----:B-1234-:R-:W-:Y:S05]  /*1a370*/  CALL.REL.NOINC `($__internal_10_$__cuda_sm70_shflsync_idx_p) ;  /* 0x00000e7000007944 */ /* 0x01efea0003c00000 */
[----:B------:R-:W-:Y:S01]  /*1a380*/  MOV R0, R204 ;  /* 0x000000cc00007202 */ /* 0x000fe20000000f00 */
[----:B------:R-:W-:Y:S05]  /*1a390*/  BRA `(.L_x_833) ;  /* 0xffffa0c000007947 */ /* 0x000fea000383ffff */
.L_x_725:
[----:B------:R-:W-:Y:S01]  /*1a3a0*/  IMAD.MOV.U32 R109, RZ, RZ, R10 ;  /* 0x000000ffff6d7224 */ /* 0x000fe200078e000a */
[----:B-1----:R-:W-:Y:S01]  /*1a3b0*/  MOV R2, 0x3 ;  /* 0x0000000300027802 */ /* 0x002fe20000000f00 */
[----:B------:R-:W-:Y:S01]  /*1a3c0*/  IMAD.MOV.U32 R204, RZ, RZ, 0x1c1f ;  /* 0x00001c1fffcc7424 */ /* 0x000fe200078e00ff */
[----:B------:R-:W-:-:S02]  /*1a3d0*/  MOV R3, 0x1a3f0 ;  /* 0x0001a3f000037802 */ /* 0x000fc40000000f00 */
[----:B--234-:R-:W-:Y:S05]  /*1a3e0*/  CALL.REL.NOINC `($__internal_10_$__cuda_sm70_shflsync_idx_p) ;  /* 0x00000e0000007944 */ /* 0x01cfea0003c00000 */
        /* <DEDUP_REMOVED lines=8> */
.L_x_727:
[----:B------:R-:W-:Y:S01]  /*1a470*/  IMAD.MOV.U32 R109, RZ, RZ, R5 ;  /* 0x000000ffff6d7224 */ /* 0x000fe200078e0005 */
[----:B------:R-:W-:Y:S01]  /*1a480*/  MOV R2, RZ ;  /* 0x000000ff00027202 */ /* 0x000fe20000000f00 */
[----:B------:R-:W-:Y:S01]  /*1a490*/  IMAD.MOV.U32 R204, RZ, RZ, 0x1c1f ;  /* 0x00001c1fffcc7424 */ /* 0x000fe200078e00ff */
[----:B------:R-:W-:Y:S02]  /*1a4a0*/  MOV R3, 0x1a4c0 ;  /* 0x0001a4c000037802 */ /* 0x000fe40000000f00 */
[----:B------:R-:W-:Y:S05]  /*1a4b0*/  CALL.REL.NOINC `($__internal_10_$__cuda_sm70_shflsync_idx_p) ;  /* 0x00000d3000007944 */ /* 0x000fea0003c00000 */
[----:B------:R-:W-:Y:S01]  /*1a4c0*/  MOV R4, R204 ;  /* 0x000000cc00047202 */ /* 0x000fe20000000f00 */
[----:B------:R-:W-:Y:S05]  /*1a4d0*/  BRA `(.L_x_835) ;  /* 0xffffa44000007947 */ /* 0x000fea000383ffff */
.L_x_728:
[----:B------:R-:W-:Y:S01]  /*1a4e0*/  IMAD.MOV.U32 R109, RZ, RZ, R12 ;  /* 0x000000ffff6d7224 */ /* 0x000fe200078e000c */
[----:B------:R-:W-:Y:S01]  /*1a4f0*/  MOV R2, RZ ;  /* 0x000000ff00027202 */ /* 0x000fe20000000f00 */
[----:B------:R-:W-:Y:S01]  /*1a500*/  IMAD.MOV.U32 R204, RZ, RZ, 0x1c1f ;  /* 0x00001c1fffcc7424 */ /* 0x000fe200078e00ff */
[----:B------:R-:W-:Y:S02]  /*1a510*/  MOV R3, 0x1a530 ;  /* 0x0001a53000037802 */ /* 0x000fe40000000f00 */
[----:B-12---:R-:W-:Y:S05]  /*1a520*/  CALL.REL.NOINC `($__internal_10_$__cuda_sm70_shflsync_idx_p) ;  /* 0x00000cc000007944 */ /* 0x006fea0003c00000 */
[----:B------:R-:W-:Y:S01]  /*1a530*/  MOV R0, R204 ;  /* 0x000000cc00007202 */ /* 0x000fe20000000f00 */
[----:B------:R-:W-:Y:S05]  /*1a540*/  BRA `(.L_x_836) ;  /* 0xffffa3f000007947 */ /* 0x000fea000383ffff */
.L_x_731:
[----:B------:R-:W-:Y:S01]  /*1a550*/  IMAD.MOV.U32 R109, RZ, RZ, R5 ;  /* 0x000000ffff6d7224 */ /* 0x000fe200078e0005 */
[----:B----4-:R-:W-:Y:S01]  /*1a560*/  MOV R2, 0x1 ;  /* 0x0000000100027802 */ /* 0x010fe20000000f00 */
[----:B------:R-:W-:Y:S01]  /*1a570*/  IMAD.MOV.U32 R204, RZ, RZ, 0x1c1f ;  /* 0x00001c1fffcc7424 */ /* 0x000fe200078e00ff */
[----:B------:R-:W-:-:S02]  /*1a580*/  MOV R3, 0x1a5a0 ;  /* 0x0001a5a000037802 */ /* 0x000fc40000000f00 */
        /* <DEDUP_REMOVED lines=9> */
.L_x_734:
[----:B------:R-:W-:Y:S01]  /*1a620*/  IMAD.MOV.U32 R109, RZ, RZ, R5 ;  /* 0x000000ffff6d7224 */ /* 0x000fe200078e0005 */
[----:B----4-:R-:W-:Y:S01]  /*1a630*/  MOV R2, 0x2 ;  /* 0x0000000200027802 */ /* 0x010fe20000000f00 */
[----:B------:R-:W-:Y:S01]  /*1a640*/  IMAD.MOV.U32 R204, RZ, RZ, 0x1c1f ;  /* 0x00001c1fffcc7424 */ /* 0x000fe200078e00ff */
[----:B------:R-:W-:Y:S02]  /*1a650*/  MOV R3, 0x1a670 ;  /* 0x0001a67000037802 */ /* 0x000fe40000000f00 */
[----:B-123--:R-:W-:Y:S05]  /*1a660*/  CALL.REL.NOINC `($__internal_10_$__cuda_sm70_shflsync_idx_p) ;  /* 0x00000b8000007944 */ /* 0x00efea0003c00000 */
[----:B------:R-:W-:Y:S01]  /*1a670*/  MOV R4, R204 ;  /* 0x000000cc00047202 */ /* 0x000fe20000000f00 */
[----:B------:R-:W-:Y:S05]  /*1a680*/  BRA `(.L_x_838) ;  /* 0xffffada000007947 */ /* 0x000fea000383ffff */
.L_x_735:
[----:B------:R-:W-:Y:S01]  /*1a690*/  IMAD.MOV.U32 R109, RZ, RZ, R12 ;  /* 0x000000ffff6d7224 */ /* 0x000fe200078e000c */
[----:B----4-:R-:W-:Y:S01]  /*1a6a0*/  MOV R2, 0x2 ;  /* 0x0000000200027802 */ /* 0x010fe20000000f00 */
[----:B------:R-:W-:Y:S01]  /*1a6b0*/  IMAD.MOV.U32 R204, RZ, RZ, 0x1c1f ;  /* 0x00001c1fffcc7424 */ /* 0x000fe200078e00ff */
[----:B------:R-:W-:Y:S02]  /*1a6c0*/  MOV R3, 0x1a6e0 ;  /* 0x0001a6e000037802 */ /* 0x000fe40000000f00 */
[----:B-123--:R-:W-:Y:S05]  /*1a6d0*/  CALL.REL.NOINC `($__internal_10_$__cuda_sm70_shflsync_idx_p) ;  /* 0x00000b1000007944 */ /* 0x00efea0003c00000 */
[----:B------:R-:W-:Y:S01]  /*1a6e0*/  MOV R0, R204 ;  /* 0x000000cc00007202 */ /* 0x000fe20000000f00 */
[----:B------:R-:W-:Y:S05]  /*1a6f0*/  BRA `(.L_x_839) ;  /* 0xffffad5000007947 */ /* 0x000fea000383ffff */
.L_x_738:
[----:B------:R-:W-:Y:S01]  /*1a700*/  IMAD.MOV.U32 R109, RZ, RZ, R5 ;  /* 0x000000ffff6d7224 */ /* 0x000fe200078e0005 */
[----:B---3--:R-:W-:Y:S01]  /*1a710*/  MOV R2, 0x3 ;  /* 0x0000000300027802 */ /* 0x008fe20000000f00 */
        /* <DEDUP_REMOVED lines=11> */
.L_x_742:
[----:B------:R-:W-:Y:S01]  /*1a7d0*/  IMAD.MOV.U32 R109, RZ, RZ, R5 ;  /* 0x000000ffff6d7224 */ /* 0x000fe200078e0005 */
[----:B------:R-:W-:Y:S01]  /*1a7e0*/  MOV R2, RZ ;  /* 0x000000ff00027202 */ /* 0x000fe20000000f00 */
[----:B------:R-:W-:Y:S01]  /*1a7f0*/  IMAD.MOV.U32 R204, RZ, RZ, 0x1c1f ;  /* 0x00001c1fffcc7424 */ /* 0x000fe200078e00ff */
[----:B------:R-:W-:Y:S02]  /*1a800*/  MOV R3, 0x1a820 ;  /* 0x0001a82000037802 */ /* 0x000fe40000000f00 */
[----:B------:R-:W-:Y:S05]  /*1a810*/  CALL.REL.NOINC `($__internal_10_$__cuda_sm70_shflsync_idx_p) ;  /* 0x000009d000007944 */ /* 0x000fea0003c00000 */
[----:B------:R-:W-:Y:S01]  /*1a820*/  MOV R4, R204 ;  /* 0x000000cc00047202 */ /* 0x000fe20000000f00 */
[----:B------:R-:W-:Y:S05]  /*1a830*/  BRA `(.L_x_841) ;  /* 0xffffbe5000007947 */ /* 0x000fea000383ffff */
.L_x_743:
[----:B------:R-:W-:Y:S01]  /*1a840*/  IMAD.MOV.U32 R109, RZ, RZ, R12 ;  /* 0x000000ffff6d7224 */ /* 0x000fe200078e000c */
[----:B------:R-:W-:Y:S01]  /*1a850*/  MOV R2, RZ ;  /* 0x000000ff00027202 */ /* 0x000fe20000000f00 */
[----:B------:R-:W-:Y:S01]  /*1a860*/  IMAD.MOV.U32 R204, RZ, RZ, 0x1c1f ;  /* 0x00001c1fffcc7424 */ /* 0x000fe200078e00ff */
[----:B------:R-:W-:Y:S02]  /*1a870*/  MOV R3, 0x1a890 ;  /* 0x0001a89000037802 */ /* 0x000fe40000000f00 */
[----:B-12---:R-:W-:Y:S05]  /*1a880*/  CALL.REL.NOINC `($__internal_10_$__cuda_sm70_shflsync_idx_p) ;  /* 0x0000096000007944 */ /* 0x006fea0003c00000 */
[----:B------:R-:W-:Y:S01]  /*1a890*/  MOV R0, R204 ;  /* 0x000000cc00007202 */ /* 0x000fe20000000f00 */
[----:B------:R-:W-:Y:S05]  /*1a8a0*/  BRA `(.L_x_842) ;  /* 0xffffbe0000007947 */ /* 0x000fea000383ffff */
.L_x_746:
        /* <DEDUP_REMOVED lines=13> */
.L_x_749:
[----:B------:R-:W-:Y:S01]  /*1a980*/  IMAD.MOV.U32 R109, RZ, RZ, R5 ;  /* 0x000000ffff6d7224 */ /* 0x000fe200078e0005 */
[----:B-1----:R-:W-:Y:S01]  /*1a990*/  MOV R2, 0x2 ;  /* 0x0000000200027802 */ /* 0x002fe20000000f00 */
[----:B------:R-:W-:Y:S01]  /*1a9a0*/  IMAD.MOV.U32 R204, RZ, RZ, 0x1c1f ;  /* 0x00001c1fffcc7424 */ /* 0x000fe200078e00ff */
[----:B------:R-:W-:Y:S02]  /*1a9b0*/  MOV R3, 0x1a9d0 ;  /* 0x0001a9d000037802 */ /* 0x000fe40000000f00 */
[----:B--234-:R-:W-:Y:S05]  /*1a9c0*/  CALL.REL.NOINC `($__internal_10_$__cuda_sm70_shflsync_idx_p) ;  /* 0x0000082000007944 */ /* 0x01cfea0003c00000 */
[----:B------:R-:W-:Y:S01]  /*1a9d0*/  MOV R4, R204 ;  /* 0x000000cc00047202 */ /* 0x000fe20000000f00 */
[----:B------:R-:W-:Y:S05]  /*1a9e0*/  BRA `(.L_x_844) ;  /* 0xffffbfa000007947 */ /* 0x000fea000383ffff */
.L_x_750:
[----:B------:R-:W-:Y:S01]  /*1a9f0*/  IMAD.MOV.U32 R109, RZ, RZ, R12 ;  /* 0x000000ffff6d7224 */ /* 0x000fe200078e000c */
[----:B------:R-:W-:Y:S01]  /*1aa00*/  MOV R2, 0x2 ;  /* 0x0000000200027802 */ /* 0x000fe20000000f00 */
[----:B------:R-:W-:Y:S01]  /*1aa10*/  IMAD.MOV.U32 R204, RZ, RZ, 0x1c1f ;  /* 0x00001c1fffcc7424 */ /* 0x000fe200078e00ff */
[----:B------:R-:W-:Y:S02]  /*1aa20*/  MOV R3, 0x1aa40 ;  /* 0x0001aa4000037802 */ /* 0x000fe40000000f00 */
[----:B-1234-:R-:W-:Y:S05]  /*1aa30*/  CALL.REL.NOINC `($__internal_10_$__cuda_sm70_shflsync_idx_p) ;  /* 0x000007b000007944 */ /* 0x01efea0003c00000 */
[----:B------:R-:W-:Y:S01]  /*1aa40*/  MOV R0, R204 ;  /* 0x000000cc00007202 */ /* 0x000fe20000000f00 */
[----:B------:R-:W-:Y:S05]  /*1aa50*/  BRA `(.L_x_845) ;  /* 0xffffbf5000007947 */ /* 0x000fea000383ffff */
.L_x_753:
        /* <DEDUP_REMOVED lines=13> */
.L_x_755:
[----:B------:R-:W-:Y:S01]  /*1ab30*/  IMAD.MOV.U32 R109, RZ, RZ, R74 ;  /* 0x000000ffff6d7224 */ /* 0x000fe200078e004a */
[----:B------:R-:W-:Y:S01]  /*1ab40*/  MOV R2, RZ ;  /* 0x000000ff00027202 */ /* 0x000fe20000000f00 */
[----:B------:R-:W-:Y:S01]  /*1ab50*/  IMAD.MOV.U32 R204, RZ, RZ, 0x1f ;  /* 0x0000001fffcc7424 */ /* 0x000fe200078e00ff */
[----:B------:R-:W-:Y:S02]  /*1ab60*/  MOV R3, 0x1ab80 ;  /* 0x0001ab8000037802 */ /* 0x000fe40000000f00 */
[----:B------:R-:W-:Y:S05]  /*1ab70*/  CALL.REL.NOINC `($__internal_10_$__cuda_sm70_shflsync_idx_p) ;  /* 0x0000067000007944 */ /* 0x000fea0003c00000 */
[----:B------:R-:W-:Y:S01]  /*1ab80*/  MOV R9, R204 ;  /* 0x000000cc00097202 */ /* 0x000fe20000000f00 */
[----:B------:R-:W-:Y:S05]  /*1ab90*/  BRA `(.L_x_847) ;  /* 0xffffc1a000007947 */ /* 0x000fea000383ffff */
.L_x_756:
[----:B------:R-:W-:Y:S01]  /*1aba0*/  IMAD.MOV.U32 R109, RZ, RZ, R74 ;  /* 0x000000ffff6d7224 */ /* 0x000fe200078e004a */
[----:B------:R-:W-:Y:S01]  /*1abb0*/  MOV R2, 0x1 ;  /* 0x0000000100027802 */ /* 0x000fe20000000f00 */
[----:B------:R-:W-:Y:S01]  /*1abc0*/  IMAD.MOV.U32 R204, RZ, RZ, 0x1f ;  /* 0x0000001fffcc7424 */ /* 0x000fe200078e00ff */
[----:B------:R-:W-:Y:S02]  /*1abd0*/  MOV R3, 0x1abf0 ;  /* 0x0001abf000037802 */ /* 0x000fe40000000f00 */
[----:B-12---:R-:W-:Y:S05]  /*1abe0*/  CALL.REL.NOINC `($__internal_10_$__cuda_sm70_shflsync_idx_p) ;  /* 0x0000060000007944 */ /* 0x006fea0003c00000 */
[----:B------:R-:W-:Y:S01]  /*1abf0*/  MOV R8, R204 ;  /* 0x000000cc00087202 */ /* 0x000fe20000000f00 */
[----:B------:R-:W-:Y:S05]  /*1ac00*/  BRA `(.L_x_848) ;  /* 0xffffc15000007947 */ /* 0x000fea000383ffff */
.L_x_757:
[----:B------:R-:W-:Y:S02]  /*1ac10*/  MOV R2, 0x1 ;  /* 0x0000000100027802 */ /* 0x000fe40000000f00 */
[----:B------:R-:W-:-:S02]  /*1ac20*/  MOV R3, 0x1ac40 ;  /* 0x0001ac4000037802 */ /* 0x000fc40000000f00 */
[----:B-1234-:R-:W-:Y:S05]  /*1ac30*/  CALL.REL.NOINC `($__internal_11_$__cuda_sm70_shflsync_up_p) ;  /* 0x0000061000007944 */ /* 0x01efea0003c00000 */
[----:B------:R-:W-:Y:S05]  /*1ac40*/  BRA `(.L_x_849) ;  /* 0xffffc24000007947 */ /* 0x000fea000383ffff */
.L_x_758:
[----:B------:R-:W-:Y:S02]  /*1ac50*/  MOV R2, 0x2 ;  /* 0x0000000200027802 */ /* 0x000fe40000000f00 */
[----:B------:R-:W-:-:S02]  /*1ac60*/  MOV R3, 0x1ac80 ;  /* 0x0001ac8000037802 */ /* 0x000fc40000000f00 */
[----:B--2-4-:R-:W-:Y:S05]  /*1ac70*/  CALL.REL.NOINC `($__internal_11_$__cuda_sm70_shflsync_up_p) ;  /* 0x000005d000007944 */ /* 0x014fea0003c00000 */
        /* <DEDUP_REMOVED lines=24> */
.L_x_762:
[----:B------:R-:W-:Y:S02]  /*1ae00*/  MOV R2, 0x1 ;  /* 0x0000000100027802 */ /* 0x000fe40000000f00 */
[----:B------:R-:W-:Y:S02]  /*1ae10*/  MOV R3, 0x1ae30 ;  /* 0x0001ae3000037802 */ /* 0x000fe40000000f00 */
[----:B------:R-:W-:Y:S05]  /*1ae20*/  CALL.REL.NOINC `($__internal_11_$__cuda_sm70_shflsync_up_p) ;  /* 0x0000042000007944 */ /* 0x000fea0003c00000 */
[----:B------:R-:W-:Y:S01]  /*1ae30*/  MOV R2, R4 ;  /* 0x0000000400027202 */ /* 0x000fe20000000f00 */
[----:B------:R-:W-:Y:S05]  /*1ae40*/  BRA `(.L_x_851) ;  /* 0xffffc2a000007947 */ /* 0x000fea000383ffff */
.L_x_763:
        /* <DEDUP_REMOVED lines=27> */
.L_x_765:
[----:B------:R-:W-:Y:S02]  /*1b000*/  SEL R0, RZ, 0x1, P0 ;  /* 0x00000001ff007807 */ /* 0x000fe40000000000 */
[----:B------:R-:W-:Y:S02]  /*1b010*/  MOV R2, 0x1b030 ;  /* 0x0001b03000027802 */ /* 0x000fe40000000f00 */
[----:B-1----:R-:W-:Y:S05]  /*1b020*/  CALL.REL.NOINC `($__internal_12_$__cuda_sm70_votesync_ballot) ;  /* 0x0000029000007944 */ /* 0x002fea0003c00000 */
[----:B------:R-:W-:Y:S01]  /*1b030*/  MOV R10, R0 ;  /* 0x00000000000a7202 */ /* 0x000fe20000000f00 */
[----:B------:R-:W-:Y:S05]  /*1b040*/  BRA `(.L_x_853) ;  /* 0xffffc23000007947 */ /* 0x000fea000383ffff */
.L_x_766:
[----:B------:R-:W-:Y:S01]  /*1b050*/  IMAD.MOV.U32 R109, RZ, RZ, R6 ;  /* 0x000000ffff6d7224 */ /* 0x000fe200078e0006 */
[----:B--2---:R-:W-:Y:S01]  /*1b060*/  MOV R2, R0 ;  /* 0x0000000000027202 */ /* 0x004fe20000000f00 */
[----:B------:R-:W-:Y:S01]  /*1b070*/  IMAD.MOV.U32 R204, RZ, RZ, 0x1f ;  /* 0x0000001fffcc7424 */ /* 0x000fe200078e00ff */
[----:B------:R-:W-:Y:S02]  /*1b080*/  MOV R3, 0x1b0a0 ;  /* 0x0001b0a000037802 */ /* 0x000fe40000000f00 */
[----:B-1----:R-:W-:Y:S05]  /*1b090*/  CALL.REL.NOINC `($__internal_10_$__cuda_sm70_shflsync_idx_p) ;  /* 0x0000015000007944 */ /* 0x002fea0003c00000 */
[----:B------:R-:W-:Y:S01]  /*1b0a0*/  IMAD.MOV.U32 R8, RZ, RZ, R204 ;  /* 0x000000ffff087224 */ /* 0x000fe200078e00cc */
[----:B------:R-:W-:Y:S01]  /*1b0b0*/  MOV R2, R0 ;  /* 0x0000000000027202 */ /* 0x000fe20000000f00 */
[----:B------:R-:W-:Y:S01]  /*1b0c0*/  IMAD.MOV.U32 R109, RZ, RZ, R7 ;  /* 0x000000ffff6d7224 */ /* 0x000fe200078e0007 */
[----:B------:R-:W-:-:S02]  /*1b0d0*/  MOV R204, 0x1f ;  /* 0x0000001f00cc7802 */ /* 0x000fc40000000f00 */
[----:B------:R-:W-:Y:S02]  /*1b0e0*/  MOV R3, 0x1b100 ;  /* 0x0001b10000037802 */ /* 0x000fe40000000f00 */
[----:B------:R-:W-:Y:S05]  /*1b0f0*/  CALL.REL.NOINC `($__internal_10_$__cuda_sm70_shflsync_idx_p) ;  /* 0x000000f000007944 */ /* 0x000fea0003c00000 */
[----:B------:R-:W-:Y:S01]  /*1b100*/  MOV R7, R204 ;  /* 0x000000cc00077202 */ /* 0x000fe20000000f00 */
[----:B------:R-:W-:Y:S05]  /*1b110*/  BRA `(.L_x_854) ;  /* 0xffffc1d000007947 */ /* 0x000fea000383ffff */
.L_x_769:
[----:B------:R-:W-:Y:S01]  /*1b120*/  IMAD.MOV.U32 R109, RZ, RZ, R4 ;  /* 0x000000ffff6d7224 */ /* 0x000fe200078e0004 */
[----:B--2---:R-:W-:Y:S01]  /*1b130*/  MOV R2, R0 ;  /* 0x0000000000027202 */ /* 0x004fe20000000f00 */
[----:B------:R-:W-:Y:S01]  /*1b140*/  IMAD.MOV.U32 R204, RZ, RZ, 0x1f ;  /* 0x0000001fffcc7424 */ /* 0x000fe200078e00ff */
[----:B------:R-:W-:Y:S02]  /*1b150*/  MOV R3, 0x1b170 ;  /* 0x0001b17000037802 */ /* 0x000fe40000000f00 */
[----:B-1--4-:R-:W-:Y:S05]  /*1b160*/  CALL.REL.NOINC `($__internal_10_$__cuda_sm70_shflsync_idx_p) ;  /* 0x0000008000007944 */ /* 0x012fea0003c00000 */
[----:B------:R-:W-:Y:S01]  /*1b170*/  MOV R11, R204 ;  /* 0x000000cc000b7202 */ /* 0x000fe20000000f00 */
[----:B------:R-:W-:Y:S05]  /*1b180*/  BRA `(.L_x_768) ;  /* 0xffffc1c000007947 */ /* 0x000fea000383ffff */
        .weak           $__internal_9_$__cuda_sm70_shflsync_bfly_p
        .type           $__internal_9_$__cuda_sm70_shflsync_bfly_p,@function
        .size           $__internal_9_$__cuda_sm70_shflsync_bfly_p,($__internal_10_$__cuda_sm70_shflsync_idx_p - $__internal_9_$__cuda_sm70_shflsync_bfly_p)
$__internal_9_$__cuda_sm70_shflsync_bfly_p:
[----:B------:R-:W-:Y:S02]  /*1b190*/  MOV R110, 0xffffffff ;  /* 0xffffffff006e7802 */ /* 0x000fe40000000f00 */
[----:B------:R-:W-:Y:S02]  /*1b1a0*/  MOV R3, 0x1f ;  /* 0x0000001f00037802 */ /* 0x000fe40000000f00 */
[----:B------:R-:W-:Y:S04]  /*1b1b0*/  WARPSYNC R110 ;  /* 0x0000006e00007348 */ /* 0x000fe80003800000 */
[----:B------:R1:W2:Y:S02]  /*1b1c0*/  SHFL.BFLY PT, R0, R100, R0, R3 ;  /* 0x0c00000064007389 */ /* 0x0002a400000e0003 */
[----:B-1----:R-:W-:-:S04]  /*1b1d0*/  MOV R3, 0x0 ;  /* 0x0000000000037802 */ /* 0x002fc80000000f00 */
[----:B--2---:R-:W-:Y:S05]  /*1b1e0*/  RET.REL.NODEC R2 `(_ZN7cutlass13device_kernelIN5flash19enable_sm80_to_sm89INS1_16FlashAttnFwdSm80INS1_25CollectiveMainloopFwdSm80ILi4ELi1ELb0EN4cute5tupleIJNS5_1CILi128EEENS7_ILi48EEENS7_ILi96EEEEEELi96ENS_10bfloat16_tEfNS_4arch4Sm80ELb0ELb1ELb0ELb1ELb1ELb0ELb1ELb1EEENS1_21CollectiveEpilogueFwdINS6_IJS8_SA_S9_EEENS6_IJNS7_ILi1EEESI_SI_EEESC_SE_Li128ELb1ELb1ELb1ELb0EEENS1_36VarlenDynamicPersistentTileSchedulerILi128ELi48ELi128ELi128ELb1ELb1ELb0ELb1ELb0ELb1EEEEEEEEEvNT_6ParamsE) ;  /* 0xfffe4e1002007950 */ /* 0x004fea0003c3ffff */
        .weak           $__internal_10_$__cuda_sm70_shflsync_idx_p
        .type           $__internal_10_$__cuda_sm70_shflsync_idx_p,@function
        .size           $__internal_10_$__cuda_sm70_shflsync_idx_p,($__internal_11_$__cuda_sm70_shflsync_up_p - $__internal_10_$__cuda_sm70_shflsync_idx_p)
$__internal_10_$__cuda_sm70_shflsync_idx_p:
[----:B------:R-:W-:-:S04]  /*1b1f0*/  MOV R205, 0xffffffff ;  /* 0xffffffff00cd7802 */ /* 0x000fc80000000f00 */
[----:B------:R-:W-:Y:S04]  /*1b200*/  WARPSYNC R205 ;  /* 0x000000cd00007348 */ /* 0x000fe80003800000 */
[----:B------:R1:W2:Y:S02]  /*1b210*/  SHFL.IDX PT, R204, R109, R2, R204 ;  /* 0x000000026dcc7389 */ /* 0x0002a400000e00cc */
[----:B-1----:R-:W-:Y:S02]  /*1b220*/  MOV R2, R3 ;  /* 0x0000000300027202 */ /* 0x002fe40000000f00 */
[----:B------:R-:W-:-:S04]  /*1b230*/  MOV R3, 0x0 ;  /* 0x0000000000037802 */ /* 0x000fc80000000f00 */
[----:B--2---:R-:W-:Y:S05]  /*1b240*/  RET.REL.NODEC R2 `(_ZN7cutlass13device_kernelIN5flash19enable_sm80_to_sm89INS1_16FlashAttnFwdSm80INS1_25CollectiveMainloopFwdSm80ILi4ELi1ELb0EN4cute5tupleIJNS5_1CILi128EEENS7_ILi48EEENS7_ILi96EEEEEELi96ENS_10bfloat16_tEfNS_4arch4Sm80ELb0ELb1ELb0ELb1ELb1ELb0ELb1ELb1EEENS1_21CollectiveEpilogueFwdINS6_IJS8_SA_S9_EEENS6_IJNS7_ILi1EEESI_SI_EEESC_SE_Li128ELb1ELb1ELb1ELb0EEENS1_36VarlenDynamicPersistentTileSchedulerILi128ELi48ELi128ELi128ELb1ELb1ELb0ELb1ELb0ELb1EEEEEEEEEvNT_6ParamsE) ;  /* 0xfffe4db002007950 */ /* 0x004fea0003c3ffff */
        .weak           $__internal_11_$__cuda_sm70_shflsync_up_p
        .type           $__internal_11_$__cuda_sm70_shflsync_up_p,@function
        .size           $__internal_11_$__cuda_sm70_shflsync_up_p,($__internal_12_$__cuda_sm70_votesync_ballot - $__internal_11_$__cuda_sm70_shflsync_up_p)
$__internal_11_$__cuda_sm70_shflsync_up_p:
[----:B------:R-:W-:Y:S02]  /*1b250*/  IMAD.MOV.U32 R4, RZ, RZ, RZ ;  /* 0x000000ffff047224 */ /* 0x000fe400078e00ff */
[----:B------:R-:W-:-:S04]  /*1b260*/  IMAD.MOV.U32 R10, RZ, RZ, -0x1 ;  /* 0xffffffffff0a7424 */ /* 0x000fc800078e00ff */
[----:B------:R-:W-:Y:S04]  /*1b270*/  WARPSYNC R10 ;  /* 0x0000000a00007348 */ /* 0x000fe80003800000 */
[----:B------:R1:W2:Y:S02]  /*1b280*/  SHFL.UP PT, R4, R0, R2, R4 ;  /* 0x0400000200047389 */ /* 0x0002a400000e0004 */
[----:B-1----:R-:W-:Y:S02]  /*1b290*/  MOV R2, R3 ;  /* 0x0000000300027202 */ /* 0x002fe40000000f00 */
[----:B------:R-:W-:-:S04]  /*1b2a0*/  MOV R3, 0x0 ;  /* 0x0000000000037802 */ /* 0x000fc80000000f00 */
[----:B--2---:R-:W-:Y:S05]  /*1b2b0*/  RET.REL.NODEC R2 `(_ZN7cutlass13device_kernelIN5flash19enable_sm80_to_sm89INS1_16FlashAttnFwdSm80INS1_25CollectiveMainloopFwdSm80ILi4ELi1ELb0EN4cute5tupleIJNS5_1CILi128EEENS7_ILi48EEENS7_ILi96EEEEEELi96ENS_10bfloat16_tEfNS_4arch4Sm80ELb0ELb1ELb0ELb1ELb1ELb0ELb1ELb1EEENS1_21CollectiveEpilogueFwdINS6_IJS8_SA_S9_EEENS6_IJNS7_ILi1EEESI_SI_EEESC_SE_Li128ELb1ELb1ELb1ELb0EEENS1_36VarlenDynamicPersistentTileSchedulerILi128ELi48ELi128ELi128ELb1ELb1ELb0ELb1ELb0ELb1EEEEEEEEEvNT_6ParamsE) ;  /* 0xfffe4d4002007950 */ /* 0x004fea0003c3ffff */
        .weak           $__internal_12_$__cuda_sm70_votesync_ballot
        .type           $__internal_12_$__cuda_sm70_votesync_ballot,@function
        .size           $__internal_12_$__cuda_sm70_votesync_ballot,(.L_x_1827 - $__internal_12_$__cuda_sm70_votesync_ballot)
$__internal_12_$__cuda_sm70_votesync_ballot:
[----:B------:R-:W-:Y:S01]  /*1b2c0*/  ISETP.NE.U32.AND P0, PT, R0, 0x1, PT ;  /* 0x000000010000780c */ /* 0x000fe20003f05070 */
[----:B------:R-:W-:-:S04]  /*1b2d0*/  IMAD.MOV.U32 R3, RZ, RZ, -0x1 ;  /* 0xffffffffff037424 */ /* 0x000fc800078e00ff */
[----:B------:R-:W-:Y:S08]  /*1b2e0*/  WARPSYNC R3 ;  /* 0x0000000300007348 */ /* 0x000ff00003800000 */
[----:B------:R-:W-:-:S04]  /*1b2f0*/  VOTE.ANY R0, PT, !P0 ;  /* 0x0000000000007806 */ /* 0x000fc800040e0100 */
[----:B------:R-:W-:Y:S01]  /*1b300*/  LOP3.LUT R0, R0, R3, RZ, 0xc0, !PT ;  /* 0x0000000300007212 */ /* 0x000fe200078ec0ff */
[----:B------:R-:W-:-:S04]  /*1b310*/  IMAD.MOV.U32 R3, RZ, RZ, 0x0 ;  /* 0x00000000ff037424 */ /* 0x000fc800078e00ff */
[----:B------:R-:W-:Y:S05]  /*1b320*/  RET.REL.NODEC R2 `(_ZN7cutlass13device_kernelIN5flash19enable_sm80_to_sm89INS1_16FlashAttnFwdSm80INS1_25CollectiveMainloopFwdSm80ILi4ELi1ELb0EN4cute5tupleIJNS5_1CILi128EEENS7_ILi48EEENS7_ILi96EEEEEELi96ENS_10bfloat16_tEfNS_4arch4Sm80ELb0ELb1ELb0ELb1ELb1ELb0ELb1ELb1EEENS1_21CollectiveEpilogueFwdINS6_IJS8_SA_S9_EEENS6_IJNS7_ILi1EEESI_SI_EEESC_SE_Li128ELb1ELb1ELb1ELb0EEENS1_36VarlenDynamicPersistentTileSchedulerILi128ELi48ELi128ELi128ELb1ELb1ELb0ELb1ELb0ELb1EEEEEEEEEvNT_6ParamsE) ;  /* 0xfffe4cd002007950 */ /* 0x000fea0003c3ffff */
.L_x_855:
        /* <DEDUP_REMOVED lines=13> */
.L_x_1827:


//--------------------- .text._ZN7cutlass13device_kernelIN5flash19enable_sm80_to_sm89INS1_16FlashAttnFwdSm80INS1_25CollectiveMainloopFwdSm80ILi4ELi1ELb0EN4cute5tupleIJNS5_1CILi128EEENS7_ILi48EEENS7_ILi96EEEEEELi96ENS_10bfloat16_tEfNS_4arch4Sm80ELb0ELb1ELb0ELb1ELb1ELb1ELb1ELb1EEENS1_21CollectiveEpilogueFwdINS6_IJS8_SA_S9_EEENS6_IJNS7_ILi1EEESI_SI_EEESC_SE_Li128ELb1ELb1ELb1ELb0EEENS1_36VarlenDynamicPersistentTileSchedulerILi128ELi48ELi128ELi128ELb1ELb1ELb0ELb1ELb0ELb1EEEEEEEEEvNT_6ParamsE --------------------------
	.section	.text._ZN7cutlass13device_kernelIN5flash19enable_sm80_to_sm89INS1_16FlashAttnFwdSm80INS1_25CollectiveMainloopFwdSm80ILi4ELi1ELb0EN4cute5tupleIJNS5_1CILi128EEENS7_ILi48EEENS7_ILi96EEEEEELi96ENS_10bfloat16_tEfNS_4arch4Sm80ELb0ELb1ELb0ELb1ELb1ELb1ELb1ELb1EEENS1_21CollectiveEpilogueFwdINS6_IJS8_SA_S9_EEENS6_IJNS7_ILi1EEESI_SI_EEESC_SE_Li128ELb1ELb1ELb1ELb0EEENS1_36VarlenDynamicPersistentTileSchedulerILi128ELi48ELi128ELi128ELb1ELb1ELb0ELb1ELb0ELb1EEEEEEEEEvNT_6ParamsE,"ax",@progbits
	.sectioninfo	@"SHI_REGISTERS=255"
	.align	128
.text._ZN7cutlass13device_kernelIN5flash19enable_sm80_to_sm89INS1_16FlashAttnFwdSm80INS1_25CollectiveMainloopFwdSm80ILi4ELi1ELb0EN4cute5tupleIJNS5_1CILi128EEENS7_ILi48EEENS7_ILi96EEEEEELi96ENS_10bfloat16_tEfNS_4arch4Sm80ELb0ELb1ELb0ELb1ELb1ELb1ELb1ELb1EEENS1_21CollectiveEpilogueFwdINS6_IJS8_SA_S9_EEENS6_IJNS7_ILi1EEESI_SI_EEESC_SE_Li128ELb1ELb1ELb1ELb0EEENS1_36VarlenDynamicPersistentTileSchedulerILi128ELi48ELi128ELi128ELb1ELb1ELb0ELb1ELb0ELb1EEEEEEEEEvNT_6ParamsE:
        .type           _ZN7cutlass13device_kernelIN5flash19enable_sm80_to_sm89INS1_16FlashAttnFwdSm80INS1_25CollectiveMainloopFwdSm80ILi4ELi1ELb0EN4cute5tupleIJNS5_1CILi128EEENS7_ILi48EEENS7_ILi96EEEEEELi96ENS_10bfloat16_tEfNS_4arch4Sm80ELb0ELb1ELb0ELb1ELb1ELb1ELb1ELb1EEENS1_21CollectiveEpilogueFwdINS6_IJS8_SA_S9_EEENS6_IJNS7_ILi1EEESI_SI_EEESC_SE_Li128ELb1ELb1ELb1ELb0EEENS1_36VarlenDynamicPersistentTileSchedulerILi128ELi48ELi128ELi128ELb1ELb1ELb0ELb1ELb0ELb1EEEEEEEEEvNT_6ParamsE,@function
        .size           _ZN7cutlass13device_kernelIN5flash19enable_sm80_to_sm89INS1_16FlashAttnFwdSm80INS1_25CollectiveMainloopFwdSm80ILi4ELi1ELb0EN4cute5tupleIJNS5_1CILi128EEENS7_ILi48EEENS7_ILi96EEEEEELi96ENS_10bfloat16_tEfNS_4arch4Sm80ELb0ELb1ELb0ELb1ELb1ELb1ELb1ELb1EEENS1_21CollectiveEpilogueFwdINS6_IJS8_SA_S9_EEENS6_IJNS7_ILi1EEESI_SI_EEESC_SE_Li128ELb1ELb1ELb1ELb0EEENS1_36VarlenDynamicPersistentTileSchedulerILi128ELi48ELi128ELi128ELb1ELb1ELb0ELb1ELb0ELb1EEEEEEEEEvNT_6ParamsE,(.L_x_1832 - _ZN7cutlass13device_kernelIN5flash19enable_sm80_to_sm89INS1_16FlashAttnFwdSm80INS1_25CollectiveMainloopFwdSm80ILi4ELi1ELb0EN4cute5tupleIJNS5_1CILi128EEENS7_ILi48EEENS7_ILi96EEEEEELi96ENS_10bfloat16_tEfNS_4arch4Sm80ELb0ELb1ELb0ELb1ELb1ELb1ELb1ELb1EEENS1_21CollectiveEpilogueFwdINS6_IJS8_SA_S9_EEENS6_IJNS7_ILi1EEESI_SI_EEESC_SE_Li128ELb1ELb1ELb1ELb0EEENS1_36VarlenDynamicPersistentTileSchedulerILi128ELi48ELi128ELi128ELb1ELb1ELb0ELb1ELb0ELb1EEEEEEEEEvNT_6ParamsE)
        .other          _ZN7cutlass13device_kernelIN5flash19enable_sm80_to_sm89INS1_16FlashAttnFwdSm80INS1_25CollectiveMainloopFwdSm80ILi4ELi1ELb0EN4cute5tupleIJNS5_1CILi128EEENS7_ILi48EEENS7_ILi96EEEEEELi96ENS_10bfloat16_tEfNS_4arch4Sm80ELb0ELb1ELb0ELb1ELb1ELb1ELb1ELb1EEENS1_21CollectiveEpilogueFwdINS6_IJS8_SA_S9_EEENS6_IJNS7_ILi1EEESI_SI_EEESC_SE_Li128ELb1ELb1ELb1ELb0EEENS1_36VarlenDynamicPersistentTileSchedulerILi128ELi48ELi128ELi128ELb1ELb1ELb0ELb1ELb0ELb1EEEEEEEEEvNT_6ParamsE,@"STO_CUDA_ENTRY STV_DEFAULT"
_ZN7cutlass13device_kernelIN5flash19enable_sm80_to_sm89INS1_16FlashAttnFwdSm80INS1_25CollectiveMainloopFwdSm80ILi4ELi1ELb0EN4cute5tupleIJNS5_1CILi128EEENS7_ILi48EEENS7_ILi96EEEEEELi96ENS_10bfloat16_tEfNS_4arch4Sm80ELb0ELb1ELb0ELb1ELb1ELb1ELb1ELb1EEENS1_21CollectiveEpilogueFwdINS6_IJS8_SA_S9_EEENS6_IJNS7_ILi1EEESI_SI_EEESC_SE_Li128ELb1ELb1ELb1ELb0EEENS1_36VarlenDynamicPersistentTileSchedulerILi128ELi48ELi128ELi128ELb1ELb1ELb0ELb1ELb0ELb1EEEEEEEEEvNT_6ParamsE:
        /* <DEDUP_REMOVED lines=54> */
.L_x_861:
        /* <DEDUP_REMOVED lines=16> */
.L_x_1170:
        /* <DEDUP_REMOVED lines=16> */
.L_x_1171:
[----:B--2---:R-:W-:-:S05]  /*0560*/  IMAD R0, R0, c[0x0][0x538], RZ ;  /* 0x00014e0000007a24 */ /* 0x004fca00078e02ff */
[----:B------:R-:W-:-:S04]  /*0570*/  IADD3 R7, R0, R7, RZ ;  /* 0x0000000700077210 */ /* 0x000fc80007ffe0ff */
[----:B------:R-:W-:-:S13]  /*0580*/  ISETP.GT.AND P0, PT, R7, UR4, PT ;  /* 0x0000000407007c0c */ /* 0x000fda000bf04270 */
[----:B-1----:R-:W-:Y:S05]  /*0590*/  @!P0 BRA `(.L_x_861) ;  /* 0xfffffdc000008947 */ /* 0x002fea000383ffff */
.L_x_857:
[----:B------:R-:W-:-:S05]  /*05a0*/  IADD3 R10, -R0, R7, RZ ;  /* 0x00000007000a7210 */ /* 0x000fca0007ffe1ff */
[----:B------:R-:W-:-:S05]  /*05b0*/  IMAD R0, R4, c[0x0][0x538], R10 ;  /* 0x00014e0004007a24 */ /* 0x000fca00078e020a */
[----:B------:R-:W-:Y:S01]  /*05c0*/  ISETP.GT.AND P0, PT, R0, UR4, PT ;  /* 0x0000000400007c0c */ /* 0x000fe2000bf04270 */
[----:B------:R-:W-:-:S12]  /*05d0*/  BRA.DIV ~URZ, `(.L_x_862) ;  /* 0x000253a27f007947 */ /* 0x000fd8000b800000 */
[----:B------:R-:W-:-:S04]  /*05e0*/  VOTE.ANY R7, PT, !P0 ;  /* 0x0000000000077806 */ /* 0x000fc800040e0100 */
.L_x_1172:
[----:B------:R-:W1:Y:S02]  /*05f0*/  POPC R0, R7 ;  /* 0x0000000700007309 */ /* 0x000e640000000000 */
[----:B-1----:R-:W-:-:S05]  /*0600*/  IADD3 R2, R0, R6, RZ ;  /* 0x0000000600027210 */ /* 0x002fca0007ffe0ff */
[----:B------:R1:W-:Y:S01]  /*0610*/  STL [R1+0x8c], R2 ;  /* 0x00008c0201007387 */ /* 0x0003e20000100800 */
[----:B------:R-:W-:Y:S05]  /*0620*/  BRA.DIV ~URZ, `(.L_x_863) ;  /* 0x000253a27f007947 */ /* 0x000fea000b800000 */
[----:B------:R2:W3:Y:S01]  /*0630*/  SHFL.IDX PT, R12, R9, R0, 0x1f ;  /* 0x00001f00090c7589 */ /* 0x0004e200000e0000 */
[----:B------:R-:W-:-:S03]  /*0640*/  MOV R5, RZ ;  /* 0x000000ff00057202 */ /* 0x000fc60000000f00 */
[----:B------:R2:W4:Y:S04]  /*0650*/  SHFL.IDX PT, R9, R8, R0, 0x1f ;  /* 0x00001f0008097589 */ /* 0x00052800000e0000 */
.L_x_1173:
[----:B------:R-:W-:Y:S01]  /*0660*/  ISETP.NE.AND P0, PT, R7, RZ, PT ;  /* 0x000000ff0700720c */ /* 0x000fe20003f05270 */
[----:B------:R-:W-:-:S12]  /*0670*/  BSSY B0, `(.L_x_864) ;  /* 0x0000005000007945 */ /* 0x000fd80003800000 */
[----:B------:R-:W-:Y:S05]  /*0680*/  @!P0 BRA `(.L_x_865) ;  /* 0x0000003000008947 */ /* 0x000fea0003800000 */
[----:B--2---:R-:W-:Y:S01]  /*0690*/  IADD3 R0, R0, -0x1, RZ ;  /* 0xffffffff00007810 */ /* 0x004fe20007ffe0ff */
[----:B------:R-:W-:Y:S05]  /*06a0*/  BRA.DIV ~URZ, `(.L_x_866) ;  /* 0x000254027f007947 */ /* 0x000fea000b800000 */
[----:B------:R2:W1:Y:S02]  /*06b0*/  SHFL.IDX PT, R5, R4, R0, 0x1f ;  /* 0x00001f0004057589 */ /* 0x00046400000e0000 */
.L_x_865:
[----:B------:R-:W-:Y:S05]  /*06c0*/  BSYNC B0 ;  /* 0x0000000000007941 */ /* 0x000fea0003800000 */
.L_x_864:
[----:B-12---:R-:W-:Y:S01]  /*06d0*/  IMAD R0, R5, c[0x0][0x538], R10 ;  /* 0x00014e0005007a24 */ /* 0x006fe200078e020a */
[----:B----4-:R-:W-:Y:S01]  /*06e0*/  ISETP.NE.AND P0, PT, R9, 0x1, PT ;  /* 0x000000010900780c */ /* 0x010fe20003f05270 */
[----:B------:R-:W-:Y:S03]  /*06f0*/  BSSY B0, `(.L_x_867) ;  /* 0x0000089000007945 */ /* 0x000fe60003800000 */
[----:B------:R1:W-:Y:S01]  /*0700*/  STL [R1+0x80], R0 ;  /* 0x0000800001007387 */ /* 0x0003e20000100800 */
        /* <DEDUP_REMOVED lines=65> */
.L_x_868:
        /* <DEDUP_REMOVED lines=70> */
.L_x_869:
[----:B------:R-:W-:Y:S05]  /*0f80*/  BSYNC B0 ;  /* 0x0000000000007941 */ /* 0x000fea0003800000 */
.L_x_867:
[----:B------:R-:W-:-:S04]  /*0f90*/  LOP3.LUT R0, RZ, R0, RZ, 0x33, !PT ;  /* 0x00000000ff007212 */ /* 0x000fc800078e33ff */
[----:B------:R-:W-:-:S05]  /*0fa0*/  IADD3 R0, R0, R12, RZ ;  /* 0x0000000c00007210 */ /* 0x000fca0007ffe0ff */
[----:B------:R2:W-:Y:S01]  /*0fb0*/  STL [R1+0x84], R0 ;  /* 0x0000840001007387 */ /* 0x0005e20000100800 */
[----:B------:R-:W-:Y:S05]  /*0fc0*/  BRA `(.L_x_870) ;  /* 0x0000006000007947 */ /* 0x000fea0003800000 */
.L_x_858:
[----:B------:R-:W-:Y:S01]  /*0fd0*/  MOV R0, UR4 ;  /* 0x0000000400007c02 */ /* 0x000fe20008000f00 */
[----:B------:R-:W-:Y:S04]  /*0fe0*/  STL [R1+0x84], RZ ;  /* 0x000084ff01007387 */ /* 0x000fe80000100800 */
[----:B------:R-:W-:Y:S04]  /*0ff0*/  STL [R1+0x88], RZ ;  /* 0x000088ff01007387 */ /* 0x000fe80000100800 */
[----:B------:R1:W-:Y:S02]  /*1000*/  STL [R1+0x80], R0 ;  /* 0x0000800001007387 */ /* 0x0003e40000100800 */
[----:B-1----:R-:W-:-:S05]  /*1010*/  MOV R0, c[0x0][0x53c] ;  /* 0x00014f0000007a02 */ /* 0x002fca0000000f00 */
[----:B------:R1:W-:Y:S02]  /*1020*/  STL [R1+0x8c], R0 ;  /* 0x00008c0001007387 */ /* 0x0003e40000100800 */
.L_x_870:
[----:B------:R-:W3:Y:S04]  /*1030*/  LDL R4, [R1+0x80] ;  /* 0x0000800001047983 */ /* 0x000ee80000100800 */
[----:B------:R-:W3:Y:S04]  /*1040*/  LDL R5, [R1+0x84] ;  /* 0x0000840001057983 */ /* 0x000ee80000100800 */
[----:B------:R-:W3:Y:S04]  /*1050*/  LDL R6, [R1+0x88] ;  /* 0x0000880001067983 */ /* 0x000ee80000100800 */
[----:B------:R-:W3:Y:S01]  /*1060*/  LDL R7, [R1+0x8c] ;  /* 0x00008c0001077983 */ /* 0x000ee20000100800 */
[----:B------:R-:W-:Y:S01]  /*1070*/  ISETP.NE.AND P0, PT, R13, RZ, PT ;  /* 0x000000ff0d00720c */ /* 0x000fe20003f05270 */
[----:B------:R-:W-:-:S12]  /*1080*/  WARPSYNC 0xffffffff ;  /* 0xffffffff00007948 */ /* 0x000fd80003800000 */
[----:B---3--:R3:W-:Y:S04]  /*1090*/  @!P0 STS.128 [0xc080], R4 ;  /* 0x00c08004ff008388 */ /* 0x0087e80000000c00 */
[----:B------:R-:W-:Y:S06]  /*10a0*/  BAR.ARV 0x5, 0x80 ;  /* 0x0142000000007b1d */ /* 0x000fec0000002000 */
.L_x_856:
[----:B-12---:R-:W2:Y:S02]  /*10b0*/  LDL R0, [R1+0x8c] ;  /* 0x00008c0001007983 */ /* 0x006ea40000100800 */
[----:B--2---:R-:W-:-:S13]  /*10c0*/  ISETP.GE.AND P0, PT, R0, c[0x0][0x53c], PT ;  /* 0x00014f0000007a0c */ /* 0x004fda0003f06270 */
[----:B------:R-:W-:Y:S05]  /*10d0*/  @P0 EXIT ;  /* 0x000000000000094d */ /* 0x000fea0003800000 */
[----:B------:R-:W1:Y:S01]  /*10e0*/  S2R R24, SR_TID.X ;  /* 0x0000000000187919 */ /* 0x000e620000002100 */
[----:B------:R-:W-:Y:S02]  /*10f0*/  ULDC UR4, c[0x0][0x2ac] ;  /* 0x0000ab0000047ab9 */ /* 0x000fe40000000800 */
[----:B------:R-:W-:Y:S02]  /*1100*/  ULDC UR6, c[0x0][0x1d0] ;  /* 0x0000740000067ab9 */ /* 0x000fe40000000800 */
[----:B------:R-:W-:Y:S01]  /*1110*/  UIMAD UR6, UR4, UR6, URZ ;  /* 0x00000006040672a4 */ /* 0x000fe2000f8e023f */
[----:B-1----:R-:W-:Y:S02]  /*1120*/  SHF.R.S32.HI R11, RZ, 0x1f, R24 ;  /* 0x0000001fff0b7819 */ /* 0x002fe40000011418 */
[-C--:B------:R-:W-:Y:S02]  /*1130*/  LEA.HI R20, R24, R24.reuse, RZ, 0x1 ;  /* 0x0000001818147211 */ /* 0x080fe400078f08ff */
[----:B---3--:R-:W-:-:S02]  /*1140*/  LEA.HI R4, R11, R24, RZ, 0x4 ;  /* 0x000000180b047211 */ /* 0x008fc400078f20ff */
[----:B------:R-:W-:Y:S02]  /*1150*/  SHF.R.S32.HI R138, RZ, 0x1, R20 ;  /* 0x00000001ff8a7819 */ /* 0x000fe40000011414 */
[----:B------:R-:W-:Y:S02]  /*1160*/  SHF.R.S32.HI R0, RZ, 0x4, R4 ;  /* 0x00000004ff007819 */ /* 0x000fe40000011404 */
[----:B------:R-:W-:Y:S02]  /*1170*/  LEA.HI R2, R20, R138, RZ, 0x1 ;  /* 0x0000008a14027211 */ /* 0x000fe400078f08ff */
[----:B------:R-:W-:Y:S02]  /*1180*/  LEA.HI R3, R4, R0, RZ, 0x1 ;  /* 0x0000000004037211 */ /* 0x000fe400078f08ff */
[----:B------:R-:W-:Y:S02]  /*1190*/  LOP3.LUT R2, R2, 0x7fffffe, RZ, 0xc0, !PT ;  /* 0x07fffffe02027812 */ /* 0x000fe400078ec0ff */
[----:B------:R-:W-:-:S02]  /*11a0*/  LOP3.LUT R3, R3, 0xfffffffe, RZ, 0xc0, !PT ;  /* 0xfffffffe03037812 */ /* 0x000fc400078ec0ff */
[----:B------:R-:W-:Y:S01]  /*11b0*/  LOP3.LUT R4, R4, 0xfffffff0, RZ, 0xc0, !PT ;  /* 0xfffffff004047812 */ /* 0x000fe200078ec0ff */
[----:B------:R-:W-:Y:S01]  /*11c0*/  IMAD.IADD R2, R138, 0x1, -R2 ;  /* 0x000000018a027824 */ /* 0x000fe200078e0a02 */
[CC--:B------:R-:W-:Y:S01]  /*11d0*/  LEA.HI R21, R11.reuse, R24.reuse, RZ, 0x3 ;  /* 0x000000180b157211 */ /* 0x0c0fe200078f18ff */
[C---:B------:R-:W-:Y:S01]  /*11e0*/  IMAD.IADD R19, R0.reuse, 0x1, -R3 ;  /* 0x0000000100137824 */ /* 0x040fe200078e0a03 */
[----:B------:R-:W-:Y:S01]  /*11f0*/  LEA.HI R12, R11, R24, RZ, 0x2 ;  /* 0x000000180b0c7211 */ /* 0x000fe200078f10ff */
[----:B------:R-:W-:Y:S01]  /*1200*/  IMAD R0, R0, 0x8, R2 ;  /* 0x0000000800007824 */ /* 0x000fe200078e0202 */
[----:B------:R-:W-:Y:S01]  /*1210*/  LOP3.LUT R3, R21, 0xfffffff8, RZ, 0xc0, !PT ;  /* 0xfffffff815037812 */ /* 0x000fe200078ec0ff */
[----:B------:R-:W-:Y:S01]  /*1220*/  IMAD.IADD R2, R24, 0x1, -R4 ;  /* 0x0000000118027824 */ /* 0x000fe200078e0a04 */
[----:B------:R-:W-:Y:S02]  /*1230*/  SHF.R.S32.HI R6, RZ, 0x3, R21 ;  /* 0x00000003ff067819 */ /* 0x000fe40000011415 */
[----:B------:R-:W-:Y:S01]  /*1240*/  LOP3.LUT R9, R12, 0xfffffffc, RZ, 0xc0, !PT ;  /* 0xfffffffc0c097812 */ /* 0x000fe200078ec0ff */
[----:B------:R-:W-:Y:S01]  /*1250*/  IMAD.IADD R5, R24, 0x1, -R3 ;  /* 0x0000000118057824 */ /* 0x000fe200078e0a03 */
[----:B------:R-:W-:Y:S01]  /*1260*/  LEA.HI R8, R2, R2, RZ, 0x1 ;  /* 0x0000000202087211 */ /* 0x000fe200078f08ff */
[----:B------:R-:W-:Y:S01]  /*1270*/  IMAD.SHL.U32 R3, R6, 0x40, RZ ;  /* 0x0000004006037824 */ /* 0x000fe200078e00ff */
[----:B------:R-:W-:Y:S01]  /*1280*/  SHF.R.S32.HI R7, RZ, 0x1f, R2 ;  /* 0x0000001fff077819 */ /* 0x000fe20000011402 */
[----:B------:R-:W-:Y:S01]  /*1290*/  IMAD.IADD R13, R24, 0x1, -R9 ;  /* 0x00000001180d7824 */ /* 0x000fe200078e0a09 */
[----:B------:R-:W-:-:S02]  /*12a0*/  LOP3.LUT R4, R8, 0x7fffffe, RZ, 0xc0, !PT ;  /* 0x07fffffe08047812 */ /* 0x000fc400078ec0ff */
[----:B------:R-:W-:Y:S01]  /*12b0*/  LEA.HI R16, R7, R2, RZ, 0x3 ;  /* 0x0000000207107211 */ /* 0x000fe200078f18ff */
[----:B------:R-:W-:Y:S01]  /*12c0*/  IMAD.SHL.U32 R250, R13, 0x8, RZ ;  /* 0x000000080dfa7824 */ /* 0x000fe200078e00ff */
[----:B------:R-:W-:Y:S01]  /*12d0*/  SHF.R.S32.HI R30, RZ, 0x2, R12 ;  /* 0x00000002ff1e7819 */ /* 0x000fe2000001140c */
[----:B------:R-:W-:Y:S01]  /*12e0*/  IMAD.IADD R15, R2, 0x1, -R4 ;  /* 0x00000001020f7824 */ /* 0x000fe200078e0a04 */
[----:B------:R-:W-:Y:S02]  /*12f0*/  LOP3.LUT R2, R3, 0xc0, RZ, 0xc0, !PT ;  /* 0x000000c003027812 */ /* 0x000fe400078ec0ff */
[----:B------:R-:W-:Y:S02]  /*1300*/  LEA.HI R10, R5, R5, RZ, 0x1 ;  /* 0x00000005050a7211 */ /* 0x000fe400078f08ff */
[----:B------:R-:W-:Y:S02]  /*1310*/  SHF.R.U32.HI R3, RZ, 0x3, R2 ;  /* 0x00000003ff037819 */ /* 0x000fe40000011602 */
[----:B------:R-:W-:-:S02]  /*1320*/  LOP3.LUT R2, R2, 0x18, R250, 0xf8, !PT ;  /* 0x0000001802027812 */ /* 0x000fc400078ef8fa */
[----:B------:R-:W-:Y:S02]  /*1330*/  LEA.HI R6, R12, R30, RZ, 0x1 ;  /* 0x0000001e0c067211 */ /* 0x000fe400078f08ff */
[----:B------:R-:W-:Y:S02]  /*1340*/  LOP3.LUT R4, R10, 0x3fffffe, RZ, 0xc0, !PT ;  /* 0x03fffffe0a047812 */ /* 0x000fe400078ec0ff */
[----:B------:R-:W-:Y:S02]  /*1350*/  LOP3.LUT R9, R2, R3, RZ, 0x3c, !PT ;  /* 0x0000000302097212 */ /* 0x000fe400078e3cff */
[----:B------:R-:W-:Y:S01]  /*1360*/  LOP3.LUT R3, R6, 0x7fffffe, RZ, 0xc0, !PT ;  /* 0x07fffffe06037812 */ /* 0x000fe200078ec0ff */
[----:B------:R-:W-:Y:S01]  /*1370*/  IMAD.IADD R17, R5, 0x1, -R4 ;  /* 0x0000000105117824 */ /* 0x000fe200078e0a04 */
[----:B------:R-:W-:Y:S02]  /*1380*/  LEA.HI R11, R11, R24, RZ, 0x5 ;  /* 0x000000180b0b7211 */ /* 0x000fe400078f28ff */
[----:B------:R-:W-:Y:S01]  /*1390*/  LEA.HI R2, R13, R13, RZ, 0x1 ;  /* 0x0000000d0d027211 */ /* 0x000fe200078f08ff */
[----:B------:R-:W-:Y:S01]  /*13a0*/  IMAD.IADD R4, R30, 0x1, -R3 ;  /* 0x000000011e047824 */ /* 0x000fe200078e0a03 */
[----:B------:R-:W-:-:S02]  /*13b0*/  LOP3.LUT R5, R11, 0xffffffe0, RZ, 0xc0, !PT ;  /* 0xffffffe00b057812 */ /* 0x000fc400078ec0ff */
[C---:B------:R-:W-:Y:S01]  /*13c0*/  LOP3.LUT R3, R2.reuse, 0x1ffffffe, RZ, 0xc0, !PT ;  /* 0x1ffffffe02037812 */ /* 0x040fe200078ec0ff */
[----:B------:R-:W-:Y:S01]  /*13d0*/  IMAD.SHL.U32 R2, R2, 0x20, RZ ;  /* 0x0000002002027824 */ /* 0x000fe200078e00ff */
[----:B------:R-:W-:Y:S01]  /*13e0*/  SHF.R.S32.HI R7, RZ, 0x5, R11 ;  /* 0x00000005ff077819 */ /* 0x000fe2000001140b */
[----:B------:R-:W-:Y:S01]  /*13f0*/  IMAD.IADD R29, R24, 0x1, -R5 ;  /* 0x00000001181d7824 */ /* 0x000fe200078e0a05 */
[----:B------:R-:W-:Y:S02]  /*1400*/  SHF.R.S32.HI R6, RZ, 0x1f, R11 ;  /* 0x0000001fff067819 */ /* 0x000fe4000001140b */
[----:B------:R-:W-:Y:S01]  /*1410*/  LOP3.LUT R2, R2, 0xffffffc0, RZ, 0xc0, !PT ;  /* 0xffffffc002027812 */ /* 0x000fe200078ec0ff */
[----:B------:R-:W-:Y:S01]  /*1420*/  IMAD R5, R7, 0x8, R4 ;  /* 0x0000000807057824 */ /* 0x000fe200078e0204 */
[----:B------:R-:W-:Y:S01]  /*1430*/  IADD3 R23, R138, 0x40, RZ ;  /* 0x000000408a177810 */ /* 0x000fe20007ffe0ff */
[----:B------:R-:W-:Y:S01]  /*1440*/  IMAD.IADD R4, R13, 0x1, -R3 ;  /* 0x000000010d047824 */ /* 0x000fe200078e0a03 */
[----:B------:R-:W-:Y:S01]  /*1450*/  LEA.HI R3, R6, R7, RZ, 0x2 ;  /* 0x0000000706037211 */ /* 0x000fe200078f10ff */
[----:B------:R-:W-:Y:S01]  /*1460*/  IMAD.U32 R5, R5, 0x20, R9 ;  /* 0x0000002005057824 */ /* 0x000fe200078e0009 */
[----:B------:R-:W-:Y:S01]  /*1470*/  SHF.R.S32.HI R6, RZ, 0x1f, R29 ;  /* 0x0000001fff067819 */ /* 0x000fe2000001141d */
[----:B------:R-:W-:Y:S01]  /*1480*/  IMAD R22, R4, 0x8, R2 ;  /* 0x0000000804167824 */ /* 0x000fe200078e0202 */
[----:B------:R-:W-:-:S02]  /*1490*/  LOP3.LUT R2, R3, 0xffffffc, RZ, 0xc0, !PT ;  /* 0x0ffffffc03027812 */ /* 0x000fc400078ec0ff */
[----:B------:R-:W-:Y:S01]  /*14a0*/  LEA.HI R18, R6, R29, RZ, 0x2 ;  /* 0x0000001d06127211 */ /* 0x000fe200078f10ff */
[----:B------:R1:W-:Y:S01]  /*14b0*/  STL [R1+0x38], R5 ;  /* 0x0000380501007387 */ /* 0x0003e20000100800 */
[----:B------:R-:W-:Y:S01]  /*14c0*/  SHF.R.S32.HI R11, RZ, 0x1f, R12 ;  /* 0x0000001fff0b7819 */ /* 0x000fe2000001140c */
[----:B------:R-:W-:Y:S01]  /*14d0*/  IMAD.IADD R3, R7, 0x1, -R2 ;  /* 0x0000000107037824 */ /* 0x000fe200078e0a02 */
[----:B------:R-:W-:Y:S02]  /*14e0*/  SHF.R.S32.HI R2, RZ, 0x2, R18 ;  /* 0x00000002ff027819 */ /* 0x000fe40000011412 */
[----:B------:R-:W-:Y:S02]  /*14f0*/  LEA.HI R4, R11, R30, RZ, 0x3 ;  /* 0x0000001e0b047211 */ /* 0x000fe400078f18ff */
[----:B------:R-:W-:Y:S01]  /*1500*/  LEA.HI R14, R23, R23, RZ, 0x1 ;  /* 0x00000017170e7211 */ /* 0x000fe200078f08ff */
[----:B------:R-:W-:Y:S01]  /*1510*/  IMAD R27, R3, 0x10, R2 ;  /* 0x00000010031b7824 */ /* 0x000fe200078e0202 */
[----:B------:R-:W-:-:S02]  /*1520*/  LOP3.LUT R4, R4, 0xfffffff8, RZ, 0xc0, !PT ;  /* 0xfffffff804047812 */ /* 0x000fc400078ec0ff */
[----:B------:R-:W-:Y:S02]  /*1530*/  LOP3.LUT R9, R14, 0x7fffffe, RZ, 0xc0, !PT ;  /* 0x07fffffe0e097812 */ /* 0x000fe400078ec0ff */
[----:B------:R-:W-:Y:S01]  /*1540*/  SHF.R.S32.HI R6, RZ, 0x1, R8 ;  /* 0x00000001ff067819 */ /* 0x000fe20000011408 */
[----:B------:R-:W-:Y:S01]  /*1550*/  STL [R1+0xe4], R27 ;  /* 0x0000e41b01007387 */ /* 0x000fe20000100800 */
[----:B------:R-:W-:Y:S02]  /*1560*/  SHF.R.S32.HI R2, RZ, 0x1, R10 ;  /* 0x00000001ff027819 */ /* 0x000fe4000001140a */
[----:B------:R-:W-:Y:S02]  /*1570*/  SHF.R.S32.HI R251, RZ, 0x1f, R250 ;  /* 0x0000001ffffb7819 */ /* 0x000fe400000114fa */
[C---:B------:R-:W-:Y:S01]  /*1580*/  LOP3.LUT P3, RZ, R2.reuse, 0x2, RZ, 0xc0, !PT ;  /* 0x0000000202ff7812 */ /* 0x040fe2000786c0ff */
[----:B------:R-:W-:Y:S01]  /*1590*/  IMAD.SHL.U32 R2, R2, 0x40, RZ ;  /* 0x0000004002027824 */ /* 0x000fe200078e00ff */
[----:B-1----:R-:W-:-:S04]  /*15a0*/  SHF.R.S32.HI R5, RZ, 0x1f, R23 ;  /* 0x0000001fff057819 */ /* 0x002fc80000011417 */
[----:B------:R-:W-:Y:S02]  /*15b0*/  LOP3.LUT R2, R2, 0xc0, RZ, 0xc0, !PT ;  /* 0x000000c002027812 */ /* 0x000fe400078ec0ff */
[----:B------:R-:W-:Y:S02]  /*15c0*/  LEA.HI R3, R5, R23, RZ, 0x3 ;  /* 0x0000001705037211 */ /* 0x000fe400078f18ff */
[----:B------:R-:W-:Y:S01]  /*15d0*/  SHF.R.S32.HI R5, RZ, 0x1f, R8 ;  /* 0x0000001fff057819 */ /* 0x000fe20000011408 */
[----:B------:R-:W-:Y:S02]  /*15e0*/  IMAD.IADD R8, R30, 0x1, -R4 ;  /* 0x000000011e087824 */ /* 0x000fe400078e0a04 */
[----:B------:R-:W-:Y:S01]  /*15f0*/  IMAD.SHL.U32 R3, R3, 0x20, RZ ;  /* 0x0000002003037824 */ /* 0x000fe200078e00ff */
[----:B------:R-:W-:Y:S01]  /*1600*/  LEA.HI R5, R5, R6, RZ, 0x2 ;  /* 0x0000000605057211 */ /* 0x000fe200078f10ff */
[----:B------:R-:W-:Y:S01]  /*1610*/  IMAD.IADD R4, R23, 0x1, -R9 ;  /* 0x0000000117047824 */ /* 0x000fe200078e0a09 */
[----:B------:R-:W-:-:S02]  /*1620*/  LOP3.LUT R9, R2, 0x8, R21, 0xf8, !PT ;  /* 0x0000000802097812 */ /* 0x000fc400078ef815 */
[----:B------:R-:W-:Y:S02]  /*1630*/  LOP3.LUT R3, R3, 0xffffff00, RZ, 0xc0, !PT ;  /* 0xffffff0003037812 */ /* 0x000fe400078ec0ff */
[----:B------:R-:W-:-:S03]  /*1640*/  LOP3.LUT R5, R5, 0xfffffffc, RZ, 0xc0, !PT ;  /* 0xfffffffc05057812 */ /* 0x000fc600078ec0ff */
[----:B------:R-:W-:Y:S01]  /*1650*/  IMAD R23, R4, 0x20, R3 ;  /* 0x0000002004177824 */ /* 0x000fe200078e0203 */
[----:B------:R-:W-:Y:S01]  /*1660*/  LEA.HI R4, R8, R8, RZ, 0x1 ;  /* 0x0000000808047211 */ /* 0x000fe200078f08ff */
[----:B------:R-:W-:Y:S02]  /*1670*/  IMAD.SHL.U32 R3, R16, 0x20, RZ ;  /* 0x0000002010037824 */ /* 0x000fe400078e00ff */
[----:B------:R-:W-:Y:S01]  /*1680*/  IMAD.IADD R12, R6, 0x1, -R5 ;  /* 0x00000001060c7824 */ /* 0x000fe200078e0a05 */
[----:B------:R-:W-:Y:S01]  /*1690*/  SHF.R.U32.HI R5, RZ, 0x3, R2 ;  /* 0x00000003ff057819 */ /* 0x000fe20000011602 */
[----:B------:R-:W-:Y:S01]  /*16a0*/  IMAD.SHL.U32 R2, R7, 0x200, RZ ;  /* 0x0000020007027824 */ /* 0x000fe200078e00ff */
[----:B------:R-:W-:Y:S01]  /*16b0*/  LOP3.LUT R3, R3, 0xffffff00, RZ, 0xc0, !PT ;  /* 0xffffff0003037812 */ /* 0x000fe200078ec0ff */
[----:B------:R-:W-:Y:S01]  /*16c0*/  STL [R1+0xb0], R23 ;  /* 0x0000b01701007387 */ /* 0x000fe20000100800 */
[----:B------:R-:W-:Y:S02]  /*16d0*/  LOP3.LUT R6, R4, 0x3fffffe, RZ, 0xc0, !PT ;  /* 0x03fffffe04067812 */ /* 0x000fe400078ec0ff */
[----:B------:R-:W-:Y:S01]  /*16e0*/  LOP3.LUT R9, R9, R5, RZ, 0x3c, !PT ;  /* 0x0000000509097212 */ /* 0x000fe200078e3cff */
[----:B------:R-:W-:Y:S01]  /*16f0*/  IMAD.IADD R5, R3, 0x1, R2 ;  /* 0x0000000103057824 */ /* 0x000fe200078e0202 */
[----:B------:R-:W-:Y:S01]  /*1700*/  LOP3.LUT R7, R20, 0xfffffffe, RZ, 0xc0, !PT ;  /* 0xfffffffe14077812 */ /* 0x000fe200078ec0ff */
[----:B------:R-:W-:Y:S01]  /*1710*/  IMAD.IADD R6, R8, 0x1, -R6 ;  /* 0x0000000108067824 */ /* 0x000fe200078e0a06 */
[----:B------:R-:W-:Y:S01]  /*1720*/  SHF.R.S32.HI R4, RZ, 0x1, R4 ;  /* 0x00000001ff047819 */ /* 0x000fe20000011404 */
[----:B------:R-:W-:Y:S01]  /*1730*/  IMAD R2, R13, 0x2, R2 ;  /* 0x000000020d027824 */ /* 0x000fe200078e0202 */
[----:B------:R-:W-:Y:S01]  /*1740*/  LOP3.LUT P4, RZ, R12, 0x2, RZ, 0xc0, !PT ;  /* 0x000000020cff7812 */ /* 0x000fe2000788c0ff */
[----:B------:R-:W-:Y:S01]  /*1750*/  IMAD.IADD R170, R24, 0x1, -R7 ;  /* 0x0000000118aa7824 */ /* 0x000fe200078e0a07 */
[----:B------:R-:W-:Y:S01]  /*1760*/  LOP3.LUT P0, RZ, R4, 0x2, RZ, 0xc0, !PT ;  /* 0x0000000204ff7812 */ /* 0x000fe2000780c0ff */
[----:B------:R-:W-:Y:S01]  /*1770*/  IMAD R10, R6, 0x20, R2 ;  /* 0x00000020060a7824 */ /* 0x000fe200078e0202 */
[----:B------:R-:W-:Y:S01]  /*1780*/  LOP3.LUT R2, R4, 0x1, RZ, 0xc0, !PT ;  /* 0x0000000104027812 */ /* 0x000fe200078ec0ff */
[----:B------:R-:W-:-:S02]  /*1790*/  IMAD R16, R15, 0x20, R3 ;  /* 0x000000200f107824 */ /* 0x000fc400078e0203 */
[----:B------:R-:W-:Y:S01]  /*17a0*/  IMAD R15, R15, 0x20, R5 ;  /* 0x000000200f0f7824 */ /* 0x000fe200078e0205 */
[----:B------:R-:W-:Y:S01]  /*17b0*/  LEA.HI R5, R11, R30, RZ, 0x2 ;  /* 0x0000001e0b057211 */ /* 0x000fe200078f10ff */
[----:B------:R-:W-:Y:S01]  /*17c0*/  IMAD R3, R19, 0x8, R17 ;  /* 0x0000000813037824 */ /* 0x000fe200078e0211 */
[----:B------:R-:W-:Y:S01]  /*17d0*/  ISETP.NE.U32.AND P1, PT, R2, 0x1, PT ;  /* 0x000000010200780c */ /* 0x000fe20003f25070 */
[----:B------:R-:W-:Y:S02]  /*17e0*/  IMAD.SHL.U32 R164, R170, 0x4, RZ ;  /* 0x00000004aaa47824 */ /* 0x000fe400078e00ff */
[----:B------:R-:W-:Y:S01]  /*17f0*/  IMAD.U32 R2, R3, 0x20, R9 ;  /* 0x0000002003027824 */ /* 0x000fe200078e0009 */
[----:B------:R-:W-:Y:S01]  /*1800*/  LOP3.LUT R3, R5, 0xfffffffc, RZ, 0xc0, !PT ;  /* 0xfffffffc05037812 */ /* 0x000fe200078ec0ff */
[----:B------:R-:W-:Y:S01]  /*1810*/  IMAD.SHL.U32 R7, R0, 0x20, RZ ;  /* 0x0000002000077824 */ /* 0x000fe200078e00ff */
[----:B------:R-:W-:Y:S01]  /*1820*/  IADD3 R166, R164, 0x10, RZ ;  /* 0x00000010a4a67810 */ /* 0x000fe20007ffe0ff */
[----:B------:R-:W-:Y:S01]  /*1830*/  IMAD.SHL.U32 R8, R19, 0x8, RZ ;  /* 0x0000000813087824 */ /* 0x000fe200078e00ff */
[----:B------:R-:W-:Y:S01]  /*1840*/  SHF.R.S32.HI R5, RZ, 0x1, R14 ;  /* 0x00000001ff057819 */ /* 0x000fe2000001140e */
[----:B------:R-:W-:Y:S01]  /*1850*/  IMAD.IADD R3, R30, 0x1, -R3 ;  /* 0x000000011e037824 */ /* 0x000fe200078e0a03 */
[C---:B------:R-:W-:Y:S01]  /*1860*/  IADD3 R139, R164.reuse, 0x20, RZ ;  /* 0x00000020a48b7810 */ /* 0x040fe20007ffe0ff */
[C---:B------:R-:W-:Y:S01]  /*1870*/  IMAD.IADD R137, R164.reuse, 0x1, R166 ;  /* 0x00000001a4897824 */ /* 0x040fe200078e02a6 */
[C---:B------:R-:W-:Y:S01]  /*1880*/  IADD3 R169, R164.reuse, 0x8, RZ ;  /* 0x00000008a4a97810 */ /* 0x040fe20007ffe0ff */
[----:B------:R-:W-:Y:S01]  /*1890*/  IMAD.SHL.U32 R6, R5, 0x40, RZ ;  /* 0x0000004005067824 */ /* 0x000fe200078e00ff */
[C---:B------:R-:W-:Y:S01]  /*18a0*/  LOP3.LUT P2, RZ, R3.reuse, 0x2, RZ, 0xc0, !PT ;  /* 0x0000000203ff7812 */ /* 0x040fe2000784c0ff */
[----:B------:R-:W-:Y:S01]  /*18b0*/  IMAD.SHL.U32 R5, R3, 0x40, RZ ;  /* 0x0000004003057824 */ /* 0x000fe200078e00ff */
[----:B------:R-:W-:Y:S01]  /*18c0*/  SHF.R.S32.HI R3, RZ, 0x1f, R137 ;  /* 0x0000001fff037819 */ /* 0x000fe20000011489 */
[----:B------:R-:W-:Y:S01]  /*18d0*/  IMAD.IADD R136, R164, 0x1, R139 ;  /* 0x00000001a4887824 */ /* 0x000fe200078e028b */
[----:B------:R-:W-:Y:S01]  /*18e0*/  LOP3.LUT R28, R6, 0xc0, RZ, 0xc0, !PT ;  /* 0x000000c0061c7812 */ /* 0x000fe200078ec0ff */
[----:B------:R-:W-:Y:S01]  /*18f0*/  IMAD.SHL.U32 R110, R170, 0x8, RZ ;  /* 0x00000008aa6e7824 */ /* 0x000fe200078e00ff */
[----:B------:R-:W-:-:S02]  /*1900*/  LEA.HI R0, R3, R137, RZ, 0x5 ;  /* 0x0000008903007211 */ /* 0x000fc400078f28ff */
[----:B------:R-:W-:Y:S01]  /*1910*/  LOP3.LUT R26, R5, 0xc0, RZ, 0xc0, !PT ;  /* 0x000000c0051a7812 */ /* 0x000fe200078ec0ff */
[----:B------:R-:W-:Y:S01]  /*1920*/  IMAD.SHL.U32 R5, R4, 0x40, RZ ;  /* 0x0000004004057824 */ /* 0x000fe200078e00ff */
[----:B------:R-:W-:Y:S01]  /*1930*/  LEA.HI R9, R3, R137, RZ, 0x3 ;  /* 0x0000008903097211 */ /* 0x000fe200078f18ff */
[----:B------:R-:W-:Y:S01]  /*1940*/  IMAD.SHL.U32 R0, R0, 0x80, RZ ;  /* 0x0000008000007824 */ /* 0x000fe200078e00ff */
[----:B------:R-:W-:Y:S01]  /*1950*/  SHF.R.U32.HI R24, RZ, 0x3, R26 ;  /* 0x00000003ff187819 */ /* 0x000fe2000001161a */
[----:B------:R-:W-:Y:S01]  /*1960*/  STL [R1+0xa8], R28 ;  /* 0x0000a81c01007387 */ /* 0x000fe20000100800 */
[--C-:B------:R-:W-:Y:S02]  /*1970*/  LOP3.LUT R4, R26, 0x18, R9.reuse, 0xf8, !PT ;  /* 0x000000181a047812 */ /* 0x100fe400078ef809 */
[----:B------:R-:W-:Y:S01]  /*1980*/  SHF.R.U32.HI R25, RZ, 0x3, R28 ;  /* 0x00000003ff197819 */ /* 0x000fe2000001161c */
[----:B------:R-:W-:Y:S01]  /*1990*/  STL [R1+0x64], R26 ;  /* 0x0000641a01007387 */ /* 0x000fe20000100800 */
[----:B------:R-:W-:-:S02]  /*19a0*/  LOP3.LUT R3, R28, 0x18, R9, 0xf8, !PT ;  /* 0x000000181c037812 */ /* 0x000fc400078ef809 */
[----:B------:R-:W-:Y:S01]  /*19b0*/  LOP3.LUT R6, R4, R24, RZ, 0x3c, !PT ;  /* 0x0000001804067212 */ /* 0x000fe200078e3cff */
[----:B------:R-:W-:Y:S01]  /*19c0*/  STL [R1+0xac], R25 ;  /* 0x0000ac1901007387 */ /* 0x000fe20000100800 */
[----:B------:R-:W-:Y:S02]  /*19d0*/  LOP3.LUT R0, R0, 0xfffff000, RZ, 0xc0, !PT ;  /* 0xfffff00000007812 */ /* 0x000fe400078ec0ff */
[----:B------:R-:W-:Y:S01]  /*19e0*/  LOP3.LUT R4, R3, R25, RZ, 0x3c, !PT ;  /* 0x0000001903047212 */ /* 0x000fe200078e3cff */
[----:B------:R-:W-:Y:S01]  /*19f0*/  STL [R1+0x68], R24 ;  /* 0x0000681801007387 */ /* 0x000fe20000100800 */
[----:B------:R-:W-:Y:S02]  /*1a00*/  LOP3.LUT R5, R5, 0xc0, RZ, 0xc0, !PT ;  /* 0x000000c005057812 */ /* 0x000fe400078ec0ff */
[----:B------:R-:W-:Y:S02]  /*1a10*/  SHF.R.S32.HI R3, RZ, 0x1f, R136 ;  /* 0x0000001fff037819 */ /* 0x000fe40000011488 */
[----:B------:R-:W-:-:S02]  /*1a20*/  IADD3 R17, R6, R0, R7 ;  /* 0x0000000006117210 */ /* 0x000fc40007ffe007 */
[----:B------:R-:W-:Y:S01]  /*1a30*/  IADD3 R14, R4, R23, R0 ;  /* 0x00000017040e7210 */ /* 0x000fe20007ffe000 */
[----:B------:R-:W-:Y:S01]  /*1a40*/  IMAD.SHL.U32 R4, R12, 0x40, RZ ;  /* 0x000000400c047824 */ /* 0x000fe200078e00ff */
[----:B------:R-:W-:Y:S01]  /*1a50*/  LEA.HI R5, R5, R5, RZ, 0x1d ;  /* 0x0000000505057211 */ /* 0x000fe200078fe8ff */
[----:B------:R-:W-:Y:S01]  /*1a60*/  IMAD.MOV.U32 R12, RZ, RZ, 0x20 ;  /* 0x00000020ff0c7424 */ /* 0x000fe200078e00ff */
[CC--:B------:R-:W-:Y:S02]  /*1a70*/  LEA.HI R0, R3.reuse, R136.reuse, RZ, 0x5 ;  /* 0x0000008803007211 */ /* 0x0c0fe400078f28ff */
[----:B------:R-:W-:Y:S01]  /*1a80*/  LEA.HI R6, R3, R136, RZ, 0x3 ;  /* 0x0000008803067211 */ /* 0x000fe200078f18ff */
[----:B------:R-:W-:Y:S01]  /*1a90*/  IMAD.IADD R10, R5, 0x1, R10 ;  /* 0x00000001050a7824 */ /* 0x000fe200078e020a */
[----:B------:R-:W-:Y:S01]  /*1aa0*/  LOP3.LUT R3, R4, 0xc0, RZ, 0xc0, !PT ;  /* 0x000000c004037812 */ /* 0x000fe200078ec0ff */
[----:B------:R-:W-:Y:S01]  /*1ab0*/  IMAD.SHL.U32 R0, R0, 0x80, RZ ;  /* 0x0000008000007824 */ /* 0x000fe200078e00ff */
[----:B------:R-:W-:Y:S01]  /*1ac0*/  LOP3.LUT R5, R26, 0x18, R6, 0xf8, !PT ;  /* 0x000000181a057812 */ /* 0x000fe200078ef806 */
[----:B------:R-:W-:Y:S01]  /*1ad0*/  IMAD.SHL.U32 R21, R10, 0x2, RZ ;  /* 0x000000020a157824 */ /* 0x000fe200078e00ff */
[----:B------:R-:W-:-:S02]  /*1ae0*/  LOP3.LUT R8, R3, 0x8, R8, 0xf8, !PT ;  /* 0x0000000803087812 */ /* 0x000fc400078ef808 */
[----:B------:R-:W-:Y:S02]  /*1af0*/  LOP3.LUT R4, R28, 0x18, R6, 0xf8, !PT ;  /* 0x000000181c047812 */ /* 0x000fe400078ef806 */
[----:B------:R-:W-:Y:S01]  /*1b00*/  LOP3.LUT R0, R0, 0xfffff000, RZ, 0xc0, !PT ;  /* 0xfffff00000007812 */ /* 0x000fe200078ec0ff */
[----:B------:R-:W-:Y:S01]  /*1b10*/  STL [R1+0x94], R21 ;  /* 0x0000941501007387 */ /* 0x000fe20000100800 */
[----:B------:R-:W-:Y:S02]  /*1b20*/  SHF.R.U32.HI R3, RZ, 0x3, R3 ;  /* 0x00000003ff037819 */ /* 0x000fe40000011603 */
[----:B------:R-:W-:Y:S02]  /*1b30*/  LOP3.LUT R5, R5, R24, RZ, 0x3c, !PT ;  /* 0x0000001805057212 */ /* 0x000fe400078e3cff */
[----:B------:R-:W-:Y:S02]  /*1b40*/  LOP3.LUT R4, R4, R25, RZ, 0x3c, !PT ;  /* 0x0000001904047212 */ /* 0x000fe400078e3cff */
[----:B------:R-:W-:-:S02]  /*1b50*/  LOP3.LUT R3, R8, R3, RZ, 0x3c, !PT ;  /* 0x0000000308037212 */ /* 0x000fc400078e3cff */
[----:B------:R-:W-:Y:S02]  /*1b60*/  IADD3 R11, R5, R0, R7 ;  /* 0x00000000050b7210 */ /* 0x000fe40007ffe007 */
[----:B------:R-:W-:Y:S02]  /*1b70*/  IADD3 R5, R21, 0x80, RZ ;  /* 0x0000008015057810 */ /* 0x000fe40007ffe0ff */
[----:B------:R-:W-:Y:S01]  /*1b80*/  IADD3 R10, R4, R23, R0 ;  /* 0x00000017040a7210 */ /* 0x000fe20007ffe000 */
[----:B------:R-:W-:Y:S01]  /*1b90*/  IMAD.IADD R0, R3, 0x1, R15 ;  /* 0x0000000103007824 */ /* 0x000fe200078e020f */
[----:B------:R-:W-:Y:S01]  /*1ba0*/  IADD3 R20, R21, 0x70, RZ ;  /* 0x0000007015147810 */ /* 0x000fe20007ffe0ff */
[----:B------:R-:W-:Y:S01]  /*1bb0*/  IMAD.IADD R4, R3, 0x1, R16 ;  /* 0x0000000103047824 */ /* 0x000fe200078e0210 */
[----:B------:R-:W-:Y:S01]  /*1bc0*/  @P1 IADD3 R20, R5, 0x10, RZ ;  /* 0x0000001005141810 */ /* 0x000fe20007ffe0ff */
[----:B------:R-:W-:Y:S01]  /*1bd0*/  IMAD R3, R13, 0x20, R30 ;  /* 0x000000200d037824 */ /* 0x000fe200078e021e */
[----:B------:R-:W-:-:S02]  /*1be0*/  IADD3 R16, R110, 0x40, RZ ;  /* 0x000000406e107810 */ /* 0x000fc40007ffe0ff */
[----:B------:R-:W-:Y:S01]  /*1bf0*/  SHF.R.S32.HI R8, RZ, 0x1f, R169 ;  /* 0x0000001fff087819 */ /* 0x000fe200000114a9 */
[----:B------:R-:W-:Y:S01]  /*1c00*/  STL [R1+0x98], R20 ;  /* 0x0000981401007387 */ /* 0x000fe20000100800 */
[----:B------:R-:W-:Y:S02]  /*1c10*/  IADD3 R15, R110, 0x50, RZ ;  /* 0x000000506e0f7810 */ /* 0x000fe40007ffe0ff */
[----:B------:R-:W-:Y:S01]  /*1c20*/  SHF.R.S32.HI R5, RZ, 0x1f, R166 ;  /* 0x0000001fff057819 */ /* 0x000fe200000114a6 */
[----:B------:R1:W-:Y:S01]  /*1c30*/  STL [R1+0x24], R3 ;  /* 0x0000240301007387 */ /* 0x0003e20000100800 */
[C---:B------:R-:W-:Y:S02]  /*1c40*/  IADD3 R168, R164.reuse, 0x18, RZ ;  /* 0x00000018a4a87810 */ /* 0x040fe40007ffe0ff */
[----:B------:R-:W-:Y:S02]  /*1c50*/  IADD3 R167, R164, 0x28, RZ ;  /* 0x00000028a4a77810 */ /* 0x000fe40007ffe0ff */
[----:B------:R-:W-:-:S02]  /*1c60*/  LEA R171, R2, 0x3c80, 0x1 ;  /* 0x00003c8002ab7811 */ /* 0x000fc400078e08ff */
[----:B------:R-:W-:Y:S02]  /*1c70*/  SHF.R.S32.HI R13, RZ, 0x1f, R167 ;  /* 0x0000001fff0d7819 */ /* 0x000fe400000114a7 */
[----:B------:R-:W-:Y:S02]  /*1c80*/  LEA R2, R17, 0x6080, 0x1 ;  /* 0x0000608011027811 */ /* 0x000fe400078e08ff */
[----:B------:R-:W-:Y:S02]  /*1c90*/  LEA R10, R10, 0x6080, 0x1 ;  /* 0x000060800a0a7811 */ /* 0x000fe400078e08ff */
[----:B------:R-:W-:Y:S02]  /*1ca0*/  LEA R198, R0, 0x6080, 0x1 ;  /* 0x0000608000c67811 */ /* 0x000fe400078e08ff */
[----:B------:R-:W-:Y:S02]  /*1cb0*/  IADD3 R200, R171, 0x20, RZ ;  /* 0x00000020abc87810 */ /* 0x000fe40007ffe0ff */
[----:B------:R-:W-:-:S02]  /*1cc0*/  LEA R196, R4, 0x1880, 0x1 ;  /* 0x0000188004c47811 */ /* 0x000fc400078e08ff */
[----:B------:R-:W-:Y:S02]  /*1cd0*/  @P3 IADD3 R200, R171, -0x20, RZ ;  /* 0xffffffe0abc83810 */ /* 0x000fe40007ffe0ff */
[----:B------:R-:W-:Y:S02]  /*1ce0*/  SHF.R.S32.HI R111, RZ, 0x1f, R110 ;  /* 0x0000001fff6f7819 */ /* 0x000fe4000001146e */
[----:B------:R-:W-:Y:S02]  /*1cf0*/  IADD3 R208, R200, 0x400, RZ ;  /* 0x00000400c8d07810 */ /* 0x000fe40007ffe0ff */
[----:B-1----:R-:W-:Y:S02]  /*1d00*/  IADD3 R3, R110, 0x30, RZ ;  /* 0x000000306e037810 */ /* 0x002fe40007ffe0ff */
[C---:B------:R-:W-:Y:S02]  /*1d10*/  IADD3 R207, R200.reuse, 0x800, RZ ;  /* 0x00000800c8cf7810 */ /* 0x040fe40007ffe0ff */
        /* <DEDUP_REMOVED lines=8> */
[----:B------:R-:W-:-:S03]  /*1da0*/  IADD3 R201, R200, 0x2000, RZ ;  /* 0x00002000c8c97810 */ /* 0x000fc60007ffe0ff */
[----:B------:R-:W-:Y:S04]  /*1db0*/  STL [R1+0x10], R15 ;  /* 0x0000100f01007387 */ /* 0x000fe80000100800 */
[----:B------:R3:W-:Y:S01]  /*1dc0*/  STL [R1+0xc0], R5 ;  /* 0x0000c00501007387 */ /* 0x0007e20000100800 */
[----:B-1----:R-:W-:Y:S02]  /*1dd0*/  SHF.R.S32.HI R16, RZ, 0x1f, R16 ;  /* 0x0000001fff107819 */ /* 0x002fe40000011410 */
[----:B--2---:R-:W-:-:S05]  /*1de0*/  SHF.R.S32.HI R8, RZ, 0x1f, R168 ;  /* 0x0000001fff087819 */ /* 0x004fca00000114a8 */
[----:B------:R1:W-:Y:S01]  /*1df0*/  STL [R1+0xbc], R8 ;  /* 0x0000bc0801007387 */ /* 0x0003e20000100800 */
[----:B---3--:R-:W-:-:S05]  /*1e00*/  SHF.R.S32.HI R5, RZ, 0x1f, R139 ;  /* 0x0000001fff057819 */ /* 0x008fca000001148b */
[----:B------:R2:W-:Y:S04]  /*1e10*/  STL [R1+0xb8], R5 ;  /* 0x0000b80501007387 */ /* 0x0005e80000100800 */
[----:B------:R3:W-:Y:S01]  /*1e20*/  STL [R1+0xb4], R13 ;  /* 0x0000b40d01007387 */ /* 0x0007e20000100800 */
[----:B-1----:R-:W-:-:S05]  /*1e30*/  IADD3 R8, R250, 0x20, RZ ;  /* 0x00000020fa087810 */ /* 0x002fca0007ffe0ff */
[----:B------:R1:W-:Y:S01]  /*1e40*/  STL [R1], R8 ;  /* 0x0000000801007387 */ /* 0x0003e20000100800 */
[----:B--2---:R-:W-:Y:S02]  /*1e50*/  IADD3 R5, R250, 0x40, RZ ;  /* 0x00000040fa057810 */ /* 0x004fe40007ffe0ff */
[----:B---3--:R-:W-:Y:S02]  /*1e60*/  SHF.R.S32.HI R13, RZ, 0x1f, R3 ;  /* 0x0000001fff0d7819 */ /* 0x008fe40000011403 */
[----:B------:R-:W-:-:S03]  /*1e70*/  LOP3.LUT R3, R18, 0x7ffffffc, RZ, 0xc0, !PT ;  /* 0x7ffffffc12037812 */ /* 0x000fc600078ec0ff */
[----:B------:R2:W-:Y:S02]  /*1e80*/  STL [R1+0x74], R13 ;  /* 0x0000740d01007387 */ /* 0x0005e40000100800 */
[----:B------:R-:W-:Y:S02]  /*1e90*/  IMAD.IADD R3, R29, 0x1, -R3 ;  /* 0x000000011d037824 */ /* 0x000fe400078e0a03 */
[----:B------:R-:W-:Y:S02]  /*1ea0*/  STL [R1+0x4], R5 ;  /* 0x0000040501007387 */ /* 0x000fe40000100800 */
[----:B------:R-:W-:Y:S01]  /*1eb0*/  IMAD.SHL.U32 R252, R3, 0x2, RZ ;  /* 0x0000000203fc7824 */ /* 0x000fe200078e00ff */
[----:B------:R-:W-:Y:S01]  /*1ec0*/  SHF.R.S32.HI R3, RZ, 0x3, R9 ;  /* 0x00000003ff037819 */ /* 0x000fe20000011409 */
[----:B------:R3:W-:Y:S01]  /*1ed0*/  STL [R1+0x70], R16 ;  /* 0x0000701001007387 */ /* 0x0007e20000100800 */
[----:B------:R-:W-:Y:S02]  /*1ee0*/  LOP3.LUT R9, R26, 0x18, R110, 0xf8, !PT ;  /* 0x000000181a097812 */ /* 0x000fe400078ef86e */
[----:B------:R-:W-:-:S02]  /*1ef0*/  IADD3 R18, R252, 0x40, RZ ;  /* 0x00000040fc127810 */ /* 0x000fc40007ffe0ff */
[----:B-1----:R-:W-:Y:S02]  /*1f00*/  SHF.R.S32.HI R8, RZ, 0x1f, R8 ;  /* 0x0000001fff087819 */ /* 0x002fe40000011408 */
[----:B------:R-:W-:Y:S02]  /*1f10*/  LOP3.LUT R9, R9, R24, RZ, 0x3c, !PT ;  /* 0x0000001809097212 */ /* 0x000fe400078e3cff */
[----:B------:R-:W-:-:S03]  /*1f20*/  IADD3 R19, R252, 0x38, RZ ;  /* 0x00000038fc137810 */ /* 0x000fc60007ffe0ff */
[----:B------:R-:W-:Y:S01]  /*1f30*/  IMAD.IADD R9, R7, 0x1, R9 ;  /* 0x0000000107097824 */ /* 0x000fe200078e0209 */
[----:B--2---:R-:W-:Y:S02]  /*1f40*/  SHF.R.S32.HI R13, RZ, 0x1f, R15 ;  /* 0x0000001fff0d7819 */ /* 0x004fe4000001140f */
[----:B------:R-:W-:-:S03]  /*1f50*/  IADD3 R15, R252, 0x50, RZ ;  /* 0x00000050fc0f7810 */ /* 0x000fc60007ffe0ff */
[----:B------:R1:W-:Y:S01]  /*1f60*/  STL [R1+0x6c], R13 ;  /* 0x00006c0d01007387 */ /* 0x0003e20000100800 */
[----:B---3--:R-:W-:-:S03]  /*1f70*/  IADD3 R16, R252, 0x48, RZ ;  /* 0x00000048fc107810 */ /* 0x008fc60007ffe0ff */
[----:B------:R2:W-:Y:S01]  /*1f80*/  STL [R1+0x90], R8 ;  /* 0x0000900801007387 */ /* 0x0005e20000100800 */
[----:B------:R-:W-:Y:S02]  /*1f90*/  SHF.R.S32.HI R16, RZ, 0x1f, R16 ;  /* 0x0000001fff107819 */ /* 0x000fe40000011410 */
[----:B-1----:R-:W-:Y:S02]  /*1fa0*/  SHF.R.S32.HI R13, RZ, 0x1f, R5 ;  /* 0x0000001fff0d7819 */ /* 0x002fe40000011405 */
[----:B------:R-:W-:Y:S01]  /*1fb0*/  LOP3.LUT R5, R28, 0x18, R110, 0xf8, !PT ;  /* 0x000000181c057812 */ /* 0x000fe200078ef86e */
[----:B--2---:R-:W-:Y:S02]  /*1fc0*/  IMAD.IADD R8, R27, 0x1, R22 ;  /* 0x000000011b087824 */ /* 0x004fe400078e0216 */
[----:B------:R1:W-:Y:S01]  /*1fd0*/  STL [R1+0x7c], R13 ;  /* 0x00007c0d01007387 */ /* 0x0003e20000100800 */
[C---:B------:R-:W-:Y:S02]  /*1fe0*/  IADD3 R27, R252.reuse, 0x8, RZ ;  /* 0x00000008fc1b7810 */ /* 0x040fe40007ffe0ff */
[C---:B------:R-:W-:Y:S01]  /*1ff0*/  IADD3 R22, R252.reuse, 0x30, RZ ;  /* 0x00000030fc167810 */ /* 0x040fe20007ffe0ff */
[----:B------:R2:W-:Y:S03]  /*2000*/  STL [R1+0x78], R8 ;  /* 0x0000780801007387 */ /* 0x0005e60000100800 */
[----:B------:R-:W-:Y:S01]  /*2010*/  SHF.R.S32.HI R22, RZ, 0x1f, R22 ;  /* 0x0000001fff167819 */ /* 0x000fe20000011416 */
[----:B------:R3:W-:Y:S01]  /*2020*/  STL [R1+0x60], R3 ;  /* 0x0000600301007387 */ /* 0x0007e20000100800 */
[----:B-1----:R-:W-:-:S02]  /*2030*/  IADD3 R13, R252, 0x58, RZ ;  /* 0x00000058fc0d7810 */ /* 0x002fc40007ffe0ff */
[----:B--2---:R-:W-:Y:S02]  /*2040*/  LOP3.LUT R8, R26, 0x8, R110, 0xf8, !PT ;  /* 0x000000081a087812 */ /* 0x004fe400078ef86e */
[----:B------:R-:W-:Y:S02]  /*2050*/  IADD3 R26, R252, 0x10, RZ ;  /* 0x00000010fc1a7810 */ /* 0x000fe40007ffe0ff */
[----:B---3--:R-:W-:Y:S02]  /*2060*/  LOP3.LUT R3, R5, R25, RZ, 0x3c, !PT ;  /* 0x0000001905037212 */ /* 0x008fe400078e3cff */
[----:B------:R-:W-:Y:S02]  /*2070*/  SHF.R.S32.HI R5, RZ, 0x3, R6 ;  /* 0x00000003ff057819 */ /* 0x000fe40000011406 */
[----:B------:R-:W-:Y:S01]  /*2080*/  LOP3.LUT R8, R8, R24, RZ, 0x3c, !PT ;  /* 0x0000001808087212 */ /* 0x000fe200078e3cff */
[----:B------:R-:W-:Y:S01]  /*2090*/  IMAD.IADD R6, R23, 0x1, R3 ;  /* 0x0000000117067824 */ /* 0x000fe200078e0203 */
[----:B------:R-:W-:Y:S01]  /*20a0*/  IADD3 R23, R252, 0x28, RZ ;  /* 0x00000028fc177810 */ /* 0x000fe20007ffe0ff */
[----:B------:R1:W-:Y:S01]  /*20b0*/  STL [R1+0x5c], R5 ;  /* 0x00005c0501007387 */ /* 0x0003e20000100800 */
[----:B------:R-:W-:Y:S01]  /*20c0*/  SHF.R.S32.HI R3, RZ, 0x1f, R252 ;  /* 0x0000001fff037819 */ /* 0x000fe200000114fc */
[----:B------:R-:W-:Y:S01]  /*20d0*/  IMAD.IADD R8, R7, 0x1, R8 ;  /* 0x0000000107087824 */ /* 0x000fe200078e0208 */
[----:B------:R-:W-:-:S02]  /*20e0*/  LEA R28, R6, 0x6080, 0x1 ;  /* 0x00006080061c7811 */ /* 0x000fc400078e08ff */
[----:B------:R-:W-:Y:S02]  /*20f0*/  SHF.R.S32.HI R6, RZ, 0x1f, R26 ;  /* 0x0000001fff067819 */ /* 0x000fe4000001141a */
[----:B------:R-:W-:Y:S01]  /*2100*/  SHF.R.S32.HI R6, RZ, 0x1f, R23 ;  /* 0x0000001fff067819 */ /* 0x000fe20000011417 */
[----:B------:R-:W-:Y:S01]  /*2110*/  STL [R1+0xdc], R28 ;  /* 0x0000dc1c01007387 */ /* 0x000fe20000100800 */
[----:B------:R-:W-:Y:S02]  /*2120*/  SHF.R.S32.HI R6, RZ, 0x1f, R18 ;  /* 0x0000001fff067819 */ /* 0x000fe40000011412 */
[----:B------:R-:W-:Y:S01]  /*2130*/  SHF.R.S32.HI R6, RZ, 0x1f, R13 ;  /* 0x0000001fff067819 */ /* 0x000fe2000001140d */
[----:B------:R2:W-:Y:S01]  /*2140*/  STL [R1+0xd8], R2 ;  /* 0x0000d80201007387 */ /* 0x0005e20000100800 */
[----:B------:R-:W-:Y:S02]  /*2150*/  LEA R6, R8, 0x1880, 0x1 ;  /* 0x0000188008067811 */ /* 0x000fe400078e08ff */
[----:B------:R-:W-:-:S02]  /*2160*/  LEA R8, R14, 0x6080, 0x1 ;  /* 0x000060800e087811 */ /* 0x000fc400078e08ff */
[----:B------:R-:W-:Y:S02]  /*2170*/  IADD3 R24, R252, 0x20, RZ ;  /* 0x00000020fc187810 */ /* 0x000fe40007ffe0ff */
[----:B------:R-:W-:Y:S01]  /*2180*/  SEL R3, R12, 0xffffffe0, !P4 ;  /* 0xffffffe00c037807 */ /* 0x000fe20006000000 */
[----:B------:R3:W-:Y:S01]  /*2190*/  STL [R1+0xd4], R8 ;  /* 0x0000d40801007387 */ /* 0x0007e20000100800 */
[----:B------:R-:W-:-:S03]  /*21a0*/  IADD3 R25, R252, 0x18, RZ ;  /* 0x00000018fc197810 */ /* 0x000fc60007ffe0ff */
[----:B------:R-:W-:Y:S01]  /*21b0*/  STL [R1+0x8], R6 ;  /* 0x0000080601007387 */ /* 0x000fe20000100800 */
[----:B-1----:R-:W-:Y:S01]  /*21c0*/  SEL R5, R12, 0xffffffe0, !P0 ;  /* 0xffffffe00c057807 */ /* 0x002fe20004000000 */
[----:B------:R-:W-:Y:S01]  /*21d0*/  IMAD.IADD R199, R198, 0x1, R3 ;  /* 0x00000001c6c77824 */ /* 0x000fe200078e0203 */
[----:B------:R-:W-:Y:S01]  /*21e0*/  SHF.R.S32.HI R12, RZ, 0x1f, R27 ;  /* 0x0000001fff0c7819 */ /* 0x000fe2000001141b */
[----:B------:R-:W-:Y:S01]  /*21f0*/  IMAD.IADD R197, R3, 0x1, R196 ;  /* 0x0000000103c57824 */ /* 0x000fe200078e02c4 */
[----:B------:R-:W-:Y:S01]  /*2200*/  SHF.R.S32.HI R12, RZ, 0x1f, R24 ;  /* 0x0000001fff0c7819 */ /* 0x000fe20000011418 */
[----:B------:R-:W-:Y:S01]  /*2210*/  IMAD.IADD R0, R5, 0x1, R20 ;  /* 0x0000000105007824 */ /* 0x000fe200078e0214 */
[----:B------:R-:W-:Y:S02]  /*2220*/  SHF.R.S32.HI R12, RZ, 0x1f, R19 ;  /* 0x0000001fff0c7819 */ /* 0x000fe40000011413 */
[----:B------:R-:W-:Y:S02]  /*2230*/  SHF.R.S32.HI R25, RZ, 0x1f, R25 ;  /* 0x0000001fff197819 */ /* 0x000fe40000011419 */
[----:B------:R-:W-:-:S02]  /*2240*/  SHF.R.S32.HI R12, RZ, 0x1f, R15 ;  /* 0x0000001fff0c7819 */ /* 0x000fc4000001140f */
[----:B--2---:R-:W-:-:S05]  /*2250*/  LEA R2, R11, 0x6080, 0x1 ;  /* 0x000060800b027811 */ /* 0x004fca00078e08ff */
[----:B------:R1:W-:Y:S01]  /*2260*/  STL [R1+0xd0], R2 ;  /* 0x0000d00201007387 */ /* 0x0003e20000100800 */
[----:B---3--:R-:W-:-:S03]  /*2270*/  LEA R8, R9, 0x6080, 0x1 ;  /* 0x0000608009087811 */ /* 0x008fc600078e08ff */
[----:B------:R-:W-:Y:S04]  /*2280*/  STL [R1+0xcc], R10 ;  /* 0x0000cc0a01007387 */ /* 0x000fe80000100800 */
[----:B------:R-:W-:Y:S01]  /*2290*/  STL [R1+0xc8], R8 ;  /* 0x0000c80801007387 */ /* 0x000fe20000100800 */
[C---:B-1----:R-:W-:Y:S02]  /*22a0*/  IADD3 R2, R6.reuse, 0x20, RZ ;  /* 0x0000002006027810 */ /* 0x042fe40007ffe0ff */
[----:B------:R-:W-:-:S05]  /*22b0*/  @P2 IADD3 R2, R6, -0x20, RZ ;  /* 0xffffffe006022810 */ /* 0x000fca0007ffe0ff */
[----:B------:R1:W-:Y:S02]  /*22c0*/  STL [R1+0xc], R2 ;  /* 0x00000c0201007387 */ /* 0x0003e40000100800 */
[----:B-1----:R-:W-:-:S05]  /*22d0*/  IMAD.IADD R2, R21, 0x1, R5 ;  /* 0x0000000115027824 */ /* 0x002fca00078e0205 */
[----:B------:R1:W-:Y:S04]  /*22e0*/  STL [R1+0xa0], R2 ;  /* 0x0000a00201007387 */ /* 0x0003e80000100800 */
[----:B------:R1:W-:Y:S02]  /*22f0*/  STL [R1+0x9c], R0 ;  /* 0x00009c0001007387 */ /* 0x0003e40000100800 */
.L_x_1169:
[----:B------:R-:W2:Y:S01]  /*2300*/  LDL R19, [R1+0x8c] ;  /* 0x00008c0001137983 */ /* 0x000ea20000100800 */
[----:B------:R-:W-:Y:S01]  /*2310*/  ISETP.NE.U32.AND P0, PT, RZ, c[0x0][0x370], PT ;  /* 0x0000dc00ff007a0c */ /* 0x000fe20003f05070 */
[----:B------:R-:W-:Y:S01]  /*2320*/  IMAD.MOV.U32 R18, RZ, RZ, 0x4 ;  /* 0x00000004ff127424 */ /* 0x000fe200078e00ff */
[----:B------:R-:W-:Y:S01]  /*2330*/  CS2R R16, SRZ ;  /* 0x0000000000107805 */ /* 0x000fe2000001ff00 */
[----:B------:R-:W-:Y:S01]  /*2340*/  ISETP.NE.U32.AND P1, PT, RZ, c[0x0][0x360], PT ;  /* 0x0000d800ff007a0c */ /* 0x000fe20003f25070 */
[----:B------:R-:W-:Y:S01]  /*2350*/  IMAD.MOV.U32 R127, RZ, RZ, RZ ;  /* 0x000000ffff7f7224 */ /* 0x000fe200078e00ff */
[----:B------:R-:W-:Y:S01]  /*2360*/  ISETP.NE.AND.EX P2, PT, RZ, c[0x0][0x374], PT, P0 ;  /* 0x0000dd00ff007a0c */ /* 0x000fe20003f45300 */
[----:B------:R-:W-:Y:S01]  /*2370*/  IMAD.MOV.U32 R15, RZ, RZ, RZ ;  /* 0x000000ffff0f7224 */ /* 0x000fe200078e00ff */
[----:B------:R-:W-:-:S02]  /*2380*/  ISETP.NE.AND.EX P0, PT, RZ, c[0x0][0x364], PT, P1 ;  /* 0x0000d900ff007a0c */ /* 0x000fc40003f05310 */
[----:B------:R-:W-:Y:S02]  /*2390*/  ISETP.NE.U32.AND P1, PT, RZ, c[0x0][0x348], PT ;  /* 0x0000d200ff007a0c */ /* 0x000fe40003f25070 */
[----:B------:R-:W-:Y:S02]  /*23a0*/  ISETP.NE.U32.AND P3, PT, RZ, c[0x0][0x350], PT ;  /* 0x0000d400ff007a0c */ /* 0x000fe40003f65070 */
[----:B------:R-:W-:Y:S02]  /*23b0*/  ISETP.NE.U32.AND P4, PT, RZ, c[0x0][0x358], PT ;  /* 0x0000d600ff007a0c */ /* 0x000fe40003f85070 */
[----:B------:R-:W-:Y:S02]  /*23c0*/  ISETP.NE.AND.EX P1, PT, RZ, c[0x0][0x34c], PT, P1 ;  /* 0x0000d300ff007a0c */ /* 0x000fe40003f25310 */
[----:B------:R-:W-:Y:S02]  /*23d0*/  ISETP.NE.AND.EX P3, PT, RZ, c[0x0][0x354], PT, P3 ;  /* 0x0000d500ff007a0c */ /* 0x000fe40003f65330 */
[----:B------:R-:W-:Y:S01]  /*23e0*/  ISETP.NE.AND.EX P4, PT, RZ, c[0x0][0x35c], PT, P4 ;  /* 0x0000d700ff007a0c */ /* 0x000fe20003f85340 */
[----:B--2---:R-:W-:-:S04]  /*23f0*/  @P2 IMAD.WIDE R12, R19, R18, c[0x0][0x370] ;  /* 0x0000dc00130c2625 */ /* 0x004fc800078e0212 */
[CC--:B------:R-:W-:Y:S01]  /*2400*/  @P0 IMAD.WIDE R10, R19.reuse, R18.reuse, c[0x0][0x360] ;  /* 0x0000d800130a0625 */ /* 0x0c0fe200078e0212 */
[----:B------:R-:W2:Y:S03]  /*2410*/  @P2 LDG.E R16, [R12.64] ;  /* 0x000000080c102981 */ /* 0x000ea6000c1e1900 */
[CC--:B------:R-:W-:Y:S01]  /*2420*/  IMAD.WIDE R8, R19.reuse, R18.reuse, c[0x0][0x348] ;  /* 0x0000d20013087625 */ /* 0x0c0fe200078e0212 */
[----:B------:R3:W5:Y:S03]  /*2430*/  @P0 LDG.E R248, [R10.64] ;  /* 0x000000080af80981 */ /* 0x000766000c1e1900 */
[CC--:B------:R-:W-:Y:S01]  /*2440*/  IMAD.WIDE R4, R19.reuse, R18.reuse, c[0x0][0x350] ;  /* 0x0000d40013047625 */ /* 0x0c0fe200078e0212 */
[----:B------:R3:W5:Y:S03]  /*2450*/  @P1 LDG.E R127, [R8.64] ;  /* 0x00000008087f1981 */ /* 0x000766000c1e1900 */
[----:B-1----:R-:W-:Y:S01]  /*2460*/  IMAD.WIDE R2, R19, R18, c[0x0][0x358] ;  /* 0x0000d60013027625 */ /* 0x002fe200078e0212 */
[----:B------:R3:W5:Y:S04]  /*2470*/  @P3 LDG.E R17, [R4.64] ;  /* 0x0000000804113981 */ /* 0x000768000c1e1900 */
[----:B------:R3:W5:Y:S01]  /*2480*/  @P4 LDG.E R15, [R2.64] ;  /* 0x00000008020f4981 */ /* 0x000762000c1e1900 */
[----:B------:R-:W-:Y:S03]  /*2490*/  YIELD ;  /* 0x0000000000007946 */ /* 0x000fe60003800000 */
[----:B--2---:R3:W-:Y:S01]  /*24a0*/  STL [R1+0x58], R16 ;  /* 0x0000581001007387 */ /* 0x0047e20000100800 */
[----:B------:R-:W-:Y:S05]  /*24b0*/  @P0 BRA `(.L_x_871) ;  /* 0x0000005000000947 */ /* 0x000fea0003800000 */
[----:B-----5:R-:W-:Y:S01]  /*24c0*/  MOV R248, c[0x0][0x168] ;  /* 0x00005a0000f87a02 */ /* 0x020fe20000000f00 */
[----:B------:R-:W-:Y:S05]  /*24d0*/  @!P1 BRA `(.L_x_871) ;  /* 0x0000003000009947 */ /* 0x000fea0003800000 */
[----:B------:R-:W2:Y:S04]  /*24e0*/  LDG.E R6, [R8.64] ;  /* 0x0000000808067981 */ /* 0x000ea8000c1e1900 */
[----:B------:R-:W2:Y:S02]  /*24f0*/  LDG.E R0, [R8.64+0x4] ;  /* 0x0000040808007981 */ /* 0x000ea4000c1e1900 */
[----:B--2---:R-:W-:-:S02]  /*2500*/  IADD3 R248, -R6, R0, RZ ;  /* 0x0000000006f87210 */ /* 0x004fc40007ffe1ff */
.L_x_871:
[----:B------:R-:W-:-:S04]  /*2510*/  ISETP.NE.U32.AND P0, PT, RZ, c[0x0][0x368], PT ;  /* 0x0000da00ff007a0c */ /* 0x000fc80003f05070 */
[----:B------:R-:W-:-:S13]  /*2520*/  ISETP.NE.AND.EX P0, PT, RZ, c[0x0][0x36c], PT, P0 ;  /* 0x0000db00ff007a0c */ /* 0x000fda0003f05300 */
[----:B------:R-:W-:Y:S05]  /*2530*/  @!P0 BRA `(.L_x_872) ;  /* 0x0000003000008947 */ /* 0x000fea0003800000 */
[----:B---3--:R-:W-:-:S05]  /*2540*/  IMAD.WIDE R4, R19, R18, c[0x0][0x368] ;  /* 0x0000da0013047625 */ /* 0x008fca00078e0212 */
[----:B------:R1:W5:Y:S01]  /*2550*/  LDG.E R14, [R4.64] ;  /* 0x00000008040e7981 */ /* 0x000362000c1e1900 */
[----:B------:R-:W-:Y:S05]  /*2560*/  BRA `(.L_x_873) ;  /* 0x0000005000007947 */ /* 0x000fea0003800000 */
.L_x_872:
[----:B------:R-:W-:Y:S01]  /*2570*/  MOV R14, UR6 ;  /* 0x00000006000e7c02 */ /* 0x000fe20008000f00 */
[----:B------:R-:W-:Y:S05]  /*2580*/  @!P3 BRA `(.L_x_873) ;  /* 0x000000300000b947 */ /* 0x000fea0003800000 */
[----:B------:R-:W2:Y:S04]  /*2590*/  LDG.E R6, [R4.64] ;  /* 0x0000000804067981 */ /* 0x000ea8000c1e1900 */
[----:B------:R-:W2:Y:S02]  /*25a0*/  LDG.E R0, [R4.64+0x4] ;  /* 0x0000040804007981 */ /* 0x000ea4000c1e1900 */
[----:B--2---:R-:W-:Y:S02]  /*25b0*/  IADD3 R14, -R6, R0, RZ ;  /* 0x00000000060e7210 */ /* 0x004fe40007ffe1ff */
.L_x_873:
[----:B-1-3--:R-:W2:Y:S04]  /*25c0*/  LDL.LU R5, [R1+0x84] ;  /* 0x0000840001057983 */ /* 0x00aea80000300800 */
[----:B------:R1:W3:Y:S04]  /*25d0*/  @P4 LDG.E R4, [R2.64] ;  /* 0x0000000802044981 */ /* 0x0002e8000c1e1900 */
[----:B------:R1:W3:Y:S01]  /*25e0*/  @P4 LDG.E R0, [R2.64+0x4] ;  /* 0x0000040802004981 */ /* 0x0002e2000c1e1900 */
[----:B------:R-:W-:Y:S01]  /*25f0*/  ISETP.NE.U32.AND P0, PT, RZ, c[0x0][0x378], PT ;  /* 0x0000de00ff007a0c */ /* 0x000fe20003f05070 */
[----:B-----5:R-:W-:-:S03]  /*2600*/  IMAD.MOV.U32 R126, RZ, RZ, R14 ;  /* 0x000000ffff7e7224 */ /* 0x020fc600078e000e */
[----:B------:R-:W-:Y:S01]  /*2610*/  ISETP.NE.AND.EX P0, PT, RZ, c[0x0][0x37c], PT, P0 ;  /* 0x0000df00ff007a0c */ /* 0x000fe20003f05300 */
[----:B------:R-:W-:-:S05]  /*2620*/  IMAD.MOV.U32 R6, RZ, RZ, c[0x0][0x2c4] ;  /* 0x0000b100ff067624 */ /* 0x000fca00078e00ff */
[----:B------:R-:W-:Y:S01]  /*2630*/  ISETP.NE.AND P2, PT, R6, 0x1, PT ;  /* 0x000000010600780c */ /* 0x000fe20003f45270 */
[----:B------:R-:W-:Y:S02]  /*2640*/  IMAD.IADD R13, R14, 0x1, -R16 ;  /* 0x000000010e0d7824 */ /* 0x000fe400078e0a10 */
[----:B------:R-:W-:-:S04]  /*2650*/  IMAD.MOV.U32 R6, RZ, RZ, c[0x0][0x32c] ;  /* 0x0000cb00ff067624 */ /* 0x000fc800078e00ff */
[----:B-1----:R-:W-:-:S05]  /*2660*/  @P0 IMAD.WIDE R2, R19, R18, c[0x0][0x378] ;  /* 0x0000de0013020625 */ /* 0x002fca00078e0212 */
[----:B------:R1:W5:Y:S01]  /*2670*/  @P0 LDG.E R126, [R2.64] ;  /* 0x00000008027e0981 */ /* 0x000362000c1e1900 */
[----:B------:R-:W-:Y:S02]  /*2680*/  ISETP.GE.AND P1, PT, R6, 0x1, PT ;  /* 0x000000010600780c */ /* 0x000fe40003f26270 */
[----:B------:R-:W-:-:S04]  /*2690*/  LOP3.LUT R209, R209, 0xfff7ffff, RZ, 0xc0, !PT ;  /* 0xfff7ffffd1d17812 */ /* 0x000fc800078ec0ff */
[----:B------:R-:W-:-:S04]  /*26a0*/  @P2 LOP3.LUT R209, R209, 0x80000, RZ, 0xfc, !PT ;  /* 0x00080000d1d12812 */ /* 0x000fc800078efcff */
[----:B------:R-:W-:-:S04]  /*26b0*/  LOP3.LUT R209, R209, 0xfffdffff, RZ, 0xc0, !PT ;  /* 0xfffdffffd1d17812 */ /* 0x000fc800078ec0ff */
[----:B------:R-:W-:Y:S01]  /*26c0*/  @P1 LOP3.LUT R209, R209, 0x20000, RZ, 0xfc, !PT ;  /* 0x00020000d1d11812 */ /* 0x000fe200078efcff */
[----:B-1----:R-:W-:Y:S02]  /*26d0*/  IMAD.MOV.U32 R2, RZ, RZ, c[0x0][0x228] ;  /* 0x00008a00ff027624 */ /* 0x002fe400078e00ff */
[----:B--2---:R-:W-:-:S05]  /*26e0*/  IMAD.SHL.U32 R8, R5, 0x80, RZ ;  /* 0x0000008005087824 */ /* 0x004fca00078e00ff */
[----:B------:R1:W-:Y:S01]  /*26f0*/  STL [R1+0x54], R8 ;  /* 0x0000540801007387 */ /* 0x0003e20000100800 */
[----:B---3--:R-:W-:Y:S01]  /*2700*/  @P4 IMAD.IADD R2, R0, 0x1, -R4 ;  /* 0x0000000100024824 */ /* 0x008fe200078e0a04 */
[----:B------:R-:W-:-:S03]  /*2710*/  IADD3 R0, R8, 0x7f, RZ ;  /* 0x0000007f08007810 */ /* 0x000fc60007ffe0ff */
[----:B------:R-:W-:Y:S02]  /*2720*/  IMAD.IADD R249, R13, 0x1, R2 ;  /* 0x000000010df97824 */ /* 0x000fe400078e0202 */
[----:B------:R-:W-:-:S03]  /*2730*/  @P2 IMAD.HI.U32 R4, R0, c[0x0][0x2c8], RZ ;  /* 0x0000b20000042a27 */ /* 0x000fc600078e00ff */
[C---:B------:R-:W-:Y:S02]  /*2740*/  IADD3 R3, R249.reuse, 0x2f, RZ ;  /* 0x0000002ff9037810 */ /* 0x040fe40007ffe0ff */
[----:B------:R-:W-:Y:S02]  /*2750*/  @P2 SHF.R.U32.HI R0, RZ, c[0x0][0x2cc], R4 ;  /* 0x0000b300ff002a19 */ /* 0x000fe40000011604 */
[----:B------:R-:W-:Y:S01]  /*2760*/  IADD3 R4, R249, 0x1, -R248 ;  /* 0x00000001f9047810 */ /* 0x000fe20007ffe8f8 */
[----:B------:R-:W-:-:S04]  /*2770*/  IMAD.HI R3, R3, 0x2aaaaaab, RZ ;  /* 0x2aaaaaab03037827 */ /* 0x000fc800078e02ff */
[----:B------:R-:W-:Y:S01]  /*2780*/  IMAD.IADD R0, R4, 0x1, R0 ;  /* 0x0000000104007824 */ /* 0x000fe200078e0200 */
[----:B------:R-:W-:-:S04]  /*2790*/  SHF.R.U32.HI R5, RZ, 0x1f, R3 ;  /* 0x0000001fff057819 */ /* 0x000fc80000011603 */
[----:B------:R-:W-:Y:S02]  /*27a0*/  LEA.HI.SX32 R140, R3, R5, 0x1d ;  /* 0x00000005038c7211 */ /* 0x000fe400078feaff */
[----:B------:R-:W-:Y:S01]  /*27b0*/  IADD3 R4, R0, c[0x0][0x328], RZ ;  /* 0x0000ca0000047a10 */ /* 0x000fe20007ffe0ff */
[----:B------:R-:W-:Y:S05]  /*27c0*/  @!P1 BRA `(.L_x_874) ;  /* 0x0000010000009947 */ /* 0x000fea0003800000 */
[C---:B-1----:R-:W-:Y:S01]  /*27d0*/  ISETP.GT.AND P0, PT, R0.reuse, RZ, PT ;  /* 0x000000ff0000720c */ /* 0x042fe20003f04270 */
        /* <DEDUP_REMOVED lines=9> */
.L_x_876:
[----:B------:R-:W-:-:S13]  /*2870*/  ISETP.NE.AND P0, PT, R6, 0x1, PT ;  /* 0x000000010600780c */ /* 0x000fda0003f05270 */
[----:B------:R-:W-:-:S05]  /*2880*/  @P0 IMAD.HI.U32 R0, R3, c[0x0][0x330], RZ ;  /* 0x0000cc0003000a27 */ /* 0x000fca00078e00ff */
[----:B------:R-:W-:Y:S02]  /*2890*/  @P0 SHF.R.U32.HI R3, RZ, c[0x0][0x334], R0 ;  /* 0x0000cd00ff030a19 */ /* 0x000fe40000011600 */
.L_x_877:
[----:B------:R-:W-:Y:S05]  /*28a0*/  BSYNC B0 ;  /* 0x0000000000007941 */ /* 0x000fea0003800000 */
.L_x_875:
[----:B------:R-:W-:-:S05]  /*28b0*/  IMAD R3, R3, R6, c[0x0][0x32c] ;  /* 0x0000cb0003037624 */ /* 0x000fca00078e0206 */
[----:B------:R-:W-:-:S04]  /*28c0*/  IMNMX R4, R4, R3, PT ;  /* 0x0000000304047217 */ /* 0x000fc80003800200 */
.L_x_874:
[----:B-1----:R-:W-:Y:S01]  /*28d0*/  IADD3 R4, R4, 0x2f, RZ ;  /* 0x0000002f04047810 */ /* 0x002fe20007ffe0ff */
[----:B------:R-:W-:-:S04]  /*28e0*/  @P2 IMAD.HI.U32 R3, R8, c[0x0][0x2c8], RZ ;  /* 0x0000b20008032a27 */ /* 0x000fc800078e00ff */
[----:B------:R-:W-:-:S04]  /*28f0*/  IMAD.HI R4, R4, 0x2aaaaaab, RZ ;  /* 0x2aaaaaab04047827 */ /* 0x000fc800078e02ff */
[----:B------:R-:W-:Y:S01]  /*2900*/  IMAD.MOV.U32 R0, RZ, RZ, R8 ;  /* 0x000000ffff007224 */ /* 0x000fe200078e0008 */
[----:B------:R-:W-:Y:S01]  /*2910*/  @P2 SHF.R.U32.HI R0, RZ, c[0x0][0x2cc], R3 ;  /* 0x0000b300ff002a19 */ /* 0x000fe20000011603 */
[----:B------:R-:W-:Y:S01]  /*2920*/  IMAD.IADD R218, R249, 0x1, -R248 ;  /* 0x00000001f9da7824 */ /* 0x000fe200078e0af8 */
[----:B------:R-:W-:-:S03]  /*2930*/  SHF.R.U32.HI R3, RZ, 0x1f, R4 ;  /* 0x0000001fff037819 */ /* 0x000fc60000011604 */
[----:B------:R-:W-:Y:S01]  /*2940*/  IMAD.IADD R0, R218, 0x1, R0 ;  /* 0x00000001da007824 */ /* 0x000fe200078e0200 */
[----:B------:R-:W-:-:S04]  /*2950*/  LEA.HI.SX32 R4, R4, R3, 0x1d ;  /* 0x0000000304047211 */ /* 0x000fc800078feaff */
[----:B------:R-:W-:Y:S02]  /*2960*/  IADD3 R3, R0, -c[0x0][0x324], RZ ;  /* 0x8000c90000037a10 */ /* 0x000fe40007ffe0ff */
        /* <DEDUP_REMOVED lines=11> */
.L_x_880:
[----:B------:R-:W-:-:S13]  /*2a20*/  ISETP.NE.AND P0, PT, R6, 0x1, PT ;  /* 0x000000010600780c */ /* 0x000fda0003f05270 */
[----:B------:R-:W-:-:S05]  /*2a30*/  @P0 IMAD.HI.U32 R4, R0, c[0x0][0x330], RZ ;  /* 0x0000cc0000040a27 */ /* 0x000fca00078e00ff */
[----:B------:R-:W-:Y:S02]  /*2a40*/  @P0 SHF.R.U32.HI R0, RZ, c[0x0][0x334], R4 ;  /* 0x0000cd00ff000a19 */ /* 0x000fe40000011604 */
.L_x_881:
[----:B------:R-:W-:Y:S05]  /*2a50*/  BSYNC B0 ;  /* 0x0000000000007941 */ /* 0x000fea0003800000 */
.L_x_879:
[----:B------:R-:W-:-:S05]  /*2a60*/  IMAD R0, R0, c[0x0][0x32c], RZ ;  /* 0x0000cb0000007a24 */ /* 0x000fca00078e02ff */
[----:B------:R-:W-:-:S04]  /*2a70*/  IMNMX R3, R3, R0, !PT ;  /* 0x0000000003037217 */ /* 0x000fc80007800200 */
.L_x_878:
        /* <DEDUP_REMOVED lines=12> */
[----:B------:R-:W-:Y:S02]  /*2b40*/  SHF.R.U32.HI R9, RZ, 0x10, R3 ;  /* 0x00000010ff097819 */ /* 0x000fe40000011603 */
[----:B------:R-:W-:Y:S02]  /*2b50*/  LOP3.LUT R20, R3, 0xff, RZ, 0xc0, !PT ;  /* 0x000000ff03147812 */ /* 0x000fe400078ec0ff */
[C---:B------:R-:W-:Y:S01]  /*2b60*/  ISETP.NE.AND P1, PT, R9.reuse, RZ, PT ;  /* 0x000000ff0900720c */ /* 0x040fe20003f25270 */
[----:B------:R1:W-:Y:S03]  /*2b70*/  STL [R1+0x84], R9 ;  /* 0x0000840901007387 */ /* 0x0003e60000100800 */
[----:B------:R-:W-:Y:S01]  /*2b80*/  SEL R125, R9, c[0x0][0x338], P1 ;  /* 0x0000ce00097d7a07 */ /* 0x000fe20000800000 */
[----:B------:R1:W-:Y:S01]  /*2b90*/  STL [R1+0xa4], R20 ;  /* 0x0000a41401007387 */ /* 0x0003e20000100800 */
[----:B------:R-:W-:Y:S05]  /*2ba0*/  @!P0 BRA `(.L_x_883) ;  /* 0x000001d000008947 */ /* 0x000fea0003800000 */
[----:B------:R-:W-:Y:S02]  /*2bb0*/  IABS R3, R125 ;  /* 0x0000007d00037213 */ /* 0x000fe40000000000 */
[----:B------:R-:W-:-:S02]  /*2bc0*/  IADD3 R4, R125, -0x1, R8 ;  /* 0xffffffff7d047810 */ /* 0x000fc40007ffe008 */
[----:B------:R-:W2:Y:S03]  /*2bd0*/  I2F.RP R0, R3 ;  /* 0x0000000300007306 */ /* 0x000ea60000209400 */
[----:B-1----:R-:W-:Y:S02]  /*2be0*/  IMAD.IADD R9, R4, 0x1, -R6 ;  /* 0x0000000104097824 */ /* 0x002fe400078e0a06 */
[----:B------:R-:W-:-:S03]  /*2bf0*/  IMAD.MOV.U32 R4, RZ, RZ, RZ ;  /* 0x000000ffff047224 */ /* 0x000fc600078e00ff */
[----:B------:R-:W-:Y:S01]  /*2c00*/  IABS R12, R9 ;  /* 0x00000009000c7213 */ /* 0x000fe20000000000 */
[----:B--2---:R-:W1:Y:S02]  /*2c10*/  MUFU.RCP R0, R0 ;  /* 0x0000000000007308 */ /* 0x004e640000001000 */
[----:B-1----:R-:W-:-:S06]  /*2c20*/  IADD3 R0, R0, 0xffffffe, RZ ;  /* 0x0ffffffe00007810 */ /* 0x002fcc0007ffe0ff */
[----:B------:R-:W1:Y:S02]  /*2c30*/  F2I.FTZ.U32.TRUNC.NTZ R5, R0 ;  /* 0x0000000000057305 */ /* 0x000e64000021f000 */
        /* <DEDUP_REMOVED lines=20> */
.L_x_883:
[----:B------:R-:W-:Y:S05]  /*2d80*/  BSYNC B0 ;  /* 0x0000000000007941 */ /* 0x000fea0003800000 */
.L_x_882:
[----:B------:R-:W-:-:S04]  /*2d90*/  IMAD R3, R20, R0, R6 ;  /* 0x0000000014037224 */ /* 0x000fc800078e0206 */
[C---:B------:R-:W-:Y:S02]  /*2da0*/  IMAD.IADD R0, R3.reuse, 0x1, R0 ;  /* 0x0000000103007824 */ /* 0x040fe400078e0200 */
[----:B------:R-:W-:-:S03]  /*2db0*/  IMAD R3, R3, 0x30, -R13 ;  /* 0x0000003003037824 */ /* 0x000fc600078e0a0d */
[----:B------:R-:W-:Y:S02]  /*2dc0*/  IMNMX R0, R8, R0, PT ;  /* 0x0000000008007217 */ /* 0x000fe40003800200 */
[----:B------:R-:W-:-:S03]  /*2dd0*/  IMNMX R3, RZ, R3, !PT ;  /* 0x00000003ff037217 */ /* 0x000fc60007800200 */
[----:B------:R-:W-:Y:S02]  /*2de0*/  IMAD R0, R0, 0x30, -R13 ;  /* 0x0000003000007824 */ /* 0x000fe400078e0a0d */
[----:B------:R-:W-:-:S03]  /*2df0*/  IMAD.WIDE.U32 R4, R3, -0x55555555, RZ ;  /* 0xaaaaaaab03047825 */ /* 0x000fc600078e00ff */
        /* <DEDUP_REMOVED lines=10> */
[----:B------:R-:W2:Y:S01]  /*2ea0*/  S2R R10, SR_TID.X ;  /* 0x00000000000a7919 */ /* 0x000ea20000002100 */
[----:B------:R-:W-:Y:S02]  /*2eb0*/  SHF.R.S32.HI R3, RZ, 0x1f, R15 ;  /* 0x0000001fff037819 */ /* 0x000fe4000001140f */
[----:B------:R-:W-:Y:S01]  /*2ec0*/  LOP3.LUT R26, R16, 0xffff, RZ, 0xc0, !PT ;  /* 0x0000ffff101a7812 */ /* 0x000fe200078ec0ff */
[----:B------:R-:W3:Y:S04]  /*2ed0*/  LDL R13, [R1+0x4] ;  /* 0x00000400010d7983 */ /* 0x000ee80000100800 */
[----:B------:R-:W4:Y:S01]  /*2ee0*/  LDL R11, [R1+0x38] ;  /* 0x00003800010b7983 */ /* 0x000f220000100800 */
[----:B-12---:R-:W-:-:S04]  /*2ef0*/  SHF.R.S32.HI R9, RZ, 0x1f, R10 ;  /* 0x0000001fff097819 */ /* 0x006fc8000001140a */
[----:B------:R-:W-:-:S04]  /*2f00*/  LEA.HI R9, R9, R10, RZ, 0x2 ;  /* 0x0000000a09097211 */ /* 0x000fc800078f10ff */
[----:B------:R-:W-:-:S04]  /*2f10*/  SHF.R.S32.HI R9, RZ, 0x2, R9 ;  /* 0x00000002ff097819 */ /* 0x000fc80000011409 */
[C---:B------:R-:W-:Y:S02]  /*2f20*/  IADD3 R88, P0, R9.reuse, R15, RZ ;  /* 0x0000000f09587210 */ /* 0x040fe40007f1e0ff */
[----:B------:R-:W2:Y:S02]  /*2f30*/  LDL R15, [R1] ;  /* 0x00000000010f7983 */ /* 0x000ea40000100800 */
[----:B------:R-:W-:Y:S01]  /*2f40*/  LEA.HI.X.SX32 R89, R9, R3, 0x1, P0 ;  /* 0x0000000309597211 */ /* 0x000fe200000f0eff */
[----:B------:R-:W-:-:S04]  /*2f50*/  IMAD.WIDE.U32 R4, R88, c[0x0][0x238], R250 ;  /* 0x00008e0058047a25 */ /* 0x000fc800078e00fa */
[----:B------:R-:W-:Y:S01]  /*2f60*/  IMAD R3, R89, c[0x0][0x238], RZ ;  /* 0x00008e0059037a24 */ /* 0x000fe200078e02ff */
[----:B------:R-:W-:Y:S02]  /*2f70*/  IADD3 R31, R0, -0x1, RZ ;  /* 0xffffffff001f7810 */ /* 0x000fe40007ffe0ff */
[----:B------:R-:W-:Y:S01]  /*2f80*/  SHF.R.S32.HI R10, RZ, 0x1f, R19 ;  /* 0x0000001fff0a7819 */ /* 0x000fe20000011413 */
[----:B------:R-:W-:-:S03]  /*2f90*/  IMAD R3, R88, c[0x0][0x23c], R3 ;  /* 0x00008f0058037a24 */ /* 0x000fc600078e0203 */
[----:B------:R-:W-:Y:S01]  /*2fa0*/  SEL R12, R10, RZ, !P4 ;  /* 0x000000ff0a0c7207 */ /* 0x000fe20006000000 */
[----:B------:R-:W-:Y:S02]  /*2fb0*/  IMAD.IADD R5, R5, 0x1, R3 ;  /* 0x0000000105057824 */ /* 0x000fe400078e0203 */
[----:B------:R-:W-:Y:S01]  /*2fc0*/  IMAD R3, R31, -0x30, R2 ;  /* 0xffffffd01f037824 */ /* 0x000fe200078e0202 */
[----:B------:R-:W-:Y:S01]  /*2fd0*/  SEL R16, R19, RZ, !P4 ;  /* 0x000000ff13107207 */ /* 0x000fe20006000000 */
[----:B------:R-:W-:-:S03]  /*2fe0*/  IMAD R0, R12, c[0x0][0x248], RZ ;  /* 0x000092000c007a24 */ /* 0x000fc600078e02ff */
[----:B------:R-:W-:Y:S01]  /*2ff0*/  IMNMX R3, R3, 0x30, PT ;  /* 0x0000003003037817 */ /* 0x000fe20003800200 */
[----:B------:R-:W-:Y:S02]  /*3000*/  IMAD.MOV.U32 R128, RZ, RZ, 0x30 ;  /* 0x00000030ff807424 */ /* 0x000fe400078e00ff */
[----:B------:R-:W-:-:S04]  /*3010*/  IMAD.WIDE.U32 R4, R26, c[0x0][0x240], R4 ;  /* 0x000090001a047a25 */ /* 0x000fc800078e0004 */
[----:B------:R-:W-:Y:S02]  /*3020*/  IMAD R6, R16, c[0x0][0x24c], R0 ;  /* 0x0000930010067a24 */ /* 0x000fe400078e0200 */
[----:B------:R-:W-:Y:S02]  /*3030*/  IMAD.IADD R0, R3, 0x1, -R9 ;  /* 0x0000000103007824 */ /* 0x000fe400078e0a09 */
[----:B------:R-:W-:Y:S02]  /*3040*/  IMAD R142, R128, c[0x0][0x23c], RZ ;  /* 0x00008f00808e7a24 */ /* 0x000fe400078e02ff */
[----:B------:R-:W-:Y:S02]  /*3050*/  IMAD R5, R26, c[0x0][0x244], R5 ;  /* 0x000091001a057a24 */ /* 0x000fe400078e0205 */
[----:B------:R-:W-:Y:S01]  /*3060*/  IMAD.WIDE.U32 R132, R128, c[0x0][0x238], RZ ;  /* 0x00008e0080847a25 */ /* 0x000fe200078e00ff */
[----:B------:R-:W-:-:S03]  /*3070*/  ISETP.GE.AND P1, PT, R0, 0x1, PT ;  /* 0x000000010000780c */ /* 0x000fc60003f26270 */
[----:B------:R-:W-:Y:S02]  /*3080*/  IMAD.IADD R142, R133, 0x1, R142 ;  /* 0x00000001858e7824 */ /* 0x000fe400078e028e */
[----:B------:R-:W-:Y:S01]  /*3090*/  IMAD.WIDE.U32 R92, R16, c[0x0][0x248], R4 ;  /* 0x00009200105c7a25 */ /* 0x000fe200078e0004 */
[----:B------:R-:W-:-:S03]  /*30a0*/  SHF.R.S32.HI R4, RZ, 0x1f, R31 ;  /* 0x0000001fff047819 */ /* 0x000fc6000001141f */
[----:B------:R-:W-:Y:S02]  /*30b0*/  IMAD R3, R142, R31, RZ ;  /* 0x0000001f8e037224 */ /* 0x000fe400078e02ff */
[----:B------:R-:W-:Y:S02]  /*30c0*/  IMAD.IADD R91, R93, 0x1, R6 ;  /* 0x000000015d5b7824 */ /* 0x000fe400078e0206 */
[----:B------:R-:W-:Y:S02]  /*30d0*/  IMAD.MOV.U32 R90, RZ, RZ, R92 ;  /* 0x000000ffff5a7224 */ /* 0x000fe400078e005c */
[-C--:B------:R-:W-:Y:S02]  /*30e0*/  IMAD R3, R4, R132.reuse, R3 ;  /* 0x0000008404037224 */ /* 0x080fe400078e0203 */
[----:B------:R-:W-:Y:S01]  /*30f0*/  IMAD.WIDE.U32 R8, R31, R132, R90 ;  /* 0x000000841f087225 */ /* 0x000fe200078e005a */
[----:B------:R-:W-:-:S03]  /*3100*/  ISETP.GE.AND P5, PT, R250, c[0x0][0x1d4], PT ;  /* 0x00007500fa007a0c */ /* 0x000fc60003fa6270 */
[----:B------:R-:W-:Y:S01]  /*3110*/  IMAD.IADD R3, R9, 0x1, R3 ;  /* 0x0000000109037824 */ /* 0x000fe200078e0203 */
[----:B------:R-:W-:Y:S01]  /*3120*/  @P1 LEA R4, P0, R8, c[0x0][0x220], 0x1 ;  /* 0x0000880008041a11 */ /* 0x000fe200078008ff */
[----:B------:R-:W-:-:S03]  /*3130*/  IMAD.MOV.U32 R143, RZ, RZ, c[0x0][0x238] ;  /* 0x00008e00ff8f7624 */ /* 0x000fc600078e00ff */
[----:B------:R-:W-:Y:S02]  /*3140*/  @P1 LEA.HI.X R5, R8, c[0x0][0x224], R3, 0x1, P0 ;  /* 0x0000890008051a11 */ /* 0x000fe400000f0c03 */
[----:B------:R-:W-:Y:S01]  /*3150*/  ISETP.GT.AND P0, PT, R0, 0x20, PT ;  /* 0x000000200000780c */ /* 0x000fe20003f04270 */
[----:B------:R-:W-:-:S05]  /*3160*/  IMAD.MOV.U32 R141, RZ, RZ, 0x5 ;  /* 0x00000005ff8d7424 */ /* 0x000fca00078e00ff */
[C---:B------:R-:W-:Y:S01]  /*3170*/  SHF.L.U64.HI R141, R143.reuse, R141, c[0x0][0x23c] ;  /* 0x00008f008f8d7619 */ /* 0x040fe2000001028d */
[----:B------:R-:W-:Y:S01]  /*3180*/  IMAD.SHL.U32 R143, R143, 0x20, RZ ;  /* 0x000000208f8f7824 */ /* 0x000fe200078e00ff */
[----:B---3--:R-:W-:Y:S01]  /*3190*/  ISETP.GE.AND P2, PT, R13, c[0x0][0x1d4], PT ;  /* 0x000075000d007a0c */ /* 0x008fe20003f46270 */
[----:B----4-:R-:W-:-:S05]  /*31a0*/  @P1 IMAD.SHL.U32 R0, R11, 0x2, RZ ;  /* 0x000000020b001824 */ /* 0x010fca00078e00ff */
[----:B------:R-:W-:Y:S01]  /*31b0*/  @!PT LDS RZ, [RZ] ;  /* 0x00000000fffff984 */ /* 0x000fe20000000800 */
[----:B------:R-:W-:Y:S01]  /*31c0*/  @!PT LDS RZ, [RZ] ;  /* 0x00000000fffff984 */ /* 0x000fe20000000800 */
[----:B------:R-:W-:Y:S01]  /*31d0*/  @!PT LDS RZ, [RZ] ;  /* 0x00000000fffff984 */ /* 0x000fe20000000800 */
[----:B------:R1:W-:Y:S01]  /*31e0*/  @P1 LDGSTS.E.BYPASS.LTC128B.128 [R0+0x3c80], [R4.64], !P5 ;  /* 0x03c8000004001fae */ /* 0x0003e2000e901d48 */
[----:B--2---:R-:W-:-:S13]  /*31f0*/  ISETP.GE.AND P3, PT, R15, c[0x0][0x1d4], PT ;  /* 0x000075000f007a0c */ /* 0x004fda0003f66270 */
[----:B------:R1:W-:Y:S04]  /*3200*/  @P1 LDGSTS.E.BYPASS.LTC128B.128 [R0+0x4880], [R4.64+0x40], !P3 ;  /* 0x0488004004001fae */ /* 0x0003e8000d901d48 */
[----:B------:R1:W-:Y:S02]  /*3210*/  @P1 LDGSTS.E.BYPASS.LTC128B.128 [R0+0x5480], [R4.64+0x80], !P2 ;  /* 0x0548008004001fae */ /* 0x0003e4000d101d48 */
[----:B-1----:R-:W-:-:S05]  /*3220*/  @P0 IADD3 R0, P1, R143, R8, RZ ;  /* 0x000000088f000210 */ /* 0x002fca0007f3e0ff */
[----:B------:R-:W-:Y:S01]  /*3230*/  @P0 IMAD.X R3, R3, 0x1, R141, P1 ;  /* 0x0000000103030824 */ /* 0x000fe200008e068d */
[----:B------:R-:W-:-:S04]  /*3240*/  @P0 LEA R4, P1, R0, c[0x0][0x220], 0x1 ;  /* 0x0000880000040a11 */ /* 0x000fc800078208ff */
[----:B------:R-:W-:Y:S02]  /*3250*/  @P0 LEA.HI.X R5, R0, c[0x0][0x224], R3, 0x1, P1 ;  /* 0x0000890000050a11 */ /* 0x000fe400008f0c03 */
[----:B------:R-:W-:-:S04]  /*3260*/  ISETP.NE.U32.AND P1, PT, RZ, c[0x0][0x340], PT ;  /* 0x0000d000ff007a0c */ /* 0x000fc80003f25070 */
[----:B------:R-:W-:-:S13]  /*3270*/  ISETP.NE.AND.EX P1, PT, RZ, c[0x0][0x344], PT, P1 ;  /* 0x0000d100ff007a0c */ /* 0x000fda0003f25310 */
[----:B------:R-:W-:-:S05]  /*3280*/  @P1 IMAD.WIDE R8, R19, R18, c[0x0][0x340] ;  /* 0x0000d00013081625 */ /* 0x000fca00078e0212 */
[----:B------:R-:W2:Y:S01]  /*3290*/  @P1 LDG.E R3, [R8.64] ;  /* 0x0000000808031981 */ /* 0x000ea2000c1e1900 */
[----:B------:R-:W-:-:S04]  /*32a0*/  LOP3.LUT R209, R209, 0xfffffffb, RZ, 0xc0, !PT ;  /* 0xfffffffbd1d17812 */ /* 0x000fc800078ec0ff */
[----:B------:R-:W-:Y:S01]  /*32b0*/  @P5 LOP3.LUT R209, R209, 0x4, RZ, 0xfc, !PT ;  /* 0x00000004d1d15812 */ /* 0x000fe200078efcff */
[----:B------:R-:W-:-:S03]  /*32c0*/  @P0 IMAD.SHL.U32 R0, R11, 0x2, RZ ;  /* 0x000000020b000824 */ /* 0x000fc600078e00ff */
[----:B------:R-:W-:Y:S02]  /*32d0*/  LOP3.LUT R209, R209, 0xfffffffd, RZ, 0xc0, !PT ;  /* 0xfffffffdd1d17812 */ /* 0x000fe400078ec0ff */
[----:B------:R1:W-:Y:S02]  /*32e0*/  @P0 LDGSTS.E.BYPASS.LTC128B.128 [R0+0x4480], [R4.64], !P5 ;  /* 0x0448000004000fae */ /* 0x0003e4000e901d48 */
[----:B------:R-:W-:Y:S02]  /*32f0*/  @P3 LOP3.LUT R209, R209, 0x2, RZ, 0xfc, !PT ;  /* 0x00000002d1d13812 */ /* 0x000fe400078efcff */
[----:B------:R1:W-:Y:S02]  /*3300*/  @P0 LDGSTS.E.BYPASS.LTC128B.128 [R0+0x5080], [R4.64+0x40], !P3 ;  /* 0x0508004004000fae */ /* 0x0003e4000d901d48 */
[----:B------:R-:W-:Y:S02]  /*3310*/  LOP3.LUT R209, R209, 0xfffffffe, RZ, 0xc0, !PT ;  /* 0xfffffffed1d17812 */ /* 0x000fe400078ec0ff */
[----:B------:R1:W-:Y:S01]  /*3320*/  @P0 LDGSTS.E.BYPASS.LTC128B.128 [R0+0x5c80], [R4.64+0x80], !P2 ;  /* 0x05c8008004000fae */ /* 0x0003e2000d101d48 */
[----:B------:R-:W-:-:S03]  /*3330*/  SHF.R.S32.HI R165, RZ, 0x1f, R164 ;  /* 0x0000001fffa57819 */ /* 0x000fc600000114a4 */
[----:B------:R-:W0:Y:S01]  /*3340*/  LDGDEPBAR ;  /* 0x00000000000079af */ /* 0x000e220000000000 */
[----:B------:R-:W-:Y:S01]  /*3350*/  WARPSYNC 0xffffffff ;  /* 0xffffffff00007948 */ /* 0x000fe20003800000 */
[----:B------:R-:W-:Y:S02]  /*3360*/  @P2 LOP3.LUT R209, R209, 0x1, RZ, 0xfc, !PT ;  /* 0x00000001d1d12812 */ /* 0x000fe400078efcff */
[----:B------:R-:W-:Y:S02]  /*3370*/  ISETP.GE.AND P2, PT, R110, c[0x0][0x27c], PT ;  /* 0x00009f006e007a0c */ /* 0x000fe40003f46270 */
[----:B------:R-:W-:Y:S02]  /*3380*/  SHF.R.S32.HI R13, RZ, 0x1f, R138 ;  /* 0x0000001fff0d7819 */ /* 0x000fe4000001148a */
[----:B-----5:R-:W-:Y:S01]  /*3390*/  SHF.R.S32.HI R24, RZ, 0x1f, R126 ;  /* 0x0000001fff187819 */ /* 0x020fe2000001147e */
[----:B-1----:R-:W-:-:S04]  /*33a0*/  IMAD.MOV.U32 R0, RZ, RZ, c[0x0][0x27c] ;  /* 0x00009f00ff007624 */ /* 0x002fc800078e00ff */
[----:B------:R-:W-:Y:S01]  /*33b0*/  IMAD.SHL.U32 R65, R0, 0x2, RZ ;  /* 0x0000000200417824 */ /* 0x000fe200078e00ff */
[--C-:B--2---:R-:W-:Y:S01]  /*33c0*/  @P1 SHF.R.S32.HI R9, RZ, 0x1f, R3.reuse ;  /* 0x0000001fff091819 */ /* 0x104fe20000011403 */
[----:B------:R-:W-:Y:S02]  /*33d0*/  @P1 IMAD.MOV.U32 R8, RZ, RZ, R3 ;  /* 0x000000ffff081224 */ /* 0x000fe400078e0003 */
[----:B------:R-:W-:Y:S02]  /*33e0*/  @!P1 IMAD.MOV.U32 R8, RZ, RZ, R19 ;  /* 0x000000ffff089224 */ /* 0x000fe400078e0013 */
[----:B------:R-:W-:Y:S02]  /*33f0*/  @!P1 IMAD.MOV.U32 R9, RZ, RZ, R10 ;  /* 0x000000ffff099224 */ /* 0x000fe400078e000a */
[----:B------:R-:W2:Y:S04]  /*3400*/  LDL R21, [R1+0x64] ;  /* 0x0000640001157983 */ /* 0x000ea80000100800 */
[----:B------:R-:W3:Y:S01]  /*3410*/  LDL R27, [R1+0x68] ;  /* 0x00006800011b7983 */ /* 0x000ee20000100800 */
[----:B------:R-:W-:Y:S01]  /*3420*/  IMAD R0, R13, c[0x0][0x280], RZ ;  /* 0x0000a0000d007a24 */ /* 0x000fe200078e02ff */
[----:B------:R-:W-:Y:S01]  /*3430*/  ISETP.GE.AND P1, PT, R137, c[0x0][0x27c], PT ;  /* 0x00009f0089007a0c */ /* 0x000fe20003f26270 */
[----:B------:R-:W-:Y:S01]  /*3440*/  IMAD R6, R12, c[0x0][0x268], RZ ;  /* 0x00009a000c067a24 */ /* 0x000fe200078e02ff */
[----:B------:R-:W-:Y:S01]  /*3450*/  ISETP.GE.AND P3, PT, R136, c[0x0][0x27c], PT ;  /* 0x00009f0088007a0c */ /* 0x000fe20003f66270 */
[----:B------:R-:W-:Y:S01]  /*3460*/  IMAD R3, R13, c[0x0][0x290], RZ ;  /* 0x0000a4000d037a24 */ /* 0x000fe200078e02ff */
[----:B------:R-:W-:Y:S01]  /*3470*/  MOV R144, c[0x0][0x27c] ;  /* 0x00009f0000907a02 */ /* 0x000fe20000000f00 */
[C---:B------:R-:W-:Y:S01]  /*3480*/  IMAD R0, R138.reuse, c[0x0][0x284], R0 ;  /* 0x0000a1008a007a24 */ /* 0x040fe200078e0200 */
[----:B------:R-:W-:Y:S01]  /*3490*/  LOP3.LUT R209, R209, 0xffffffef, RZ, 0xc0, !PT ;  /* 0xffffffefd1d17812 */ /* 0x000fe200078ec0ff */
[----:B------:R-:W-:Y:S01]  /*34a0*/  IMAD.WIDE.U32 R12, R138, c[0x0][0x280], R110 ;  /* 0x0000a0008a0c7a25 */ /* 0x000fe200078e006e */
[----:B------:R-:W-:Y:S01]  /*34b0*/  ISETP.GE.AND P0, PT, R144, 0x1, PT ;  /* 0x000000019000780c */ /* 0x000fe20003f06270 */
[----:B------:R-:W-:Y:S01]  /*34c0*/  ULDC.U8 UR5, c[0x0][0x298] ;  /* 0x0000a60000057ab9 */ /* 0x000fe20000000000 */
[----:B------:R-:W-:Y:S01]  /*34d0*/  LOP3.LUT R209, R209, 0xfffffff7, RZ, 0xc0, !PT ;  /* 0xfffffff7d1d17812 */ /* 0x000fe200078ec0ff */
[----:B------:R-:W-:Y:S01]  /*34e0*/  IMAD.WIDE.U32 R4, R26, c[0x0][0x260], R250 ;  /* 0x000098001a047a25 */ /* 0x000fe200078e00fa */
[----:B------:R-:W-:-:S03]  /*34f0*/  IADD3 R13, R0, R13, RZ ;  /* 0x0000000d000d7210 */ /* 0x000fc60007ffe0ff */
[----:B------:R-:W-:-:S04]  /*3500*/  IMAD.WIDE.U32 R10, R138, c[0x0][0x280], R164 ;  /* 0x0000a0008a0a7a25 */ /* 0x000fc800078e00a4 */
[----:B------:R-:W-:Y:S02]  /*3510*/  IMAD.IADD R124, R14, 0x1, R17 ;  /* 0x000000010e7c7824 */ /* 0x000fe400078e0211 */
[----:B------:R-:W-:Y:S02]  /*3520*/  IMAD R5, R26, c[0x0][0x264], R5 ;  /* 0x000099001a057a24 */ /* 0x000fe400078e0205 */
[----:B------:R-:W-:Y:S01]  /*3530*/  IMAD.IADD R17, R11, 0x1, R0 ;  /* 0x000000010b117824 */ /* 0x000fe200078e0200 */
[----:B------:R-:W-:Y:S01]  /*3540*/  SEL R0, RZ, c[0x0][0x27c], !P2 ;  /* 0x00009f00ff007a07 */ /* 0x000fe20005000000 */
[C---:B------:R-:W-:Y:S01]  /*3550*/  IMAD R25, R16.reuse, c[0x0][0x26c], R6 ;  /* 0x00009b0010197a24 */ /* 0x040fe200078e0206 */
[----:B------:R-:W-:Y:S01]  /*3560*/  SEL R6, RZ, c[0x0][0x27c], !P3 ;  /* 0x00009f00ff067a07 */ /* 0x000fe20005800000 */
[----:B------:R-:W-:Y:S01]  /*3570*/  IMAD.WIDE.U32 R82, R16, c[0x0][0x268], R4 ;  /* 0x00009a0010527a25 */ /* 0x000fe200078e0004 */
[----:B------:R-:W-:Y:S02]  /*3580*/  MOV R16, R10 ;  /* 0x0000000a00107202 */ /* 0x000fe40000000f00 */
[----:B------:R-:W-:Y:S01]  /*3590*/  SEL R10, RZ, c[0x0][0x27c], !P1 ;  /* 0x00009f00ff0a7a07 */ /* 0x000fe20004800000 */
[----:B------:R-:W-:-:S02]  /*35a0*/  IMAD R3, R138, c[0x0][0x294], R3 ;  /* 0x0000a5008a037a24 */ /* 0x000fc400078e0203 */
[----:B------:R-:W-:-:S04]  /*35b0*/  IMAD.WIDE.U32 R4, R138, c[0x0][0x290], R110 ;  /* 0x0000a4008a047a25 */ /* 0x000fc800078e006e */
[----:B------:R-:W-:Y:S01]  /*35c0*/  IMAD.WIDE.U32 R14, R138, c[0x0][0x290], R164 ;  /* 0x0000a4008a0e7a25 */ /* 0x000fe200078e00a4 */
[----:B------:R-:W-:-:S03]  /*35d0*/  IADD3 R11, R3, R5, RZ ;  /* 0x00000005030b7210 */ /* 0x000fc60007ffe0ff */
[----:B------:R-:W-:Y:S02]  /*35e0*/  IMAD.IADD R0, R110, 0x1, R0 ;  /* 0x000000016e007824 */ /* 0x000fe400078e0200 */
[----:B------:R-:W-:Y:S02]  /*35f0*/  IMAD.IADD R15, R15, 0x1, R3 ;  /* 0x000000010f0f7824 */ /* 0x000fe400078e0203 */
[----:B------:R-:W-:Y:S01]  /*3600*/  IMAD.IADD R3, R137, 0x1, R10 ;  /* 0x0000000189037824 */ /* 0x000fe200078e020a */
[----:B------:R-:W-:Y:S01]  /*3610*/  SHF.R.S32.HI R5, RZ, 0x1f, R0 ;  /* 0x0000001fff057819 */ /* 0x000fe20000011400 */
[----:B------:R-:W-:Y:S01]  /*3620*/  IMAD.IADD R6, R136, 0x1, R6 ;  /* 0x0000000188067824 */ /* 0x000fe200078e0206 */
[----:B------:R-:W-:Y:S01]  /*3630*/  MOV R10, R4 ;  /* 0x00000004000a7202 */ /* 0x000fe20000000f00 */
[----:B------:R-:W-:Y:S01]  /*3640*/  IMAD.MOV.U32 R145, RZ, RZ, c[0x0][0x2b8] ;  /* 0x0000ae00ff917624 */ /* 0x000fe200078e00ff */
[----:B------:R-:W-:Y:S01]  /*3650*/  LEA.HI R4, R5, R0, RZ, 0x5 ;  /* 0x0000000005047211 */ /* 0x000fe200078f28ff */
[----:B------:R-:W-:Y:S01]  /*3660*/  IMAD.WIDE.U32 R106, R8, c[0x0][0x2b0], RZ ;  /* 0x0000ac00086a7a25 */ /* 0x000fe200078e00ff */
[----:B------:R-:W-:-:S02]  /*3670*/  SHF.R.S32.HI R18, RZ, 0x1f, R3 ;  /* 0x0000001fff127819 */ /* 0x000fc40000011403 */
[----:B------:R-:W-:Y:S01]  /*3680*/  LEA.HI R5, R5, R0, RZ, 0x3 ;  /* 0x0000000005057211 */ /* 0x000fe200078f18ff */
[C---:B------:R-:W-:Y:S01]  /*3690*/  IMAD R134, R128.reuse, c[0x0][0x284], RZ ;  /* 0x0000a10080867a24 */ /* 0x040fe200078e02ff */
[----:B------:R-:W-:Y:S01]  /*36a0*/  SHF.R.S32.HI R0, RZ, 0x1f, R6 ;  /* 0x0000001fff007819 */ /* 0x000fe20000011406 */
[C---:B------:R-:W-:Y:S01]  /*36b0*/  IMAD R135, R128.reuse, c[0x0][0x294], RZ ;  /* 0x0000a50080877a24 */ /* 0x040fe200078e02ff */
[----:B------:R-:W-:Y:S01]  /*36c0*/  SHF.R.S32.HI R20, RZ, 0x5, R4 ;  /* 0x00000005ff147819 */ /* 0x000fe20000011404 */
[----:B------:R-:W-:Y:S01]  /*36d0*/  IMAD.WIDE.U32 R130, R128, c[0x0][0x280], RZ ;  /* 0x0000a00080827a25 */ /* 0x000fe200078e00ff */
[CC--:B------:R-:W-:Y:S02]  /*36e0*/  LEA.HI R4, R18.reuse, R3.reuse, RZ, 0x3 ;  /* 0x0000000312047211 */ /* 0x0c0fe400078f18ff */
[----:B------:R-:W-:Y:S01]  /*36f0*/  LEA.HI R18, R18, R3, RZ, 0x5 ;  /* 0x0000000312127211 */ /* 0x000fe200078f28ff */
[----:B------:R-:W-:Y:S01]  /*3700*/  IMAD R23, R20, 0x600, R7 ;  /* 0x0000060014177824 */ /* 0x000fe200078e0207 */
[-C--:B------:R-:W-:Y:S01]  /*3710*/  LEA.HI R3, R0, R6.reuse, RZ, 0x3 ;  /* 0x0000000600037211 */ /* 0x080fe200078f18ff */
[----:B------:R-:W-:Y:S01]  /*3720*/  IMAD.WIDE.U32 R100, R126, c[0x0][0x280], R16 ;  /* 0x0000a0007e647a25 */ /* 0x000fe200078e0010 */
[----:B------:R-:W-:-:S02]  /*3730*/  LEA.HI R0, R0, R6, RZ, 0x5 ;  /* 0x0000000600007211 */ /* 0x000fc400078f28ff */
[----:B------:R-:W-:Y:S01]  /*3740*/  SHF.R.S32.HI R18, RZ, 0x5, R18 ;  /* 0x00000005ff127819 */ /* 0x000fe20000011412 */
[----:B------:R-:W-:Y:S01]  /*3750*/  IMAD.WIDE.U32 R98, R126, c[0x0][0x290], R14 ;  /* 0x0000a4007e627a25 */ /* 0x000fe200078e000e */
[----:B------:R-:W-:Y:S02]  /*3760*/  SHF.R.S32.HI R0, RZ, 0x5, R0 ;  /* 0x00000005ff007819 */ /* 0x000fe40000011400 */
[----:B------:R-:W-:Y:S01]  /*3770*/  ISETP.NE.AND P4, PT, R145, 0x1, PT ;  /* 0x000000019100780c */ /* 0x000fe20003f85270 */
[----:B------:R-:W-:Y:S01]  /*3780*/  IMAD.WIDE.U32 R128, R128, c[0x0][0x290], RZ ;  /* 0x0000a40080807a25 */ /* 0x000fe200078e00ff */
[----:B------:R-:W-:Y:S02]  /*3790*/  LOP3.LUT R87, R5, 0xfffffff8, RZ, 0xc0, !PT ;  /* 0xfffffff805577812 */ /* 0x000fe400078ec0ff */
[----:B------:R-:W-:Y:S01]  /*37a0*/  LOP3.LUT R86, R4, 0xfffffff8, RZ, 0xc0, !PT ;  /* 0xfffffff804567812 */ /* 0x000fe200078ec0ff */
[----:B------:R-:W-:Y:S01]  /*37b0*/  IMAD.WIDE.U32 R104, R26, c[0x0][0x1e8], RZ ;  /* 0x00007a001a687a25 */ /* 0x000fe200078e00ff */
[----:B------:R-:W-:-:S02]  /*37c0*/  LOP3.LUT R85, R3, 0xfffffff8, RZ, 0xc0, !PT ;  /* 0xfffffff803557812 */ /* 0x000fc400078ec0ff */
[----:B------:R-:W-:Y:S01]  /*37d0*/  IADD3 R134, R131, R134, RZ ;  /* 0x0000008683867210 */ /* 0x000fe20007ffe0ff */
[----:B------:R-:W-:Y:S01]  /*37e0*/  IMAD.WIDE.U32 R102, R26, c[0x0][0x210], RZ ;  /* 0x000084001a667a25 */ /* 0x000fe200078e00ff */
[----:B------:R-:W-:Y:S02]  /*37f0*/  SHF.R.S32.HI R63, RZ, 0x3, R5 ;  /* 0x00000003ff3f7819 */ /* 0x000fe40000011405 */
[----:B------:R-:W-:Y:S01]  /*3800*/  SHF.R.S32.HI R62, RZ, 0x3, R4 ;  /* 0x00000003ff3e7819 */ /* 0x000fe20000011404 */
[C---:B------:R-:W-:Y:S01]  /*3810*/  IMAD.WIDE.U32 R96, R126.reuse, c[0x0][0x280], R12 ;  /* 0x0000a0007e607a25 */ /* 0x040fe200078e000c */
[----:B------:R-:W-:Y:S02]  /*3820*/  @P4 LOP3.LUT R209, R209, 0x8, RZ, 0xfc, !PT ;  /* 0x00000008d1d14812 */ /* 0x000fe400078efcff */
[----:B------:R-:W-:Y:S01]  /*3830*/  SHF.R.S32.HI R61, RZ, 0x3, R3 ;  /* 0x00000003ff3d7819 */ /* 0x000fe20000011403 */
[----:B------:R-:W-:Y:S01]  /*3840*/  IMAD.WIDE.U32 R94, R126, c[0x0][0x290], R10 ;  /* 0x0000a4007e5e7a25 */ /* 0x000fe200078e000a */
[----:B------:R-:W-:-:S02]  /*3850*/  SHF.R.S32.HI R117, RZ, 0x1f, R87 ;  /* 0x0000001fff757819 */ /* 0x000fc40000011457 */
[----:B------:R-:W-:Y:S01]  /*3860*/  SHF.R.S32.HI R116, RZ, 0x1f, R86 ;  /* 0x0000001fff747819 */ /* 0x000fe20000011456 */
[----:B------:R-:W-:Y:S01]  /*3870*/  IMAD.IADD R135, R129, 0x1, R135 ;  /* 0x0000000181877824 */ /* 0x000fe200078e0287 */
[----:B------:R-:W-:Y:S01]  /*3880*/  SHF.R.S32.HI R115, RZ, 0x1f, R85 ;  /* 0x0000001fff737819 */ /* 0x000fe20000011455 */
[C---:B------:R-:W-:Y:S01]  /*3890*/  IMAD R123, R26.reuse, c[0x0][0x1ec], R105 ;  /* 0x00007b001a7b7a24 */ /* 0x040fe200078e0269 */
[----:B------:R-:W-:Y:S01]  /*38a0*/  @P0 LOP3.LUT R209, R209, 0x10, RZ, 0xfc, !PT ;  /* 0x00000010d1d10812 */ /* 0x000fe200078efcff */
[----:B------:R-:W-:Y:S02]  /*38b0*/  IMAD R122, R26, c[0x0][0x214], R103 ;  /* 0x000085001a7a7a24 */ /* 0x000fe400078e0267 */
[----:B------:R-:W-:Y:S01]  /*38c0*/  IMAD.IADD R84, R83, 0x1, R25 ;  /* 0x0000000153547824 */ /* 0x000fe200078e0219 */
[C---:B--2---:R-:W-:Y:S02]  /*38d0*/  LOP3.LUT R19, R21.reuse, 0x18, R5, 0xf8, !PT ;  /* 0x0000001815137812 */ /* 0x044fe400078ef805 */
[----:B------:R-:W-:-:S02]  /*38e0*/  LOP3.LUT R6, R21, 0x18, R4, 0xf8, !PT ;  /* 0x0000001815067812 */ /* 0x000fc400078ef804 */
[-C--:B---3--:R-:W-:Y:S02]  /*38f0*/  LOP3.LUT R22, R19, R27.reuse, RZ, 0x3c, !PT ;  /* 0x0000001b13167212 */ /* 0x088fe400078e3cff */
[----:B------:R-:W-:Y:S01]  /*3900*/  LOP3.LUT R19, R21, 0x18, R3, 0xf8, !PT ;  /* 0x0000001815137812 */ /* 0x000fe200078ef803 */
[--C-:B------:R-:W-:Y:S01]  /*3910*/  IMAD R21, R18, 0x600, R7.reuse ;  /* 0x0000060012157824 */ /* 0x100fe200078e0207 */
[-C--:B------:R-:W-:Y:S01]  /*3920*/  LOP3.LUT R20, R6, R27.reuse, RZ, 0x3c, !PT ;  /* 0x0000001b06147212 */ /* 0x080fe200078e3cff */
[----:B------:R-:W-:Y:S01]  /*3930*/  IMAD R18, R0, 0x600, R7 ;  /* 0x0000060000127824 */ /* 0x000fe200078e0207 */
[----:B------:R-:W-:Y:S01]  /*3940*/  LOP3.LUT R6, R19, R27, RZ, 0x3c, !PT ;  /* 0x0000001b13067212 */ /* 0x000fe200078e3cff */
[----:B------:R-:W-:Y:S01]  /*3950*/  IMAD R0, R9, c[0x0][0x2b0], RZ ;  /* 0x0000ac0009007a24 */ /* 0x000fe200078e02ff */
[----:B------:R-:W-:Y:S01]  /*3960*/  IADD3 R22, R23, R22, RZ ;  /* 0x0000001617167210 */ /* 0x000fe20007ffe0ff */
[----:B------:R-:W-:Y:S01]  /*3970*/  IMAD R9, R24, c[0x0][0x290], RZ ;  /* 0x0000a40018097a24 */ /* 0x000fe200078e02ff */
[----:B------:R-:W-:Y:S01]  /*3980*/  IADD3 R19, R18, R6, RZ ;  /* 0x0000000612137210 */ /* 0x000fe20007ffe0ff */
[----:B------:R-:W-:Y:S01]  /*3990*/  IMAD R6, R24, c[0x0][0x280], RZ ;  /* 0x0000a00018067a24 */ /* 0x000fe200078e02ff */
[----:B------:R-:W-:Y:S01]  /*39a0*/  SHF.L.U32 R113, R22, 0x1, RZ ;  /* 0x0000000116717819 */ /* 0x000fe200000006ff */
[----:B------:R-:W-:Y:S01]  /*39b0*/  IMAD R18, R8, c[0x0][0x2b4], R0 ;  /* 0x0000ad0008127a24 */ /* 0x000fe200078e0200 */
[----:B------:R-:W-:Y:S01]  /*39c0*/  SHF.L.U32 R109, R19, 0x1, RZ ;  /* 0x00000001136d7819 */ /* 0x000fe200000006ff */
[----:B------:R-:W-:-:S02]  /*39d0*/  IMAD R8, R126, c[0x0][0x284], R6 ;  /* 0x0000a1007e087a24 */ /* 0x000fc400078e0206 */
[----:B------:R-:W-:Y:S01]  /*39e0*/  IMAD R6, R126, c[0x0][0x294], R9 ;  /* 0x0000a5007e067a24 */ /* 0x000fe200078e0209 */
[----:B------:R-:W-:Y:S01]  /*39f0*/  IADD3 R121, R107, R18, RZ ;  /* 0x000000126b797210 */ /* 0x000fe20007ffe0ff */
[----:B------:R-:W-:Y:S01]  /*3a00*/  IMAD.IADD R20, R21, 0x1, R20 ;  /* 0x0000000115147824 */ /* 0x000fe200078e0214 */
[----:B------:R-:W-:Y:S01]  /*3a10*/  IADD3 R120, R101, R8, RZ ;  /* 0x0000000865787210 */ /* 0x000fe20007ffe0ff */
[----:B------:R-:W-:Y:S01]  /*3a20*/  IMAD R0, R170, 0x40, R138 ;  /* 0x00000040aa007824 */ /* 0x000fe200078e028a */
[----:B------:R-:W-:Y:S01]  /*3a30*/  IADD3 R119, R99, R6, RZ ;  /* 0x0000000663777210 */ /* 0x000fe20007ffe0ff */
[----:B------:R-:W-:Y:S02]  /*3a40*/  IMAD.IADD R118, R8, 0x1, R97 ;  /* 0x0000000108767824 */ /* 0x000fe400078e0261 */
[----:B------:R-:W-:Y:S02]  /*3a50*/  IMAD.IADD R114, R6, 0x1, R95 ;  /* 0x0000000106727824 */ /* 0x000fe400078e025f */
[----:B------:R-:W-:Y:S01]  /*3a60*/  IMAD.SHL.U32 R112, R20, 0x2, RZ ;  /* 0x0000000214707824 */ /* 0x000fe200078e00ff */
[----:B------:R-:W-:Y:S06]  /*3a70*/  BAR.SYNC.DEFER_BLOCKING 0x0 ;  /* 0x0000000000007b1d */ /* 0x000fec0000010000 */
.L_x_911:
        /* <DEDUP_REMOVED lines=107> */
.L_x_889:
[----:B------:R-:W-:Y:S05]  /*4130*/  BSYNC B0 ;  /* 0x0000000000007941 */ /* 0x000fea0003800000 */
.L_x_888:
        /* <DEDUP_REMOVED lines=9> */
[----:B--2---:R-:W-:Y:S01]  /*41d0*/  PRMT R28, R8, 0x5410, R9 ;  /* 0x00005410081c7816 */ /* 0x004fe20000000009 */
        /* <DEDUP_REMOVED lines=26> */
[C---:B----4-:R-:W-:Y:S01]  /*4380*/  LEA R54, P0, R110.reuse, R52, 0x1 ;  /* 0x000000346e367211 */ /* 0x050fe200078008ff */
[----:B------:R-:W2:Y:S01]  /*4390*/  LDL R10, [R1+0x8] ;  /* 0x00000800010a7983 */ /* 0x000ea20000100800 */
        /* <DEDUP_REMOVED lines=19> */
[----:B--2---:R-:W1:Y:S02]  /*44d0*/  LDS.128 R8, [R10+0x2400] ;  /* 0x002400000a087984 */ /* 0x004e640000000c00 */
        /* <DEDUP_REMOVED lines=37> */
.L_x_892:
[----:B------:R-:W-:Y:S05]  /*4730*/  BSYNC B0 ;  /* 0x0000000000007941 */ /* 0x000fea0003800000 */
.L_x_891:
[----:B------:R-:W-:Y:S01]  /*4740*/  ISETP.GE.AND P0, PT, R137, c[0x0][0x1d4], PT ;  /* 0x0000750089007a0c */ /* 0x000fe20003f06270 */
[----:B------:R-:W-:Y:S01]  /*4750*/  @!UPT UIADD3 URZ, URZ, URZ, URZ ;  /* 0x0000003f3f3ff290 */ /* 0x000fe2000fffe03f */
[----:B------:R-:W-:Y:S11]  /*4760*/  BSSY B0, `(.L_x_893) ;  /* 0x000003b000007945 */ /* 0x000ff60003800000 */
[----:B------:R-:W-:-:S05]  /*4770*/  @P0 BRA `(.L_x_894) ;  /* 0x0000039000000947 */ /* 0x000fca0003800000 */
[----:B------:R-:W2:Y:S04]  /*4780*/  LDL R4, [R1+0xc] ;  /* 0x00000c0001047983 */ /* 0x000ea80000100800 */
[----:B------:R-:W5:Y:S02]  /*4790*/  LDL R3, [R1+0x60] ;  /* 0x0000600001037983 */ /* 0x000f640000100800 */
[----:B-----5:R-:W-:Y:S02]  /*47a0*/  IMAD.SHL.U32 R3, R3, 0x8, RZ ;  /* 0x0000000803037824 */ /* 0x020fe400078e00ff */
[----:B-12---:R1:W2:Y:S03]  /*47b0*/  LDS.128 R8, [R4+0x2400] ;  /* 0x0024000004087984 */ /* 0x0062a60000000c00 */
[C---:B----4-:R-:W-:Y:S04]  /*47c0*/  LEA R34, P0, R3.reuse, R52, 0x1 ;  /* 0x0000003403227211 */ /* 0x050fe800078008ff */
[----:B---3--:R-:W-:Y:S02]  /*47d0*/  LEA.HI.X.SX32 R35, R3, R53, 0x1, P0 ;  /* 0x0000003503237211 */ /* 0x008fe400000f0eff */
[----:B------:R-:W-:Y:S11]  /*47e0*/  ISETP.GE.AND P0, PT, R169, c[0x0][0x27c], PT ;  /* 0x00009f00a9007a0c */ /* 0x000ff60003f06270 */
[----:B------:R-:W-:Y:S02]  /*47f0*/  @!UPT UIADD3 URZ, URZ, URZ, URZ ;  /* 0x0000003f3f3ff290 */ /* 0x000fe4000fffe03f */
[----:B------:R-:W-:Y:S02]  /*4800*/  @!P0 SHF.R.U64 R6, R36, 0x10, R37 ;  /* 0x0000001024068819 */ /* 0x000fe40000001225 */
[--C-:B------:R-:W-:Y:S02]  /*4810*/  @!P0 SHF.R.U64 R3, R12, 0x10, R13.reuse ;  /* 0x000000100c038819 */ /* 0x100fe4000000120d */
[----:B-1----:R-:W-:Y:S02]  /*4820*/  @!P0 SHF.R.U32.HI R4, RZ, 0x10, R13 ;  /* 0x00000010ff048819 */ /* 0x002fe4000001160d */
[----:B------:R-:W-:Y:S02]  /*4830*/  @!P0 PRMT R6, R46, 0x5410, R6 ;  /* 0x000054102e068816 */ /* 0x000fe40000000006 */
[----:B------:R-:W-:Y:S02]  /*4840*/  @!P0 PRMT R3, R24, 0x5432, R3 ;  /* 0x0000543218038816 */ /* 0x000fe40000000003 */
[----:B------:R-:W-:Y:S01]  /*4850*/  @!P0 SHF.R.U32.HI R5, RZ, 0x10, R37 ;  /* 0x00000010ff058819 */ /* 0x000fe20000011625 */
[----:B------:R-:W-:Y:S01]  /*4860*/  @!P0 IMAD.U32 R18, R6, 0x10000, RZ ;  /* 0x0001000006128824 */ /* 0x000fe200078e00ff */
[----:B------:R-:W-:Y:S01]  /*4870*/  @!P0 PRMT R12, R24, 0x5410, R4 ;  /* 0x00005410180c8816 */ /* 0x000fe20000000004 */
[----:B------:R-:W-:Y:S01]  /*4880*/  @!P0 IMAD.U32 R13, R3, 0x10000, RZ ;  /* 0x00010000030d8824 */ /* 0x000fe200078e00ff */
[----:B------:R-:W-:Y:S02]  /*4890*/  @!P0 PRMT R30, R46, 0x5432, R5 ;  /* 0x000054322e1e8816 */ /* 0x000fe40000000005 */
[----:B------:R-:W-:Y:S01]  /*48a0*/  @!P0 LOP3.LUT R24, R6, 0xffff0000, RZ, 0xc0, !PT ;  /* 0xffff000006188812 */ /* 0x000fe200078ec0ff */
[C---:B--2---:R-:W-:Y:S01]  /*48b0*/  @!P0 IMAD.U32 R29, R9.reuse, 0x10000, RZ ;  /* 0x00010000091d8824 */ /* 0x044fe200078e00ff */
[----:B------:R-:W-:Y:S02]  /*48c0*/  @!P0 LOP3.LUT R4, R8, 0xffff0000, RZ, 0xc0, !PT ;  /* 0xffff000008048812 */ /* 0x000fe400078ec0ff */
[----:B------:R-:W-:Y:S02]  /*48d0*/  @!P0 LOP3.LUT R5, R9, 0xffff0000, RZ, 0xc0, !PT ;  /* 0xffff000009058812 */ /* 0x000fe400078ec0ff */
[----:B------:R-:W-:Y:S01]  /*48e0*/  @!P0 LOP3.LUT R6, R3, 0xffff0000, RZ, 0xc0, !PT ;  /* 0xffff000003068812 */ /* 0x000fe200078ec0ff */
[----:B------:R-:W-:Y:S01]  /*48f0*/  @!P0 FMUL.FTZ R32, R4, R18 ;  /* 0x0000001204208220 */ /* 0x000fe20000410000 */
[----:B------:R-:W-:Y:S01]  /*4900*/  @!P0 SHF.L.U32 R19, R8, 0x10, RZ ;  /* 0x0000001008138819 */ /* 0x000fe200000006ff */
[-C--:B------:R-:W-:Y:S02]  /*4910*/  @!P0 FMUL.FTZ R3, R4, R13.reuse ;  /* 0x0000000d04038220 */ /* 0x080fe40000410000 */
        /* <DEDUP_REMOVED lines=31> */
.L_x_894:
[----:B------:R-:W-:Y:S05]  /*4b10*/  BSYNC B0 ;  /* 0x0000000000007941 */ /* 0x000fea0003800000 */
.L_x_893:
[----:B------:R-:W-:Y:S01]  /*4b20*/  ISETP.GE.AND P0, PT, R136, c[0x0][0x1d4], PT ;  /* 0x0000750088007a0c */ /* 0x000fe20003f06270 */
[----:B------:R-:W-:Y:S01]  /*4b30*/  @!UPT UIADD3 URZ, URZ, URZ, URZ ;  /* 0x0000003f3f3ff290 */ /* 0x000fe2000fffe03f */
[----:B------:R-:W-:Y:S11]  /*4b40*/  BSSY B0, `(.L_x_895) ;  /* 0x000003e000007945 */ /* 0x000ff60003800000 */
[----:B------:R-:W-:-:S05]  /*4b50*/  @P0 BRA `(.L_x_896) ;  /* 0x000003c000000947 */ /* 0x000fca0003800000 */
[----:B------:R-:W2:Y:S01]  /*4b60*/  LDL R4, [R1+0x8] ;  /* 0x0000080001047983 */ /* 0x000ea20000100800 */
[----:B---3--:R-:W-:Y:S03]  /*4b70*/  IMAD.MOV.U32 R5, RZ, RZ, R53 ;  /* 0x000000ffff057224 */ /* 0x008fe600078e0035 */
[----:B------:R-:W3:Y:S02]  /*4b80*/  LDL R3, [R1+0x5c] ;  /* 0x00005c0001037983 */ /* 0x000ee40000100800 */
[----:B---3--:R-:W-:Y:S02]  /*4b90*/  IMAD.SHL.U32 R3, R3, 0x8, RZ ;  /* 0x0000000803037824 */ /* 0x008fe400078e00ff */
[----:B--2---:R-:W-:Y:S01]  /*4ba0*/  IMAD.MOV.U32 R6, RZ, RZ, R4 ;  /* 0x000000ffff067224 */ /* 0x004fe200078e0004 */
[----:B----4-:R-:W-:Y:S04]  /*4bb0*/  MOV R4, R52 ;  /* 0x0000003400047202 */ /* 0x010fe80000000f00 */
[C---:B------:R-:W-:Y:S01]  /*4bc0*/  LEA R32, P0, R3.reuse, R4, 0x1 ;  /* 0x0000000403207211 */ /* 0x040fe200078008ff */
[----:B-1----:R1:W2:Y:S03]  /*4bd0*/  LDS.128 R8, [R6+0x3000] ;  /* 0x0030000006087984 */ /* 0x0022a60000000c00 */
[----:B------:R-:W-:Y:S02]  /*4be0*/  LEA.HI.X.SX32 R33, R3, R5, 0x1, P0 ;  /* 0x0000000503217211 */ /* 0x000fe400000f0eff */
[----:B------:R-:W-:Y:S11]  /*4bf0*/  ISETP.GE.AND P0, PT, R166, c[0x0][0x27c], PT ;  /* 0x00009f00a6007a0c */ /* 0x000ff60003f06270 */
[----:B------:R-:W-:Y:S02]  /*4c00*/  @!UPT UIADD3 URZ, URZ, URZ, URZ ;  /* 0x0000003f3f3ff290 */ /* 0x000fe4000fffe03f */
[--C-:B------:R-:W-:Y:S02]  /*4c10*/  @!P0 SHF.R.U64 R3, R14, 0x10, R15.reuse ;  /* 0x000000100e038819 */ /* 0x100fe4000000120f */
[----:B------:R-:W-:Y:S02]  /*4c20*/  @!P0 SHF.R.U32.HI R4, RZ, 0x10, R15 ;  /* 0x00000010ff048819 */ /* 0x000fe4000001160f */
[----:B------:R-:W-:Y:S02]  /*4c30*/  @!P0 PRMT R3, R25, 0x5432, R3 ;  /* 0x0000543219038816 */ /* 0x000fe40000000003 */
[--C-:B-1----:R-:W-:Y:S02]  /*4c40*/  @!P0 SHF.R.U64 R6, R38, 0x10, R39.reuse ;  /* 0x0000001026068819 */ /* 0x102fe40000001227 */
[----:B------:R-:W-:Y:S02]  /*4c50*/  @!P0 SHF.R.U32.HI R5, RZ, 0x10, R39 ;  /* 0x00000010ff058819 */ /* 0x000fe40000011627 */
[----:B------:R-:W-:Y:S02]  /*4c60*/  @!P0 PRMT R6, R47, 0x5410, R6 ;  /* 0x000054102f068816 */ /* 0x000fe40000000006 */
[----:B------:R-:W-:Y:S02]  /*4c70*/  @!P0 PRMT R12, R25, 0x5410, R4 ;  /* 0x00005410190c8816 */ /* 0x000fe40000000004 */
[----:B------:R-:W-:Y:S01]  /*4c80*/  @!P0 SHF.L.U32 R13, R3, 0x10, RZ ;  /* 0x00000010030d8819 */ /* 0x000fe200000006ff */
[C---:B------:R-:W-:Y:S01]  /*4c90*/  @!P0 IMAD.U32 R14, R6.reuse, 0x10000, RZ ;  /* 0x00010000060e8824 */ /* 0x040fe200078e00ff */
[----:B------:R-:W-:Y:S02]  /*4ca0*/  @!P0 PRMT R24, R47, 0x5432, R5 ;  /* 0x000054322f188816 */ /* 0x000fe40000000005 */
[----:B------:R-:W-:Y:S02]  /*4cb0*/  @!P0 LOP3.LUT R18, R6, 0xffff0000, RZ, 0xc0, !PT ;  /* 0xffff000006128812 */ /* 0x000fe400078ec0ff */
[----:B------:R-:W-:Y:S01]  /*4cc0*/  @!P0 LOP3.LUT R6, R3, 0xffff0000, RZ, 0xc0, !PT ;  /* 0xffff000003068812 */ /* 0x000fe200078ec0ff */
[C---:B--2---:R-:W-:Y:S01]  /*4cd0*/  @!P0 IMAD.U32 R15, R8.reuse, 0x10000, RZ ;  /* 0x00010000080f8824 */ /* 0x044fe200078e00ff */
[----:B------:R-:W-:Y:S01]  /*4ce0*/  @!P0 LOP3.LUT R4, R8, 0xffff0000, RZ, 0xc0, !PT ;  /* 0xffff000008048812 */ /* 0x000fe200078ec0ff */
[C---:B------:R-:W-:Y:S01]  /*4cf0*/  @!P0 IMAD.U32 R19, R9.reuse, 0x10000, RZ ;  /* 0x0001000009138824 */ /* 0x040fe200078e00ff */
[----:B------:R-:W-:Y:S03]  /*4d00*/  @!P0 LOP3.LUT R5, R9, 0xffff0000, RZ, 0xc0, !PT ;  /* 0xffff000009058812 */ /* 0x000fe600078ec0ff */
[C---:B------:R-:W-:Y:S02]  /*4d10*/  @!P0 FMUL.FTZ R3, R4.reuse, R13 ;  /* 0x0000000d04038220 */ /* 0x040fe40000410000 */
[----:B------:R-:W-:Y:S02]  /*4d20*/  @!P0 FMUL.FTZ R25, R4, R14 ;  /* 0x0000000e04198220 */ /* 0x000fe40000410000 */
[C---:B------:R-:W-:Y:S02]  /*4d30*/  @!P0 FMUL.FTZ R29, R5.reuse, R18 ;  /* 0x00000012051d8220 */ /* 0x040fe40000410000 */
[----:B------:R-:W-:Y:S01]  /*4d40*/  @!P0 FFMA.FTZ R3, R14, R15, R3 ;  /* 0x0000000f0e038223 */ /* 0x000fe20000010003 */
[----:B------:R-:W-:Y:S01]  /*4d50*/  @!P0 SHF.L.U32 R14, R24, 0x10, RZ ;  /* 0x00000010180e8819 */ /* 0x000fe200000006ff */
[-C--:B------:R-:W-:Y:S01]  /*4d60*/  @!P0 FMUL.FTZ R4, R5, R6.reuse ;  /* 0x0000000605048220 */ /* 0x080fe20000410000 */
[----:B------:R-:W-:Y:S01]  /*4d70*/  @!P0 LOP3.LUT R5, R10, 0xffff0000, RZ, 0xc0, !PT ;  /* 0xffff00000a058812 */ /* 0x000fe200078ec0ff */
[----:B------:R-:W-:Y:S01]  /*4d80*/  @!P0 FFMA.FTZ R35, R15, R13, -R25 ;  /* 0x0000000d0f238223 */ /* 0x000fe20000010819 */
[----:B------:R-:W-:Y:S01]  /*4d90*/  @!P0 SHF.L.U32 R25, R11, 0x10, RZ ;  /* 0x000000100b198819 */ /* 0x000fe200000006ff */
[C---:B------:R-:W-:Y:S01]  /*4da0*/  @!P0 IMAD.U32 R13, R12.reuse, 0x10000, RZ ;  /* 0x000100000c0d8824 */ /* 0x040fe200078e00ff */
[----:B------:R-:W-:Y:S01]  /*4db0*/  @!P0 LOP3.LUT R12, R12, 0xffff0000, RZ, 0xc0, !PT ;  /* 0xffff00000c0c8812 */ /* 0x000fe200078ec0ff */
[----:B------:R-:W-:Y:S01]  /*4dc0*/  @!P0 FFMA.FTZ R34, R19, R6, -R29 ;  /* 0x0000000613228223 */ /* 0x000fe2000001081d */
[----:B------:R-:W-:Y:S01]  /*4dd0*/  @!P0 LOP3.LUT R6, R11, 0xffff0000, RZ, 0xc0, !PT ;  /* 0xffff00000b068812 */ /* 0x000fe200078ec0ff */
[----:B------:R-:W-:Y:S01]  /*4de0*/  @!P0 IMAD.U32 R15, R10, 0x10000, RZ ;  /* 0x000100000a0f8824 */ /* 0x000fe200078e00ff */
[----:B------:R-:W-:Y:S01]  /*4df0*/  @!P0 LOP3.LUT R24, R24, 0xffff0000, RZ, 0xc0, !PT ;  /* 0xffff000018188812 */ /* 0x000fe200078ec0ff */
        /* <DEDUP_REMOVED lines=18> */
.L_x_896:
[----:B------:R-:W-:Y:S05]  /*4f20*/  BSYNC B0 ;  /* 0x0000000000007941 */ /* 0x000fea0003800000 */
.L_x_895:
[----:B------:R-:W2:Y:S01]  /*4f30*/  LDL R4, [R1+0x18] ;  /* 0x0000180001047983 */ /* 0x000ea20000100800 */
[----:B------:R-:W-:Y:S01]  /*4f40*/  BSSY B0, `(.L_x_897) ;  /* 0x000003c000007945 */ /* 0x000fe20003800000 */
[----:B--2---:R-:W-:Y:S11]  /*4f50*/  ISETP.GE.AND P0, PT, R4, c[0x0][0x1d4], PT ;  /* 0x0000750004007a0c */ /* 0x004ff60003f06270 */
[----:B------:R-:W-:Y:S02]  /*4f60*/  @!UPT UIADD3 URZ, URZ, URZ, URZ ;  /* 0x0000003f3f3ff290 */ /* 0x000fe4000fffe03f */
[----:B------:R-:W-:-:S05]  /*4f70*/  @P0 BRA `(.L_x_898) ;  /* 0x0000038000000947 */ /* 0x000fca0003800000 */
[C---:B----4-:R-:W-:Y:S01]  /*4f80*/  LEA R24, P0, R4.reuse, R52, 0x1 ;  /* 0x0000003404187211 */ /* 0x050fe200078008ff */
[----:B------:R-:W2:Y:S04]  /*4f90*/  LDL R3, [R1+0xc] ;  /* 0x00000c0001037983 */ /* 0x000ea80000100800 */
[----:B------:R-:W4:Y:S02]  /*4fa0*/  LDL R5, [R1+0x74] ;  /* 0x0000740001057983 */ /* 0x000f240000100800 */
[----:B---34-:R-:W-:Y:S02]  /*4fb0*/  LEA.HI.X R25, R4, R53, R5, 0x1, P0 ;  /* 0x0000003504197211 */ /* 0x018fe400000f0c05 */
[----:B-12---:R1:W2:Y:S01]  /*4fc0*/  LDS.128 R8, [R3+0x3000] ;  /* 0x0030000003087984 */ /* 0x0062a20000000c00 */
[----:B------:R-:W-:Y:S11]  /*4fd0*/  ISETP.GE.AND P0, PT, R168, c[0x0][0x27c], PT ;  /* 0x00009f00a8007a0c */ /* 0x000ff60003f06270 */
[----:B------:R-:W-:Y:S02]  /*4fe0*/  @!UPT UIADD3 URZ, URZ, URZ, URZ ;  /* 0x0000003f3f3ff290 */ /* 0x000fe4000fffe03f */
[----:B------:R-:W-:Y:S02]  /*4ff0*/  @!P0 SHF.R.U64 R6, R40, 0x10, R41 ;  /* 0x0000001028068819 */ /* 0x000fe40000001229 */
[----:B------:R-:W-:Y:S02]  /*5000*/  @!P0 SHF.R.U32.HI R4, RZ, 0x10, R17 ;  /* 0x00000010ff048819 */ /* 0x000fe40000011611 */
[----:B------:R-:W-:Y:S02]  /*5010*/  @!P0 PRMT R6, R48, 0x5410, R6 ;  /* 0x0000541030068816 */ /* 0x000fe40000000006 */
[----:B------:R-:W-:Y:S02]  /*5020*/  @!P0 SHF.R.U32.HI R5, RZ, 0x10, R41 ;  /* 0x00000010ff058819 */ /* 0x000fe40000011629 */
[----:B------:R-:W-:Y:S01]  /*5030*/  @!P0 PRMT R12, R26, 0x5410, R4 ;  /* 0x000054101a0c8816 */ /* 0x000fe20000000004 */
[----:B------:R-:W-:Y:S01]  /*5040*/  @!P0 IMAD.U32 R14, R6, 0x10000, RZ ;  /* 0x00010000060e8824 */ /* 0x000fe200078e00ff */
[----:B-1----:R-:W-:Y:S02]  /*5050*/  @!P0 SHF.R.U64 R3, R16, 0x10, R17 ;  /* 0x0000001010038819 */ /* 0x002fe40000001211 */
[----:B------:R-:W-:Y:S02]  /*5060*/  @!P0 PRMT R18, R48, 0x5432, R5 ;  /* 0x0000543230128816 */ /* 0x000fe40000000005 */
[----:B------:R-:W-:Y:S02]  /*5070*/  @!P0 PRMT R3, R26, 0x5432, R3 ;  /* 0x000054321a038816 */ /* 0x000fe40000000003 */
[----:B------:R-:W-:Y:S02]  /*5080*/  @!P0 LOP3.LUT R16, R6, 0xffff0000, RZ, 0xc0, !PT ;  /* 0xffff000006108812 */ /* 0x000fe400078ec0ff */
[C---:B------:R-:W-:Y:S01]  /*5090*/  @!P0 LOP3.LUT R6, R3.reuse, 0xffff0000, RZ, 0xc0, !PT ;  /* 0xffff000003068812 */ /* 0x040fe200078ec0ff */
[----:B------:R-:W-:Y:S02]  /*50a0*/  @!P0 IMAD.U32 R13, R3, 0x10000, RZ ;  /* 0x00010000030d8824 */ /* 0x000fe400078e00ff */
[C---:B--2---:R-:W-:Y:S01]  /*50b0*/  @!P0 IMAD.U32 R15, R8.reuse, 0x10000, RZ ;  /* 0x00010000080f8824 */ /* 0x044fe200078e00ff */
[----:B------:R-:W-:Y:S02]  /*50c0*/  @!P0 LOP3.LUT R4, R8, 0xffff0000, RZ, 0xc0, !PT ;  /* 0xffff000008048812 */ /* 0x000fe400078ec0ff */
[C---:B------:R-:W-:Y:S02]  /*50d0*/  @!P0 LOP3.LUT R5, R9.reuse, 0xffff0000, RZ, 0xc0, !PT ;  /* 0xffff000009058812 */ /* 0x040fe400078ec0ff */
[----:B------:R-:W-:Y:S01]  /*50e0*/  @!P0 SHF.L.U32 R17, R9, 0x10, RZ ;  /* 0x0000001009118819 */ /* 0x000fe200000006ff */
[C---:B------:R-:W-:Y:S02]  /*50f0*/  @!P0 FMUL.FTZ R19, R4.reuse, R14 ;  /* 0x0000000e04138220 */ /* 0x040fe40000410000 */
[-C--:B------:R-:W-:Y:S02]  /*5100*/  @!P0 FMUL.FTZ R3, R4, R13.reuse ;  /* 0x0000000d04038220 */ /* 0x080fe40000410000 */
        /* <DEDUP_REMOVED lines=31> */
.L_x_898:
[----:B------:R-:W-:Y:S05]  /*5300*/  BSYNC B0 ;  /* 0x0000000000007941 */ /* 0x000fea0003800000 */
.L_x_897:
[----:B------:R-:W2:Y:S01]  /*5310*/  LDL R4, [R1+0x14] ;  /* 0x0000140001047983 */ /* 0x000ea20000100800 */
[----:B------:R-:W-:Y:S01]  /*5320*/  BSSY B0, `(.L_x_899) ;  /* 0x000003c000007945 */ /* 0x000fe20003800000 */
[----:B--2---:R-:W-:Y:S11]  /*5330*/  ISETP.GE.AND P0, PT, R4, c[0x0][0x1d4], PT ;  /* 0x0000750004007a0c */ /* 0x004ff60003f06270 */
[----:B------:R-:W-:Y:S02]  /*5340*/  @!UPT UIADD3 URZ, URZ, URZ, URZ ;  /* 0x0000003f3f3ff290 */ /* 0x000fe4000fffe03f */
[----:B------:R-:W-:-:S05]  /*5350*/  @P0 BRA `(.L_x_900) ;  /* 0x0000038000000947 */ /* 0x000fca0003800000 */
[C---:B-1--4-:R-:W-:Y:S01]  /*5360*/  LEA R24, P0, R4.reuse, R52, 0x1 ;  /* 0x0000003404187211 */ /* 0x052fe200078008ff */
[----:B------:R-:W2:Y:S04]  /*5370*/  LDL R3, [R1+0x8] ;  /* 0x0000080001037983 */ /* 0x000ea80000100800 */
[----:B------:R-:W4:Y:S02]  /*5380*/  LDL R5, [R1+0x70] ;  /* 0x0000700001057983 */ /* 0x000f240000100800 */
[----:B---34-:R-:W-:Y:S02]  /*5390*/  LEA.HI.X R25, R4, R53, R5, 0x1, P0 ;  /* 0x0000003504197211 */ /* 0x018fe400000f0c05 */
[----:B--2---:R1:W2:Y:S01]  /*53a0*/  LDS.128 R8, [R3+0x3c00] ;  /* 0x003c000003087984 */ /* 0x0042a20000000c00 */
        /* <DEDUP_REMOVED lines=51> */
.L_x_900:
[----:B------:R-:W-:Y:S05]  /*56e0*/  BSYNC B0 ;  /* 0x0000000000007941 */ /* 0x000fea0003800000 */
.L_x_899:
[----:B------:R-:W2:Y:S02]  /*56f0*/  LDL R4, [R1+0x10] ;  /* 0x0000100001047983 */ /* 0x000ea40000100800 */
        /* <DEDUP_REMOVED lines=60> */
.L_x_887:
        /* <DEDUP_REMOVED lines=47> */
.L_x_902:
[----:B------:R-:W-:Y:S05]  /*5db0*/  BSYNC B0 ;  /* 0x0000000000007941 */ /* 0x000fea0003800000 */
.L_x_901:
        /* <DEDUP_REMOVED lines=12> */
[----:B------:R-:W-:Y:S01]  /*5e80*/  PRMT R30, R5, 0x5410, R6 ;  /* 0x00005410051e7816 */ /* 0x000fe20000000006 */
[----:B------:R-:W-:Y:S01]  /*5e90*/  IMAD.MOV.U32 R5, RZ, RZ, R19 ;  /* 0x000000ffff057224 */ /* 0x000fe200078e0013 */
[----:B------:R-:W-:Y:S02]  /*5ea0*/  MOV R6, R18 ;  /* 0x0000001200067202 */ /* 0x000fe40000000f00 */
        /* <DEDUP_REMOVED lines=19> */
[----:B------:R-:W-:Y:S01]  /*5fe0*/  LDS.128 R48, [R113+0x3c80] ;  /* 0x003c800071307984 */ /* 0x000fe20000000c00 */
[----:B------:R-:W-:Y:S01]  /*5ff0*/  ISETP.GE.AND P0, PT, R110, c[0x0][0x27c], PT ;  /* 0x00009f006e007a0c */ /* 0x000fe20003f06270 */
[----:B------:R-:W-:Y:S01]  /*6000*/  IMAD.MOV.U32 R25, RZ, RZ, R8 ;  /* 0x000000ffff197224 */ /* 0x000fe200078e0008 */
[----:B------:R-:W-:Y:S01]  /*6010*/  SHF.R.S32.HI R4, RZ, 0x1f, R3 ;  /* 0x0000001fff047819 */ /* 0x000fe20000011403 */
[----:B------:R-:W-:Y:S01]  /*6020*/  IMAD.MOV.U32 R40, RZ, RZ, R33 ;  /* 0x000000ffff287224 */ /* 0x000fe200078e0021 */
[----:B------:R-:W-:Y:S01]  /*6030*/  MOV R38, R32 ;  /* 0x0000002000267202 */ /* 0x000fe20000000f00 */
[----:B------:R-:W-:Y:S01]  /*6040*/  IMAD.MOV.U32 R36, RZ, RZ, R35 ;  /* 0x000000ffff247224 */ /* 0x000fe200078e0023 */
[----:B------:R-:W-:Y:S01]  /*6050*/  LEA.HI R3, R4, R3, RZ, 0x4 ;  /* 0x0000000304037211 */ /* 0x000fe200078f20ff */
[----:B------:R-:W-:Y:S02]  /*6060*/  IMAD.MOV.U32 R5, RZ, RZ, R10 ;  /* 0x000000ffff057224 */ /* 0x000fe400078e000a */
[----:B------:R-:W-:Y:S01]  /*6070*/  IMAD.MOV.U32 R24, RZ, RZ, R9 ;  /* 0x000000ffff187224 */ /* 0x000fe200078e0009 */
        /* <DEDUP_REMOVED lines=12> */
[----:B------:R-:W-:Y:S02]  /*6140*/  @!P0 SHF.R.U64 R8, R10, 0x10, R11 ;  /* 0x000000100a088819 */ /* 0x000fe4000000120b */
[----:B------:R-:W-:Y:S01]  /*6150*/  @!P0 SHF.R.U32.HI R6, RZ, 0x10, R9 ;  /* 0x00000010ff068819 */ /* 0x000fe20000011609 */
[----:B------:R-:W-:Y:S01]  /*6160*/  IMAD.IADD R3, R3, 0x1, R4 ;  /* 0x0000000103037824 */ /* 0x000fe200078e0204 */
[----:B------:R-:W-:Y:S01]  /*6170*/  @!P0 PRMT R9, R25, 0x5410, R26 ;  /* 0x0000541019098816 */ /* 0x000fe2000000001a */
[----:B------:R-:W-:Y:S01]  /*6180*/  IMAD.MOV.U32 R4, RZ, RZ, R11 ;  /* 0x000000ffff047224 */ /* 0x000fe200078e000b */
[----:B------:R-:W-:Y:S01]  /*6190*/  @!P0 PRMT R10, R24, 0x5410, R6 ;  /* 0x00005410180a8816 */ /* 0x000fe20000000006 */
[----:B------:R-:W-:Y:S01]  /*61a0*/  IMAD.SHL.U32 R3, R3, 0x2, RZ ;  /* 0x0000000203037824 */ /* 0x000fe200078e00ff */
[----:B------:R-:W-:Y:S02]  /*61b0*/  @!P0 PRMT R43, R36, 0x5410, R32 ;  /* 0x00005410242b8816 */ /* 0x000fe40000000020 */
[----:B------:R-:W-:Y:S02]  /*61c0*/  @!P0 LOP3.LUT R6, R9, 0xffff0000, RZ, 0xc0, !PT ;  /* 0xffff000009068812 */ /* 0x000fe400078ec0ff */
[----:B------:R1:W2:Y:S01]  /*61d0*/  LDS.128 R12, [R3+0x3c80] ;  /* 0x003c8000030c7984 */ /* 0x0002a20000000c00 */
[----:B------:R-:W-:Y:S02]  /*61e0*/  @!P0 PRMT R37, R40, 0x5410, R37 ;  /* 0x0000541028258816 */ /* 0x000fe40000000025 */
[----:B------:R-:W-:Y:S02]  /*61f0*/  MOV R33, R34 ;  /* 0x0000002200217202 */ /* 0x000fe40000000f00 */
[----:B------:R-:W-:Y:S02]  /*6200*/  @!P0 SHF.R.U64 R34, R34, 0x10, R35 ;  /* 0x0000001022228819 */ /* 0x000fe40000001223 */
[----:B------:R-:W-:Y:S02]  /*6210*/  @!P0 PRMT R35, R38, 0x5410, R39 ;  /* 0x0000541026238816 */ /* 0x000fe40000000027 */
[----:B------:R-:W-:Y:S02]  /*6220*/  @!P0 PRMT R39, R33, 0x5410, R34 ;  /* 0x0000541021278816 */ /* 0x000fe40000000022 */
[----:B------:R-:W-:Y:S02]  /*6230*/  @!P0 LOP3.LUT R26, R35, 0xffff0000, RZ, 0xc0, !PT ;  /* 0xffff0000231a8812 */ /* 0x000fe400078ec0ff */
[----:B-1----:R-:W-:Y:S02]  /*6240*/  @!P0 SHF.R.U32.HI R3, RZ, 0x10, R11 ;  /* 0x00000010ff038819 */ /* 0x002fe4000001160b */
[----:B------:R-:W-:Y:S01]  /*6250*/  @!P0 PRMT R11, R5, 0x5410, R8 ;  /* 0x00005410050b8816 */ /* 0x000fe20000000008 */
[----:B------:R-:W-:Y:S01]  /*6260*/  @!P0 IMAD.U32 R8, R35, 0x10000, RZ ;  /* 0x0001000023088824 */ /* 0x000fe200078e00ff */
[----:B------:R-:W-:Y:S01]  /*6270*/  @!P0 PRMT R25, R4, 0x5410, R3 ;  /* 0x0000541004198816 */ /* 0x000fe20000000003 */
[----:B------:R-:W-:Y:S01]  /*6280*/  @!P0 IMAD.U32 R5, R9, 0x10000, RZ ;  /* 0x0001000009058824 */ /* 0x000fe200078e00ff */
[----:B------:R-:W-:Y:S01]  /*6290*/  @!P0 LOP3.LUT R35, R37, 0xffff0000, RZ, 0xc0, !PT ;  /* 0xffff000025238812 */ /* 0x000fe200078ec0ff */
[C---:B--2---:R-:W-:Y:S01]  /*62a0*/  @!P0 IMAD.U32 R3, R12.reuse, 0x10000, RZ ;  /* 0x000100000c038824 */ /* 0x044fe200078e00ff */
[----:B------:R-:W-:Y:S02]  /*62b0*/  @!P0 LOP3.LUT R4, R12, 0xffff0000, RZ, 0xc0, !PT ;  /* 0xffff00000c048812 */ /* 0x000fe400078ec0ff */
[C---:B------:R-:W-:Y:S01]  /*62c0*/  @!P0 LOP3.LUT R32, R48.reuse, 0xffff0000, RZ, 0xc0, !PT ;  /* 0xffff000030208812 */ /* 0x040fe200078ec0ff */
[----:B------:R-:W-:Y:S01]  /*62d0*/  @!P0 FMUL.FTZ R9, R3, R8 ;  /* 0x0000000803098220 */ /* 0x000fe20000410000 */
[----:B------:R-:W-:Y:S01]  /*62e0*/  @!P0 SHF.L.U32 R24, R48, 0x10, RZ ;  /* 0x0000001030188819 */ /* 0x000fe200000006ff */
[C---:B------:R-:W-:Y:S01]  /*62f0*/  @!P0 FMUL.FTZ R33, R4.reuse, R26 ;  /* 0x0000001a04218220 */ /* 0x040fe20000410000 */
[C---:B------:R-:W-:Y:S01]  /*6300*/  @!P0 LOP3.LUT R36, R49.reuse, 0xffff0000, RZ, 0xc0, !PT ;  /* 0xffff000031248812 */ /* 0x040fe200078ec0ff */
[-C--:B------:R-:W-:Y:S01]  /*6310*/  @!P0 FMUL.FTZ R4, R4, R6.reuse ;  /* 0x0000000604048220 */ /* 0x080fe20000410000 */
[----:B------:R-:W-:Y:S01]  /*6320*/  @!P0 SHF.L.U32 R34, R49, 0x10, RZ ;  /* 0x0000001031228819 */ /* 0x000fe200000006ff */
[----:B------:R-:W-:Y:S01]  /*6330*/  @!P0 FFMA.FTZ R75, R32, R6, -R33 ;  /* 0x00000006204b8223 */ /* 0x000fe20000010821 */
[----:B------:R-:W-:Y:S01]  /*6340*/  @!P0 LOP3.LUT R6, R13, 0xffff0000, RZ, 0xc0, !PT ;  /* 0xffff00000d068812 */ /* 0x000fe200078ec0ff */
[-C--:B------:R-:W-:Y:S01]  /*6350*/  @!P0 FMUL.FTZ R3, R3, R5.reuse ;  /* 0x0000000503038220 */ /* 0x080fe20000410000 */
[----:B------:R-:W-:Y:S01]  /*6360*/  @!P0 SHF.L.U32 R38, R50, 0x10, RZ ;  /* 0x0000001032268819 */ /* 0x000fe200000006ff */
[----:B------:R-:W-:Y:S01]  /*6370*/  @!P0 FFMA.FTZ R76, R24, R5, -R9 ;  /* 0x00000005184c8223 */ /* 0x000fe20000010809 */
[----:B------:R-:W-:Y:S01]  /*6380*/  @!P0 LOP3.LUT R9, R10, 0xffff0000, RZ, 0xc0, !PT ;  /* 0xffff00000a098812 */ /* 0x000fe200078ec0ff */
[----:B------:R-:W-:Y:S01]  /*6390*/  @!P0 IMAD.U32 R33, R37, 0x10000, RZ ;  /* 0x0001000025218824 */ /* 0x000fe200078e00ff */
[----:B------:R-:W-:Y:S01]  /*63a0*/  @!P0 LOP3.LUT R40, R50, 0xffff0000, RZ, 0xc0, !PT ;  /* 0xffff000032288812 */ /* 0x000fe200078ec0ff */
[----:B------:R-:W-:Y:S01]  /*63b0*/  @!P0 IMAD.U32 R5, R13, 0x10000, RZ ;  /* 0x000100000d058824 */ /* 0x000fe200078e00ff */
[C---:B------:R-:W-:Y:S01]  /*63c0*/  @!P0 SHF.L.U32 R42, R51.reuse, 0x10, RZ ;  /* 0x00000010332a8819 */ /* 0x040fe200000006ff */
[----:B------:R-:W-:Y:S01]  /*63d0*/  @!P0 FFMA.FTZ R3, R8, R24, R3 ;  /* 0x0000001808038223 */ /* 0x000fe20000010003 */
[----:B------:R-:W-:Y:S01]  /*63e0*/  @!P0 LOP3.LUT R44, R51, 0xffff0000, RZ, 0xc0, !PT ;  /* 0xffff0000332c8812 */ /* 0x000fe200078ec0ff */
[----:B------:R-:W-:Y:S02]  /*63f0*/  @!P0 FMUL.FTZ R24, R6, R35 ;  /* 0x0000002306188220 */ /* 0x000fe40000410000 */
[----:B------:R-:W-:Y:S02]  /*6400*/  @!P0 IMAD.U32 R8, R10, 0x10000, RZ ;  /* 0x000100000a088824 */ /* 0x000fe400078e00ff */
[----:B------:R-:W-:Y:S02]  /*6410*/  @!P0 FMUL.FTZ R10, R5, R33 ;  /* 0x00000021050a8220 */ /* 0x000fe40000410000 */
[-C--:B------:R-:W-:Y:S02]  /*6420*/  @!P0 FMUL.FTZ R6, R6, R9.reuse ;  /* 0x0000000906068220 */ /* 0x080fe40000410000 */
[----:B------:R-:W-:Y:S01]  /*6430*/  @!P0 FFMA.FTZ R73, R36, R9, -R24 ;  /* 0x0000000924498223 */ /* 0x000fe20000010818 */
[----:B------:R-:W-:Y:S01]  /*6440*/  @!P0 LOP3.LUT R9, R14, 0xffff0000, RZ, 0xc0, !PT ;  /* 0xffff00000e098812 */ /* 0x000fe200078ec0ff */
[C---:B------:R-:W-:Y:S01]  /*6450*/  @!P0 IMAD.U32 R37, R39.reuse, 0x10000, RZ ;  /* 0x0001000027258824 */ /* 0x040fe200078e00ff */
[----:B------:R-:W-:Y:S01]  /*6460*/  @!P0 LOP3.LUT R39, R39, 0xffff0000, RZ, 0xc0, !PT ;  /* 0xffff000027278812 */ /* 0x000fe200078ec0ff */
[-C--:B------:R-:W-:Y:S02]  /*6470*/  @!P0 FMUL.FTZ R5, R5, R8.reuse ;  /* 0x0000000805058220 */ /* 0x080fe40000410000 */
[----:B------:R-:W-:Y:S02]  /*6480*/  @!P0 FFMA.FTZ R74, R34, R8, -R10 ;  /* 0x00000008224a8223 */ /* 0x000fe4000001080a */
[----:B------:R-:W-:Y:S02]  /*6490*/  @!P0 IMAD.U32 R8, R14, 0x10000, RZ ;  /* 0x000100000e088824 */ /* 0x000fe400078e00ff */
[C---:B------:R-:W-:Y:S01]  /*64a0*/  @!P0 IMAD.U32 R10, R11.reuse, 0x10000, RZ ;  /* 0x000100000b0a8824 */ /* 0x040fe200078e00ff */
[----:B------:R-:W-:Y:S01]  /*64b0*/  @!P0 LOP3.LUT R11, R11, 0xffff0000, RZ, 0xc0, !PT ;  /* 0xffff00000b0b8812 */ /* 0x000fe200078ec0ff */
[----:B------:R-:W-:Y:S02]  /*64c0*/  @!P0 FMUL.FTZ R24, R8, R37 ;  /* 0x0000002508188220 */ /* 0x000fe40000410000 */
[----:B------:R-:W-:Y:S02]  /*64d0*/  @!P0 FMUL.FTZ R41, R9, R39 ;  /* 0x0000002709298220 */ /* 0x000fe40000410000 */
[----:B------:R-:W-:Y:S01]  /*64e0*/  @!P0 FFMA.FTZ R4, R26, R32, R4 ;  /* 0x000000201a048223 */ /* 0x000fe20000010004 */
[----:B------:R-:W-:Y:S01]  /*64f0*/  @!P0 F2FP.BF16.PACK_AB R32, R75, R76 ;  /* 0x0000004c4b20823e */ /* 0x000fe200000010ff */
[-C--:B------:R-:W-:Y:S02]  /*6500*/  @!P0 FMUL.FTZ R8, R8, R10.reuse ;  /* 0x0000000a08088220 */ /* 0x080fe40000410000 */
[----:B------:R-:W-:Y:S01]  /*6510*/  @!P0 FFMA.FTZ R72, R38, R10, -R24 ;  /* 0x0000000a26488223 */ /* 0x000fe20000010818 */
[----:B------:R-:W-:Y:S01]  /*6520*/  @!P0 MOV R48, R32 ;  /* 0x0000002000308202 */ /* 0x000fe20000000f00 */
[-C--:B------:R-:W-:Y:S02]  /*6530*/  @!P0 FFMA.FTZ R71, R40, R11.reuse, -R41 ;  /* 0x0000000b28478223 */ /* 0x080fe40000010829 */
[C---:B------:R-:W-:Y:S01]  /*6540*/  @!P0 IMAD.U32 R41, R43.reuse, 0x10000, RZ ;  /* 0x000100002b298824 */ /* 0x040fe200078e00ff */
[----:B------:R-:W-:Y:S01]  /*6550*/  @!P0 LOP3.LUT R43, R43, 0xffff0000, RZ, 0xc0, !PT ;  /* 0xffff00002b2b8812 */ /* 0x000fe200078ec0ff */
[----:B------:R-:W-:Y:S01]  /*6560*/  @!P0 IMAD.U32 R10, R15, 0x10000, RZ ;  /* 0x000100000f0a8824 */ /* 0x000fe200078e00ff */
[----:B------:R-:W-:Y:S01]  /*6570*/  @!P0 F2FP.BF16.PACK_AB R26, R71, R72 ;  /* 0x00000048471a823e */ /* 0x000fe200000010ff */
[C---:B------:R-:W-:Y:S01]  /*6580*/  @!P0 IMAD.U32 R24, R25.reuse, 0x10000, RZ ;  /* 0x0001000019188824 */ /* 0x040fe200078e00ff */
[----:B------:R-:W-:Y:S01]  /*6590*/  @!P0 LOP3.LUT R25, R25, 0xffff0000, RZ, 0xc0, !PT ;  /* 0xffff000019198812 */ /* 0x000fe200078ec0ff */
[----:B------:R-:W-:Y:S02]  /*65a0*/  @!P0 FFMA.FTZ R5, R33, R34, R5 ;  /* 0x0000002221058223 */ /* 0x000fe40000010005 */
[----:B------:R-:W-:Y:S01]  /*65b0*/  @!P0 FMUL.FTZ R9, R9, R11 ;  /* 0x0000000b09098220 */ /* 0x000fe20000410000 */
[----:B------:R-:W-:Y:S01]  /*65c0*/  @!P0 LOP3.LUT R11, R15, 0xffff0000, RZ, 0xc0, !PT ;  /* 0xffff00000f0b8812 */ /* 0x000fe200078ec0ff */
[----:B------:R-:W-:Y:S02]  /*65d0*/  @!P0 FFMA.FTZ R6, R35, R36, R6 ;  /* 0x0000002423068223 */ /* 0x000fe40000010006 */
[C---:B------:R-:W-:Y:S02]  /*65e0*/  @!P0 FMUL.FTZ R68, R10.reuse, R41 ;  /* 0x000000290a448220 */ /* 0x040fe40000410000 */
[----:B------:R-:W-:Y:S01]  /*65f0*/  @!P0 FMUL.FTZ R10, R10, R24 ;  /* 0x000000180a0a8220 */ /* 0x000fe20000410000 */
[----:B------:R-:W-:Y:S01]  /*6600*/  @!P0 F2FP.BF16.PACK_AB R5, R6, R5 ;  /* 0x000000050605823e */ /* 0x000fe200000010ff */
[----:B------:R-:W-:Y:S02]  /*6610*/  @!P0 FFMA.FTZ R8, R37, R38, R8 ;  /* 0x0000002625088223 */ /* 0x000fe40000010008 */
[C---:B------:R-:W-:Y:S02]  /*6620*/  @!P0 FMUL.FTZ R70, R11.reuse, R43 ;  /* 0x0000002b0b468220 */ /* 0x040fe40000410000 */
[-C--:B------:R-:W-:Y:S02]  /*6630*/  @!P0 FMUL.FTZ R11, R11, R25.reuse ;  /* 0x000000190b0b8220 */ /* 0x080fe40000410000 */
[----:B------:R-:W-:Y:S02]  /*6640*/  @!P0 FFMA.FTZ R9, R39, R40, R9 ;  /* 0x0000002827098223 */ /* 0x000fe40000010009 */
[----:B------:R-:W-:Y:S02]  /*6650*/  @!P0 FFMA.FTZ R10, R41, R42, R10 ;  /* 0x0000002a290a8223 */ /* 0x000fe4000001000a */
[----:B------:R-:W-:Y:S01]  /*6660*/  @!P0 FFMA.FTZ R24, R42, R24, -R68 ;  /* 0x000000182a188223 */ /* 0x000fe20000010844 */
[----:B------:R-:W-:Y:S01]  /*6670*/  @!P0 F2FP.BF16.PACK_AB R68, R73, R74 ;  /* 0x0000004a4944823e */ /* 0x000fe200000010ff */
[----:B------:R-:W-:Y:S02]  /*6680*/  @!P0 FFMA.FTZ R70, R44, R25, -R70 ;  /* 0x000000192c468223 */ /* 0x000fe40000010846 */
[----:B------:R-:W-:Y:S02]  /*6690*/  @!P0 FFMA.FTZ R11, R43, R44, R11 ;  /* 0x0000002c2b0b8223 */ /* 0x000fe4000001000b */
[----:B------:R-:W-:Y:S01]  /*66a0*/  @!P0 IMAD.MOV.U32 R49, RZ, RZ, R68 ;  /* 0x000000ffff318224 */ /* 0x000fe200078e0044 */
[----:B------:R-:W-:Y:S01]  /*66b0*/  @!P0 F2FP.BF16.PACK_AB R25, R70, R24 ;  /* 0x000000184619823e */ /* 0x000fe200000010ff */
[----:B------:R-:W-:Y:S01]  /*66c0*/  @!P0 IMAD.MOV.U32 R50, RZ, RZ, R26 ;  /* 0x000000ffff328224 */ /* 0x000fe200078e001a */
[----:B------:R-:W-:Y:S01]  /*66d0*/  @!P0 F2FP.BF16.PACK_AB R24, R4, R3 ;  /* 0x000000030418823e */ /* 0x000fe200000010ff */
[----:B------:R-:W-:Y:S01]  /*66e0*/  @!P0 IMAD.MOV.U32 R13, RZ, RZ, R5 ;  /* 0x000000ffff0d8224 */ /* 0x000fe200078e0005 */
[----:B------:R-:W-:Y:S02]  /*66f0*/  @!P0 F2FP.BF16.PACK_AB R3, R11, R10 ;  /* 0x0000000a0b03823e */ /* 0x000fe400000010ff */
[----:B------:R-:W-:Y:S01]  /*6700*/  @!P0 F2FP.BF16.PACK_AB R4, R9, R8 ;  /* 0x000000080904823e */ /* 0x000fe200000010ff */
[----:B------:R-:W-:Y:S01]  /*6710*/  @!P0 IMAD.MOV.U32 R12, RZ, RZ, R24 ;  /* 0x000000ffff0c8224 */ /* 0x000fe200078e0018 */
[----:B------:R-:W-:Y:S01]  /*6720*/  @!P0 MOV R51, R25 ;  /* 0x0000001900338202 */ /* 0x000fe20000000f00 */
[----:B------:R-:W-:Y:S01]  /*6730*/  @!P0 IMAD.MOV.U32 R15, RZ, RZ, R3 ;  /* 0x000000ffff0f8224 */ /* 0x000fe200078e0003 */
[----:B------:R-:W-:Y:S02]  /*6740*/  @!P0 MOV R14, R4 ;  /* 0x00000004000e8202 */ /* 0x000fe40000000f00 */
[C---:B----4-:R-:W-:Y:S04]  /*6750*/  LEA R4, P0, R87.reuse, R66, 0x1 ;  /* 0x0000004257047211 */ /* 0x050fe800078008ff */
[----:B---3--:R-:W-:Y:S02]  /*6760*/  LEA.HI.X R5, R87, R67, R117, 0x1, P0 ;  /* 0x0000004357057211 */ /* 0x008fe400000f0c75 */
[C---:B------:R-:W-:Y:S03]  /*6770*/  ISETP.GE.AND P0, PT, R69.reuse, c[0x0][0x1d4], PT ;  /* 0x0000750045007a0c */ /* 0x040fe60003f06270 */
[----:B------:R1:W-:Y:S10]  /*6780*/  ST.E.128 [R4.64], R48 ;  /* 0x0000003004007985 */ /* 0x0003f4000c101d08 */
[----:B------:R-:W-:Y:S05]  /*6790*/  @!P0 IMAD.WIDE R8, R69, 0x2, R66 ;  /* 0x0000000245088825 */ /* 0x000fea00078e0242 */
[----:B------:R1:W-:Y:S02]  /*67a0*/  @!P0 ST.E.128 [R8.64], R12 ;  /* 0x0000000c08008985 */ /* 0x0003e4000c101d08 */
.L_x_904:
[----:B------:R-:W-:Y:S05]  /*67b0*/  BSYNC B0 ;  /* 0x0000000000007941 */ /* 0x000fea0003800000 */
.L_x_903:
[----:B------:R-:W-:Y:S01]  /*67c0*/  ISETP.GE.AND P0, PT, R137, c[0x0][0x1d4], PT ;  /* 0x0000750089007a0c */ /* 0x000fe20003f06270 */
[----:B------:R-:W-:Y:S01]  /*67d0*/  @!UPT UIADD3 URZ, URZ, URZ, URZ ;  /* 0x0000003f3f3ff290 */ /* 0x000fe2000fffe03f */
[----:B------:R-:W-:Y:S11]  /*67e0*/  BSSY B0, `(.L_x_905) ;  /* 0x0000078000007945 */ /* 0x000ff60003800000 */
[----:B------:R-:W-:-:S05]  /*67f0*/  @P0 BRA `(.L_x_906) ;  /* 0x0000076000000947 */ /* 0x000fca0003800000 */
[----:B------:R-:W-:Y:S01]  /*6800*/  SEL R3, R65, R64, !P1 ;  /* 0x0000004041037207 */ /* 0x000fe20004800000 */
[----:B------:R-:W2:Y:S01]  /*6810*/  LDS.128 R40, [R112+0x3c80] ;  /* 0x003c800070287984 */ /* 0x000ea20000000c00 */
[----:B------:R-:W-:Y:S02]  /*6820*/  ISETP.GE.AND P0, PT, R137, c[0x0][0x27c], PT ;  /* 0x00009f0089007a0c */ /* 0x000fe40003f06270 */
[----:B-1----:R-:W-:Y:S04]  /*6830*/  SHF.R.S32.HI R4, RZ, 0x1f, R3 ;  /* 0x0000001fff047819 */ /* 0x002fe80000011403 */
        /* <DEDUP_REMOVED lines=20> */
[----:B--2---:R-:W-:Y:S01]  /*6980*/  @!P0 IMAD.U32 R11, R40, 0x10000, RZ ;  /* 0x00010000280b8824 */ /* 0x004fe200078e00ff */
[----:B------:R-:W-:Y:S01]  /*6990*/  @!P0 SHF.L.U32 R25, R41, 0x10, RZ ;  /* 0x0000001029198819 */ /* 0x000fe200000006ff */
[C---:B------:R-:W-:Y:S01]  /*69a0*/  @!P0 IMAD.U32 R36, R43.reuse, 0x10000, RZ ;  /* 0x000100002b248824 */ /* 0x040fe200078e00ff */
        /* <DEDUP_REMOVED lines=91> */
.L_x_906:
[----:B------:R-:W-:Y:S05]  /*6f60*/  BSYNC B0 ;  /* 0x0000000000007941 */ /* 0x000fea0003800000 */
.L_x_905:
[----:B------:R-:W-:Y:S11]  /*6f70*/  ISETP.GE.AND P0, PT, R136, c[0x0][0x1d4], PT ;  /* 0x0000750088007a0c */ /* 0x000ff60003f06270 */
[----:B------:R-:W-:Y:S02]  /*6f80*/  @!UPT UIADD3 URZ, URZ, URZ, URZ ;  /* 0x0000003f3f3ff290 */ /* 0x000fe4000fffe03f */
[----:B------:R-:W-:-:S05]  /*6f90*/  @P0 BRA `(.L_x_890) ;  /* 0x00000ad000000947 */ /* 0x000fca0003800000 */
[----:B------:R-:W-:Y:S01]  /*6fa0*/  SEL R3, R65, R64, !P3 ;  /* 0x0000004041037207 */ /* 0x000fe20005800000 */
[----:B------:R-:W2:Y:S01]  /*6fb0*/  LDS.128 R36, [R109+0x3c80] ;  /* 0x003c80006d247984 */ /* 0x000ea20000000c00 */
[C---:B----4-:R-:W-:Y:S02]  /*6fc0*/  LEA R44, P0, R85.reuse, R66, 0x1 ;  /* 0x00000042552c7211 */ /* 0x050fe400078008ff */
[----:B-1----:R-:W-:Y:S02]  /*6fd0*/  SHF.R.S32.HI R4, RZ, 0x1f, R3 ;  /* 0x0000001fff047819 */ /* 0x002fe40000011403 */
[----:B---3--:R-:W-:Y:S02]  /*6fe0*/  LEA.HI.X R45, R85, R67, R115, 0x1, P0 ;  /* 0x00000043552d7211 */ /* 0x008fe400000f0c73 */
[----:B------:R-:W-:Y:S02]  /*6ff0*/  LEA.HI R3, R4, R3, RZ, 0x4 ;  /* 0x0000000304037211 */ /* 0x000fe400078f20ff */
[----:B------:R-:W-:Y:S02]  /*7000*/  ISETP.GE.AND P0, PT, R136, c[0x0][0x27c], PT ;  /* 0x00009f0088007a0c */ /* 0x000fe40003f06270 */
[----:B------:R-:W-:Y:S04]  /*7010*/  LEA.HI.SX32 R3, R3, R61, 0x1c ;  /* 0x0000003d03037211 */ /* 0x000fe800078fe2ff */
[----:B------:R-:W-:Y:S01]  /*7020*/  SHF.R.S32.HI R4, RZ, 0x1f, R3 ;  /* 0x0000001fff047819 */ /* 0x000fe20000011403 */
[----:B------:R-:W-:Y:S03]  /*7030*/  IMAD.SHL.U32 R34, R3, 0x8, RZ ;  /* 0x0000000803227824 */ /* 0x000fe600078e00ff */
[----:B------:R-:W-:Y:S03]  /*7040*/  LEA.HI R4, R4, R3, RZ, 0x2 ;  /* 0x0000000304047211 */ /* 0x000fe600078f10ff */
[----:B------:R-:W-:Y:S02]  /*7050*/  @!P0 SHF.R.U32.HI R11, RZ, 0x10, R59 ;  /* 0x00000010ff0b8819 */ /* 0x000fe4000001163b */
[----:B------:R-:W-:Y:S02]  /*7060*/  SHF.R.S32.HI R3, RZ, 0x2, R4 ;  /* 0x00000002ff037819 */ /* 0x000fe40000011404 */
[----:B------:R-:W-:Y:S02]  /*7070*/  LOP3.LUT R4, R147, 0x18, R34, 0xf8, !PT ;  /* 0x0000001893047812 */ /* 0x000fe400078ef822 */
[----:B------:R-:W-:Y:S01]  /*7080*/  @!P0 PRMT R24, R60, 0x5410, R11 ;  /* 0x000054103c188816 */ /* 0x000fe2000000000b */
[----:B------:R-:W-:Y:S01]  /*7090*/  IMAD R3, R3, 0x600, R7 ;  /* 0x0000060003037824 */ /* 0x000fe200078e0207 */
[----:B-----5:R-:W-:Y:S02]  /*70a0*/  LOP3.LUT R4, R4, R146, RZ, 0x3c, !PT ;  /* 0x0000009204047212 */ /* 0x020fe400078e3cff */
[--C-:B------:R-:W-:Y:S01]  /*70b0*/  @!P0 SHF.R.U64 R8, R56, 0x10, R57.reuse ;  /* 0x0000001038088819 */ /* 0x100fe20000001239 */
[----:B------:R-:W-:Y:S01]  /*70c0*/  @!P0 IMAD.U32 R28, R24, 0x10000, RZ ;  /* 0x00010000181c8824 */ /* 0x000fe200078e00ff */
[----:B------:R-:W-:Y:S01]  /*70d0*/  @!P0 SHF.R.U32.HI R10, RZ, 0x10, R57 ;  /* 0x00000010ff0a8819 */ /* 0x000fe20000011639 */
[----:B------:R-:W-:Y:S01]  /*70e0*/  IMAD.IADD R3, R3, 0x1, R4 ;  /* 0x0000000103037824 */ /* 0x000fe200078e0204 */
[----:B------:R-:W-:Y:S02]  /*70f0*/  @!P0 PRMT R19, R47, 0x5410, R8 ;  /* 0x000054102f138816 */ /* 0x000fe40000000008 */
[----:B------:R-:W-:Y:S01]  /*7100*/  @!P0 SHF.R.U32.HI R4, RZ, 0x10, R21 ;  /* 0x00000010ff048819 */ /* 0x000fe20000011615 */
[----:B------:R-:W-:Y:S01]  /*7110*/  IMAD.SHL.U32 R3, R3, 0x2, RZ ;  /* 0x0000000203037824 */ /* 0x000fe200078e00ff */
[----:B--2---:R-:W-:Y:S01]  /*7120*/  @!P0 LOP3.LUT R32, R39, 0xffff0000, RZ, 0xc0, !PT ;  /* 0xffff000027208812 */ /* 0x004fe200078ec0ff */
[----:B------:R-:W-:Y:S01]  /*7130*/  @!P0 IMAD.U32 R11, R36, 0x10000, RZ ;  /* 0x00010000240b8824 */ /* 0x000fe200078e00ff */
[C---:B------:R-:W-:Y:S02]  /*7140*/  @!P0 SHF.L.U32 R25, R38.reuse, 0x10, RZ ;  /* 0x0000001026198819 */ /* 0x040fe400000006ff */
[----:B------:R1:W2:Y:S01]  /*7150*/  LDS.128 R12, [R3+0x3c80] ;  /* 0x003c8000030c7984 */ /* 0x0002a20000000c00 */
[----:B------:R-:W-:Y:S02]  /*7160*/  @!P0 LOP3.LUT R27, R38, 0xffff0000, RZ, 0xc0, !PT ;  /* 0xffff0000261b8812 */ /* 0x000fe400078ec0ff */
[----:B------:R-:W-:Y:S02]  /*7170*/  @!P0 PRMT R8, R29, 0x5410, R4 ;  /* 0x000054101d088816 */ /* 0x000fe40000000004 */
[----:B------:R-:W-:Y:S01]  /*7180*/  @!P0 PRMT R18, R47, 0x5432, R10 ;  /* 0x000054322f128816 */ /* 0x000fe2000000000a */
[----:B------:R-:W-:Y:S01]  /*7190*/  @!P0 IMAD.U32 R10, R19, 0x10000, RZ ;  /* 0x00010000130a8824 */ /* 0x000fe200078e00ff */
[--C-:B------:R-:W-:Y:S02]  /*71a0*/  @!P0 SHF.R.U64 R5, R22, 0x10, R23.reuse ;  /* 0x0000001016058819 */ /* 0x100fe40000001217 */
[----:B------:R-:W-:Y:S02]  /*71b0*/  @!P0 SHF.R.U32.HI R6, RZ, 0x10, R23 ;  /* 0x00000010ff068819 */ /* 0x000fe40000011617 */
[----:B------:R-:W-:Y:S02]  /*71c0*/  @!P0 SHF.R.U64 R17, R58, 0x10, R59 ;  /* 0x000000103a118819 */ /* 0x000fe4000000123b */
[----:B------:R-:W-:Y:S01]  /*71d0*/  @!P0 PRMT R16, R30, 0x5410, R6 ;  /* 0x000054101e108816 */ /* 0x000fe20000000006 */
[C---:B------:R-:W-:Y:S01]  /*71e0*/  @!P0 IMAD.U32 R6, R8.reuse, 0x10000, RZ ;  /* 0x0001000008068824 */ /* 0x040fe200078e00ff */
[----:B------:R-:W-:Y:S02]  /*71f0*/  @!P0 LOP3.LUT R8, R8, 0xffff0000, RZ, 0xc0, !PT ;  /* 0xffff000008088812 */ /* 0x000fe400078ec0ff */
[----:B------:R-:W-:Y:S02]  /*7200*/  @!P0 PRMT R26, R60, 0x5432, R17 ;  /* 0x000054323c1a8816 */ /* 0x000fe40000000011 */
[----:B------:R-:W-:Y:S02]  /*7210*/  @!P0 PRMT R17, R30, 0x5432, R5 ;  /* 0x000054321e118816 */ /* 0x000fe40000000005 */
[----:B------:R-:W-:Y:S02]  /*7220*/  @!P0 LOP3.LUT R30, R24, 0xffff0000, RZ, 0xc0, !PT ;  /* 0xffff0000181e8812 */ /* 0x000fe400078ec0ff */
[----:B-1----:R-:W-:Y:S01]  /*7230*/  @!P0 SHF.R.U64 R3, R20, 0x10, R21 ;  /* 0x0000001014038819 */ /* 0x002fe20000001215 */
[----:B------:R-:W-:Y:S01]  /*7240*/  @!P0 IMAD.U32 R20, R18, 0x10000, RZ ;  /* 0x0001000012148824 */ /* 0x000fe200078e00ff */
[----:B------:R-:W-:Y:S02]  /*7250*/  @!P0 SHF.L.U32 R21, R37, 0x10, RZ ;  /* 0x0000001025158819 */ /* 0x000fe400000006ff */
[----:B------:R-:W-:Y:S01]  /*7260*/  @!P0 PRMT R9, R29, 0x5432, R3 ;  /* 0x000054321d098816 */ /* 0x000fe20000000003 */
[----:B------:R-:W-:Y:S04]  /*7270*/  @!P0 IMAD.U32 R29, R39, 0x10000, RZ ;  /* 0x00010000271d8824 */ /* 0x000fe800078e00ff */
        /* <DEDUP_REMOVED lines=76> */
.L_x_886:
        /* <DEDUP_REMOVED lines=8> */
[C---:B------:R-:W-:Y:S03]  /*77c0*/  ISETP.GE.AND P0, PT, R110.reuse, c[0x0][0x1d4], PT ;  /* 0x000075006e007a0c */ /* 0x040fe60003f06270 */
[----:B------:R-:W5:Y:S04]  /*77d0*/  LDL R11, [R1+0x74] ;  /* 0x00007400010b7983 */ /* 0x000f680000100800 */
[----:B---3--:R-:W3:Y:S04]  /*77e0*/  LDL R16, [R1+0x14] ;  /* 0x0000140001107983 */ /* 0x008ee80000100800 */
[----:B--2---:R-:W2:Y:S02]  /*77f0*/  LDL R17, [R1+0x70] ;  /* 0x0000700001117983 */ /* 0x004ea40000100800 */
[CC--:B------:R-:W-:Y:S02]  /*7800*/  @!P0 LEA R8, P4, R110.reuse, R4.reuse, 0x1 ;  /* 0x000000046e088211 */ /* 0x0c0fe400078808ff */
[----:B------:R-:W2:Y:S02]  /*7810*/  LDL R14, [R1+0x8] ;  /* 0x00000800010e7983 */ /* 0x000ea40000100800 */
[-C--:B------:R-:W-:Y:S02]  /*7820*/  @!P0 LEA.HI.X R9, R110, R5.reuse, R111, 0x1, P4 ;  /* 0x000000056e098211 */ /* 0x080fe400020f0c6f */
[----:B------:R-:W2:Y:S04]  /*7830*/  LDL R6, [R1+0xc] ;  /* 0x00000c0001067983 */ /* 0x000ea80000100800 */
[----:B------:R-:W2:Y:S04]  /*7840*/  LDL R20, [R1+0x60] ;  /* 0x0000600001147983 */ /* 0x000ea80000100800 */
[----:B------:R-:W2:Y:S04]  /*7850*/  LDL R25, [R1+0x5c] ;  /* 0x00005c0001197983 */ /* 0x000ea80000100800 */
[----:B------:R-:W2:Y:S04]  /*7860*/  LDL R15, [R1+0x10] ;  /* 0x00001000010f7983 */ /* 0x000ea80000100800 */
[----:B------:R-:W2:Y:S01]  /*7870*/  LDL R24, [R1+0x6c] ;  /* 0x00006c0001187983 */ /* 0x000ea20000100800 */
[C---:B----4-:R-:W-:Y:S11]  /*7880*/  ISETP.GE.AND P5, PT, R10.reuse, c[0x0][0x1d4], PT ;  /* 0x000075000a007a0c */ /* 0x050ff60003fa6270 */
[----:B------:R-:W-:Y:S02]  /*7890*/  @!UPT UIADD3 URZ, URZ, URZ, URZ ;  /* 0x0000003f3f3ff290 */ /* 0x000fe4000fffe03f */
[CC--:B------:R-:W-:Y:S04]  /*78a0*/  @!P5 LEA R12, P4, R10.reuse, R4.reuse, 0x1 ;  /* 0x000000040a0cd211 */ /* 0x0c0fe800078808ff */
[-C--:B-----5:R-:W-:Y:S02]  /*78b0*/  @!P5 LEA.HI.X R13, R10, R5.reuse, R11, 0x1, P4 ;  /* 0x000000050a0dd211 */ /* 0x0a0fe400020f0c0b */
[C---:B---3--:R-:W-:Y:S11]  /*78c0*/  ISETP.GE.AND P4, PT, R16.reuse, c[0x0][0x1d4], PT ;  /* 0x0000750010007a0c */ /* 0x048ff60003f86270 */
[----:B------:R-:W-:Y:S02]  /*78d0*/  @!UPT UIADD3 URZ, URZ, URZ, URZ ;  /* 0x0000003f3f3ff290 */ /* 0x000fe4000fffe03f */
[CC--:B------:R-:W-:Y:S04]  /*78e0*/  @!P4 LEA R10, P6, R16.reuse, R4.reuse, 0x1 ;  /* 0x00000004100ac211 */ /* 0x0c0fe800078c08ff */
[-C--:B--2---:R-:W-:Y:S02]  /*78f0*/  @!P4 LEA.HI.X R11, R16, R5.reuse, R17, 0x1, P6 ;  /* 0x00000005100bc211 */ /* 0x084fe400030f0c11 */
[----:B------:R-:W2:Y:S04]  /*7900*/  @!P0 LDS.128 R16, [R14+0x2400] ;  /* 0x002400000e108984 */ /* 0x000ea80000000c00 */
[----:B--2---:R2:W-:Y:S01]  /*7910*/  @!P0 ST.E.128 [R8.64], R16 ;  /* 0x0000001008008985 */ /* 0x0045e2000c101d08 */
[----:B------:R-:W-:Y:S11]  /*7920*/  ISETP.GE.AND P0, PT, R137, c[0x0][0x1d4], PT ;  /* 0x0000750089007a0c */ /* 0x000ff60003f06270 */
[----:B------:R-:W-:Y:S02]  /*7930*/  @!UPT UIADD3 URZ, URZ, URZ, URZ ;  /* 0x0000003f3f3ff290 */ /* 0x000fe4000fffe03f */
[----:B------:R-:W3:Y:S01]  /*7940*/  @!P0 LDS.128 R16, [R6+0x2400] ;  /* 0x0024000006108984 */ /* 0x000ee20000000c00 */
[----:B------:R-:W-:Y:S04]  /*7950*/  @!P0 IMAD.SHL.U32 R3, R20, 0x8, RZ ;  /* 0x0000000814038824 */ /* 0x000fe800078e00ff */
[--C-:B--2---:R-:W-:Y:S05]  /*7960*/  @!P0 IMAD.WIDE R8, R3, 0x2, R4.reuse ;  /* 0x0000000203088825 */ /* 0x104fea00078e0204 */
[----:B---3--:R2:W-:Y:S01]  /*7970*/  @!P0 ST.E.128 [R8.64], R16 ;  /* 0x0000001008008985 */ /* 0x0085e2000c101d08 */
        /* <DEDUP_REMOVED lines=9> */
[----:B------:R-:W-:Y:S01]  /*7a10*/  @!P0 LEA.HI.X R5, R15, R5, R24, 0x1, P6 ;  /* 0x000000050f058211 */ /* 0x000fe200030f0c18 */
[----:B--2---:R-:W-:Y:S04]  /*7a20*/  @!P5 ST.E.128 [R12.64], R16 ;  /* 0x000000100c00d985 */ /* 0x004fe8000c101d08 */
[----:B------:R-:W2:Y:S04]  /*7a30*/  @!P4 LDS.128 R12, [R14+0x3c00] ;  /* 0x003c00000e0cc984 */ /* 0x000ea80000000c00 */
[----:B--2---:R-:W-:Y:S04]  /*7a40*/  @!P4 ST.E.128 [R10.64], R12 ;  /* 0x0000000c0a00c985 */ /* 0x004fe8000c101d08 */
[----:B------:R-:W2:Y:S04]  /*7a50*/  @!P0 LDS.128 R8, [R6+0x3c00] ;  /* 0x003c000006088984 */ /* 0x000ea80000000c00 */
[----:B--2---:R2:W-:Y:S02]  /*7a60*/  @!P0 ST.E.128 [R4.64], R8 ;  /* 0x0000000804008985 */ /* 0x0045e4000c101d08 */
.L_x_890:
[----:B------:R-:W-:Y:S05]  /*7a70*/  BSYNC B1 ;  /* 0x0000000000017941 */ /* 0x000fea0003800000 */
.L_x_885:
[----:B-12--5:R-:W-:Y:S01]  /*7a80*/  IMAD.WIDE R8, R31, 0x30, R88 ;  /* 0x000000301f087825 */ /* 0x026fe200078e0258 */
[----:B------:R-:W2:Y:S01]  /*7a90*/  LDL R24, [R1+0x38] ;  /* 0x0000380001187983 */ /* 0x000ea20000100800 */
[----:B------:R-:W-:Y:S01]  /*7aa0*/  P2R R13, PR, RZ, 0x2 ;  /* 0x00000002ff0d7803 */ /* 0x000fe20000000000 */
[----:B------:R-:W-:Y:S01]  /*7ab0*/  BSSY B0, `(.L_x_907) ;  /* 0x000006b000007945 */ /* 0x000fe20003800000 */
[----:B------:R-:W-:Y:S01]  /*7ac0*/  IMAD R10, R81, c[0x0][0x218], RZ ;  /* 0x00008600510a7a24 */ /* 0x000fe200078e02ff */
[C---:B------:R-:W-:Y:S01]  /*7ad0*/  LOP3.LUT P1, RZ, R209.reuse, 0x4, RZ, 0xc0, !PT ;  /* 0x00000004d1ff7812 */ /* 0x040fe2000782c0ff */
[----:B------:R-:W1:Y:S01]  /*7ae0*/  S2R R3, SR_TID.X ;  /* 0x0000000000037919 */ /* 0x000e620000002100 */
[----:B------:R-:W-:Y:S01]  /*7af0*/  LOP3.LUT P6, RZ, R209, 0x1, RZ, 0xc0, !PT ;  /* 0x00000001d1ff7812 */ /* 0x000fe200078cc0ff */
[----:B------:R-:W-:Y:S01]  /*7b00*/  IMAD R10, R78, c[0x0][0x21c], R10 ;  /* 0x000087004e0a7a24 */ /* 0x000fe200078e020a */
[----:B-1----:R-:W-:Y:S04]  /*7b10*/  SHF.R.S32.HI R25, RZ, 0x1f, R3 ;  /* 0x0000001fff197819 */ /* 0x002fe80000011403 */
[----:B------:R-:W-:Y:S04]  /*7b20*/  LEA.HI R25, R25, R3, RZ, 0x2 ;  /* 0x0000000319197211 */ /* 0x000fe800078f10ff */
[----:B------:R-:W-:Y:S05]  /*7b30*/  SHF.R.S32.HI R25, RZ, 0x2, R25 ;  /* 0x00000002ff197819 */ /* 0x000fea0000011419 */
[----:B------:R-:W-:Y:S05]  /*7b40*/  IMAD.IADD R3, R77, 0x1, -R25 ;  /* 0x000000014d037824 */ /* 0x000fea00078e0a19 */
[C---:B------:R-:W-:Y:S11]  /*7b50*/  ISETP.GE.AND P0, PT, R3.reuse, 0x21, PT ;  /* 0x000000210300780c */ /* 0x040ff60003f06270 */
[----:B------:R-:W-:Y:S02]  /*7b60*/  @!UPT UIADD3 URZ, URZ, URZ, URZ ;  /* 0x0000003f3f3ff290 */ /* 0x000fe4000fffe03f */
[C---:B------:R-:W-:Y:S05]  /*7b70*/  @P0 IADD3 R6, P4, R8.reuse, 0x20, RZ ;  /* 0x0000002008060810 */ /* 0x040fea0007f9e0ff */
[----:B------:R-:W-:Y:S01]  /*7b80*/  @P0 IMAD.X R11, RZ, RZ, R9, P4 ;  /* 0x000000ffff0b0224 */ /* 0x000fe200020e0609 */
[----:B------:R-:W-:Y:S11]  /*7b90*/  ISETP.GE.AND P4, PT, R3, 0x1, PT ;  /* 0x000000010300780c */ /* 0x000ff60003f86270 */
[----:B------:R-:W-:Y:S02]  /*7ba0*/  @!UPT UIADD3 URZ, URZ, URZ, URZ ;  /* 0x0000003f3f3ff290 */ /* 0x000fe4000fffe03f */
[----:B------:R-:W-:Y:S01]  /*7bb0*/  @P4 MOV R5, R84 ;  /* 0x0000005400054202 */ /* 0x000fe20000000f00 */
[----:B------:R-:W-:Y:S02]  /*7bc0*/  @P4 IMAD R3, R9, c[0x0][0x258], RZ ;  /* 0x0000960009034a24 */ /* 0x000fe400078e02ff */
[----:B---3--:R-:W-:Y:S02]  /*7bd0*/  @P4 IMAD.MOV.U32 R4, RZ, RZ, R82 ;  /* 0x000000ffff044224 */ /* 0x008fe400078e0052 */
[C---:B------:R-:W-:Y:S02]  /*7be0*/  @P4 IMAD R3, R8.reuse, c[0x0][0x25c], R3 ;  /* 0x0000970008034a24 */ /* 0x040fe400078e0203 */
[----:B------:R-:W-:Y:S04]  /*7bf0*/  @P4 IMAD.WIDE.U32 R4, R8, c[0x0][0x258], R4 ;  /* 0x0000960008044a25 */ /* 0x000fe800078e0004 */
[----:B------:R-:W-:Y:S01]  /*7c00*/  @P4 IMAD.IADD R3, R5, 0x1, R3 ;  /* 0x0000000105034824 */ /* 0x000fe200078e0203 */
[C---:B------:R-:W-:Y:S04]  /*7c10*/  @P4 LEA R8, P5, R4.reuse, c[0x0][0x250], 0x1 ;  /* 0x0000940004084a11 */ /* 0x040fe800078a08ff */
[----:B------:R-:W-:Y:S01]  /*7c20*/  @P4 LEA.HI.X R9, R4, c[0x0][0x254], R3, 0x1, P5 ;  /* 0x0000950004094a11 */ /* 0x000fe200028f0c03 */
[----:B------:R-:W-:Y:S02]  /*7c30*/  IMAD R3, R80, c[0x0][0x208], RZ ;  /* 0x0000820050037a24 */ /* 0x000fe400078e02ff */
[C---:B------:R-:W-:Y:S04]  /*7c40*/  IMAD.WIDE.U32 R4, R79.reuse, c[0x0][0x208], RZ ;  /* 0x000082004f047a25 */ /* 0x040fe800078e00ff */
[----:B------:R-:W-:Y:S04]  /*7c50*/  IMAD R3, R79, c[0x0][0x20c], R3 ;  /* 0x000083004f037a24 */ /* 0x000fe800078e0203 */
[----:B------:R-:W-:Y:S04]  /*7c60*/  IMAD.IADD R5, R5, 0x1, R3 ;  /* 0x0000000105057824 */ /* 0x000fe800078e0203 */
[----:B------:R-:W-:Y:S05]  /*7c70*/  IMAD.WIDE.U32 R4, R78, c[0x0][0x218], R4 ;  /* 0x000086004e047a25 */ /* 0x000fea00078e0004 */
[----:B------:R-:W-:Y:S01]  /*7c80*/  IADD3 R3, P5, R102, R4, RZ ;  /* 0x0000000466037210 */ /* 0x000fe20007fbe0ff */
[----:B------:R-:W-:Y:S02]  /*7c90*/  @P0 IMAD R4, R11, c[0x0][0x258], RZ ;  /* 0x000096000b040a24 */ /* 0x000fe400078e02ff */
[----:B------:R-:W-:Y:S01]  /*7ca0*/  @P0 IMAD.MOV.U32 R11, RZ, RZ, R84 ;  /* 0x000000ffff0b0224 */ /* 0x000fe200078e0054 */
[----:B------:R-:W-:Y:S02]  /*7cb0*/  IADD3.X R12, R122, R5, R10, P5, !PT ;  /* 0x000000057a0c7210 */ /* 0x000fe40002ffe40a */
[----:B------:R-:W-:Y:S05]  /*7cc0*/  @P0 MOV R10, R82 ;  /* 0x00000052000a0202 */ /* 0x000fea0000000f00 */
[C---:B------:R-:W-:Y:S04]  /*7cd0*/  @P0 IMAD.WIDE.U32 R10, R6.reuse, c[0x0][0x258], R10 ;  /* 0x00009600060a0a25 */ /* 0x040fe800078e000a */
[----:B------:R-:W-:Y:S01]  /*7ce0*/  @P0 IMAD R6, R6, c[0x0][0x25c], R4 ;  /* 0x0000970006060a24 */ /* 0x000fe200078e0204 */
[C---:B------:R-:W-:Y:S03]  /*7cf0*/  @P0 LEA R4, P5, R10.reuse, c[0x0][0x250], 0x1 ;  /* 0x000094000a040a11 */ /* 0x040fe600078a08ff */
[----:B------:R-:W-:Y:S05]  /*7d00*/  @P0 IMAD.IADD R6, R11, 0x1, R6 ;  /* 0x000000010b060824 */ /* 0x000fea00078e0206 */
[----:B------:R-:W-:Y:S02]  /*7d10*/  @P0 LEA.HI.X R5, R10, c[0x0][0x254], R6, 0x1, P5 ;  /* 0x000095000a050a11 */ /* 0x000fe400028f0c06 */
[C---:B------:R-:W-:Y:S04]  /*7d20*/  LEA R6, P5, R3.reuse, c[0x0][0x1f8], 0x1 ;  /* 0x00007e0003067a11 */ /* 0x040fe800078a08ff */
[----:B------:R-:W-:Y:S02]  /*7d30*/  LEA.HI.X R10, R3, c[0x0][0x1fc], R12, 0x1, P5 ;  /* 0x00007f00030a7a11 */ /* 0x000fe400028f0c0c */
[----:B------:R-:W-:Y:S02]  /*7d40*/  LOP3.LUT P5, RZ, R209, 0x2, RZ, 0xc0, !PT ;  /* 0x00000002d1ff7812 */ /* 0x000fe400078ac0ff */
[C---:B--2---:R-:W-:Y:S05]  /*7d50*/  @P4 SHF.L.U32 R3, R24.reuse, 0x1, RZ ;  /* 0x0000000118034819 */ /* 0x044fea00000006ff */
[----:B------:R-:W-:Y:S01]  /*7d60*/  @!PT LDS RZ, [RZ] ;  /* 0x00000000fffff984 */ /* 0x000fe20000000800 */
[----:B------:R-:W-:Y:S01]  /*7d70*/  @!PT LDS RZ, [RZ] ;  /* 0x00000000fffff984 */ /* 0x000fe20000000800 */
[----:B------:R-:W-:Y:S01]  /*7d80*/  @!PT LDS RZ, [RZ] ;  /* 0x00000000fffff984 */ /* 0x000fe20000000800 */
[----:B------:R1:W-:Y:S01]  /*7d90*/  @P4 LDGSTS.E.BYPASS.LTC128B.128 [R3+0x1880], [R8.64], !P1 ;  /* 0x0188000008034fae */ /* 0x0003e2000c901d48 */
[----:B------:R-:W-:Y:S05]  /*7da0*/  ISETP.NE.AND P1, PT, R13, RZ, PT ;  /* 0x000000ff0d00720c */ /* 0x000fea0003f25270 */
[----:B------:R1:W-:Y:S04]  /*7db0*/  @P4 LDGSTS.E.BYPASS.LTC128B.128 [R3+0x2480], [R8.64+0x40], !P5 ;  /* 0x0248004008034fae */ /* 0x0003e8000e901d48 */
[----:B------:R1:W-:Y:S01]  /*7dc0*/  @P4 LDGSTS.E.BYPASS.LTC128B.128 [R3+0x3080], [R8.64+0x80], !P6 ;  /* 0x0308008008034fae */ /* 0x0003e2000f101d48 */
[----:B------:R-:W-:Y:S01]  /*7dd0*/  LOP3.LUT P4, RZ, R209, 0x4, RZ, 0xc0, !PT ;  /* 0x00000004d1ff7812 */ /* 0x000fe2000788c0ff */
[----:B-1----:R-:W-:Y:S11]  /*7de0*/  @P0 IMAD.SHL.U32 R3, R24, 0x2, RZ ;  /* 0x0000000218030824 */ /* 0x002ff600078e00ff */
[----:B------:R-:W-:Y:S01]  /*7df0*/  @!UPT UIADD3 URZ, URZ, URZ, URZ ;  /* 0x0000003f3f3ff290 */ /* 0x000fe2000fffe03f */
        /* <DEDUP_REMOVED lines=11> */
[C---:B------:R-:W-:Y:S03]  /*7eb0*/  ISETP.GE.AND P0, PT, R110.reuse, c[0x0][0x1d4], PT ;  /* 0x000075006e007a0c */ /* 0x040fe60003f06270 */
[----:B----4-:R-:W4:Y:S04]  /*7ec0*/  LDL R19, [R1+0x74] ;  /* 0x0000740001137983 */ /* 0x010f280000100800 */
        /* <DEDUP_REMOVED lines=10> */
[C---:B-----5:R-:W-:Y:S11]  /*7f70*/  ISETP.GE.AND P5, PT, R18.reuse, c[0x0][0x1d4], PT ;  /* 0x0000750012007a0c */ /* 0x060ff60003fa6270 */
[----:B------:R-:W-:Y:S02]  /*7f80*/  @!UPT UIADD3 URZ, URZ, URZ, URZ ;  /* 0x0000003f3f3ff290 */ /* 0x000fe4000fffe03f */
[CC--:B------:R-:W-:Y:S04]  /*7f90*/  @!P5 LEA R12, P4, R18.reuse, R4.reuse, 0x1 ;  /* 0x00000004120cd211 */ /* 0x0c0fe800078808ff */
[-C--:B----4-:R-:W-:Y:S02]  /*7fa0*/  @!P5 LEA.HI.X R13, R18, R5.reuse, R19, 0x1, P4 ;  /* 0x00000005120dd211 */ /* 0x090fe400020f0c13 */
[C---:B---3--:R-:W-:Y:S11]  /*7fb0*/  ISETP.GE.AND P4, PT, R16.reuse, c[0x0][0x1d4], PT ;  /* 0x0000750010007a0c */ /* 0x048ff60003f86270 */
[----:B------:R-:W-:Y:S02]  /*7fc0*/  @!UPT UIADD3 URZ, URZ, URZ, URZ ;  /* 0x0000003f3f3ff290 */ /* 0x000fe4000fffe03f */
[CC--:B-1----:R-:W-:Y:S04]  /*7fd0*/  @!P4 LEA R10, P6, R16.reuse, R4.reuse, 0x1 ;  /* 0x00000004100ac211 */ /* 0x0c2fe800078c08ff */
[-C--:B--2---:R-:W-:Y:S02]  /*7fe0*/  @!P4 LEA.HI.X R11, R16, R5.reuse, R17, 0x1, P6 ;  /* 0x00000005100bc211 */ /* 0x084fe400030f0c11 */
[----:B------:R-:W1:Y:S04]  /*7ff0*/  @!P0 LDS.128 R16, [R14] ;  /* 0x000000000e108984 */ /* 0x000e680000000c00 */
[----:B-1----:R1:W-:Y:S01]  /*8000*/  @!P0 ST.E.128 [R8.64], R16 ;  /* 0x0000001008008985 */ /* 0x0023e2000c101d08 */
[----:B------:R-:W-:Y:S11]  /*8010*/  ISETP.GE.AND P0, PT, R137, c[0x0][0x1d4], PT ;  /* 0x0000750089007a0c */ /* 0x000ff60003f06270 */
[----:B------:R-:W-:Y:S02]  /*8020*/  @!UPT UIADD3 URZ, URZ, URZ, URZ ;  /* 0x0000003f3f3ff290 */ /* 0x000fe4000fffe03f */
[----:B------:R-:W2:Y:S01]  /*8030*/  @!P0 LDS.128 R16, [R26] ;  /* 0x000000001a108984 */ /* 0x000ea20000000c00 */
[----:B------:R-:W-:Y:S04]  /*8040*/  @!P0 IMAD.SHL.U32 R3, R20, 0x8, RZ ;  /* 0x0000000814038824 */ /* 0x000fe800078e00ff */
[--C-:B-1----:R-:W-:Y:S05]  /*8050*/  @!P0 IMAD.WIDE R8, R3, 0x2, R4.reuse ;  /* 0x0000000203088825 */ /* 0x102fea00078e0204 */
[----:B--2---:R1:W-:Y:S01]  /*8060*/  @!P0 ST.E.128 [R8.64], R16 ;  /* 0x0000001008008985 */ /* 0x0043e2000c101d08 */
[----:B------:R-:W-:Y:S11]  /*8070*/  ISETP.GE.AND P0, PT, R136, c[0x0][0x1d4], PT ;  /* 0x0000750088007a0c */ /* 0x000ff60003f06270 */
[----:B------:R-:W-:Y:S02]  /*8080*/  @!UPT UIADD3 URZ, URZ, URZ, URZ ;  /* 0x0000003f3f3ff290 */ /* 0x000fe4000fffe03f */
[----:B------:R-:W2:Y:S01]  /*8090*/  @!P0 LDS.128 R20, [R14+0xc00] ;  /* 0x000c00000e148984 */ /* 0x000ea20000000c00 */
[----:B------:R-:W-:Y:S04]  /*80a0*/  @!P0 IMAD.SHL.U32 R3, R28, 0x8, RZ ;  /* 0x000000081c038824 */ /* 0x000fe800078e00ff */
[----:B-1----:R-:W-:Y:S05]  /*80b0*/  @!P0 IMAD.WIDE R8, R3, 0x2, R4 ;  /* 0x0000000203088825 */ /* 0x002fea00078e0204 */
[----:B--2---:R-:W-:Y:S01]  /*80c0*/  @!P0 ST.E.128 [R8.64], R20 ;  /* 0x0000001408008985 */ /* 0x004fe2000c101d08 */
        /* <DEDUP_REMOVED lines=9> */
.L_x_908:
[----:B------:R-:W-:Y:S05]  /*8160*/  BSYNC B0 ;  /* 0x0000000000007941 */ /* 0x000fea0003800000 */
.L_x_907:
        /* <DEDUP_REMOVED lines=43> */
.L_x_910:
[----:B------:R-:W-:Y:S05]  /*8420*/  BSYNC B0 ;  /* 0x0000000000007941 */ /* 0x000fea0003800000 */
.L_x_909:
[----:B------:R-:W0:Y:S01]  /*8430*/  LDGDEPBAR ;  /* 0x00000000000079af */ /* 0x000e220000000000 */
[----:B------:R-:W-:Y:S01]  /*8440*/  IADD3 R31, R31, -0x1, RZ ;  /* 0xffffffff1f1f7810 */ /* 0x000fe20007ffe0ff */
[----:B------:R-:W-:-:S05]  /*8450*/  @P5 BRA `(.L_x_911) ;  /* 0xffffb62000005947 */ /* 0x000fca000383ffff */
[----:B------:R-:W-:Y:S01]  /*8460*/  WARPSYNC 0xffffffff ;  /* 0xffffffff00007948 */ /* 0x000fe20003800000 */
[----:B------:R-:W-:Y:S06]  /*8470*/  BAR.SYNC.DEFER_BLOCKING 0x0 ;  /* 0x0000000000007b1d */ /* 0x000fec0000010000 */
.L_x_884:
[----:B----4-:R-:W4:Y:S01]  /*8480*/  LDL R14, [R1+0x54] ;  /* 0x00005400010e7983 */ /* 0x010f220000100800 */
[----:B------:R-:W-:-:S05]  /*8490*/  IMAD.MOV.U32 R0, RZ, RZ, c[0x0][0x2c4] ;  /* 0x0000b100ff007624 */ /* 0x000fca00078e00ff */
[----:B------:R-:W-:Y:S01]  /*84a0*/  ISETP.NE.AND P3, PT, R0, 0x1, PT ;  /* 0x000000010000780c */ /* 0x000fe20003f65270 */
[----:B-12---:R-:W-:-:S05]  /*84b0*/  IMAD.MOV.U32 R4, RZ, RZ, c[0x0][0x32c] ;  /* 0x0000cb00ff047624 */ /* 0x006fca00078e00ff */
[----:B------:R-:W-:Y:S02]  /*84c0*/  ISETP.GE.AND P1, PT, R4, 0x1, PT ;  /* 0x000000010400780c */ /* 0x000fe40003f26270 */
[----:B------:R-:W-:Y:S02]  /*84d0*/  IADD3 R2, R249, 0x1, -R248 ;  /* 0x00000001f9027810 */ /* 0x000fe40007ffe8f8 */
[----:B----4-:R-:W-:-:S05]  /*84e0*/  IADD3 R0, R14, 0x7f, RZ ;  /* 0x0000007f0e007810 */ /* 0x010fca0007ffe0ff */
[----:B------:R-:W-:-:S05]  /*84f0*/  @P3 IMAD.HI.U32 R3, R0, c[0x0][0x2c8], RZ ;  /* 0x0000b20000033a27 */ /* 0x000fca00078e00ff */
[----:B------:R-:W-:-:S05]  /*8500*/  @P3 SHF.R.U32.HI R0, RZ, c[0x0][0x2cc], R3 ;  /* 0x0000b300ff003a19 */ /* 0x000fca0000011603 */
[----:B------:R-:W-:-:S05]  /*8510*/  IMAD.IADD R0, R2, 0x1, R0 ;  /* 0x0000000102007824 */ /* 0x000fca00078e0200 */
[----:B------:R-:W-:Y:S01]  /*8520*/  IADD3 R3, R0, c[0x0][0x328], RZ ;  /* 0x0000ca0000037a10 */ /* 0x000fe20007ffe0ff */
[----:B------:R-:W-:Y:S05]  /*8530*/  @!P1 BRA `(.L_x_912) ;  /* 0x0000011000009947 */ /* 0x000fea0003800000 */
[C---:B------:R-:W-:Y:S01]  /*8540*/  ISETP.GT.AND P0, PT, R0.reuse, RZ, PT ;  /* 0x000000ff0000720c */ /* 0x040fe20003f04270 */
[----:B------:R-:W-:Y:S01]  /*8550*/  BSSY B0, `(.L_x_913) ;  /* 0x000000d000007945 */ /* 0x000fe20003800000 */
[----:B------:R-:W-:Y:S01]  /*8560*/  IADD3 R2, R0, -0x1, RZ ;  /* 0xffffffff00027810 */ /* 0x000fe20007ffe0ff */
[----:B------:R-:W-:-:S10]  /*8570*/  IMAD.MOV.U32 R4, RZ, RZ, c[0x0][0x32c] ;  /* 0x0000cb00ff047624 */ /* 0x000fd400078e00ff */
[----:B------:R-:W-:Y:S05]  /*8580*/  @P0 BRA `(.L_x_914) ;  /* 0x0000006000000947 */ /* 0x000fea0003800000 */
[----:B------:R-:W-:Y:S01]  /*8590*/  ISETP.NE.AND P0, PT, R4, 0x1, PT ;  /* 0x000000010400780c */ /* 0x000fe20003f05270 */
[----:B------:R-:W-:-:S12]  /*85a0*/  IMAD.MOV R0, RZ, RZ, -R0 ;  /* 0x000000ffff007224 */ /* 0x000fd800078e0a00 */
[----:B------:R-:W-:-:S05]  /*85b0*/  @P0 IMAD.HI.U32 R2, R0, c[0x0][0x330], RZ ;  /* 0x0000cc0000020a27 */ /* 0x000fca00078e00ff */
[----:B------:R-:W-:-:S04]  /*85c0*/  @P0 SHF.R.U32.HI R0, RZ, c[0x0][0x334], R2 ;  /* 0x0000cd00ff000a19 */ /* 0x000fc80000011602 */
[----:B------:R-:W-:Y:S01]  /*85d0*/  LOP3.LUT R2, RZ, R0, RZ, 0x33, !PT ;  /* 0x00000000ff027212 */ /* 0x000fe200078e33ff */
[----:B------:R-:W-:Y:S05]  /*85e0*/  BRA `(.L_x_915) ;  /* 0x0000003000007947 */ /* 0x000fea0003800000 */
.L_x_914:
[----:B------:R-:W-:-:S13]  /*85f0*/  ISETP.NE.AND P0, PT, R4, 0x1, PT ;  /* 0x000000010400780c */ /* 0x000fda0003f05270 */
[----:B------:R-:W-:-:S05]  /*8600*/  @P0 IMAD.HI.U32 R0, R2, c[0x0][0x330], RZ ;  /* 0x0000cc0002000a27 */ /* 0x000fca00078e00ff */
[----:B------:R-:W-:Y:S02]  /*8610*/  @P0 SHF.R.U32.HI R2, RZ, c[0x0][0x334], R0 ;  /* 0x0000cd00ff020a19 */ /* 0x000fe40000011600 */
.L_x_915:
[----:B------:R-:W-:Y:S05]  /*8620*/  BSYNC B0 ;  /* 0x0000000000007941 */ /* 0x000fea0003800000 */
.L_x_913:
[----:B------:R-:W-:-:S05]  /*8630*/  IMAD R2, R2, R4, c[0x0][0x32c] ;  /* 0x0000cb0002027624 */ /* 0x000fca00078e0204 */
[----:B------:R-:W-:-:S04]  /*8640*/  IMNMX R3, R3, R2, PT ;  /* 0x0000000203037217 */ /* 0x000fc80003800200 */
.L_x_912:
[----:B------:R-:W-:Y:S01]  /*8650*/  IADD3 R3, R3, 0x2f, RZ ;  /* 0x0000002f03037810 */ /* 0x000fe20007ffe0ff */
[----:B------:R-:W-:-:S04]  /*8660*/  @P3 IMAD.HI.U32 R2, R14, c[0x0][0x2c8], RZ ;  /* 0x0000b2000e023a27 */ /* 0x000fc800078e00ff */
[----:B------:R-:W-:-:S04]  /*8670*/  IMAD.HI R3, R3, 0x2aaaaaab, RZ ;  /* 0x2aaaaaab03037827 */ /* 0x000fc800078e02ff */
[----:B------:R-:W-:Y:S01]  /*8680*/  IMAD.MOV.U32 R0, RZ, RZ, R14 ;  /* 0x000000ffff007224 */ /* 0x000fe200078e000e */
[----:B------:R-:W-:Y:S02]  /*8690*/  @P3 SHF.R.U32.HI R0, RZ, c[0x0][0x2cc], R2 ;  /* 0x0000b300ff003a19 */ /* 0x000fe40000011602 */
        /* <DEDUP_REMOVED lines=16> */
.L_x_918:
[----:B------:R-:W-:-:S04]  /*87a0*/  MOV R3, c[0x0][0x32c] ;  /* 0x0000cb0000037a02 */ /* 0x000fc80000000f00 */
[----:B------:R-:W-:-:S13]  /*87b0*/  ISETP.NE.AND P0, PT, R3, 0x1, PT ;  /* 0x000000010300780c */ /* 0x000fda0003f05270 */
[----:B------:R-:W-:-:S05]  /*87c0*/  @P0 IMAD.HI.U32 R3, R0, c[0x0][0x330], RZ ;  /* 0x0000cc0000030a27 */ /* 0x000fca00078e00ff */
[----:B------:R-:W-:Y:S02]  /*87d0*/  @P0 SHF.R.U32.HI R0, RZ, c[0x0][0x334], R3 ;  /* 0x0000cd00ff000a19 */ /* 0x000fe40000011603 */
.L_x_919:
[----:B------:R-:W-:Y:S05]  /*87e0*/  BSYNC B0 ;  /* 0x0000000000007941 */ /* 0x000fea0003800000 */
.L_x_917:
[----:B------:R-:W-:-:S05]  /*87f0*/  IMAD R0, R0, c[0x0][0x32c], RZ ;  /* 0x0000cb0000007a24 */ /* 0x000fca00078e02ff */
[----:B------:R-:W-:-:S05]  /*8800*/  IMNMX R2, R2, R0, !PT ;  /* 0x0000000002027217 */ /* 0x000fca0007800200 */
.L_x_916:
[----:B------:R-:W-:Y:S01]  /*8810*/  IMAD.HI R2, R2, 0x2aaaaaab, RZ ;  /* 0x2aaaaaab02027827 */ /* 0x000fe200078e02ff */
[----:B------:R-:W-:Y:S04]  /*8820*/  BSSY B0, `(.L_x_920) ;  /* 0x0000024000007945 */ /* 0x000fe80003800000 */
[----:B------:R-:W-:-:S04]  /*8830*/  SHF.R.U32.HI R0, RZ, 0x1f, R2 ;  /* 0x0000001fff007819 */ /* 0x000fc80000011602 */
[----:B------:R-:W-:Y:S01]  /*8840*/  LEA.HI.SX32 R2, R2, R0, 0x1d ;  /* 0x0000000002027211 */ /* 0x000fe200078feaff */
[----:B------:R-:W-:-:S03]  /*8850*/  IMAD.MOV.U32 R0, RZ, RZ, RZ ;  /* 0x000000ffff007224 */ /* 0x000fc600078e00ff */
[----:B------:R-:W-:-:S04]  /*8860*/  IMNMX R6, RZ, R2, !PT ;  /* 0x00000002ff067217 */ /* 0x000fc80007800200 */
[----:B------:R-:W-:-:S13]  /*8870*/  ISETP.GT.AND P0, PT, R8, R6, PT ;  /* 0x000000060800720c */ /* 0x000fda0003f04270 */
[----:B------:R-:W-:Y:S05]  /*8880*/  @!P0 BRA `(.L_x_921) ;  /* 0x000001d000008947 */ /* 0x000fea0003800000 */
[----:B------:R-:W-:Y:S02]  /*8890*/  IABS R2, R125 ;  /* 0x0000007d00027213 */ /* 0x000fe40000000000 */
[----:B------:R-:W-:Y:S02]  /*88a0*/  IADD3 R3, R125, -0x1, R8 ;  /* 0xffffffff7d037810 */ /* 0x000fe40007ffe008 */
[----:B------:R-:W1:Y:S03]  /*88b0*/  I2F.RP R0, R2 ;  /* 0x0000000200007306 */ /* 0x000e660000209400 */
[----:B------:R-:W-:-:S05]  /*88c0*/  IMAD.IADD R9, R3, 0x1, -R6 ;  /* 0x0000000103097824 */ /* 0x000fca00078e0a06 */
[----:B------:R-:W-:Y:S01]  /*88d0*/  IABS R11, R9 ;  /* 0x00000009000b7213 */ /* 0x000fe20000000000 */
[----:B-1----:R-:W1:Y:S02]  /*88e0*/  MUFU.RCP R0, R0 ;  /* 0x0000000000007308 */ /* 0x002e640000001000 */
[----:B-1----:R-:W-:-:S06]  /*88f0*/  IADD3 R0, R0, 0xffffffe, RZ ;  /* 0x0ffffffe00007810 */ /* 0x002fcc0007ffe0ff */
[----:B---3--:R-:W1:Y:S02]  /*8900*/  F2I.FTZ.U32.TRUNC.NTZ R5, R0 ;  /* 0x0000000000057305 */ /* 0x008e64000021f000 */
        /* <DEDUP_REMOVED lines=21> */
.L_x_921:
[----:B------:R-:W-:Y:S05]  /*8a60*/  BSYNC B0 ;  /* 0x0000000000007941 */ /* 0x000fea0003800000 */
.L_x_920:
[----:B------:R-:W2:Y:S01]  /*8a70*/  LDL R2, [R1+0xa4] ;  /* 0x0000a40001027983 */ /* 0x000ea20000100800 */
        /* <DEDUP_REMOVED lines=50> */
[----:B--2---:R-:W-:-:S04]  /*8da0*/  IMAD R3, R2, R0, R6 ;  /* 0x0000000002037224 */ /* 0x004fc800078e0206 */
[--C-:B------:R-:W-:Y:S01]  /*8db0*/  IMAD.IADD R2, R3, 0x1, R0.reuse ;  /* 0x0000000103027824 */ /* 0x100fe200078e0200 */
[----:B------:R1:W-:Y:S01]  /*8dc0*/  STL [R1+0x1c], R3 ;  /* 0x00001c0301007387 */ /* 0x0003e20000100800 */
[----:B------:R-:W-:-:S03]  /*8dd0*/  PRMT R0, RZ, 0x7610, R0 ;  /* 0x00007610ff007816 */ /* 0x000fc60000000000 */
[----:B------:R-:W-:-:S04]  /*8de0*/  IMNMX R212, R8, R2, PT ;  /* 0x0000000208d47217 */ /* 0x000fc80003800200 */
[----:B------:R-:W-:-:S13]  /*8df0*/  ISETP.GT.AND P0, PT, R212, R3, PT ;  /* 0x00000003d400720c */ /* 0x000fda0003f04270 */
[----:B------:R-:W-:Y:S05]  /*8e00*/  @!P0 BRA `(.L_x_922) ;  /* 0x00017a0000008947 */ /* 0x000fea0003800000 */
[----:B------:R-:W2:Y:S04]  /*8e10*/  LDL R9, [R1+0x8c] ;  /* 0x00008c0001097983 */ /* 0x000ea80000100800 */
[----:B------:R-:W4:Y:S04]  /*8e20*/  LDL R4, [R1+0x24] ;  /* 0x0000240001047983 */ /* 0x000f280000100800 */
[----:B---3--:R-:W3:Y:S01]  /*8e30*/  LDL R5, [R1+0x88] ;  /* 0x0000880001057983 */ /* 0x008ee20000100800 */
[----:B------:R-:W-:-:S03]  /*8e40*/  ISETP.NE.U32.AND P0, PT, RZ, c[0x0][0x340], PT ;  /* 0x0000d000ff007a0c */ /* 0x000fc60003f05070 */
[----:B------:R-:W3:Y:S01]  /*8e50*/  LDL R10, [R1] ;  /* 0x00000000010a7983 */ /* 0x000ee20000100800 */
[----:B------:R-:W-:-:S03]  /*8e60*/  ISETP.NE.AND.EX P1, PT, RZ, c[0x0][0x344], PT, P0 ;  /* 0x0000d100ff007a0c */ /* 0x000fc60003f25300 */
[----:B------:R-:W3:Y:S10]  /*8e70*/  LDL R11, [R1+0x4] ;  /* 0x00000400010b7983 */ /* 0x000ef40000100800 */
[----:B------:R-:W-:Y:S01]  /*8e80*/  @P1 IMAD.MOV.U32 R2, RZ, RZ, 0x4 ;  /* 0x00000004ff021424 */ /* 0x000fe200078e00ff */
[----:B------:R-:W-:-:S05]  /*8e90*/  SHF.R.S32.HI R0, RZ, 0x1f, R127 ;  /* 0x0000001fff007819 */ /* 0x000fca000001147f */
[----:B------:R-:W-:Y:S01]  /*8ea0*/  IMAD R0, R0, c[0x0][0x178], RZ ;  /* 0x00005e0000007a24 */ /* 0x000fe200078e02ff */
[----:B------:R-:W-:-:S03]  /*8eb0*/  ISETP.NE.U32.AND P0, PT, RZ, c[0x0][0x348], PT ;  /* 0x0000d200ff007a0c */ /* 0x000fc60003f05070 */
[----:B------:R-:W-:Y:S01]  /*8ec0*/  IMAD R0, R127, c[0x0][0x17c], R0 ;  /* 0x00005f007f007a24 */ /* 0x000fe200078e0200 */
[----:B------:R-:W-:Y:S01]  /*8ed0*/  ISETP.NE.AND.EX P0, PT, RZ, c[0x0][0x34c], PT, P0 ;  /* 0x0000d300ff007a0c */ /* 0x000fe20003f05300 */
[----:B-12---:R-:W-:-:S05]  /*8ee0*/  @P1 IMAD.WIDE R2, R9, R2, c[0x0][0x340] ;  /* 0x0000d00009021625 */ /* 0x006fca00078e0202 */
[----:B------:R1:W5:Y:S01]  /*8ef0*/  @P1 LDG.E R13, [R2.64] ;  /* 0x00000008020d1981 */ /* 0x000362000c1e1900 */
[----:B----4-:R-:W-:Y:S02]  /*8f00*/  IADD3 R4, R4, R14, RZ ;  /* 0x0000000e04047210 */ /* 0x010fe40007ffe0ff */
[----:B---3--:R-:W-:Y:S01]  /*8f10*/  LOP3.LUT R88, R5, 0xffff, RZ, 0xc0, !PT ;  /* 0x0000ffff05587812 */ /* 0x008fe200078ec0ff */
[----:B------:R-:W2:Y:S02]  /*8f20*/  S2R R15, SR_TID.X ;  /* 0x00000000000f7919 */ /* 0x000ea40000002100 */
[----:B------:R-:W-:Y:S01]  /*8f30*/  @P3 IMAD.HI.U32 R8, R4, c[0x0][0x2c8], RZ ;  /* 0x0000b20004083a27 */ /* 0x000fe200078e00ff */
[----:B------:R-:W-:-:S03]  /*8f40*/  SEL R5, R9, RZ, !P0 ;  /* 0x000000ff09057207 */ /* 0x000fc60004000000 */
[----:B-1----:R-:W-:-:S04]  /*8f50*/  IMAD.WIDE.U32 R2, R127, c[0x0][0x178], RZ ;  /* 0x00005e007f027a25 */ /* 0x002fc800078e00ff */
[----:B------:R-:W-:Y:S01]  /*8f60*/  IMAD.IADD R3, R3, 0x1, R0 ;  /* 0x0000000103037824 */ /* 0x000fe200078e0200 */
[----:B------:R-:W-:-:S03]  /*8f70*/  SHF.R.S32.HI R0, RZ, 0x1f, R9 ;  /* 0x0000001fff007819 */ /* 0x000fc60000011409 */
[----:B------:R-:W-:Y:S01]  /*8f80*/  IMAD.WIDE.U32 R2, R88, c[0x0][0x1b8], R2 ;  /* 0x00006e0058027a25 */ /* 0x000fe200078e0002 */
[----:B------:R-:W-:-:S03]  /*8f90*/  SEL R6, R0, RZ, !P0 ;  /* 0x000000ff00067207 */ /* 0x000fc60004000000 */
[----:B------:R-:W-:Y:S01]  /*8fa0*/  IMAD.MOV.U32 R0, RZ, RZ, R4 ;  /* 0x000000ffff007224 */ /* 0x000fe200078e0004 */
[----:B------:R-:W-:Y:S01]  /*8fb0*/  @P3 SHF.R.U32.HI R0, RZ, c[0x0][0x2cc], R8 ;  /* 0x0000b300ff003a19 */ /* 0x000fe20000011608 */
[----:B------:R-:W-:Y:S02]  /*8fc0*/  IMAD R3, R88, c[0x0][0x1bc], R3 ;  /* 0x00006f0058037a24 */ /* 0x000fe400078e0203 */
[----:B------:R-:W-:Y:S01]  /*8fd0*/  IMAD R6, R6, c[0x0][0x1c0], RZ ;  /* 0x0000700006067a24 */ /* 0x000fe200078e02ff */
[----:B------:R-:W-:Y:S01]  /*8fe0*/  SHF.R.S32.HI R8, RZ, 0x1f, R0 ;  /* 0x0000001fff087819 */ /* 0x000fe20000011400 */
[----:B------:R-:W-:-:S04]  /*8ff0*/  IMAD.WIDE.U32 R2, R5, c[0x0][0x1c0], R2 ;  /* 0x0000700005027a25 */ /* 0x000fc800078e0002 */
[----:B------:R-:W-:Y:S02]  /*9000*/  IMAD R6, R5, c[0x0][0x1c4], R6 ;  /* 0x0000710005067a24 */ /* 0x000fe400078e0206 */
[----:B------:R-:W-:-:S04]  /*9010*/  IMAD.MOV R5, RZ, RZ, -R0 ;  /* 0x000000ffff057224 */ /* 0x000fc800078e0a00 */
[----:B------:R-:W-:Y:S01]  /*9020*/  IMAD R4, R5, c[0x0][0x2c4], R4 ;  /* 0x0000b10005047a24 */ /* 0x000fe200078e0204 */
[----:B------:R-:W-:Y:S01]  /*9030*/  IADD3 R3, R3, R6, RZ ;  /* 0x0000000603037210 */ /* 0x000fe20007ffe0ff */
[----:B------:R-:W-:-:S04]  /*9040*/  IMAD R5, R8, c[0x0][0x1b0], RZ ;  /* 0x00006c0008057a24 */ /* 0x000fc800078e02ff */
[C---:B------:R-:W-:Y:S01]  /*9050*/  IMAD R6, R0.reuse, c[0x0][0x1b4], R5 ;  /* 0x00006d0000067a24 */ /* 0x040fe200078e0205 */
[----:B------:R-:W-:Y:S01]  /*9060*/  SHF.R.S32.HI R5, RZ, 0x1f, R4 ;  /* 0x0000001fff057819 */ /* 0x000fe20000011404 */
[----:B------:R-:W-:Y:S01]  /*9070*/  IMAD.WIDE.U32 R2, R0, c[0x0][0x1b0], R2 ;  /* 0x00006c0000027a25 */ /* 0x000fe200078e0002 */
[----:B------:R-:W-:Y:S02]  /*9080*/  ISETP.GE.AND P3, PT, R10, c[0x0][0x198], PT ;  /* 0x000066000a007a0c */ /* 0x000fe40003f66270 */
[----:B--2---:R-:W-:Y:S01]  /*9090*/  SHF.R.S32.HI R10, RZ, 0x1f, R15 ;  /* 0x0000001fff0a7819 */ /* 0x004fe2000001140f */
[----:B------:R-:W-:Y:S02]  /*90a0*/  IMAD R0, R5, c[0x0][0x1a8], RZ ;  /* 0x00006a0005007a24 */ /* 0x000fe400078e02ff */
[----:B------:R-:W-:Y:S01]  /*90b0*/  IMAD.IADD R3, R3, 0x1, R6 ;  /* 0x0000000103037824 */ /* 0x000fe200078e0206 */
[----:B------:R-:W-:Y:S01]  /*90c0*/  LEA.HI R10, R10, R15, RZ, 0x2 ;  /* 0x0000000f0a0a7211 */ /* 0x000fe200078f10ff */
[----:B------:R-:W-:-:S02]  /*90d0*/  IMAD R0, R4, c[0x0][0x1ac], R0 ;  /* 0x00006b0004007a24 */ /* 0x000fc400078e0200 */
[----:B------:R-:W-:Y:S01]  /*90e0*/  IMAD.WIDE.U32 R2, R4, c[0x0][0x1a8], R2 ;  /* 0x00006a0004027a25 */ /* 0x000fe200078e0002 */
[----:B------:R-:W-:-:S04]  /*90f0*/  SHF.R.S32.HI R10, RZ, 0x2, R10 ;  /* 0x00000002ff0a7819 */ /* 0x000fc8000001140a */
[----:B------:R-:W-:Y:S02]  /*9100*/  IADD3 R0, R3, R0, RZ ;  /* 0x0000000003007210 */ /* 0x000fe40007ffe0ff */
[----:B------:R-:W-:Y:S01]  /*9110*/  LEA R12, P0, R2, c[0x0][0x160], 0x1 ;  /* 0x00005800020c7a11 */ /* 0x000fe200078008ff */
[----:B------:R-:W-:Y:S01]  /*9120*/  IMAD.IADD R5, R10, 0x1, R14 ;  /* 0x000000010a057824 */ /* 0x000fe200078e020e */
[----:B------:R-:W-:Y:S02]  /*9130*/  ISETP.GE.AND P4, PT, R250, c[0x0][0x198], PT ;  /* 0x00006600fa007a0c */ /* 0x000fe40003f86270 */
[----:B------:R-:W-:Y:S02]  /*9140*/  ISETP.GE.AND P2, PT, R11, c[0x0][0x198], PT ;  /* 0x000066000b007a0c */ /* 0x000fe40003f46270 */
[----:B------:R-:W-:Y:S02]  /*9150*/  LEA.HI.X R6, R2, c[0x0][0x164], R0, 0x1, P0 ;  /* 0x0000590002067a11 */ /* 0x000fe400000f0c00 */
[----:B------:R-:W-:-:S02]  /*9160*/  IADD3 R125, R212, -0x1, RZ ;  /* 0xffffffffd47d7810 */ /* 0x000fc40007ffe0ff */
[----:B------:R-:W-:Y:S01]  /*9170*/  @!P1 MOV R13, R9 ;  /* 0x00000009000d9202 */ /* 0x000fe20000000f00 */
[----:B------:R-:W-:Y:S05]  /*9180*/  BRA.DIV ~URZ, `(.L_x_923) ;  /* 0x0001c9927f007947 */ /* 0x000fea000b800000 */
[----:B------:R1:W2:Y:S02]  /*9190*/  SHFL.IDX PT, R4, R6, RZ, 0x1c1f ;  /* 0x001c1fff06047589 */ /* 0x0002a400000e0000 */
.L_x_1174:
[----:B------:R-:W-:Y:S05]  /*91a0*/  BRA.DIV ~URZ, `(.L_x_924) ;  /* 0x0001c9e27f007947 */ /* 0x000fea000b800000 */
[----:B------:R3:W4:Y:S02]  /*91b0*/  SHFL.IDX PT, R0, R12, RZ, 0x1c1f ;  /* 0x001c1fff0c007589 */ /* 0x00072400000e0000 */
.L_x_1175:
[----:B------:R-:W-:Y:S01]  /*91c0*/  IMAD R34, R248, c[0x0][0x2c4], RZ ;  /* 0x0000b100f8227a24 */ /* 0x000fe200078e02ff */
[----:B------:R-:W-:Y:S04]  /*91d0*/  BSSY B0, `(.L_x_925) ;  /* 0x0000015000007945 */ /* 0x000fe80003800000 */
[----:B------:R-:W-:-:S13]  /*91e0*/  ISETP.GE.AND P0, PT, R5, R34, PT ;  /* 0x000000220500720c */ /* 0x000fda0003f06270 */
[----:B------:R-:W-:Y:S05]  /*91f0*/  @P0 BRA `(.L_x_926) ;  /* 0x0000012000000947 */ /* 0x000fea0003800000 */
[----:B---3--:R-:W3:Y:S04]  /*9200*/  LDL R17, [R1] ;  /* 0x0000000001117983 */ /* 0x008ee80000100800 */
[----:B----4-:R-:W4:Y:S04]  /*9210*/  LDL R15, [R1+0x4] ;  /* 0x00000400010f7983 */ /* 0x010f280000100800 */
[----:B--2---:R-:W2:Y:S04]  /*9220*/  LDL R14, [R1+0x38] ;  /* 0x00003800010e7983 */ /* 0x004ea80000100800 */
[----:B------:R-:W2:Y:S04]  /*9230*/  LDL R18, [R1+0x90] ;  /* 0x0000900001127983 */ /* 0x000ea80000100800 */
[----:B------:R-:W2:Y:S01]  /*9240*/  LDL R16, [R1+0x7c] ;  /* 0x00007c0001107983 */ /* 0x000ea20000100800 */
[----:B------:R-:W-:-:S04]  /*9250*/  LEA R10, P0, R250, R0, 0x1 ;  /* 0x00000000fa0a7211 */ /* 0x000fc800078008ff */
[----:B------:R-:W-:Y:S02]  /*9260*/  LEA.HI.X R11, R250, R4, R251, 0x1, P0 ;  /* 0x00000004fa0b7211 */ /* 0x000fe400000f0cfb */
[-C--:B---3--:R-:W-:Y:S02]  /*9270*/  LEA R8, P1, R17, R0.reuse, 0x1 ;  /* 0x0000000011087211 */ /* 0x088fe400078208ff */
[----:B----4-:R-:W-:Y:S01]  /*9280*/  LEA R2, P0, R15, R0, 0x1 ;  /* 0x000000000f027211 */ /* 0x010fe200078008ff */
[----:B--2---:R-:W-:Y:S01]  /*9290*/  IMAD.SHL.U32 R0, R14, 0x2, RZ ;  /* 0x000000020e007824 */ /* 0x004fe200078e00ff */
[----:B------:R-:W-:-:S04]  /*92a0*/  LEA.HI.X R9, R17, R4, R18, 0x1, P1 ;  /* 0x0000000411097211 */ /* 0x000fc800008f0c12 */
[----:B------:R-:W-:Y:S01]  /*92b0*/  @!PT LDS RZ, [RZ] ;  /* 0x00000000fffff984 */ /* 0x000fe20000000800 */
[----:B------:R-:W-:Y:S01]  /*92c0*/  @!PT LDS RZ, [RZ] ;  /* 0x00000000fffff984 */ /* 0x000fe20000000800 */
[----:B------:R-:W-:Y:S01]  /*92d0*/  @!PT LDS RZ, [RZ] ;  /* 0x00000000fffff984 */ /* 0x000fe20000000800 */
[----:B------:R2:W-:Y:S01]  /*92e0*/  LDGSTS.E.BYPASS.LTC128B.128 [R0+0x6080], [R10.64], !P4 ;  /* 0x060800000a007fae */ /* 0x0005e2000e101d48 */
[----:B------:R-:W-:-:S03]  /*92f0*/  LEA.HI.X R3, R15, R4, R16, 0x1, P0 ;  /* 0x000000040f037211 */ /* 0x000fc600000f0c10 */
[----:B------:R2:W-:Y:S04]  /*9300*/  LDGSTS.E.BYPASS.LTC128B.128 [R0+0x8080], [R8.64], !P3 ;  /* 0x0808000008007fae */ /* 0x0005e8000d901d48 */
[----:B------:R2:W-:Y:S02]  /*9310*/  LDGSTS.E.BYPASS.LTC128B.128 [R0+0xa080], [R2.64], !P2 ;  /* 0x0a08000002007fae */ /* 0x0005e4000d101d48 */
.L_x_926:
[----:B------:R-:W-:Y:S05]  /*9320*/  BSYNC B0 ;  /* 0x0000000000007941 */ /* 0x000fea0003800000 */
.L_x_925:
[----:B------:R-:W-:Y:S05]  /*9330*/  BRA.DIV ~URZ, `(.L_x_927) ;  /* 0x0001c8c27f007947 */ /* 0x000fea000b800000 */
[----:B--2---:R2:W1:Y:S04]  /*9340*/  SHFL.IDX PT, R4, R6, 0x1, 0x1c1f ;  /* 0x003c1f0006047f89 */ /* 0x00446800000e0000 */
[----:B----4-:R2:W4:Y:S02]  /*9350*/  SHFL.IDX PT, R0, R12, 0x1, 0x1c1f ;  /* 0x003c1f000c007f89 */ /* 0x01052400000e0000 */
.L_x_1176:
[----:B------:R-:W-:Y:S01]  /*9360*/  IADD3 R2, R5, 0x20, RZ ;  /* 0x0000002005027810 */ /* 0x000fe20007ffe0ff */
[----:B------:R-:W-:Y:S03]  /*9370*/  BSSY B0, `(.L_x_928) ;  /* 0x0000015000007945 */ /* 0x000fe60003800000 */
[----:B------:R-:W-:-:S13]  /*9380*/  ISETP.GE.AND P0, PT, R2, R34, PT ;  /* 0x000000220200720c */ /* 0x000fda0003f06270 */
[----:B------:R-:W-:Y:S05]  /*9390*/  @P0 BRA `(.L_x_929) ;  /* 0x0000012000000947 */ /* 0x000fea0003800000 */
[----:B--2---:R-:W2:Y:S04]  /*93a0*/  LDL R17, [R1] ;  /* 0x0000000001117983 */ /* 0x004ea80000100800 */
[----:B---3--:R-:W3:Y:S04]  /*93b0*/  LDL R15, [R1+0x4] ;  /* 0x00000400010f7983 */ /* 0x008ee80000100800 */
[----:B----4-:R-:W4:Y:S04]  /*93c0*/  LDL R14, [R1+0x38] ;  /* 0x00003800010e7983 */ /* 0x010f280000100800 */
[----:B------:R-:W4:Y:S04]  /*93d0*/  LDL R18, [R1+0x90] ;  /* 0x0000900001127983 */ /* 0x000f280000100800 */
[----:B------:R-:W4:Y:S01]  /*93e0*/  LDL R16, [R1+0x7c] ;  /* 0x00007c0001107983 */ /* 0x000f220000100800 */
[----:B------:R-:W-:-:S04]  /*93f0*/  LEA R10, P0, R250, R0, 0x1 ;  /* 0x00000000fa0a7211 */ /* 0x000fc800078008ff */
[----:B-1----:R-:W-:Y:S02]  /*9400*/  LEA.HI.X R11, R250, R4, R251, 0x1, P0 ;  /* 0x00000004fa0b7211 */ /* 0x002fe400000f0cfb */
[-C--:B--2---:R-:W-:Y:S02]  /*9410*/  LEA R8, P1, R17, R0.reuse, 0x1 ;  /* 0x0000000011087211 */ /* 0x084fe400078208ff */
[----:B---3--:R-:W-:Y:S01]  /*9420*/  LEA R2, P0, R15, R0, 0x1 ;  /* 0x000000000f027211 */ /* 0x008fe200078008ff */
[----:B----4-:R-:W-:Y:S01]  /*9430*/  IMAD.SHL.U32 R0, R14, 0x2, RZ ;  /* 0x000000020e007824 */ /* 0x010fe200078e00ff */
        /* <DEDUP_REMOVED lines=8> */
.L_x_929:
[----:B------:R-:W-:Y:S05]  /*94c0*/  BSYNC B0 ;  /* 0x0000000000007941 */ /* 0x000fea0003800000 */
.L_x_928:
[----:B------:R-:W-:Y:S05]  /*94d0*/  BRA.DIV ~URZ, `(.L_x_930) ;  /* 0x0001c7f27f007947 */ /* 0x000fea000b800000 */
[----:B-1----:R1:W2:Y:S02]  /*94e0*/  SHFL.IDX PT, R4, R6, 0x2, 0x1c1f ;  /* 0x005c1f0006047f89 */ /* 0x0022a400000e0000 */
.L_x_1177:
[----:B------:R-:W-:Y:S05]  /*94f0*/  BRA.DIV ~URZ, `(.L_x_931) ;  /* 0x0001c8427f007947 */ /* 0x000fea000b800000 */
[----:B----4-:R4:W1:Y:S02]  /*9500*/  SHFL.IDX PT, R0, R12, 0x2, 0x1c1f ;  /* 0x005c1f000c007f89 */ /* 0x01086400000e0000 */
.L_x_1178:
[----:B------:R-:W-:Y:S01]  /*9510*/  IADD3 R2, R5, 0x40, RZ ;  /* 0x0000004005027810 */ /* 0x000fe20007ffe0ff */
[----:B------:R-:W-:Y:S03]  /*9520*/  BSSY B0, `(.L_x_932) ;  /* 0x0000015000007945 */ /* 0x000fe60003800000 */
[----:B------:R-:W-:-:S13]  /*9530*/  ISETP.GE.AND P0, PT, R2, R34, PT ;  /* 0x000000220200720c */ /* 0x000fda0003f06270 */
[----:B------:R-:W-:Y:S05]  /*9540*/  @P0 BRA `(.L_x_933) ;  /* 0x0000012000000947 */ /* 0x000fea0003800000 */
[----:B---3--:R-:W3:Y:S04]  /*9550*/  LDL R17, [R1] ;  /* 0x0000000001117983 */ /* 0x008ee80000100800 */
[----:B----4-:R-:W4:Y:S04]  /*9560*/  LDL R15, [R1+0x4] ;  /* 0x00000400010f7983 */ /* 0x010f280000100800 */
[----:B--2---:R-:W2:Y:S04]  /*9570*/  LDL R14, [R1+0x38] ;  /* 0x00003800010e7983 */ /* 0x004ea80000100800 */
[----:B------:R-:W2:Y:S04]  /*9580*/  LDL R18, [R1+0x90] ;  /* 0x0000900001127983 */ /* 0x000ea80000100800 */
[----:B------:R-:W2:Y:S01]  /*9590*/  LDL R16, [R1+0x7c] ;  /* 0x00007c0001107983 */ /* 0x000ea20000100800 */
[----:B-1----:R-:W-:-:S04]  /*95a0*/  LEA R10, P0, R250, R0, 0x1 ;  /* 0x00000000fa0a7211 */ /* 0x002fc800078008ff */
        /* <DEDUP_REMOVED lines=12> */
.L_x_933:
[----:B------:R-:W-:Y:S05]  /*9670*/  BSYNC B0 ;  /* 0x0000000000007941 */ /* 0x000fea0003800000 */
.L_x_932:
[----:B------:R-:W-:Y:S05]  /*9680*/  BRA.DIV ~URZ, `(.L_x_934) ;  /* 0x0001c7227f007947 */ /* 0x000fea000b800000 */
[----:B--2---:R2:W3:Y:S04]  /*9690*/  SHFL.IDX PT, R4, R6, 0x3, 0x1c1f ;  /* 0x007c1f0006047f89 */ /* 0x0044e800000e0000 */
[----:B-1----:R2:W1:Y:S02]  /*96a0*/  SHFL.IDX PT, R0, R12, 0x3, 0x1c1f ;  /* 0x007c1f000c007f89 */ /* 0x00246400000e0000 */
.L_x_1179:
[----:B--2---:R-:W2:Y:S04]  /*96b0*/  LDL R101, [R1] ;  /* 0x0000000001657983 */ /* 0x004ea80000100800 */
[----:B----4-:R-:W4:Y:S04]  /*96c0*/  LDL R102, [R1+0x90] ;  /* 0x0000900001667983 */ /* 0x010f280000100800 */
[----:B---3--:R-:W3:Y:S04]  /*96d0*/  LDL R99, [R1+0x4] ;  /* 0x0000040001637983 */ /* 0x008ee80000100800 */
[----:B------:R-:W3:Y:S04]  /*96e0*/  LDL R104, [R1+0x38] ;  /* 0x0000380001687983 */ /* 0x000ee80000100800 */
[----:B------:R-:W3:Y:S01]  /*96f0*/  LDL R100, [R1+0x7c] ;  /* 0x00007c0001647983 */ /* 0x000ee20000100800 */
[----:B------:R-:W-:-:S04]  /*9700*/  IADD3 R2, R5, 0x60, RZ ;  /* 0x0000006005027810 */ /* 0x000fc80007ffe0ff */
[----:B------:R-:W-:-:S13]  /*9710*/  ISETP.GE.AND P0, PT, R2, R34, PT ;  /* 0x000000220200720c */ /* 0x000fda0003f06270 */
[----:B-1----:R-:W-:-:S04]  /*9720*/  @!P0 LEA R10, P1, R250, R0, 0x1 ;  /* 0x00000000fa0a8211 */ /* 0x002fc800078208ff */
[----:B------:R-:W-:Y:S01]  /*9730*/  @!P0 LEA.HI.X R11, R250, R4, R251, 0x1, P1 ;  /* 0x00000004fa0b8211 */ /* 0x000fe200008f0cfb */
[----:B-----5:R-:W-:-:S05]  /*9740*/  IMAD.WIDE.U32 R16, R13, c[0x0][0x2b0], RZ ;  /* 0x0000ac000d107a25 */ /* 0x020fca00078e00ff */
[----:B------:R1:W-:Y:S01]  /*9750*/  STL.64 [R1+0x48], R16 ;  /* 0x0000481001007387 */ /* 0x0003e20000100a00 */
[----:B--2---:R-:W-:-:S04]  /*9760*/  @!P0 LEA R8, P1, R101, R0, 0x1 ;  /* 0x0000000065088211 */ /* 0x004fc800078208ff */
[----:B----4-:R-:W-:Y:S02]  /*9770*/  @!P0 LEA.HI.X R9, R101, R4, R102, 0x1, P1 ;  /* 0x0000000465098211 */ /* 0x010fe400008f0c66 */
[----:B---3--:R-:W-:Y:S01]  /*9780*/  @!P0 LEA R2, P1, R99, R0, 0x1 ;  /* 0x0000000063028211 */ /* 0x008fe200078208ff */
[----:B------:R-:W-:-:S03]  /*9790*/  @!P0 IMAD.SHL.U32 R0, R104, 0x2, RZ ;  /* 0x0000000268008824 */ /* 0x000fc600078e00ff */
[----:B------:R-:W-:Y:S02]  /*97a0*/  @!P0 LEA.HI.X R3, R99, R4, R100, 0x1, P1 ;  /* 0x0000000463038211 */ /* 0x000fe400008f0c64 */
[----:B------:R-:W-:Y:S01]  /*97b0*/  @!PT LDS RZ, [RZ] ;  /* 0x00000000fffff984 */ /* 0x000fe20000000800 */
[----:B------:R-:W-:Y:S01]  /*97c0*/  @!PT LDS RZ, [RZ] ;  /* 0x00000000fffff984 */ /* 0x000fe20000000800 */
[----:B------:R-:W-:Y:S01]  /*97d0*/  @!PT LDS RZ, [RZ] ;  /* 0x00000000fffff984 */ /* 0x000fe20000000800 */
[----:B------:R2:W-:Y:S04]  /*97e0*/  @!P0 LDGSTS.E.BYPASS.LTC128B.128 [R0+0x7880], [R10.64], !P4 ;  /* 0x078800000a008fae */ /* 0x0005e8000e101d48 */
[----:B------:R2:W-:Y:S04]  /*97f0*/  @!P0 LDGSTS.E.BYPASS.LTC128B.128 [R0+0x9880], [R8.64], !P3 ;  /* 0x0988000008008fae */ /* 0x0005e8000d901d48 */
[----:B------:R2:W-:Y:S04]  /*9800*/  @!P0 LDGSTS.E.BYPASS.LTC128B.128 [R0+0xb880], [R2.64], !P2 ;  /* 0x0b88000002008fae */ /* 0x0005e8000d101d48 */
[----:B------:R-:W0:Y:S01]  /*9810*/  LDGDEPBAR ;  /* 0x00000000000079af */ /* 0x000e220000000000 */
[----:B--2---:R-:W-:-:S05]  /*9820*/  SHF.R.S32.HI R0, RZ, 0x1f, R13 ;  /* 0x0000001fff007819 */ /* 0x004fca000001140d */
[----:B------:R-:W-:-:S04]  /*9830*/  IMAD R0, R0, c[0x0][0x2b0], RZ ;  /* 0x0000ac0000007a24 */ /* 0x000fc800078e02ff */
[----:B------:R-:W-:-:S04]  /*9840*/  IMAD R0, R13, c[0x0][0x2b4], R0 ;  /* 0x0000ad000d007a24 */ /* 0x000fc800078e0200 */
[----:B------:R-:W-:-:S05]  /*9850*/  IMAD.IADD R6, R17, 0x1, R0 ;  /* 0x0000000111067824 */ /* 0x000fca00078e0200 */
[----:B------:R1:W-:Y:S01]  /*9860*/  STL [R1+0x50], R6 ;  /* 0x0000500601007387 */ /* 0x0003e20000100800 */
[----:B------:R-:W-:Y:S02]  /*9870*/  WARPSYNC 0xffffffff ;  /* 0xffffffff00007948 */ /* 0x000fe40003800000 */
[----:B------:R-:W2:Y:S04]  /*9880*/  LDL R14, [R1+0x24] ;  /* 0x00002400010e7983 */ /* 0x000ea80000100800 */
[----:B------:R-:W3:Y:S01]  /*9890*/  LDL R12, [R1+0x58] ;  /* 0x00005800010c7983 */ /* 0x000ee20000100800 */
[----:B------:R-:W-:Y:S02]  /*98a0*/  IMAD.MOV.U32 R108, RZ, RZ, 0x30 ;  /* 0x00000030ff6c7424 */ /* 0x000fe400078e00ff */
[----:B------:R-:W-:Y:S02]  /*98b0*/  IMAD.MOV.U32 R0, RZ, RZ, c[0x0][0x2b8] ;  /* 0x0000ae00ff007624 */ /* 0x000fe400078e00ff */
[----:B------:R-:W-:Y:S01]  /*98c0*/  IMAD R124, R212, R108, -0x30 ;  /* 0xffffffd0d47c7424 */ /* 0x000fe200078e026c */
[----:B------:R-:W-:Y:S02]  /*98d0*/  BAR.SYNC.DEFER_BLOCKING 0x0 ;  /* 0x0000000000007b1d */ /* 0x000fe40000010000 */
[----:B------:R-:W-:-:S02]  /*98e0*/  ISETP.NE.AND P1, PT, R0, 0x1, PT ;  /* 0x000000010000780c */ /* 0x000fc40003f25270 */
[----:B------:R-:W-:Y:S01]  /*98f0*/  LOP3.LUT R209, R209, 0xfffbffff, RZ, 0xc0, !PT ;  /* 0xfffbffffd1d17812 */ /* 0x000fe200078ec0ff */
[----:B------:R-:W-:-:S10]  /*9900*/  IMAD.MOV.U32 R211, RZ, RZ, RZ ;  /* 0x000000ffffd37224 */ /* 0x000fd400078e00ff */
[----:B------:R-:W-:Y:S01]  /*9910*/  @P1 LOP3.LUT R209, R209, 0x40000, RZ, 0xfc, !PT ;  /* 0x00040000d1d11812 */ /* 0x000fe200078efcff */
[----:B--2---:R-:W-:-:S05]  /*9920*/  IMAD.IADD R2, R14, 0x1, R124 ;  /* 0x000000010e027824 */ /* 0x004fca00078e027c */
[C---:B------:R-:W-:Y:S01]  /*9930*/  ISETP.GE.AND P0, PT, R2.reuse, R249, PT ;  /* 0x000000f90200720c */ /* 0x040fe20003f06270 */
[----:B---3--:R-:W-:-:S03]  /*9940*/  IMAD.IADD R2, R2, 0x1, R12 ;  /* 0x0000000102027824 */ /* 0x008fc600078e020c */
[----:B------:R-:W-:Y:S01]  /*9950*/  ISETP.GT.OR P0, PT, R14, 0x2f, P0 ;  /* 0x0000002f0e00780c */ /* 0x000fe20000704670 */
[----:B------:R-:W-:-:S04]  /*9960*/  @P1 IMAD.HI.U32 R3, R2, c[0x0][0x2bc], RZ ;  /* 0x0000af0002031a27 */ /* 0x000fc800078e00ff */
[----:B------:R-:W-:Y:S01]  /*9970*/  IMAD.MOV.U32 R0, RZ, RZ, R2 ;  /* 0x000000ffff007224 */ /* 0x000fe200078e0002 */
[----:B------:R-:W-:-:S07]  /*9980*/  @P1 SHF.R.U32.HI R0, RZ, c[0x0][0x2c0], R3 ;  /* 0x0000b000ff001a19 */ /* 0x000fce0000011603 */
[----:B------:R-:W-:-:S04]  /*9990*/  @!P0 IADD3 R3, P1, R0, R16, RZ ;  /* 0x0000001000038210 */ /* 0x000fc80007f3e0ff */
[----:B------:R-:W-:Y:S02]  /*99a0*/  @!P0 LEA.HI.X.SX32 R5, R0, R6, 0x1, P1 ;  /* 0x0000000600058211 */ /* 0x000fe400008f0eff */
[----:B------:R-:W-:-:S04]  /*99b0*/  @!P0 LEA R4, P1, R3, c[0x0][0x2a0], 0x2 ;  /* 0x0000a80003048a11 */ /* 0x000fc800078210ff */
[----:B------:R-:W-:-:S05]  /*99c0*/  @!P0 LEA.HI.X R5, R3, c[0x0][0x2a4], R5, 0x2, P1 ;  /* 0x0000a90003058a11 */ /* 0x000fca00008f1405 */
[----:B------:R-:W2:Y:S01]  /*99d0*/  @!P0 LDG.E R211, [R4.64] ;  /* 0x0000000804d38981 */ /* 0x000ea2000c1e1900 */
[----:B------:R-:W-:-:S04]  /*99e0*/  IMAD.MOV R0, RZ, RZ, -R0 ;  /* 0x000000ffff007224 */ /* 0x000fc800078e0a00 */
[----:B------:R-:W-:Y:S01]  /*99f0*/  IMAD R213, R0, c[0x0][0x2b8], R2 ;  /* 0x0000ae0000d57a24 */ /* 0x000fe200078e0202 */
[----:B-1----:R-:W1:Y:S04]  /*9a00*/  S2R R6, SR_TID.X ;  /* 0x0000000000067919 */ /* 0x002e680000002100 */
[----:B------:R-:W-:Y:S01]  /*9a10*/  SHF.R.S32.HI R97, RZ, 0x1f, R213 ;  /* 0x0000001fff617819 */ /* 0x000fe200000114d5 */
[----:B------:R-:W-:-:S04]  /*9a20*/  IMAD.WIDE.U32 R2, R213, c[0x0][0x1e0], RZ ;  /* 0x00007800d5027a25 */ /* 0x000fc800078e00ff */
[----:B------:R-:W-:-:S04]  /*9a30*/  IMAD R0, R97, c[0x0][0x1e0], RZ ;  /* 0x0000780061007a24 */ /* 0x000fc800078e02ff */
[----:B------:R-:W-:-:S04]  /*9a40*/  IMAD R0, R213, c[0x0][0x1e4], R0 ;  /* 0x00007900d5007a24 */ /* 0x000fc800078e0200 */
[----:B------:R-:W-:Y:S02]  /*9a50*/  IMAD.IADD R3, R3, 0x1, R0 ;  /* 0x0000000103037824 */ /* 0x000fe400078e0200 */
[----:B------:R-:W-:-:S04]  /*9a60*/  IMAD.WIDE.U32 R10, R88, c[0x0][0x1e8], RZ ;  /* 0x00007a00580a7a25 */ /* 0x000fc800078e00ff */
[----:B------:R-:W-:Y:S01]  /*9a70*/  IMAD R108, R212, -0x30, R108 ;  /* 0xffffffd0d46c7824 */ /* 0x000fe200078e026c */
[----:B-1----:R-:W-:Y:S01]  /*9a80*/  SHF.R.S32.HI R103, RZ, 0x1f, R6 ;  /* 0x0000001fff677819 */ /* 0x002fe20000011406 */
[----:B------:R-:W-:Y:S02]  /*9a90*/  IMAD R8, R88, c[0x0][0x1ec], R11 ;  /* 0x00007b0058087a24 */ /* 0x000fe400078e020b */
[----:B------:R-:W-:Y:S01]  /*9aa0*/  IMAD.IADD R109, R249, 0x1, R108 ;  /* 0x00000001f96d7824 */ /* 0x000fe200078e026c */
[----:B------:R-:W-:-:S04]  /*9ab0*/  LEA.HI R103, R103, R6, RZ, 0x2 ;  /* 0x0000000667677211 */ /* 0x000fc800078f10ff */
[----:B------:R-:W-:Y:S02]  /*9ac0*/  SHF.R.S32.HI R103, RZ, 0x2, R103 ;  /* 0x00000002ff677819 */ /* 0x000fe40000011467 */
[----:B------:R-:W-:-:S05]  /*9ad0*/  IMNMX R6, R109, 0x30, PT ;  /* 0x000000306d067817 */ /* 0x000fca0003800200 */
[----:B------:R-:W-:-:S05]  /*9ae0*/  IMAD.IADD R6, R6, 0x1, -R103 ;  /* 0x0000000106067824 */ /* 0x000fca00078e0a67 */
[----:B------:R-:W-:Y:S01]  /*9af0*/  ISETP.GE.AND P1, PT, R6, 0x1, PT ;  /* 0x000000010600780c */ /* 0x000fe20003f26270 */
[----:B------:R-:W-:Y:S04]  /*9b00*/  STL.64 [R1+0x40], R10 ;  /* 0x0000400a01007387 */ /* 0x000fe80000100a00 */
[----:B------:R-:W-:Y:S08]  /*9b10*/  STL [R1+0x3c], R8 ;  /* 0x00003c0801007387 */ /* 0x000ff00000100800 */
[----:B------:R-:W-:-:S02]  /*9b20*/  @P1 ISETP.GE.AND P2, PT, R250, c[0x0][0x1d4], PT ;  /* 0x00007500fa001a0c */ /* 0x000fc40003f46270 */
[----:B------:R-:W-:Y:S02]  /*9b30*/  @P1 ISETP.GE.AND P3, PT, R101, c[0x0][0x1d4], PT ;  /* 0x0000750065001a0c */ /* 0x000fe40003f66270 */
[----:B------:R-:W-:Y:S02]  /*9b40*/  LOP3.LUT R209, R209, 0xfffeffff, RZ, 0xc0, !PT ;  /* 0xfffeffffd1d17812 */ /* 0x000fe400078ec0ff */
[----:B--2---:R-:W-:Y:S01]  /*9b50*/  SHF.R.S32.HI R98, RZ, 0x1f, R211 ;  /* 0x0000001fff627819 */ /* 0x004fe200000114d3 */
[----:B------:R-:W-:-:S04]  /*9b60*/  IMAD.WIDE.U32 R2, R211, c[0x0][0x1f0], R2 ;  /* 0x00007c00d3027a25 */ /* 0x000fc800078e0002 */
[----:B------:R-:W-:-:S04]  /*9b70*/  IMAD R0, R98, c[0x0][0x1f0], RZ ;  /* 0x00007c0062007a24 */ /* 0x000fc800078e02ff */
[----:B------:R-:W-:Y:S01]  /*9b80*/  IMAD R4, R211, c[0x0][0x1f4], R0 ;  /* 0x00007d00d3047a24 */ /* 0x000fe200078e0200 */
[----:B------:R-:W-:-:S04]  /*9b90*/  IADD3 R0, P0, R2, R10, RZ ;  /* 0x0000000a02007210 */ /* 0x000fc80007f1e0ff */
[----:B------:R-:W-:Y:S02]  /*9ba0*/  IADD3.X R2, R8, R3, R4, P0, !PT ;  /* 0x0000000308027210 */ /* 0x000fe400007fe404 */
[----:B------:R-:W-:-:S04]  /*9bb0*/  LEA R3, P0, R0, c[0x0][0x1c8], 0x1 ;  /* 0x0000720000037a11 */ /* 0x000fc800078008ff */
[----:B------:R-:W-:Y:S02]  /*9bc0*/  LEA.HI.X R5, R0, c[0x0][0x1cc], R2, 0x1, P0 ;  /* 0x0000730000057a11 */ /* 0x000fe400000f0c02 */
[----:B------:R-:W1:Y:S04]  /*9bd0*/  SHFL.IDX PT, R0, R3, RZ, 0x1c1f ;  /* 0x001c1fff03007589 */ /* 0x000e6800000e0000 */
[----:B------:R-:W2:Y:S04]  /*9be0*/  SHFL.IDX PT, R2, R5, RZ, 0x1c1f ;  /* 0x001c1fff05027589 */ /* 0x000ea800000e0000 */
[----:B------:R3:W4:Y:S04]  /*9bf0*/  SHFL.IDX PT, R4, R3, 0x1, 0x1c1f ;  /* 0x003c1f0003047f89 */ /* 0x00072800000e0000 */
[----:B------:R-:W5:Y:S01]  /*9c00*/  SHFL.IDX PT, R5, R5, 0x1, 0x1c1f ;  /* 0x003c1f0005057f89 */ /* 0x000f6200000e0000 */
[----:B-1----:R-:W-:-:S04]  /*9c10*/  @P1 LEA R8, P0, R250, R0, 0x1 ;  /* 0x00000000fa081211 */ /* 0x002fc800078008ff */
[----:B--2---:R-:W-:Y:S01]  /*9c20*/  @P1 LEA.HI.X R9, R250, R2, R251, 0x1, P0 ;  /* 0x00000002fa091211 */ /* 0x004fe200000f0cfb */
[----:B---3--:R-:W-:-:S05]  /*9c30*/  @P1 IMAD.SHL.U32 R3, R104, 0x2, RZ ;  /* 0x0000000268031824 */ /* 0x008fca00078e00ff */
[----:B------:R1:W-:Y:S01]  /*9c40*/  @P1 LDGSTS.E.BYPASS.LTC128B.128 [R3+0x3c80], [R8.64], !P2 ;  /* 0x03c8000008031fae */ /* 0x0003e2000d101d48 */
[----:B------:R-:W-:Y:S02]  /*9c50*/  ISETP.GE.AND P0, PT, R6, 0x21, PT ;  /* 0x000000210600780c */ /* 0x000fe40003f06270 */
[----:B-1----:R-:W-:-:S04]  /*9c60*/  @P1 LEA R8, P2, R101, R0, 0x1 ;  /* 0x0000000065081211 */ /* 0x002fc800078408ff */
[----:B------:R-:W-:Y:S02]  /*9c70*/  @P1 LEA.HI.X R9, R101, R2, R102, 0x1, P2 ;  /* 0x0000000265091211 */ /* 0x000fe400010f0c66 */
[----:B------:R-:W-:-:S03]  /*9c80*/  @P1 LEA R12, P2, R99, R0, 0x1 ;  /* 0x00000000630c1211 */ /* 0x000fc600078408ff */
[----:B------:R1:W-:Y:S01]  /*9c90*/  @P1 LDGSTS.E.BYPASS.LTC128B.128 [R3+0x4880], [R8.64], !P3 ;  /* 0x0488000008031fae */ /* 0x0003e2000d901d48 */
[C---:B------:R-:W-:Y:S02]  /*9ca0*/  @P1 LEA.HI.X R13, R99.reuse, R2, R100, 0x1, P2 ;  /* 0x00000002630d1211 */ /* 0x040fe400010f0c64 */
[----:B------:R-:W-:Y:S02]  /*9cb0*/  @P1 ISETP.GE.AND P2, PT, R99, c[0x0][0x1d4], PT ;  /* 0x0000750063001a0c */ /* 0x000fe40003f46270 */
[C---:B----4-:R-:W-:Y:S02]  /*9cc0*/  @P0 LEA R10, P3, R250.reuse, R4, 0x1 ;  /* 0x00000004fa0a0211 */ /* 0x050fe400078608ff */
[C---:B------:R-:W-:Y:S02]  /*9cd0*/  @P0 ISETP.GE.AND P4, PT, R250.reuse, c[0x0][0x1d4], PT ;  /* 0x00007500fa000a0c */ /* 0x040fe40003f86270 */
[----:B-----5:R-:W-:Y:S02]  /*9ce0*/  @P0 LEA.HI.X R11, R250, R5, R251, 0x1, P3 ;  /* 0x00000005fa0b0211 */ /* 0x020fe400018f0cfb */
[----:B------:R-:W-:-:S05]  /*9cf0*/  @P0 ISETP.GE.AND P3, PT, R101, c[0x0][0x1d4], PT ;  /* 0x0000750065000a0c */ /* 0x000fca0003f66270 */
[----:B------:R2:W-:Y:S01]  /*9d00*/  @P1 LDGSTS.E.BYPASS.LTC128B.128 [R3+0x5480], [R12.64], !P2 ;  /* 0x054800000c031fae */ /* 0x0005e2000d101d48 */
[----:B------:R-:W-:Y:S01]  /*9d10*/  @P0 ISETP.GE.AND P2, PT, R99, c[0x0][0x1d4], PT ;  /* 0x0000750063000a0c */ /* 0x000fe20003f46270 */
[----:B------:R-:W-:-:S05]  /*9d20*/  @P0 IMAD.SHL.U32 R0, R104, 0x2, RZ ;  /* 0x0000000268000824 */ /* 0x000fca00078e00ff */
[----:B------:R3:W-:Y:S01]  /*9d30*/  @P0 LDGSTS.E.BYPASS.LTC128B.128 [R0+0x4480], [R10.64], !P4 ;  /* 0x044800000a000fae */ /* 0x0007e2000e101d48 */
[----:B-1----:R-:W-:-:S04]  /*9d40*/  @P0 LEA R8, P1, R101, R4, 0x1 ;  /* 0x0000000465080211 */ /* 0x002fc800078208ff */
[----:B------:R-:W-:Y:S02]  /*9d50*/  @P0 LEA.HI.X R9, R101, R5, R102, 0x1, P1 ;  /* 0x0000000565090211 */ /* 0x000fe400008f0c66 */
[----:B------:R-:W-:-:S03]  /*9d60*/  @P0 LEA R2, P1, R99, R4, 0x1 ;  /* 0x0000000463020211 */ /* 0x000fc600078208ff */
[----:B------:R3:W-:Y:S01]  /*9d70*/  @P0 LDGSTS.E.BYPASS.LTC128B.128 [R0+0x5080], [R8.64], !P3 ;  /* 0x0508000008000fae */ /* 0x0007e2000d901d48 */
[----:B--2---:R-:W-:Y:S02]  /*9d80*/  @P0 LEA.HI.X R3, R99, R5, R100, 0x1, P1 ;  /* 0x0000000563030211 */ /* 0x004fe400008f0c64 */
[----:B------:R-:W-:-:S03]  /*9d90*/  ISETP.GT.AND P1, PT, R14, 0x2f, PT ;  /* 0x0000002f0e00780c */ /* 0x000fc60003f24270 */
[----:B------:R3:W-:Y:S01]  /*9da0*/  @P0 LDGSTS.E.BYPASS.LTC128B.128 [R0+0x5c80], [R2.64], !P2 ;  /* 0x05c8000002000fae */ /* 0x0007e2000d101d48 */
[----:B------:R-:W-:-:S03]  /*9db0*/  ISETP.LT.AND P0, PT, RZ, c[0x0][0x27c], PT ;  /* 0x00009f00ff007a0c */ /* 0x000fc60003f01270 */
[----:B------:R-:W0:Y:S06]  /*9dc0*/  LDGDEPBAR ;  /* 0x00000000000079af */ /* 0x000e2c0000000000 */
[----:B------:R-:W-:-:S04]  /*9dd0*/  @P1 LOP3.LUT R209, R209, 0x10000, RZ, 0xfc, !PT ;  /* 0x00010000d1d11812 */ /* 0x000fc800078efcff */
[----:B------:R-:W-:Y:S05]  /*9de0*/  @P0 BRA `(.L_x_935) ;  /* 0x0000002000000947 */ /* 0x000fea0003800000 */
[----:B------:R-:W-:-:S04]  /*9df0*/  DEPBAR.LE SB0, 0x1 ;  /* 0x000080400000791a */ /* 0x000fc80000000000 */
[----:B------:R-:W-:Y:S05]  /*9e00*/  BRA `(.L_x_936) ;  /* 0x00006ee000007947 */ /* 0x000fea0003800000 */
.L_x_935:
[----:B------:R-:W2:Y:S01]  /*9e10*/  LDL R105, [R1+0x54] ;  /* 0x0000540001697983 */ /* 0x000ea20000100800 */
[----:B------:R-:W-:Y:S01]  /*9e20*/  ULDC.U8 UR4, c[0x0][0x298] ;  /* 0x0000a60000047ab9 */ /* 0x000fe20000000000 */
[----:B---3--:R-:W-:Y:S01]  /*9e30*/  SHF.R.S32.HI R0, RZ, 0x1f, R126 ;  /* 0x0000001fff007819 */ /* 0x008fe2000001147e */
[----:B------:R-:W-:Y:S01]  /*9e40*/  IMAD.WIDE.U32 R4, R126, c[0x0][0x280], RZ ;  /* 0x0000a0007e047a25 */ /* 0x000fe200078e00ff */
[----:B------:R-:W-:Y:S01]  /*9e50*/  ISETP.NE.AND P0, PT, RZ, UR4, PT ;  /* 0x00000004ff007c0c */ /* 0x000fe2000bf05270 */
[----:B------:R-:W-:Y:S02]  /*9e60*/  BSSY B2, `(.L_x_936) ;  /* 0x00006e8000027945 */ /* 0x000fe40003800000 */
[C---:B------:R-:W-:Y:S02]  /*9e70*/  IMAD R2, R0.reuse, c[0x0][0x280], RZ ;  /* 0x0000a00000027a24 */ /* 0x040fe400078e02ff */
[----:B------:R-:W-:Y:S02]  /*9e80*/  IMAD R0, R0, c[0x0][0x290], RZ ;  /* 0x0000a40000007a24 */ /* 0x000fe400078e02ff */
[----:B------:R-:W-:-:S02]  /*9e90*/  IMAD R8, R126, c[0x0][0x284], R2 ;  /* 0x0000a1007e087a24 */ /* 0x000fc400078e0202 */
[C---:B------:R-:W-:Y:S02]  /*9ea0*/  IMAD R6, R126.reuse, c[0x0][0x294], R0 ;  /* 0x0000a5007e067a24 */ /* 0x040fe400078e0200 */
[----:B------:R-:W-:Y:S01]  /*9eb0*/  IMAD.WIDE.U32 R2, R126, c[0x0][0x290], RZ ;  /* 0x0000a4007e027a25 */ /* 0x000fe200078e00ff */
[----:B------:R-:W-:-:S04]  /*9ec0*/  IADD3 R8, R8, R5, RZ ;  /* 0x0000000508087210 */ /* 0x000fc80007ffe0ff */
[----:B------:R-:W-:Y:S02]  /*9ed0*/  IADD3 R6, R6, R3, RZ ;  /* 0x0000000306067210 */ /* 0x000fe40007ffe0ff */
[----:B--2---:R-:W-:-:S04]  /*9ee0*/  IADD3 R28, R138, R105, RZ ;  /* 0x000000698a1c7210 */ /* 0x004fc80007ffe0ff */
[----:B------:R-:W-:Y:S01]  /*9ef0*/  LEA R0, R170, R28, 0x6 ;  /* 0x0000001caa007211 */ /* 0x000fe200078e30ff */
[----:B------:R-:W-:Y:S05]  /*9f00*/  @!P0 BRA `(.L_x_937) ;  /* 0x0000376000008947 */ /* 0x000fea0003800000 */
[----:B------:R1:W5:Y:S01]  /*9f10*/  LDL R81, [R1+0xc4] ;  /* 0x0000c40001517983 */ /* 0x0003620000100800 */
[----:B------:R-:W-:-:S03]  /*9f20*/  IMAD.MOV.U32 R9, RZ, RZ, c[0x0][0x2c4] ;  /* 0x0000b100ff097624 */ /* 0x000fc600078e00ff */
[----:B------:R1:W5:Y:S02]  /*9f30*/  LDL R80, [R1+0xc0] ;  /* 0x0000c00001507983 */ /* 0x0003640000100800 */
[----:B------:R-:W-:Y:S02]  /*9f40*/  ISETP.NE.AND P1, PT, R9, 0x1, PT ;  /* 0x000000010900780c */ /* 0x000fe40003f25270 */
[----:B------:R1:W5:Y:S04]  /*9f50*/  LDL R79, [R1+0xbc] ;  /* 0x0000bc00014f7983 */ /* 0x0003680000100800 */
[----:B------:R1:W5:Y:S04]  /*9f60*/  LDL R78, [R1+0xb8] ;  /* 0x0000b800014e7983 */ /* 0x0003680000100800 */
[----:B------:R1:W5:Y:S03]  /*9f70*/  LDL R75, [R1+0xb4] ;  /* 0x0000b400014b7983 */ /* 0x0003660000100800 */
[----:B------:R-:W-:-:S05]  /*9f80*/  @P1 IMAD.HI.U32 R3, R0, c[0x0][0x2c8], RZ ;  /* 0x0000b20000031a27 */ /* 0x000fca00078e00ff */
[----:B------:R-:W-:Y:S01]  /*9f90*/  @P1 SHF.R.U32.HI R0, RZ, c[0x0][0x2cc], R3 ;  /* 0x0000b300ff001a19 */ /* 0x000fe20000011603 */
[----:B------:R-:W-:-:S03]  /*9fa0*/  IMAD.MOV.U32 R5, RZ, RZ, R8 ;  /* 0x000000ffff057224 */ /* 0x000fc600078e0008 */
[----:B------:R-:W-:Y:S01]  /*9fb0*/  SHF.R.S32.HI R3, RZ, 0x1f, R0 ;  /* 0x0000001fff037819 */ /* 0x000fe20000011400 */
[----:B------:R-:W-:Y:S01]  /*9fc0*/  IMAD.MOV.U32 R9, RZ, RZ, R6 ;  /* 0x000000ffff097224 */ /* 0x000fe200078e0006 */
[----:B------:R-:W-:-:S03]  /*9fd0*/  MOV R8, R2 ;  /* 0x0000000200087202 */ /* 0x000fc60000000f00 */
[C---:B------:R-:W-:Y:S02]  /*9fe0*/  IMAD R6, R3.reuse, c[0x0][0x280], RZ ;  /* 0x0000a00003067a24 */ /* 0x040fe400078e02ff */
[----:B------:R-:W-:Y:S02]  /*9ff0*/  IMAD R10, R3, c[0x0][0x290], RZ ;  /* 0x0000a400030a7a24 */ /* 0x000fe400078e02ff */
[----:B------:R-:W-:-:S04]  /*a000*/  IMAD.WIDE.U32 R4, R0, c[0x0][0x280], R4 ;  /* 0x0000a00000047a25 */ /* 0x000fc800078e0004 */
[----:B------:R-:W-:-:S04]  /*a010*/  IMAD.WIDE.U32 R2, R0, c[0x0][0x290], R8 ;  /* 0x0000a40000027a25 */ /* 0x000fc800078e0008 */
[C---:B------:R-:W-:Y:S02]  /*a020*/  IMAD R6, R0.reuse, c[0x0][0x284], R6 ;  /* 0x0000a10000067a24 */ /* 0x040fe400078e0206 */
[----:B------:R-:W-:Y:S01]  /*a030*/  IMAD R0, R0, c[0x0][0x294], R10 ;  /* 0x0000a50000007a24 */ /* 0x000fe200078e020a */
[----:B------:R-:W-:-:S04]  /*a040*/  LEA R41, P0, R2, c[0x0][0x288], 0x1 ;  /* 0x0000a20002297a11 */ /* 0x000fc800078008ff */
[----:B------:R-:W-:-:S04]  /*a050*/  IADD3 R0, R3, R0, RZ ;  /* 0x0000000003007210 */ /* 0x000fc80007ffe0ff */
[----:B------:R-:W-:Y:S02]  /*a060*/  LEA.HI.X R29, R2, c[0x0][0x28c], R0, 0x1, P0 ;  /* 0x0000a300021d7a11 */ /* 0x000fe400000f0c00 */
[----:B------:R-:W-:Y:S02]  /*a070*/  ISETP.GE.AND P0, PT, R28, R34, PT ;  /* 0x000000221c00720c */ /* 0x000fe40003f06270 */
[----:B------:R-:W-:Y:S02]  /*a080*/  LEA R40, P1, R4, c[0x0][0x270], 0x1 ;  /* 0x00009c0004287a11 */ /* 0x000fe400078208ff */
[----:B------:R-:W-:-:S04]  /*a090*/  IADD3 R6, R5, R6, RZ ;  /* 0x0000000605067210 */ /* 0x000fc80007ffe0ff */
[----:B------:R-:W-:Y:S01]  /*a0a0*/  LEA.HI.X R35, R4, c[0x0][0x274], R6, 0x1, P1 ;  /* 0x00009d0004237a11 */ /* 0x000fe200008f0c06 */
[----:B------:R1:W2:Y:S01]  /*a0b0*/  SHFL.IDX PT, R2, R41, RZ, 0x1e1f ;  /* 0x001e1fff29027589 */ /* 0x0002a200000e0000 */
[----:B------:R-:W-:Y:S03]  /*a0c0*/  BSSY B0, `(.L_x_938) ;  /* 0x0000050000007945 */ /* 0x000fe60003800000 */
[----:B------:R1:W3:Y:S01]  /*a0d0*/  SHFL.IDX PT, R4, R40, RZ, 0x1e1f ;  /* 0x001e1fff28047589 */ /* 0x0002e200000e0000 */
[----:B------:R-:W-:-:S03]  /*a0e0*/  CS2R R64, SRZ ;  /* 0x0000000000407805 */ /* 0x000fc6000001ff00 */
[----:B------:R1:W4:Y:S01]  /*a0f0*/  SHFL.IDX PT, R5, R35, RZ, 0x1e1f ;  /* 0x001e1fff23057589 */ /* 0x00032200000e0000 */
[----:B------:R-:W-:-:S03]  /*a100*/  CS2R R42, SRZ ;  /* 0x00000000002a7805 */ /* 0x000fc6000001ff00 */
[----:B------:R1:W1:Y:S01]  /*a110*/  SHFL.IDX PT, R3, R29, RZ, 0x1e1f ;  /* 0x001e1fff1d037589 */ /* 0x00026200000e0000 */
        /* <DEDUP_REMOVED lines=11> */
[----:B------:R-:W-:Y:S05]  /*a1d0*/  @P0 BRA `(.L_x_939) ;  /* 0x000003e000000947 */ /* 0x000fea0003800000 */
[----:B--2---:R-:W-:Y:S01]  /*a1e0*/  ISETP.GE.AND P0, PT, R169, c[0x0][0x27c], PT ;  /* 0x00009f00a9007a0c */ /* 0x004fe20003f06270 */
[----:B------:R-:W-:Y:S01]  /*a1f0*/  CS2R R20, SRZ ;  /* 0x0000000000147805 */ /* 0x000fe2000001ff00 */
[----:B------:R-:W-:Y:S01]  /*a200*/  ISETP.GE.AND P1, PT, R166, c[0x0][0x27c], PT ;  /* 0x00009f00a6007a0c */ /* 0x000fe20003f26270 */
[----:B------:R-:W-:-:S10]  /*a210*/  CS2R R22, SRZ ;  /* 0x0000000000167805 */ /* 0x000fd4000001ff00 */
[C---:B------:R-:W-:Y:S01]  /*a220*/  @!P0 IMAD.SHL.U32 R0, R169.reuse, 0x2, RZ ;  /* 0x00000002a9008824 */ /* 0x040fe200078e00ff */
[----:B-----5:R-:W-:-:S04]  /*a230*/  @!P0 SHF.L.U64.HI R6, R169, 0x1, R81 ;  /* 0x00000001a9068819 */ /* 0x020fc80000010251 */
[----:B---3--:R-:W-:-:S05]  /*a240*/  @!P0 IADD3 R10, P2, R4, R0, RZ ;  /* 0x00000000040a8210 */ /* 0x008fca0007f5e0ff */
[----:B----4-:R-:W-:Y:S01]  /*a250*/  @!P0 IMAD.X R11, R5, 0x1, R6, P2 ;  /* 0x00000001050b8824 */ /* 0x010fe200010e0606 */
[----:B------:R-:W-:-:S04]  /*a260*/  @!P0 IADD3 R8, P2, R2, R0, RZ ;  /* 0x0000000002088210 */ /* 0x000fc80007f5e0ff */
[----:B------:R2:W5:Y:S01]  /*a270*/  @!P0 LD.E.64 R20, [R10.64] ;  /* 0x000000080a148980 */ /* 0x000562000c101b00 */
[----:B-1----:R-:W-:Y:S02]  /*a280*/  @!P0 IMAD.X R9, R3, 0x1, R6, P2 ;  /* 0x0000000103098824 */ /* 0x002fe400010e0606 */
[C---:B------:R-:W-:Y:S01]  /*a290*/  @!P1 IMAD.SHL.U32 R6, R166.reuse, 0x2, RZ ;  /* 0x00000002a6069824 */ /* 0x040fe200078e00ff */
[----:B------:R-:W-:Y:S02]  /*a2a0*/  @!P1 SHF.L.U64.HI R0, R166, 0x1, R80 ;  /* 0x00000001a6009819 */ /* 0x000fe40000010250 */
[----:B------:R1:W5:Y:S01]  /*a2b0*/  @!P0 LD.E.64 R22, [R8.64] ;  /* 0x0000000808168980 */ /* 0x000362000c101b00 */
[----:B------:R-:W-:Y:S01]  /*a2c0*/  ISETP.GE.AND P0, PT, R168, c[0x0][0x27c], PT ;  /* 0x00009f00a8007a0c */ /* 0x000fe20003f06270 */
[----:B------:R-:W-:Y:S01]  /*a2d0*/  CS2R R24, SRZ ;  /* 0x0000000000187805 */ /* 0x000fe2000001ff00 */
[----:B------:R-:W-:Y:S01]  /*a2e0*/  CS2R R26, SRZ ;  /* 0x00000000001a7805 */ /* 0x000fe2000001ff00 */
[----:B--2---:R-:W-:-:S05]  /*a2f0*/  @!P1 IADD3 R10, P2, R4, R6, RZ ;  /* 0x00000006040a9210 */ /* 0x004fca0007f5e0ff */
[----:B------:R-:W-:Y:S01]  /*a300*/  @!P1 IMAD.X R11, R5, 0x1, R0, P2 ;  /* 0x00000001050b9824 */ /* 0x000fe200010e0600 */
[----:B-1----:R-:W-:-:S04]  /*a310*/  @!P1 IADD3 R8, P2, R2, R6, RZ ;  /* 0x0000000602089210 */ /* 0x002fc80007f5e0ff */
[C---:B------:R-:W-:Y:S01]  /*a320*/  @!P0 IMAD.SHL.U32 R6, R168.reuse, 0x2, RZ ;  /* 0x00000002a8068824 */ /* 0x040fe200078e00ff */
[----:B------:R-:W-:Y:S01]  /*a330*/  ISETP.GE.AND P3, PT, R139, c[0x0][0x27c], PT ;  /* 0x00009f008b007a0c */ /* 0x000fe20003f66270 */
[----:B------:R1:W5:Y:S01]  /*a340*/  @!P1 LD.E.64 R24, [R10.64] ;  /* 0x000000080a189980 */ /* 0x000362000c101b00 */
[----:B------:R-:W-:Y:S01]  /*a350*/  @!P1 IMAD.X R9, R3, 0x1, R0, P2 ;  /* 0x0000000103099824 */ /* 0x000fe200010e0600 */
[----:B------:R-:W-:-:S04]  /*a360*/  @!P0 SHF.L.U64.HI R0, R168, 0x1, R79 ;  /* 0x00000001a8008819 */ /* 0x000fc8000001024f */
[----:B------:R2:W5:Y:S01]  /*a370*/  @!P1 LD.E.64 R26, [R8.64] ;  /* 0x00000008081a9980 */ /* 0x000562000c101b00 */
[----:B------:R-:W-:Y:S01]  /*a380*/  CS2R R30, SRZ ;  /* 0x00000000001e7805 */ /* 0x000fe2000001ff00 */
[----:B------:R-:W-:Y:S01]  /*a390*/  CS2R R32, SRZ ;  /* 0x0000000000207805 */ /* 0x000fe2000001ff00 */
[----:B-1----:R-:W-:-:S05]  /*a3a0*/  @!P0 IADD3 R10, P1, R4, R6, RZ ;  /* 0x00000006040a8210 */ /* 0x002fca0007f3e0ff */
[----:B------:R-:W-:Y:S01]  /*a3b0*/  @!P0 IMAD.X R11, R5, 0x1, R0, P1 ;  /* 0x00000001050b8824 */ /* 0x000fe200008e0600 */
[----:B--2---:R-:W-:Y:S01]  /*a3c0*/  @!P0 IADD3 R8, P1, R2, R6, RZ ;  /* 0x0000000602088210 */ /* 0x004fe20007f3e0ff */
[----:B------:R-:W-:-:S03]  /*a3d0*/  @!P3 IMAD.SHL.U32 R6, R139, 0x2, RZ ;  /* 0x000000028b06b824 */ /* 0x000fc600078e00ff */
[----:B------:R1:W5:Y:S01]  /*a3e0*/  @!P0 LD.E.64 R30, [R10.64] ;  /* 0x000000080a1e8980 */ /* 0x000362000c101b00 */
[----:B------:R-:W-:Y:S01]  /*a3f0*/  @!P0 IMAD.X R9, R3, 0x1, R0, P1 ;  /* 0x0000000103098824 */ /* 0x000fe200008e0600 */
[----:B------:R-:W-:-:S04]  /*a400*/  @!P3 SHF.L.U64.HI R0, R139, 0x1, R78 ;  /* 0x000000018b00b819 */ /* 0x000fc8000001024e */
[----:B------:R2:W5:Y:S01]  /*a410*/  @!P0 LD.E.64 R32, [R8.64] ;  /* 0x0000000808208980 */ /* 0x000562000c101b00 */
[----:B------:R-:W-:Y:S02]  /*a420*/  @!P3 IADD3 R12, P0, R2, R6, RZ ;  /* 0x00000006020cb210 */ /* 0x000fe40007f1e0ff */
[----:B------:R-:W-:-:S03]  /*a430*/  ISETP.GE.AND P1, PT, R164, c[0x0][0x27c], PT ;  /* 0x00009f00a4007a0c */ /* 0x000fc60003f26270 */
[----:B------:R-:W-:Y:S01]  /*a440*/  @!P3 IMAD.X R13, R3, 0x1, R0, P0 ;  /* 0x00000001030db824 */ /* 0x000fe200000e0600 */
[----:B------:R-:W-:Y:S02]  /*a450*/  ISETP.GE.AND P0, PT, R167, c[0x0][0x27c], PT ;  /* 0x00009f00a7007a0c */ /* 0x000fe40003f06270 */
[----:B------:R-:W-:-:S05]  /*a460*/  @!P3 IADD3 R14, P2, R4, R6, RZ ;  /* 0x00000006040eb210 */ /* 0x000fca0007f5e0ff */
[----:B------:R-:W-:Y:S02]  /*a470*/  @!P3 IMAD.X R15, R5, 0x1, R0, P2 ;  /* 0x00000001050fb824 */ /* 0x000fe400010e0600 */
[----:B------:R-:W-:Y:S01]  /*a480*/  @!P1 IMAD.WIDE R18, R164, 0x2, R4 ;  /* 0x00000002a4129825 */ /* 0x000fe200078e0204 */
[----:B-1----:R-:W-:-:S03]  /*a490*/  CS2R R10, SRZ ;  /* 0x00000000000a7805 */ /* 0x002fc6000001ff00 */
[----:B------:R-:W-:Y:S01]  /*a4a0*/  @!P1 IMAD.WIDE R16, R164, 0x2, R2 ;  /* 0x00000002a4109825 */ /* 0x000fe200078e0202 */
[----:B--2---:R-:W-:-:S03]  /*a4b0*/  CS2R R8, SRZ ;  /* 0x0000000000087805 */ /* 0x004fc6000001ff00 */
[C---:B------:R-:W-:Y:S01]  /*a4c0*/  @!P0 IMAD.SHL.U32 R0, R167.reuse, 0x2, RZ ;  /* 0x00000002a7008824 */ /* 0x040fe200078e00ff */
[----:B------:R1:W5:Y:S01]  /*a4d0*/  @!P1 LD.E.64 R10, [R18.64] ;  /* 0x00000008120a9980 */ /* 0x000362000c101b00 */
[----:B------:R-:W-:-:S03]  /*a4e0*/  @!P0 SHF.L.U64.HI R6, R167, 0x1, R75 ;  /* 0x00000001a7068819 */ /* 0x000fc6000001024b */
[----:B------:R1:W5:Y:S01]  /*a4f0*/  @!P1 LD.E.64 R8, [R16.64] ;  /* 0x0000000810089980 */ /* 0x000362000c101b00 */
[----:B------:R-:W-:-:S05]  /*a500*/  @!P0 IADD3 R4, P1, R4, R0, RZ ;  /* 0x0000000004048210 */ /* 0x000fca0007f3e0ff */
[--C-:B------:R-:W-:Y:S01]  /*a510*/  @!P0 IMAD.X R5, R5, 0x1, R6.reuse, P1 ;  /* 0x0000000105058824 */ /* 0x100fe200008e0606 */
[----:B------:R-:W-:Y:S01]  /*a520*/  @!P0 IADD3 R2, P1, R2, R0, RZ ;  /* 0x0000000002028210 */ /* 0x000fe20007f3e0ff */
[----:B------:R-:W-:Y:S01]  /*a530*/  CS2R R36, SRZ ;  /* 0x0000000000247805 */ /* 0x000fe2000001ff00 */
[----:B------:R-:W-:Y:S01]  /*a540*/  CS2R R38, SRZ ;  /* 0x0000000000267805 */ /* 0x000fe2000001ff00 */
[----:B------:R-:W-:Y:S01]  /*a550*/  CS2R R42, SRZ ;  /* 0x00000000002a7805 */ /* 0x000fe2000001ff00 */
[----:B------:R-:W-:Y:S01]  /*a560*/  CS2R R44, SRZ ;  /* 0x00000000002c7805 */ /* 0x000fe2000001ff00 */
[----:B------:R-:W-:Y:S02]  /*a570*/  @!P0 IMAD.X R3, R3, 0x1, R6, P1 ;  /* 0x0000000103038824 */ /* 0x000fe400008e0606 */
[----:B------:R1:W5:Y:S04]  /*a580*/  @!P3 LD.E.64 R36, [R14.64] ;  /* 0x000000080e24b980 */ /* 0x000368000c101b00 */
[----:B------:R1:W5:Y:S04]  /*a590*/  @!P3 LD.E.64 R38, [R12.64] ;  /* 0x000000080c26b980 */ /* 0x000368000c101b00 */
[----:B------:R1:W5:Y:S04]  /*a5a0*/  @!P0 LD.E.64 R42, [R4.64] ;  /* 0x00000008042a8980 */ /* 0x000368000c101b00 */
[----:B------:R1:W5:Y:S02]  /*a5b0*/  @!P0 LD.E.64 R44, [R2.64] ;  /* 0x00000008022c8980 */ /* 0x000364000c101b00 */
.L_x_939:
[----:B--2---:R-:W-:Y:S05]  /*a5c0*/  BSYNC B0 ;  /* 0x0000000000007941 */ /* 0x004fea0003800000 */
.L_x_938:
[----:B------:R-:W-:Y:S01]  /*a5d0*/  IADD3 R0, R28, 0x40, RZ ;  /* 0x000000401c007810 */ /* 0x000fe20007ffe0ff */
[----:B-1---5:R-:W-:Y:S01]  /*a5e0*/  IMAD.MOV.U32 R2, RZ, RZ, R36 ;  /* 0x000000ffff027224 */ /* 0x022fe200078e0024 */
[----:B------:R-:W-:Y:S01]  /*a5f0*/  MOV R6, R8 ;  /* 0x0000000800067202 */ /* 0x000fe20000000f00 */
[----:B---3--:R-:W-:Y:S01]  /*a600*/  IMAD.MOV.U32 R4, RZ, RZ, R42 ;  /* 0x000000ffff047224 */ /* 0x008fe200078e002a */
[----:B------:R-:W-:Y:S01]  /*a610*/  ISETP.GE.AND P0, PT, R0, R34, PT ;  /* 0x000000220000720c */ /* 0x000fe20003f06270 */
[----:B------:R-:W-:Y:S01]  /*a620*/  IMAD.MOV.U32 R0, RZ, RZ, R37 ;  /* 0x000000ffff007224 */ /* 0x000fe200078e0025 */
[----:B----4-:R1:W2:Y:S01]  /*a630*/  SHFL.IDX PT, R5, R35, 0x1, 0x1e1f ;  /* 0x003e1f0023057f89 */ /* 0x0102a200000e0000 */
[----:B------:R-:W-:Y:S01]  /*a640*/  IMAD.MOV.U32 R3, RZ, RZ, R43 ;  /* 0x000000ffff037224 */ /* 0x000fe200078e002b */
[----:B------:R-:W-:Y:S01]  /*a650*/  BSSY B0, `(.L_x_940) ;  /* 0x000006d000007945 */ /* 0x000fe20003800000 */
[----:B------:R-:W-:Y:S01]  /*a660*/  IMAD.MOV.U32 R13, RZ, RZ, R22 ;  /* 0x000000ffff0d7224 */ /* 0x000fe200078e0016 */
[----:B------:R-:W-:Y:S01]  /*a670*/  PRMT R74, R0, 0x5410, R2 ;  /* 0x00005410004a7816 */ /* 0x000fe20000000002 */
[----:B------:R-:W-:Y:S01]  /*a680*/  IMAD.MOV.U32 R2, RZ, RZ, R24 ;  /* 0x000000ffff027224 */ /* 0x000fe200078e0018 */
[----:B------:R-:W-:Y:S01]  /*a690*/  PRMT R77, R3, 0x5410, R4 ;  /* 0x00005410034d7816 */ /* 0x000fe20000000004 */
[----:B------:R-:W-:Y:S01]  /*a6a0*/  IMAD.MOV.U32 R0, RZ, RZ, R25 ;  /* 0x000000ffff007224 */ /* 0x000fe200078e0019 */
[----:B------:R-:W-:Y:S01]  /*a6b0*/  MOV R4, R30 ;  /* 0x0000001e00047202 */ /* 0x000fe20000000f00 */
[----:B------:R-:W-:Y:S01]  /*a6c0*/  IMAD.MOV.U32 R3, RZ, RZ, R31 ;  /* 0x000000ffff037224 */ /* 0x000fe200078e001f */
[----:B------:R-:W-:Y:S01]  /*a6d0*/  CS2R R58, SRZ ;  /* 0x00000000003a7805 */ /* 0x000fe2000001ff00 */
[----:B------:R-:W-:Y:S01]  /*a6e0*/  IMAD.MOV.U32 R12, RZ, RZ, R23 ;  /* 0x000000ffff0c7224 */ /* 0x000fe200078e0017 */
[----:B------:R-:W-:Y:S01]  /*a6f0*/  PRMT R70, R0, 0x5410, R2 ;  /* 0x0000541000467816 */ /* 0x000fe20000000002 */
[----:B------:R-:W-:Y:S01]  /*a700*/  IMAD.MOV.U32 R2, RZ, RZ, R10 ;  /* 0x000000ffff027224 */ /* 0x000fe200078e000a */
[----:B------:R-:W-:Y:S01]  /*a710*/  PRMT R72, R3, 0x5410, R4 ;  /* 0x0000541003487816 */ /* 0x000fe20000000004 */
[----:B------:R-:W-:Y:S01]  /*a720*/  IMAD.MOV.U32 R0, RZ, RZ, R11 ;  /* 0x000000ffff007224 */ /* 0x000fe200078e000b */
[----:B------:R-:W-:Y:S01]  /*a730*/  MOV R4, R20 ;  /* 0x0000001400047202 */ /* 0x000fe20000000f00 */
[----:B------:R-:W-:Y:S01]  /*a740*/  IMAD.MOV.U32 R3, RZ, RZ, R21 ;  /* 0x000000ffff037224 */ /* 0x000fe200078e0015 */
[----:B------:R-:W-:Y:S01]  /*a750*/  PRMT R67, R12, 0x5410, R13 ;  /* 0x000054100c437816 */ /* 0x000fe2000000000d */
[----:B------:R-:W-:Y:S01]  /*a760*/  CS2R R54, SRZ ;  /* 0x0000000000367805 */ /* 0x000fe2000001ff00 */
[----:B------:R-:W-:Y:S01]  /*a770*/  PRMT R66, R0, 0x5410, R2 ;  /* 0x0000541000427816 */ /* 0x000fe20000000002 */
[----:B------:R-:W-:Y:S01]  /*a780*/  IMAD.MOV.U32 R2, RZ, RZ, R38 ;  /* 0x000000ffff027224 */ /* 0x000fe200078e0026 */
[----:B------:R-:W-:Y:S01]  /*a790*/  PRMT R68, R3, 0x5410, R4 ;  /* 0x0000541003447816 */ /* 0x000fe20000000004 */
[----:B------:R-:W-:Y:S01]  /*a7a0*/  IMAD.MOV.U32 R0, RZ, RZ, R39 ;  /* 0x000000ffff007224 */ /* 0x000fe200078e0027 */
[----:B------:R-:W-:Y:S01]  /*a7b0*/  MOV R4, R44 ;  /* 0x0000002c00047202 */ /* 0x000fe20000000f00 */
[----:B------:R-:W-:Y:S01]  /*a7c0*/  IMAD.MOV.U32 R3, RZ, RZ, R45 ;  /* 0x000000ffff037224 */ /* 0x000fe200078e002d */
[----:B------:R-:W-:Y:S01]  /*a7d0*/  CS2R R50, SRZ ;  /* 0x0000000000327805 */ /* 0x000fe2000001ff00 */
[----:B------:R-:W-:Y:S01]  /*a7e0*/  CS2R R46, SRZ ;  /* 0x00000000002e7805 */ /* 0x000fe2000001ff00 */
[----:B------:R-:W-:Y:S01]  /*a7f0*/  PRMT R73, R0, 0x5410, R2 ;  /* 0x0000541000497816 */ /* 0x000fe20000000002 */
[----:B------:R-:W-:Y:S01]  /*a800*/  IMAD.MOV.U32 R2, RZ, RZ, R26 ;  /* 0x000000ffff027224 */ /* 0x000fe200078e001a */
[----:B------:R-:W-:Y:S01]  /*a810*/  PRMT R76, R3, 0x5410, R4 ;  /* 0x00005410034c7816 */ /* 0x000fe20000000004 */
[----:B------:R-:W-:Y:S01]  /*a820*/  IMAD.MOV.U32 R3, RZ, RZ, R33 ;  /* 0x000000ffff037224 */ /* 0x000fe200078e0021 */
[----:B------:R-:W-:Y:S01]  /*a830*/  MOV R0, R27 ;  /* 0x0000001b00007202 */ /* 0x000fe20000000f00 */
[----:B------:R-:W-:Y:S01]  /*a840*/  CS2R R62, SRZ ;  /* 0x00000000003e7805 */ /* 0x000fe2000001ff00 */
[----:B------:R-:W-:Y:S01]  /*a850*/  MOV R4, R32 ;  /* 0x0000002000047202 */ /* 0x000fe20000000f00 */
[----:B------:R-:W-:Y:S01]  /*a860*/  CS2R R60, SRZ ;  /* 0x00000000003c7805 */ /* 0x000fe2000001ff00 */
[----:B------:R-:W-:Y:S01]  /*a870*/  PRMT R69, R0, 0x5410, R2 ;  /* 0x0000541000457816 */ /* 0x000fe20000000002 */
[----:B------:R-:W-:Y:S01]  /*a880*/  IMAD.MOV.U32 R0, RZ, RZ, R9 ;  /* 0x000000ffff007224 */ /* 0x000fe200078e0009 */
[----:B------:R-:W-:Y:S01]  /*a890*/  PRMT R71, R3, 0x5410, R4 ;  /* 0x0000541003477816 */ /* 0x000fe20000000004 */
[----:B------:R-:W3:Y:S01]  /*a8a0*/  SHFL.IDX PT, R2, R41, 0x1, 0x1e1f ;  /* 0x003e1f0029027f89 */ /* 0x000ee200000e0000 */
[----:B------:R-:W-:Y:S01]  /*a8b0*/  CS2R R56, SRZ ;  /* 0x0000000000387805 */ /* 0x000fe2000001ff00 */
[----:B------:R-:W-:Y:S01]  /*a8c0*/  CS2R R52, SRZ ;  /* 0x0000000000347805 */ /* 0x000fe2000001ff00 */
[----:B-1----:R-:W-:Y:S01]  /*a8d0*/  PRMT R35, R0, 0x5410, R6 ;  /* 0x0000541000237816 */ /* 0x002fe20000000006 */
[----:B------:R1:W4:Y:S01]  /*a8e0*/  SHFL.IDX PT, R4, R40, 0x1, 0x1e1f ;  /* 0x003e1f0028047f89 */ /* 0x00032200000e0000 */
[----:B------:R-:W-:-:S03]  /*a8f0*/  CS2R R48, SRZ ;  /* 0x0000000000307805 */ /* 0x000fc6000001ff00 */
[----:B------:R2:W3:Y:S01]  /*a900*/  SHFL.IDX PT, R3, R29, 0x1, 0x1e1f ;  /* 0x003e1f001d037f89 */ /* 0x0004e200000e0000 */
[----:B-1----:R-:W-:Y:S01]  /*a910*/  CS2R R40, SRZ ;  /* 0x0000000000287805 */ /* 0x002fe2000001ff00 */
[----:B--2---:R-:W-:Y:S01]  /*a920*/  CS2R R28, SRZ ;  /* 0x00000000001c7805 */ /* 0x004fe2000001ff00 */
[----:B------:R-:W-:Y:S05]  /*a930*/  @P0 BRA `(.L_x_941) ;  /* 0x000003e000000947 */ /* 0x000fea0003800000 */
[----:B---34-:R-:W-:Y:S01]  /*a940*/  ISETP.GE.AND P0, PT, R169, c[0x0][0x27c], PT ;  /* 0x00009f00a9007a0c */ /* 0x018fe20003f06270 */
[----:B------:R-:W-:Y:S01]  /*a950*/  CS2R R46, SRZ ;  /* 0x00000000002e7805 */ /* 0x000fe2000001ff00 */
[----:B------:R-:W-:Y:S01]  /*a960*/  ISETP.GE.AND P1, PT, R166, c[0x0][0x27c], PT ;  /* 0x00009f00a6007a0c */ /* 0x000fe20003f26270 */
[----:B------:R-:W-:-:S10]  /*a970*/  CS2R R48, SRZ ;  /* 0x0000000000307805 */ /* 0x000fd4000001ff00 */
[C---:B------:R-:W-:Y:S01]  /*a980*/  @!P0 IMAD.SHL.U32 R0, R169.reuse, 0x2, RZ ;  /* 0x00000002a9008824 */ /* 0x040fe200078e00ff */
[----:B------:R-:W-:-:S04]  /*a990*/  @!P0 SHF.L.U64.HI R6, R169, 0x1, R81 ;  /* 0x00000001a9068819 */ /* 0x000fc80000010251 */
[----:B------:R-:W-:-:S05]  /*a9a0*/  @!P0 IADD3 R14, P2, R4, R0, RZ ;  /* 0x00000000040e8210 */ /* 0x000fca0007f5e0ff */
[----:B------:R-:W-:Y:S01]  /*a9b0*/  @!P0 IMAD.X R15, R5, 0x1, R6, P2 ;  /* 0x00000001050f8824 */ /* 0x000fe200010e0606 */
[----:B------:R-:W-:Y:S01]  /*a9c0*/  @!P0 IADD3 R12, P2, R2, R0, RZ ;  /* 0x00000000020c8210 */ /* 0x000fe20007f5e0ff */
[----:B------:R-:W-:-:S03]  /*a9d0*/  @!P1 IMAD.SHL.U32 R0, R166, 0x2, RZ ;  /* 0x00000002a6009824 */ /* 0x000fc600078e00ff */
[----:B------:R1:W5:Y:S01]  /*a9e0*/  @!P0 LD.E.64 R46, [R14.64] ;  /* 0x000000080e2e8980 */ /* 0x000362000c101b00 */
[----:B------:R-:W-:Y:S01]  /*a9f0*/  @!P0 IMAD.X R13, R3, 0x1, R6, P2 ;  /* 0x00000001030d8824 */ /* 0x000fe200010e0606 */
[----:B------:R-:W-:-:S04]  /*aa00*/  @!P1 SHF.L.U64.HI R6, R166, 0x1, R80 ;  /* 0x00000001a6069819 */ /* 0x000fc80000010250 */
[----:B------:R2:W5:Y:S01]  /*aa10*/  @!P0 LD.E.64 R48, [R12.64] ;  /* 0x000000080c308980 */ /* 0x000562000c101b00 */
[----:B------:R-:W-:Y:S01]  /*aa20*/  ISETP.GE.AND P0, PT, R168, c[0x0][0x27c], PT ;  /* 0x00009f00a8007a0c */ /* 0x000fe20003f06270 */
[----:B------:R-:W-:Y:S01]  /*aa30*/  CS2R R50, SRZ ;  /* 0x0000000000327805 */ /* 0x000fe2000001ff00 */
[----:B------:R-:W-:Y:S01]  /*aa40*/  CS2R R52, SRZ ;  /* 0x0000000000347805 */ /* 0x000fe2000001ff00 */
[----:B-1----:R-:W-:-:S05]  /*aa50*/  @!P1 IADD3 R14, P2, R4, R0, RZ ;  /* 0x00000000040e9210 */ /* 0x002fca0007f5e0ff */
[----:B------:R-:W-:Y:S01]  /*aa60*/  @!P1 IMAD.X R15, R5, 0x1, R6, P2 ;  /* 0x00000001050f9824 */ /* 0x000fe200010e0606 */
[----:B--2---:R-:W-:-:S04]  /*aa70*/  @!P1 IADD3 R12, P2, R2, R0, RZ ;  /* 0x00000000020c9210 */ /* 0x004fc80007f5e0ff */
[C---:B------:R-:W-:Y:S01]  /*aa80*/  @!P0 IMAD.SHL.U32 R0, R168.reuse, 0x2, RZ ;  /* 0x00000002a8008824 */ /* 0x040fe200078e00ff */
[----:B------:R-:W-:Y:S01]  /*aa90*/  ISETP.GE.AND P3, PT, R139, c[0x0][0x27c], PT ;  /* 0x00009f008b007a0c */ /* 0x000fe20003f66270 */
[----:B------:R1:W5:Y:S01]  /*aaa0*/  @!P1 LD.E.64 R50, [R14.64] ;  /* 0x000000080e329980 */ /* 0x000362000c101b00 */
[----:B------:R-:W-:Y:S01]  /*aab0*/  @!P1 IMAD.X R13, R3, 0x1, R6, P2 ;  /* 0x00000001030d9824 */ /* 0x000fe200010e0606 */
[----:B------:R-:W-:-:S04]  /*aac0*/  @!P0 SHF.L.U64.HI R6, R168, 0x1, R79 ;  /* 0x00000001a8068819 */ /* 0x000fc8000001024f */
[----:B------:R2:W5:Y:S01]  /*aad0*/  @!P1 LD.E.64 R52, [R12.64] ;  /* 0x000000080c349980 */ /* 0x000562000c101b00 */
[----:B------:R-:W-:Y:S01]  /*aae0*/  CS2R R54, SRZ ;  /* 0x0000000000367805 */ /* 0x000fe2000001ff00 */
[----:B------:R-:W-:-:S04]  /*aaf0*/  CS2R R56, SRZ ;  /* 0x0000000000387805 */ /* 0x000fc8000001ff00 */
[----:B------:R-:W-:Y:S01]  /*ab00*/  @!P3 IMAD.SHL.U32 R16, R139, 0x2, RZ ;  /* 0x000000028b10b824 */ /* 0x000fe200078e00ff */
[----:B-1----:R-:W-:-:S05]  /*ab10*/  @!P0 IADD3 R14, P1, R4, R0, RZ ;  /* 0x00000000040e8210 */ /* 0x002fca0007f3e0ff */
[----:B------:R-:W-:Y:S01]  /*ab20*/  @!P0 IMAD.X R15, R5, 0x1, R6, P1 ;  /* 0x00000001050f8824 */ /* 0x000fe200008e0606 */
[----:B--2---:R-:W-:-:S04]  /*ab30*/  @!P0 IADD3 R12, P1, R2, R0, RZ ;  /* 0x00000000020c8210 */ /* 0x004fc80007f3e0ff */
[----:B------:R1:W5:Y:S01]  /*ab40*/  @!P0 LD.E.64 R54, [R14.64] ;  /* 0x000000080e368980 */ /* 0x000362000c101b00 */
[----:B------:R-:W-:Y:S01]  /*ab50*/  @!P0 IMAD.X R13, R3, 0x1, R6, P1 ;  /* 0x00000001030d8824 */ /* 0x000fe200008e0606 */
[----:B------:R-:W-:-:S04]  /*ab60*/  @!P3 SHF.L.U64.HI R0, R139, 0x1, R78 ;  /* 0x000000018b00b819 */ /* 0x000fc8000001024e */
[----:B------:R2:W5:Y:S01]  /*ab70*/  @!P0 LD.E.64 R56, [R12.64] ;  /* 0x000000080c388980 */ /* 0x000562000c101b00 */
[----:B------:R-:W-:Y:S01]  /*ab80*/  ISETP.GE.AND P1, PT, R164, c[0x0][0x27c], PT ;  /* 0x00009f00a4007a0c */ /* 0x000fe20003f26270 */
[----:B------:R-:W-:Y:S01]  /*ab90*/  CS2R R28, SRZ ;  /* 0x00000000001c7805 */ /* 0x000fe2000001ff00 */
[----:B------:R-:W-:Y:S01]  /*aba0*/  CS2R R40, SRZ ;  /* 0x0000000000287805 */ /* 0x000fe2000001ff00 */
[----:B--2---:R-:W-:-:S05]  /*abb0*/  @!P3 IADD3 R12, P0, R2, R16, RZ ;  /* 0x00000010020cb210 */ /* 0x004fca0007f1e0ff */
[----:B------:R-:W-:Y:S01]  /*abc0*/  @!P3 IMAD.X R13, R3, 0x1, R0, P0 ;  /* 0x00000001030db824 */ /* 0x000fe200000e0600 */
[----:B------:R-:W-:Y:S02]  /*abd0*/  ISETP.GE.AND P0, PT, R167, c[0x0][0x27c], PT ;  /* 0x00009f00a7007a0c */ /* 0x000fe40003f06270 */
[----:B-1----:R-:W-:Y:S02]  /*abe0*/  @!P3 IADD3 R14, P2, R4, R16, RZ ;  /* 0x00000010040eb210 */ /* 0x002fe40007f5e0ff */
[----:B------:R-:W-:-:S04]  /*abf0*/  @!P1 IMAD.WIDE R18, R164, 0x2, R4 ;  /* 0x00000002a4129825 */ /* 0x000fc800078e0204 */
[----:B------:R-:W-:Y:S01]  /*ac00*/  @!P3 IMAD.X R15, R5, 0x1, R0, P2 ;  /* 0x00000001050fb824 */ /* 0x000fe200010e0600 */
[----:B------:R1:W5:Y:S01]  /*ac10*/  @!P1 LD.E.64 R28, [R18.64] ;  /* 0x00000008121c9980 */ /* 0x000362000c101b00 */
[----:B------:R-:W-:-:S04]  /*ac20*/  @!P1 IMAD.WIDE R16, R164, 0x2, R2 ;  /* 0x00000002a4109825 */ /* 0x000fc800078e0202 */
[C---:B------:R-:W-:Y:S01]  /*ac30*/  @!P0 IMAD.SHL.U32 R0, R167.reuse, 0x2, RZ ;  /* 0x00000002a7008824 */ /* 0x040fe200078e00ff */
[----:B------:R1:W5:Y:S01]  /*ac40*/  @!P1 LD.E.64 R40, [R16.64] ;  /* 0x0000000810289980 */ /* 0x000362000c101b00 */
[----:B------:R-:W-:-:S03]  /*ac50*/  @!P0 SHF.L.U64.HI R6, R167, 0x1, R75 ;  /* 0x00000001a7068819 */ /* 0x000fc6000001024b */
        /* <DEDUP_REMOVED lines=12> */
.L_x_941:
[----:B---34-:R-:W-:Y:S05]  /*ad20*/  BSYNC B0 ;  /* 0x0000000000007941 */ /* 0x018fea0003800000 */
.L_x_940:
[----:B-----5:R-:W-:Y:S01]  /*ad30*/  IMAD.MOV.U32 R0, RZ, RZ, R64 ;  /* 0x000000ffff007224 */ /* 0x020fe200078e0040 */
[----:B------:R-:W-:-:S04]  /*ad40*/  DEPBAR.LE SB0, 0x1 ;  /* 0x000080400000791a */ /* 0x000fc80000000000 */
[----:B-1----:R-:W-:Y:S01]  /*ad50*/  IMAD.MOV.U32 R4, RZ, RZ, R65 ;  /* 0x000000ffff047224 */ /* 0x002fe200078e0041 */
[----:B------:R-:W-:Y:S01]  /*ad60*/  BSSY B1, `(.L_x_942) ;  /* 0x000015c000017945 */ /* 0x000fe20003800000 */
[----:B------:R-:W-:Y:S02]  /*ad70*/  IMAD.MOV.U32 R3, RZ, RZ, R58 ;  /* 0x000000ffff037224 */ /* 0x000fe400078e003a */
[----:B------:R-:W-:Y:S01]  /*ad80*/  IMAD.MOV.U32 R2, RZ, RZ, R59 ;  /* 0x000000ffff027224 */ /* 0x000fe200078e003b */
[----:B------:R-:W-:Y:S01]  /*ad90*/  PRMT R87, R4, 0x5410, R0 ;  /* 0x0000541004577816 */ /* 0x000fe20000000000 */
[----:B------:R-:W-:Y:S01]  /*ada0*/  IMAD.MOV.U32 R0, RZ, RZ, R54 ;  /* 0x000000ffff007224 */ /* 0x000fe200078e0036 */
[----:B------:R-:W-:Y:S02]  /*adb0*/  MOV R4, R55 ;  /* 0x0000003700047202 */ /* 0x000fe40000000f00 */
[----:B------:R-:W-:Y:S01]  /*adc0*/  PRMT R85, R2, 0x5410, R3 ;  /* 0x0000541002557816 */ /* 0x000fe20000000003 */
[----:B------:R-:W-:Y:S01]  /*add0*/  IMAD.MOV.U32 R3, RZ, RZ, R50 ;  /* 0x000000ffff037224 */ /* 0x000fe200078e0032 */
[----:B------:R-:W-:Y:S01]  /*ade0*/  PRMT R83, R83, 0x5410, R0 ;  /* 0x0000541053537816 */ /* 0x000fe20000000000 */
[----:B------:R-:W-:-:S02]  /*adf0*/  IMAD.MOV.U32 R0, RZ, RZ, R46 ;  /* 0x000000ffff007224 */ /* 0x000fc400078e002e */
[----:B------:R-:W-:Y:S01]  /*ae00*/  IMAD.MOV.U32 R2, RZ, RZ, R51 ;  /* 0x000000ffff027224 */ /* 0x000fe200078e0033 */
[----:B------:R-:W-:Y:S01]  /*ae10*/  PRMT R83, R4, 0x7610, R83 ;  /* 0x0000761004537816 */ /* 0x000fe20000000053 */
        /* <DEDUP_REMOVED lines=9> */
[----:B------:R-:W-:-:S02]  /*aeb0*/  MOV R3, R28 ;  /* 0x0000001c00037202 */ /* 0x000fc40000000f00 */
[----:B------:R-:W-:Y:S01]  /*aec0*/  PRMT R86, R4, 0x7610, R86 ;  /* 0x0000761004567816 */ /* 0x000fe20000000056 */
[----:B------:R-:W-:Y:S01]  /*aed0*/  IMAD.IADD R4, R34, 0x1, -R105 ;  /* 0x0000000122047824 */ /* 0x000fe200078e0a69 */
[----:B------:R-:W-:Y:S01]  /*aee0*/  PRMT R75, R2, 0x5410, R3 ;  /* 0x00005410024b7816 */ /* 0x000fe20000000003 */
[----:B------:R-:W-:Y:S01]  /*aef0*/  IMAD.MOV.U32 R2, RZ, RZ, R61 ;  /* 0x000000ffff027224 */ /* 0x000fe200078e003d */
[----:B------:R-:W-:Y:S02]  /*af00*/  MOV R3, R60 ;  /* 0x0000003c00037202 */ /* 0x000fe40000000f00 */
[----:B------:R-:W-:Y:S01]  /*af10*/  IMNMX R19, R4, 0x80, PT ;  /* 0x0000008004137817 */ /* 0x000fe20003800200 */
[----:B------:R-:W-:Y:S01]  /*af20*/  IMAD.MOV.U32 R4, RZ, RZ, R48 ;  /* 0x000000ffff047224 */ /* 0x000fe200078e0030 */
[----:B------:R-:W-:Y:S01]  /*af30*/  PRMT R82, R82, 0x5410, R0 ;  /* 0x0000541052527816 */ /* 0x000fe20000000000 */
[----:B------:R-:W-:Y:S01]  /*af40*/  IMAD.MOV.U32 R0, RZ, RZ, R53 ;  /* 0x000000ffff007224 */ /* 0x000fe200078e0035 */
[----:B------:R-:W-:Y:S01]  /*af50*/  BAR.SYNC.DEFER_BLOCKING 0x0 ;  /* 0x0000000000007b1d */ /* 0x000fe20000010000 */
[----:B------:R-:W-:-:S02]  /*af60*/  ISETP.GE.AND P0, PT, R138, R19, PT ;  /* 0x000000138a00720c */ /* 0x000fc40003f06270 */
[----:B------:R-:W-:Y:S01]  /*af70*/  PRMT R84, R2, 0x5410, R3 ;  /* 0x0000541002547816 */ /* 0x000fe20000000003 */
[----:B------:R-:W-:Y:S01]  /*af80*/  IMAD.MOV.U32 R3, RZ, RZ, R57 ;  /* 0x000000ffff037224 */ /* 0x000fe200078e0039 */
[----:B------:R-:W-:-:S04]  /*af90*/  MOV R2, R52 ;  /* 0x0000003400027202 */ /* 0x000fc80000000f00 */
[----:B------:R-:W-:Y:S01]  /*afa0*/  PRMT R80, R0, 0x5410, R2 ;  /* 0x0000541000507816 */ /* 0x000fe20000000002 */
[----:B------:R-:W-:Y:S01]  /*afb0*/  IMAD.MOV.U32 R2, RZ, RZ, R40 ;  /* 0x000000ffff027224 */ /* 0x000fe200078e0028 */
[----:B------:R-:W-:Y:S01]  /*afc0*/  PRMT R82, R3, 0x7610, R82 ;  /* 0x0000761003527816 */ /* 0x000fe20000000052 */
[----:B------:R-:W-:Y:S01]  /*afd0*/  IMAD.MOV.U32 R0, RZ, RZ, R41 ;  /* 0x000000ffff007224 */ /* 0x000fe200078e0029 */
[----:B------:R-:W-:-:S04]  /*afe0*/  MOV R3, R49 ;  /* 0x0000003100037202 */ /* 0x000fc80000000f00 */
[----:B------:R-:W-:Y:S02]  /*aff0*/  PRMT R78, R3, 0x5410, R4 ;  /* 0x00005410034e7816 */ /* 0x000fe40000000004 */
[----:B------:R-:W-:Y:S01]  /*b000*/  PRMT R34, R0, 0x5410, R2 ;  /* 0x0000541000227816 */ /* 0x000fe20000000002 */
[----:B------:R-:W-:Y:S05]  /*b010*/  @P0 BRA `(.L_x_943) ;  /* 0x0000130000000947 */ /* 0x000fea0003800000 */
[----:B------:R-:W-:Y:S01]  /*b020*/  ISETP.GE.AND P0, PT, R164, c[0x0][0x27c], PT ;  /* 0x00009f00a4007a0c */ /* 0x000fe20003f06270 */
[----:B------:R-:W-:-:S12]  /*b030*/  BSSY B0, `(.L_x_944) ;  /* 0x0000031000007945 */ /* 0x000fd80003800000 */
[----:B------:R-:W-:Y:S05]  /*b040*/  @P0 BRA `(.L_x_945) ;  /* 0x000002f000000947 */ /* 0x000fea0003800000 */
[----:B------:R-:W2:Y:S01]  /*b050*/  LDL R89, [R1+0x8] ;  /* 0x0000080001597983 */ /* 0x000ea20000100800 */
[----:B------:R-:W-:Y:S02]  /*b060*/  SHF.R.U32.HI R0, RZ, 0x10, R11 ;  /* 0x00000010ff007819 */ /* 0x000fe4000001160b */
[----:B------:R-:W-:Y:S02]  /*b070*/  SHF.R.U32.HI R2, RZ, 0x10, R9 ;  /* 0x00000010ff027819 */ /* 0x000fe40000011609 */
[----:B------:R-:W-:Y:S02]  /*b080*/  PRMT R6, R66, 0x5410, R0 ;  /* 0x0000541042067816 */ /* 0x000fe40000000000 */
[----:B------:R-:W-:Y:S02]  /*b090*/  PRMT R0, R35, 0x5410, R2 ;  /* 0x0000541023007816 */ /* 0x000fe40000000002 */
[----:B------:R-:W-:Y:S02]  /*b0a0*/  SHF.R.U64 R3, R10, 0x10, R11 ;  /* 0x000000100a037819 */ /* 0x000fe4000000120b */
[----:B------:R-:W-:-:S02]  /*b0b0*/  SHF.R.U64 R4, R8, 0x10, R9 ;  /* 0x0000001008047819 */ /* 0x000fc40000001209 */
[----:B------:R-:W-:Y:S02]  /*b0c0*/  LOP3.LUT R18, R0, 0xffff0000, RZ, 0xc0, !PT ;  /* 0xffff000000127812 */ /* 0x000fe400078ec0ff */
[----:B------:R-:W-:Y:S02]  /*b0d0*/  PRMT R9, R35, 0x5432, R4 ;  /* 0x0000543223097816 */ /* 0x000fe40000000004 */
[----:B------:R-:W-:Y:S02]  /*b0e0*/  PRMT R10, R66, 0x5432, R3 ;  /* 0x00005432420a7816 */ /* 0x000fe40000000003 */
[----:B------:R-:W-:Y:S01]  /*b0f0*/  LOP3.LUT R17, R6, 0xffff0000, RZ, 0xc0, !PT ;  /* 0xffff000006117812 */ /* 0x000fe200078ec0ff */
[----:B--2---:R-:W1:Y:S02]  /*b100*/  LDS.128 R12, [R89+0x4800] ;  /* 0x00480000590c7984 */ /* 0x004e640000000c00 */
[C---:B-1----:R-:W-:Y:S01]  /*b110*/  LOP3.LUT R8, R14.reuse, 0xffff0000, RZ, 0xc0, !PT ;  /* 0xffff00000e087812 */ /* 0x042fe200078ec0ff */
[C---:B------:R-:W-:Y:S01]  /*b120*/  IMAD.U32 R11, R15.reuse, 0x10000, RZ ;  /* 0x000100000f0b7824 */ /* 0x040fe200078e00ff */
[----:B------:R-:W-:Y:S01]  /*b130*/  LOP3.LUT R2, R15, 0xffff0000, RZ, 0xc0, !PT ;  /* 0xffff00000f027812 */ /* 0x000fe200078ec0ff */
[----:B------:R-:W-:Y:S01]  /*b140*/  IMAD.U32 R16, R14, 0x10000, RZ ;  /* 0x000100000e107824 */ /* 0x000fe200078e00ff */
[----:B------:R-:W-:Y:S01]  /*b150*/  SHF.L.U32 R5, R12, 0x10, RZ ;  /* 0x000000100c057819 */ /* 0x000fe200000006ff */
[----:B------:R-:W-:Y:S01]  /*b160*/  IMAD.U32 R15, R0, 0x10000, RZ ;  /* 0x00010000000f7824 */ /* 0x000fe200078e00ff */
[----:B------:R-:W-:Y:S01]  /*b170*/  LOP3.LUT R4, R12, 0xffff0000, RZ, 0xc0, !PT ;  /* 0xffff00000c047812 */ /* 0x000fe200078ec0ff */
[----:B------:R-:W-:Y:S01]  /*b180*/  IMAD.U32 R14, R6, 0x10000, RZ ;  /* 0x00010000060e7824 */ /* 0x000fe200078e00ff */
[C---:B------:R-:W-:Y:S01]  /*b190*/  SHF.L.U32 R3, R13.reuse, 0x10, RZ ;  /* 0x000000100d037819 */ /* 0x040fe200000006ff */
[C---:B------:R-:W-:Y:S01]  /*b1a0*/  FMUL.FTZ R12, R8.reuse, R15 ;  /* 0x0000000f080c7220 */ /* 0x040fe20000410000 */
[----:B------:R-:W-:Y:S01]  /*b1b0*/  LOP3.LUT R0, R13, 0xffff0000, RZ, 0xc0, !PT ;  /* 0xffff00000d007812 */ /* 0x000fe200078ec0ff */
[----:B------:R-:W-:-:S02]  /*b1c0*/  FMUL.FTZ R8, R8, R14 ;  /* 0x0000000e08087220 */ /* 0x000fc40000410000 */
[----:B------:R-:W-:Y:S01]  /*b1d0*/  FFMA.FTZ R13, R16, R14, -R12 ;  /* 0x0000000e100d7223 */ /* 0x000fe2000001080c */
[----:B------:R-:W-:Y:S01]  /*b1e0*/  SHF.L.U32 R14, R10, 0x10, RZ ;  /* 0x000000100a0e7819 */ /* 0x000fe200000006ff */
[----:B------:R-:W-:Y:S01]  /*b1f0*/  FFMA.FTZ R12, R16, R15, R8 ;  /* 0x0000000f100c7223 */ /* 0x000fe20000010008 */
[----:B------:R-:W-:Y:S01]  /*b200*/  LOP3.LUT R10, R10, 0xffff0000, RZ, 0xc0, !PT ;  /* 0xffff00000a0a7812 */ /* 0x000fe200078ec0ff */
[C---:B------:R-:W-:Y:S02]  /*b210*/  FMUL.FTZ R6, R2.reuse, R18 ;  /* 0x0000001202067220 */ /* 0x040fe40000410000 */
[C---:B------:R-:W-:Y:S01]  /*b220*/  IMAD.U32 R15, R9.reuse, 0x10000, RZ ;  /* 0x00010000090f7824 */ /* 0x040fe200078e00ff */
[----:B------:R-:W-:Y:S01]  /*b230*/  LOP3.LUT R9, R9, 0xffff0000, RZ, 0xc0, !PT ;  /* 0xffff000009097812 */ /* 0x000fe200078ec0ff */
[-C--:B------:R-:W-:Y:S02]  /*b240*/  FMUL.FTZ R2, R2, R17.reuse ;  /* 0x0000001102027220 */ /* 0x080fe40000410000 */
[----:B------:R-:W-:-:S02]  /*b250*/  FFMA.FTZ R8, R11, R17, -R6 ;  /* 0x000000110b087223 */ /* 0x000fc40000010806 */
[----:B------:R-:W-:Y:S02]  /*b260*/  FFMA.FTZ R11, R11, R18, R2 ;  /* 0x000000120b0b7223 */ /* 0x000fe40000010002 */
[----:B------:R-:W-:Y:S02]  /*b270*/  FMUL.FTZ R6, R4, R15 ;  /* 0x0000000f04067220 */ /* 0x000fe40000410000 */
[----:B------:R-:W-:Y:S01]  /*b280*/  FMUL.FTZ R2, R0, R9 ;  /* 0x0000000900027220 */ /* 0x000fe20000410000 */
[----:B------:R-:W-:Y:S01]  /*b290*/  F2FP.BF16.PACK_AB R11, R11, R8 ;  /* 0x000000080b0b723e */ /* 0x000fe200000010ff */
[----:B------:R-:W-:Y:S02]  /*b2a0*/  FMUL.FTZ R4, R4, R14 ;  /* 0x0000000e04047220 */ /* 0x000fe40000410000 */
[----:B------:R-:W-:Y:S02]  /*b2b0*/  FMUL.FTZ R0, R0, R10 ;  /* 0x0000000a00007220 */ /* 0x000fe40000410000 */
[----:B------:R-:W-:-:S02]  /*b2c0*/  FFMA.FTZ R6, R5, R14, -R6 ;  /* 0x0000000e05067223 */ /* 0x000fc40000010806 */
[----:B------:R-:W-:Y:S02]  /*b2d0*/  FFMA.FTZ R4, R5, R15, R4 ;  /* 0x0000000f05047223 */ /* 0x000fe40000010004 */
[C---:B------:R-:W-:Y:S01]  /*b2e0*/  FFMA.FTZ R2, R3.reuse, R10, -R2 ;  /* 0x0000000a03027223 */ /* 0x040fe20000010802 */
[----:B------:R-:W-:Y:S01]  /*b2f0*/  F2FP.BF16.PACK_AB R10, R12, R13 ;  /* 0x0000000d0c0a723e */ /* 0x000fe200000010ff */
[----:B------:R-:W-:Y:S01]  /*b300*/  FFMA.FTZ R0, R3, R9, R0 ;  /* 0x0000000903007223 */ /* 0x000fe20000010000 */
[----:B------:R-:W-:-:S04]  /*b310*/  F2FP.BF16.PACK_AB R8, R4, R6 ;  /* 0x000000060408723e */ /* 0x000fc800000010ff */
[----:B------:R-:W-:-:S05]  /*b320*/  F2FP.BF16.PACK_AB R9, R0, R2 ;  /* 0x000000020009723e */ /* 0x000fca00000010ff */
[----:B------:R1:W-:Y:S02]  /*b330*/  STS.128 [R89+0x4800], R8 ;  /* 0x0048000859007388 */ /* 0x0003e40000000c00 */
.L_x_945:
[----:B------:R-:W-:Y:S05]  /*b340*/  BSYNC B0 ;  /* 0x0000000000007941 */ /* 0x000fea0003800000 */
.L_x_944:
[----:B------:R-:W-:Y:S01]  /*b350*/  ISETP.GE.AND P0, PT, R169, c[0x0][0x27c], PT ;  /* 0x00009f00a9007a0c */ /* 0x000fe20003f06270 */
[----:B------:R-:W-:-:S12]  /*b360*/  BSSY B0, `(.L_x_946) ;  /* 0x0000031000007945 */ /* 0x000fd80003800000 */
[----:B------:R-:W-:Y:S05]  /*b370*/  @P0 BRA `(.L_x_947) ;  /* 0x000002f000000947 */ /* 0x000fea0003800000 */
[----:B------:R-:W2:Y:S01]  /*b380*/  LDL R35, [R1+0xc] ;  /* 0x00000c0001237983 */ /* 0x000ea20000100800 */
[----:B------:R-:W-:Y:S02]  /*b390*/  SHF.R.U64 R0, R20, 0x10, R21 ;  /* 0x0000001014007819 */ /* 0x000fe40000001215 */
[----:B------:R-:W-:Y:S02]  /*b3a0*/  SHF.R.U32.HI R4, RZ, 0x10, R23 ;  /* 0x00000010ff047819 */ /* 0x000fe40000011617 */
[----:B------:R-:W-:Y:S02]  /*b3b0*/  SHF.R.U32.HI R2, RZ, 0x10, R21 ;  /* 0x00000010ff027819 */ /* 0x000fe40000011615 */
[C---:B------:R-:W-:Y:S02]  /*b3c0*/  PRMT R13, R68.reuse, 0x5432, R0 ;  /* 0x00005432440d7816 */ /* 0x040fe40000000000 */
[----:B------:R-:W-:Y:S02]  /*b3d0*/  PRMT R0, R67, 0x5410, R4 ;  /* 0x0000541043007816 */ /* 0x000fe40000000004 */
[----:B------:R-:W-:-:S02]  /*b3e0*/  PRMT R6, R68, 0x5410, R2 ;  /* 0x0000541044067816 */ /* 0x000fc40000000002 */
[----:B------:R-:W-:Y:S01]  /*b3f0*/  SHF.R.U64 R3, R22, 0x10, R23 ;  /* 0x0000001016037819 */ /* 0x000fe20000001217 */
[C---:B------:R-:W-:Y:S01]  /*b400*/  IMAD.U32 R16, R0.reuse, 0x10000, RZ ;  /* 0x0001000000107824 */ /* 0x040fe200078e00ff */
[----:B------:R-:W-:Y:S02]  /*b410*/  LOP3.LUT R18, R0, 0xffff0000, RZ, 0xc0, !PT ;  /* 0xffff000000127812 */ /* 0x000fe400078ec0ff */
[----:B------:R-:W-:Y:S02]  /*b420*/  PRMT R12, R67, 0x5432, R3 ;  /* 0x00005432430c7816 */ /* 0x000fe40000000003 */
[----:B------:R-:W-:Y:S01]  /*b430*/  LOP3.LUT R17, R6, 0xffff0000, RZ, 0xc0, !PT ;  /* 0xffff000006117812 */ /* 0x000fe200078ec0ff */
[----:B-12---:R-:W1:Y:S02]  /*b440*/  LDS.128 R8, [R35+0x4800] ;  /* 0x0048000023087984 */ /* 0x006e640000000c00 */
[C---:B-1----:R-:W-:Y:S01]  /*b450*/  IMAD.U32 R15, R10.reuse, 0x10000, RZ ;  /* 0x000100000a0f7824 */ /* 0x042fe200078e00ff */
[----:B------:R-:W-:Y:S01]  /*b460*/  LOP3.LUT R10, R10, 0xffff0000, RZ, 0xc0, !PT ;  /* 0xffff00000a0a7812 */ /* 0x000fe200078ec0ff */
[C---:B------:R-:W-:Y:S01]  /*b470*/  IMAD.U32 R14, R11.reuse, 0x10000, RZ ;  /* 0x000100000b0e7824 */ /* 0x040fe200078e00ff */
[----:B------:R-:W-:Y:S01]  /*b480*/  LOP3.LUT R2, R11, 0xffff0000, RZ, 0xc0, !PT ;  /* 0xffff00000b027812 */ /* 0x000fe200078ec0ff */
[----:B------:R-:W-:Y:S01]  /*b490*/  IMAD.U32 R11, R6, 0x10000, RZ ;  /* 0x00010000060b7824 */ /* 0x000fe200078e00ff */
[----:B------:R-:W-:-:S02]  /*b4a0*/  SHF.L.U32 R5, R8, 0x10, RZ ;  /* 0x0000001008057819 */ /* 0x000fc400000006ff */
[----:B------:R-:W-:Y:S01]  /*b4b0*/  LOP3.LUT R4, R8, 0xffff0000, RZ, 0xc0, !PT ;  /* 0xffff000008047812 */ /* 0x000fe200078ec0ff */
[C---:B------:R-:W-:Y:S01]  /*b4c0*/  FMUL.FTZ R8, R10.reuse, R16 ;  /* 0x000000100a087220 */ /* 0x040fe20000410000 */
[C---:B------:R-:W-:Y:S01]  /*b4d0*/  SHF.L.U32 R3, R9.reuse, 0x10, RZ ;  /* 0x0000001009037819 */ /* 0x040fe200000006ff */
[-C--:B------:R-:W-:Y:S01]  /*b4e0*/  FMUL.FTZ R10, R10, R11.reuse ;  /* 0x0000000b0a0a7220 */ /* 0x080fe20000410000 */
[----:B------:R-:W-:Y:S01]  /*b4f0*/  LOP3.LUT R0, R9, 0xffff0000, RZ, 0xc0, !PT ;  /* 0xffff000009007812 */ /* 0x000fe200078ec0ff */
[----:B------:R-:W-:Y:S02]  /*b500*/  FMUL.FTZ R6, R2, R18 ;  /* 0x0000001202067220 */ /* 0x000fe40000410000 */
[C---:B------:R-:W-:Y:S02]  /*b510*/  FFMA.FTZ R10, R15.reuse, R16, R10 ;  /* 0x000000100f0a7223 */ /* 0x040fe4000001000a */
[----:B------:R-:W-:Y:S01]  /*b520*/  FFMA.FTZ R9, R15, R11, -R8 ;  /* 0x0000000b0f097223 */ /* 0x000fe20000010808 */
[C---:B------:R-:W-:Y:S01]  /*b530*/  SHF.L.U32 R15, R13.reuse, 0x10, RZ ;  /* 0x000000100d0f7819 */ /* 0x040fe200000006ff */
[C---:B------:R-:W-:Y:S01]  /*b540*/  IMAD.U32 R16, R12.reuse, 0x10000, RZ ;  /* 0x000100000c107824 */ /* 0x040fe200078e00ff */
[----:B------:R-:W-:Y:S01]  /*b550*/  LOP3.LUT R12, R12, 0xffff0000, RZ, 0xc0, !PT ;  /* 0xffff00000c0c7812 */ /* 0x000fe200078ec0ff */
[-C--:B------:R-:W-:Y:S01]  /*b560*/  FMUL.FTZ R2, R2, R17.reuse ;  /* 0x0000001102027220 */ /* 0x080fe20000410000 */
[----:B------:R-:W-:Y:S01]  /*b570*/  LOP3.LUT R13, R13, 0xffff0000, RZ, 0xc0, !PT ;  /* 0xffff00000d0d7812 */ /* 0x000fe200078ec0ff */
[----:B------:R-:W-:Y:S01]  /*b580*/  FFMA.FTZ R8, R14, R17, -R6 ;  /* 0x000000110e087223 */ /* 0x000fe20000010806 */
[----:B------:R-:W-:Y:S01]  /*b590*/  F2FP.BF16.PACK_AB R10, R10, R9 ;  /* 0x000000090a0a723e */ /* 0x000fe200000010ff */
[----:B------:R-:W-:-:S02]  /*b5a0*/  FFMA.FTZ R11, R14, R18, R2 ;  /* 0x000000120e0b7223 */ /* 0x000fc40000010002 */
[----:B------:R-:W-:Y:S02]  /*b5b0*/  FMUL.FTZ R6, R4, R16 ;  /* 0x0000001004067220 */ /* 0x000fe40000410000 */
[----:B------:R-:W-:Y:S01]  /*b5c0*/  FMUL.FTZ R2, R0, R12 ;  /* 0x0000000c00027220 */ /* 0x000fe20000410000 */
[----:B------:R-:W-:Y:S01]  /*b5d0*/  F2FP.BF16.PACK_AB R11, R11, R8 ;  /* 0x000000080b0b723e */ /* 0x000fe200000010ff */
[----:B------:R-:W-:Y:S02]  /*b5e0*/  FMUL.FTZ R4, R4, R15 ;  /* 0x0000000f04047220 */ /* 0x000fe40000410000 */
[----:B------:R-:W-:Y:S02]  /*b5f0*/  FMUL.FTZ R0, R0, R13 ;  /* 0x0000000d00007220 */ /* 0x000fe40000410000 */
[C---:B------:R-:W-:Y:S02]  /*b600*/  FFMA.FTZ R6, R5.reuse, R15, -R6 ;  /* 0x0000000f05067223 */ /* 0x040fe40000010806 */
[----:B------:R-:W-:-:S02]  /*b610*/  FFMA.FTZ R4, R5, R16, R4 ;  /* 0x0000001005047223 */ /* 0x000fc40000010004 */
[C---:B------:R-:W-:Y:S02]  /*b620*/  FFMA.FTZ R2, R3.reuse, R13, -R2 ;  /* 0x0000000d03027223 */ /* 0x040fe40000010802 */
[----:B------:R-:W-:Y:S01]  /*b630*/  FFMA.FTZ R0, R3, R12, R0 ;  /* 0x0000000c03007223 */ /* 0x000fe20000010000 */
[----:B------:R-:W-:-:S04]  /*b640*/  F2FP.BF16.PACK_AB R8, R4, R6 ;  /* 0x000000060408723e */ /* 0x000fc800000010ff */
[----:B------:R-:W-:-:S05]  /*b650*/  F2FP.BF16.PACK_AB R9, R0, R2 ;  /* 0x000000020009723e */ /* 0x000fca00000010ff */
[----:B------:R1:W-:Y:S02]  /*b660*/  STS.128 [R35+0x4800], R8 ;  /* 0x0048000823007388 */ /* 0x0003e40000000c00 */
.L_x_947:
[----:B------:R-:W-:Y:S05]  /*b670*/  BSYNC B0 ;  /* 0x0000000000007941 */ /* 0x000fea0003800000 */
.L_x_946:
        /* <DEDUP_REMOVED lines=50> */
.L_x_949:
[----:B------:R-:W-:Y:S05]  /*b9a0*/  BSYNC B0 ;  /* 0x0000000000007941 */ /* 0x000fea0003800000 */
.L_x_948:
[----:B------:R-:W-:Y:S01]  /*b9b0*/  ISETP.GE.AND P0, PT, R168, c[0x0][0x27c], PT ;  /* 0x00009f00a8007a0c */ /* 0x000fe20003f06270 */
[----:B------:R-:W-:-:S12]  /*b9c0*/  BSSY B0, `(.L_x_950) ;  /* 0x0000031000007945 */ /* 0x000fd80003800000 */
[----:B------:R-:W-:Y:S05]  /*b9d0*/  @P0 BRA `(.L_x_951) ;  /* 0x000002f000000947 */ /* 0x000fea0003800000 */
[----:B-1----:R-:W2:Y:S01]  /*b9e0*/  LDL R20, [R1+0xc] ;  /* 0x00000c0001147983 */ /* 0x002ea20000100800 */
        /* <DEDUP_REMOVED lines=11> */
[----:B--2---:R-:W1:Y:S02]  /*baa0*/  LDS.128 R8, [R20+0x6800] ;  /* 0x0068000014087984 */ /* 0x004e640000000c00 */
        /* <DEDUP_REMOVED lines=34> */
.L_x_951:
[----:B------:R-:W-:Y:S05]  /*bcd0*/  BSYNC B0 ;  /* 0x0000000000007941 */ /* 0x000fea0003800000 */
.L_x_950:
        /* <DEDUP_REMOVED lines=50> */
.L_x_953:
[----:B------:R-:W-:Y:S05]  /*c000*/  BSYNC B0 ;  /* 0x0000000000007941 */ /* 0x000fea0003800000 */
.L_x_952:
[----:B------:R-:W-:-:S13]  /*c010*/  ISETP.GE.AND P0, PT, R167, c[0x0][0x27c], PT ;  /* 0x00009f00a7007a0c */ /* 0x000fda0003f06270 */
        /* <DEDUP_REMOVED lines=48> */
.L_x_943:
[----:B------:R-:W-:Y:S05]  /*c320*/  BSYNC B1 ;  /* 0x0000000000017941 */ /* 0x000fea0003800000 */
.L_x_942:
[----:B------:R-:W-:-:S04]  /*c330*/  IADD3 R0, R138, 0x40, RZ ;  /* 0x000000408a007810 */ /* 0x000fc80007ffe0ff */
[----:B------:R-:W-:-:S13]  /*c340*/  ISETP.GE.AND P0, PT, R0, R19, PT ;  /* 0x000000130000720c */ /* 0x000fda0003f06270 */
[----:B------:R-:W-:Y:S05]  /*c350*/  @P0 BRA `(.L_x_954) ;  /* 0x0000498000000947 */ /* 0x000fea0003800000 */
        /* <DEDUP_REMOVED lines=50> */
.L_x_956:
[----:B------:R-:W-:Y:S05]  /*c680*/  BSYNC B0 ;  /* 0x0000000000007941 */ /* 0x000fea0003800000 */
.L_x_955:
        /* <DEDUP_REMOVED lines=50> */
.L_x_958:
[----:B------:R-:W-:Y:S05]  /*c9b0*/  BSYNC B0 ;  /* 0x0000000000007941 */ /* 0x000fea0003800000 */
.L_x_957:
        /* <DEDUP_REMOVED lines=50> */
.L_x_960:
[----:B------:R-:W-:Y:S05]  /*cce0*/  BSYNC B0 ;  /* 0x0000000000007941 */ /* 0x000fea0003800000 */
.L_x_959:
        /* <DEDUP_REMOVED lines=50> */
.L_x_962:
[----:B------:R-:W-:Y:S05]  /*d010*/  BSYNC B0 ;  /* 0x0000000000007941 */ /* 0x000fea0003800000 */
.L_x_961:
        /* <DEDUP_REMOVED lines=50> */
.L_x_964:
[----:B------:R-:W-:Y:S05]  /*d340*/  BSYNC B0 ;  /* 0x0000000000007941 */ /* 0x000fea0003800000 */
.L_x_963:
        /* <DEDUP_REMOVED lines=48> */
[----:B------:R1:W-:Y:S01]  /*d650*/  STS.128 [R19+0x9800], R8 ;  /* 0x0098000813007388 */ /* 0x0003e20000000c00 */
[----:B------:R-:W-:Y:S05]  /*d660*/  BRA `(.L_x_954) ;  /* 0x0000367000007947 */ /* 0x000fea0003800000 */
.L_x_937:
[----:B------:R1:W5:Y:S01]  /*d670*/  LDL R37, [R1+0x60] ;  /* 0x0000600001257983 */ /* 0x0003620000100800 */
[----:B------:R-:W-:-:S03]  /*d680*/  IMAD.MOV.U32 R3, RZ, RZ, c[0x0][0x2c4] ;  /* 0x0000b100ff037624 */ /* 0x000fc600078e00ff */
[----:B------:R1:W5:Y:S02]  /*d690*/  LDL R36, [R1+0x5c] ;  /* 0x00005c0001247983 */ /* 0x0003640000100800 */
[----:B------:R-:W-:Y:S01]  /*d6a0*/  ISETP.NE.AND P0, PT, R3, 0x1, PT ;  /* 0x000000010300780c */ /* 0x000fe20003f05270 */
[----:B------:R-:W-:-:S12]  /*d6b0*/  IMAD.MOV.U32 R5, RZ, RZ, R8 ;  /* 0x000000ffff057224 */ /* 0x000fd800078e0008 */
[----:B------:R-:W-:-:S05]  /*d6c0*/  @P0 IMAD.HI.U32 R3, R0, c[0x0][0x2c8], RZ ;  /* 0x0000b20000030a27 */ /* 0x000fca00078e00ff */
[----:B------:R-:W-:-:S04]  /*d6d0*/  @P0 SHF.R.U32.HI R0, RZ, c[0x0][0x2cc], R3 ;  /* 0x0000b300ff000a19 */ /* 0x000fc80000011603 */
        /* <DEDUP_REMOVED lines=38> */
[----:B------:R-:W-:Y:S01]  /*d940*/  CS2R R20, SRZ ;  /* 0x0000000000147805 */ /* 0x000fe2000001ff00 */
[----:B------:R-:W-:Y:S01]  /*d950*/  CS2R R14, SRZ ;  /* 0x00000000000e7805 */ /* 0x000fe2000001ff00 */
[----:B------:R-:W-:Y:S01]  /*d960*/  CS2R R12, SRZ ;  /* 0x00000000000c7805 */ /* 0x000fe2000001ff00 */
[----:B------:R-:W-:Y:S01]  /*d970*/  CS2R R46, SRZ ;  /* 0x00000000002e7805 */ /* 0x000fe2000001ff00 */
[----:B------:R-:W-:-:S06]  /*d980*/  CS2R R44, SRZ ;  /* 0x00000000002c7805 */ /* 0x000fcc000001ff00 */
[C---:B------:R-:W-:Y:S01]  /*d990*/  @!P0 IMAD.SHL.U32 R6, R110.reuse, 0x2, RZ ;  /* 0x000000026e068824 */ /* 0x040fe200078e00ff */
[----:B------:R-:W-:-:S04]  /*d9a0*/  @!P0 SHF.L.U64.HI R0, R110, 0x1, R111 ;  /* 0x000000016e008819 */ /* 0x000fc8000001026f */
[-C--:B---3--:R-:W-:Y:S02]  /*d9b0*/  @!P0 IADD3 R26, P1, R4, R6.reuse, RZ ;  /* 0x00000006041a8210 */ /* 0x088fe40007f3e0ff */
[----:B------:R-:W-:Y:S02]  /*d9c0*/  @!P0 IADD3 R24, P3, R2, R6, RZ ;  /* 0x0000000602188210 */ /* 0x000fe40007f7e0ff */
[----:B----4-:R-:W-:Y:S02]  /*d9d0*/  @!P0 IADD3.X R27, R5, R0, RZ, P1, !PT ;  /* 0x00000000051b8210 */ /* 0x010fe40000ffe4ff */
[----:B------:R-:W-:Y:S01]  /*d9e0*/  ISETP.GE.AND P1, PT, R136, c[0x0][0x27c], PT ;  /* 0x00009f0088007a0c */ /* 0x000fe20003f26270 */
[----:B-1----:R-:W-:Y:S01]  /*d9f0*/  @!P0 IMAD.X R25, R3, 0x1, R0, P3 ;  /* 0x0000000103198824 */ /* 0x002fe200018e0600 */
[----:B-----5:R-:W-:-:S05]  /*da00*/  @!P2 SHF.L.U32 R6, R37, 0x3, RZ ;  /* 0x000000032506a819 */ /* 0x020fca00000006ff */
[----:B------:R-:W-:-:S04]  /*da10*/  @!P2 IMAD.WIDE R10, R6, 0x2, R4 ;  /* 0x00000002060aa825 */ /* 0x000fc800078e0204 */
[----:B------:R-:W-:Y:S01]  /*da20*/  @!P2 IMAD.WIDE R8, R6, 0x2, R2 ;  /* 0x000000020608a825 */ /* 0x000fe200078e0202 */
[----:B------:R1:W5:Y:S03]  /*da30*/  @!P2 LD.E.128 R20, [R10.64] ;  /* 0x000000080a14a980 */ /* 0x000366000c101d00 */
[----:B------:R-:W-:Y:S01]  /*da40*/  @!P1 IMAD.SHL.U32 R0, R36, 0x8, RZ ;  /* 0x0000000824009824 */ /* 0x000fe200078e00ff */
[----:B------:R2:W5:Y:S01]  /*da50*/  @!P2 LD.E.128 R12, [R8.64] ;  /* 0x00000008080ca980 */ /* 0x000562000c101d00 */
[----:B------:R-:W-:Y:S01]  /*da60*/  CS2R R42, SRZ ;  /* 0x00000000002a7805 */ /* 0x000fe2000001ff00 */
[----:B------:R-:W-:Y:S01]  /*da70*/  CS2R R40, SRZ ;  /* 0x0000000000287805 */ /* 0x000fe2000001ff00 */
[----:B------:R-:W-:Y:S01]  /*da80*/  CS2R R18, SRZ ;  /* 0x0000000000127805 */ /* 0x000fe2000001ff00 */
[----:B------:R-:W-:Y:S01]  /*da90*/  CS2R R16, SRZ ;  /* 0x0000000000107805 */ /* 0x000fe2000001ff00 */
[----:B------:R-:W-:-:S04]  /*daa0*/  @!P1 IMAD.WIDE R4, R0, 0x2, R4 ;  /* 0x0000000200049825 */ /* 0x000fc800078e0204 */
[----:B------:R-:W-:Y:S01]  /*dab0*/  @!P1 IMAD.WIDE R2, R0, 0x2, R2 ;  /* 0x0000000200029825 */ /* 0x000fe200078e0202 */
[----:B------:R3:W5:Y:S04]  /*dac0*/  @!P1 LD.E.128 R44, [R4.64] ;  /* 0x00000008042c9980 */ /* 0x000768000c101d00 */
[----:B------:R3:W5:Y:S04]  /*dad0*/  @!P1 LD.E.128 R40, [R2.64] ;  /* 0x0000000802289980 */ /* 0x000768000c101d00 */
[----:B------:R3:W5:Y:S01]  /*dae0*/  @!P0 LD.E.128 R16, [R26.64] ;  /* 0x000000081a108980 */ /* 0x000762000c101d00 */
[----:B-1----:R-:W-:Y:S01]  /*daf0*/  CS2R R10, SRZ ;  /* 0x00000000000a7805 */ /* 0x002fe2000001ff00 */
[----:B--2---:R-:W-:-:S06]  /*db00*/  CS2R R8, SRZ ;  /* 0x0000000000087805 */ /* 0x004fcc000001ff00 */
[----:B------:R3:W5:Y:S02]  /*db10*/  @!P0 LD.E.128 R8, [R24.64] ;  /* 0x0000000818088980 */ /* 0x000764000c101d00 */
.L_x_966:
[----:B--2---:R-:W-:Y:S05]  /*db20*/  BSYNC B0 ;  /* 0x0000000000007941 */ /* 0x004fea0003800000 */
.L_x_965:
[----:B------:R-:W-:Y:S01]  /*db30*/  IADD3 R0, R28, 0x40, RZ ;  /* 0x000000401c007810 */ /* 0x000fe20007ffe0ff */
[----:B---3-5:R-:W-:Y:S01]  /*db40*/  IMAD.MOV.U32 R4, RZ, RZ, R46 ;  /* 0x000000ffff047224 */ /* 0x028fe200078e002e */
[----:B------:R-:W-:Y:S01]  /*db50*/  MOV R24, R11 ;  /* 0x0000000b00187202 */ /* 0x000fe20000000f00 */
[----:B-1----:R-:W-:Y:S01]  /*db60*/  IMAD.MOV.U32 R3, RZ, RZ, R47 ;  /* 0x000000ffff037224 */ /* 0x002fe200078e002f */
[----:B------:R-:W-:Y:S01]  /*db70*/  ISETP.GE.AND P0, PT, R0, R34, PT ;  /* 0x000000220000720c */ /* 0x000fe20003f06270 */
[----:B------:R-:W-:Y:S01]  /*db80*/  IMAD.MOV.U32 R2, RZ, RZ, R44 ;  /* 0x000000ffff027224 */ /* 0x000fe200078e002c */
[----:B----4-:R-:W1:Y:S01]  /*db90*/  SHFL.IDX PT, R5, R30, 0x1, 0x1e1f ;  /* 0x003e1f001e057f89 */ /* 0x010e6200000e0000 */
[----:B------:R-:W-:Y:S01]  /*dba0*/  IMAD.MOV.U32 R0, RZ, RZ, R45 ;  /* 0x000000ffff007224 */ /* 0x000fe200078e002d */
[----:B------:R-:W-:Y:S01]  /*dbb0*/  PRMT R83, R3, 0x5410, R4 ;  /* 0x0000541003537816 */ /* 0x000fe20000000004 */
[----:B------:R-:W-:Y:S01]  /*dbc0*/  IMAD.MOV.U32 R3, RZ, RZ, R23 ;  /* 0x000000ffff037224 */ /* 0x000fe200078e0017 */
[----:B------:R-:W-:Y:S01]  /*dbd0*/  MOV R4, R22 ;  /* 0x0000001600047202 */ /* 0x000fe20000000f00 */
[----:B------:R-:W-:Y:S01]  /*dbe0*/  IMAD.MOV.U32 R25, RZ, RZ, R10 ;  /* 0x000000ffff197224 */ /* 0x000fe200078e000a */
[----:B------:R-:W-:Y:S01]  /*dbf0*/  PRMT R82, R0, 0x5410, R2 ;  /* 0x0000541000527816 */ /* 0x000fe20000000002 */
[----:B------:R-:W-:Y:S01]  /*dc00*/  IMAD.MOV.U32 R2, RZ, RZ, R20 ;  /* 0x000000ffff027224 */ /* 0x000fe200078e0014 */
[----:B------:R-:W-:Y:S01]  /*dc10*/  PRMT R79, R3, 0x5410, R4 ;  /* 0x00005410034f7816 */ /* 0x000fe20000000004 */
[----:B------:R-:W-:Y:S01]  /*dc20*/  IMAD.MOV.U32 R0, RZ, RZ, R21 ;  /* 0x000000ffff007224 */ /* 0x000fe200078e0015 */
[----:B------:R-:W-:Y:S01]  /*dc30*/  MOV R3, R19 ;  /* 0x0000001300037202 */ /* 0x000fe20000000f00 */
        /* <DEDUP_REMOVED lines=8> */
[----:B------:R-:W-:Y:S01]  /*dcc0*/  CS2R R72, SRZ ;  /* 0x0000000000487805 */ /* 0x000fe2000001ff00 */
[----:B------:R-:W-:Y:S01]  /*dcd0*/  PRMT R35, R2, 0x5410, R4 ;  /* 0x0000541002237816 */ /* 0x000fe20000000004 */
[----:B------:R-:W-:Y:S01]  /*dce0*/  IMAD.MOV.U32 R2, RZ, RZ, R40 ;  /* 0x000000ffff027224 */ /* 0x000fe200078e0028 */
[----:B------:R-:W-:Y:S01]  /*dcf0*/  PRMT R33, R33, 0x5410, R0 ;  /* 0x0000541021217816 */ /* 0x000fe20000000000 */
[----:B------:R-:W-:Y:S01]  /*dd00*/  IMAD.MOV.U32 R0, RZ, RZ, R41 ;  /* 0x000000ffff007224 */ /* 0x000fe200078e0029 */
[----:B------:R-:W-:Y:S01]  /*dd10*/  PRMT R38, R24, 0x5410, R25 ;  /* 0x0000541018267816 */ /* 0x000fe20000000019 */
        /* <DEDUP_REMOVED lines=14> */
[----:B------:R2:W3:Y:S01]  /*de00*/  SHFL.IDX PT, R2, R32, 0x1, 0x1e1f ;  /* 0x003e1f0020027f89 */ /* 0x0004e200000e0000 */
[----:B------:R-:W-:Y:S01]  /*de10*/  CS2R R48, SRZ ;  /* 0x0000000000307805 */ /* 0x000fe2000001ff00 */
[----:B------:R-:W-:Y:S01]  /*de20*/  CS2R R70, SRZ ;  /* 0x0000000000467805 */ /* 0x000fe2000001ff00 */
[----:B------:R-:W-:Y:S01]  /*de30*/  CS2R R68, SRZ ;  /* 0x0000000000447805 */ /* 0x000fe2000001ff00 */
[----:B------:R4:W1:Y:S01]  /*de40*/  SHFL.IDX PT, R4, R31, 0x1, 0x1e1f ;  /* 0x003e1f001f047f89 */ /* 0x00086200000e0000 */
[----:B------:R-:W-:Y:S01]  /*de50*/  CS2R R66, SRZ ;  /* 0x0000000000427805 */ /* 0x000fe2000001ff00 */
[----:B------:R-:W-:Y:S01]  /*de60*/  CS2R R64, SRZ ;  /* 0x0000000000407805 */ /* 0x000fe2000001ff00 */
[----:B------:R-:W-:Y:S01]  /*de70*/  CS2R R54, SRZ ;  /* 0x0000000000367805 */ /* 0x000fe2000001ff00 */
[----:B------:R4:W1:Y:S01]  /*de80*/  SHFL.IDX PT, R3, R29, 0x1, 0x1e1f ;  /* 0x003e1f001d037f89 */ /* 0x00086200000e0000 */
[----:B------:R-:W-:Y:S01]  /*de90*/  CS2R R52, SRZ ;  /* 0x0000000000347805 */ /* 0x000fe2000001ff00 */
[----:B--2---:R-:W-:Y:S01]  /*dea0*/  PRMT R32, R0, 0x7610, R32 ;  /* 0x0000761000207816 */ /* 0x004fe20000000020 */
[----:B------:R-:W-:Y:S05]  /*deb0*/  @P0 BRA `(.L_x_968) ;  /* 0x0000021000000947 */ /* 0x000fea0003800000 */
[----:B---3--:R-:W-:Y:S01]  /*dec0*/  ISETP.GE.AND P0, PT, R110, c[0x0][0x27c], PT ;  /* 0x00009f006e007a0c */ /* 0x008fe20003f06270 */
        /* <DEDUP_REMOVED lines=9> */
[-C--:B-1----:R-:W-:Y:S02]  /*df60*/  @!P0 IADD3 R26, P1, R4, R0.reuse, RZ ;  /* 0x00000000041a8210 */ /* 0x082fe40007f3e0ff */
[----:B------:R-:W-:Y:S02]  /*df70*/  @!P0 IADD3 R24, P3, R2, R0, RZ ;  /* 0x0000000002188210 */ /* 0x000fe40007f7e0ff */
[----:B------:R-:W-:Y:S02]  /*df80*/  @!P0 IADD3.X R27, R5, R6, RZ, P1, !PT ;  /* 0x00000006051b8210 */ /* 0x000fe40000ffe4ff */
[----:B------:R-:W-:Y:S01]  /*df90*/  ISETP.GE.AND P1, PT, R136, c[0x0][0x27c], PT ;  /* 0x00009f0088007a0c */ /* 0x000fe20003f26270 */
[----:B------:R-:W-:Y:S01]  /*dfa0*/  @!P0 IMAD.X R25, R3, 0x1, R6, P3 ;  /* 0x0000000103198824 */ /* 0x000fe200018e0606 */
[----:B------:R-:W-:Y:S01]  /*dfb0*/  @!P2 SHF.L.U32 R6, R37, 0x3, RZ ;  /* 0x000000032506a819 */ /* 0x000fe200000006ff */
[----:B------:R-:W-:Y:S01]  /*dfc0*/  CS2R R70, SRZ ;  /* 0x0000000000467805 */ /* 0x000fe2000001ff00 */
[----:B------:R-:W-:Y:S01]  /*dfd0*/  CS2R R68, SRZ ;  /* 0x0000000000447805 */ /* 0x000fe2000001ff00 */
[----:B------:R-:W-:Y:S01]  /*dfe0*/  CS2R R50, SRZ ;  /* 0x0000000000327805 */ /* 0x000fe2000001ff00 */
[----:B------:R-:W-:Y:S01]  /*dff0*/  CS2R R48, SRZ ;  /* 0x0000000000307805 */ /* 0x000fe2000001ff00 */
[----:B----4-:R-:W-:Y:S01]  /*e000*/  @!P2 IMAD.WIDE R30, R6, 0x2, R4 ;  /* 0x00000002061ea825 */ /* 0x010fe200078e0204 */
[----:B------:R-:W-:Y:S01]  /*e010*/  CS2R R54, SRZ ;  /* 0x0000000000367805 */ /* 0x000fe2000001ff00 */
[----:B------:R-:W-:-:S02]  /*e020*/  CS2R R52, SRZ ;  /* 0x0000000000347805 */ /* 0x000fc4000001ff00 */
[----:B------:R-:W-:Y:S01]  /*e030*/  @!P2 IMAD.WIDE R28, R6, 0x2, R2 ;  /* 0x00000002061ca825 */ /* 0x000fe200078e0202 */
[----:B------:R1:W5:Y:S03]  /*e040*/  @!P2 LD.E.128 R60, [R30.64] ;  /* 0x000000081e3ca980 */ /* 0x000366000c101d00 */
[----:B------:R-:W-:Y:S01]  /*e050*/  @!P1 IMAD.SHL.U32 R0, R36, 0x8, RZ ;  /* 0x0000000824009824 */ /* 0x000fe200078e00ff */
[----:B------:R1:W5:Y:S03]  /*e060*/  @!P2 LD.E.128 R64, [R28.64] ;  /* 0x000000081c40a980 */ /* 0x000366000c101d00 */
[C---:B------:R-:W-:Y:S01]  /*e070*/  @!P1 IMAD.WIDE R4, R0.reuse, 0x2, R4 ;  /* 0x0000000200049825 */ /* 0x040fe200078e0204 */
[----:B------:R1:W5:Y:S03]  /*e080*/  @!P0 LD.E.128 R48, [R26.64] ;  /* 0x000000081a308980 */ /* 0x000366000c101d00 */
[----:B------:R-:W-:Y:S01]  /*e090*/  @!P1 IMAD.WIDE R2, R0, 0x2, R2 ;  /* 0x0000000200029825 */ /* 0x000fe200078e0202 */
[----:B------:R1:W5:Y:S04]  /*e0a0*/  @!P1 LD.E.128 R72, [R4.64] ;  /* 0x0000000804489980 */ /* 0x000368000c101d00 */
[----:B------:R1:W5:Y:S04]  /*e0b0*/  @!P1 LD.E.128 R68, [R2.64] ;  /* 0x0000000802449980 */ /* 0x000368000c101d00 */
[----:B------:R1:W5:Y:S02]  /*e0c0*/  @!P0 LD.E.128 R52, [R24.64] ;  /* 0x0000000818348980 */ /* 0x000364000c101d00 */
.L_x_968:
[----:B---3--:R-:W-:Y:S05]  /*e0d0*/  BSYNC B0 ;  /* 0x0000000000007941 */ /* 0x008fea0003800000 */
.L_x_967:
        /* <DEDUP_REMOVED lines=47> */
[----:B------:R1:W5:Y:S04]  /*e3d0*/  LDL R106, [R1+0x64] ;  /* 0x00006400016a7983 */ /* 0x0003680000100800 */
[----:B------:R1:W5:Y:S01]  /*e3e0*/  LDL R105, [R1+0x68] ;  /* 0x0000680001697983 */ /* 0x0003620000100800 */
[----:B------:R-:W-:Y:S01]  /*e3f0*/  ISETP.GE.AND P0, PT, R110, c[0x0][0x27c], PT ;  /* 0x00009f006e007a0c */ /* 0x000fe20003f06270 */
[----:B------:R-:W-:-:S12]  /*e400*/  BSSY B0, `(.L_x_971) ;  /* 0x000006a000007945 */ /* 0x000fd80003800000 */
[----:B------:R-:W-:Y:S05]  /*e410*/  @P0 BRA `(.L_x_972) ;  /* 0x0000068000000947 */ /* 0x000fea0003800000 */
[----:B------:R-:W2:Y:S01]  /*e420*/  LDL R107, [R1+0xc8] ;  /* 0x0000c800016b7983 */ /* 0x000ea20000100800 */
[----:B------:R-:W-:Y:S01]  /*e430*/  IMAD.MOV.U32 R0, RZ, RZ, c[0x0][0x27c] ;  /* 0x00009f00ff007624 */ /* 0x000fe200078e00ff */
[----:B------:R-:W-:Y:S02]  /*e440*/  SHF.R.U64 R8, R8, 0x10, R9 ;  /* 0x0000001008087819 */ /* 0x000fe40000001209 */
[----:B------:R-:W-:Y:S02]  /*e450*/  SHF.R.U32.HI R4, RZ, 0x10, R11 ;  /* 0x00000010ff047819 */ /* 0x000fe4000001160b */
[----:B------:R-:W-:Y:S02]  /*e460*/  LEA.HI R0, R0, R170, RZ, 0x1d ;  /* 0x000000aa00007211 */ /* 0x000fe400078fe8ff */
[----:B------:R-:W-:Y:S02]  /*e470*/  SHF.R.U64 R5, R16, 0x10, R17 ;  /* 0x0000001010057819 */ /* 0x000fe40000001211 */
[----:B------:R-:W-:Y:S01]  /*e480*/  SHF.R.S32.HI R3, RZ, 0x1f, R0 ;  /* 0x0000001fff037819 */ /* 0x000fe20000011400 */
[----:B------:R-:W-:Y:S01]  /*e490*/  IMAD.SHL.U32 R2, R0, 0x8, RZ ;  /* 0x0000000800027824 */ /* 0x000fe200078e00ff */
[----:B------:R-:W-:-:S02]  /*e4a0*/  SHF.R.U64 R6, R18, 0x10, R19 ;  /* 0x0000001012067819 */ /* 0x000fc40000001213 */
[----:B------:R-:W-:Y:S02]  /*e4b0*/  LEA.HI R0, R3, R0, RZ, 0x2 ;  /* 0x0000000003007211 */ /* 0x000fe400078f10ff */
[----:B-----5:R-:W-:Y:S02]  /*e4c0*/  LOP3.LUT R2, R106, 0x18, R2, 0xf8, !PT ;  /* 0x000000186a027812 */ /* 0x020fe400078ef802 */
[----:B------:R-:W-:Y:S01]  /*e4d0*/  SHF.R.U32.HI R3, RZ, 0x10, R9 ;  /* 0x00000010ff037819 */ /* 0x000fe20000011609 */
[----:B------:R-:W-:Y:S01]  /*e4e0*/  IMAD.SHL.U32 R0, R0, 0x400, RZ ;  /* 0x0000040000007824 */ /* 0x000fe200078e00ff */
[----:B------:R-:W-:Y:S02]  /*e4f0*/  LOP3.LUT R2, R2, R105, RZ, 0x3c, !PT ;  /* 0x0000006902027212 */ /* 0x000fe400078e3cff */
[----:B------:R-:W-:Y:S02]  /*e500*/  SHF.R.U64 R9, R10, 0x10, R11 ;  /* 0x000000100a097819 */ /* 0x000fe4000000120b */
[----:B------:R-:W-:-:S02]  /*e510*/  LOP3.LUT R0, R0, 0x7ffff000, RZ, 0xc0, !PT ;  /* 0x7ffff00000007812 */ /* 0x000fc400078ec0ff */
[----:B------:R-:W-:Y:S02]  /*e520*/  PRMT R18, R38, 0x5410, R4 ;  /* 0x0000541026127816 */ /* 0x000fe40000000004 */
[----:B------:R-:W-:Y:S02]  /*e530*/  IADD3 R0, R2, R0, R7 ;  /* 0x0000000002007210 */ /* 0x000fe40007ffe007 */
[----:B------:R-:W-:Y:S01]  /*e540*/  SHF.R.U32.HI R2, RZ, 0x10, R19 ;  /* 0x00000010ff027819 */ /* 0x000fe20000011613 */
[----:B------:R-:W-:Y:S01]  /*e550*/  IMAD.U32 R58, R18, 0x10000, RZ ;  /* 0x00010000123a7824 */ /* 0x000fe200078e00ff */
[----:B------:R-:W-:Y:S01]  /*e560*/  PRMT R19, R38, 0x5432, R9 ;  /* 0x0000543226137816 */ /* 0x000fe20000000009 */
[----:B------:R-:W-:Y:S01]  /*e570*/  IMAD.SHL.U32 R56, R0, 0x2, RZ ;  /* 0x0000000200387824 */ /* 0x000fe200078e00ff */
[----:B------:R-:W-:Y:S02]  /*e580*/  SHF.R.U32.HI R0, RZ, 0x10, R17 ;  /* 0x00000010ff007819 */ /* 0x000fe40000011611 */
[----:B------:R-:W-:-:S02]  /*e590*/  PRMT R37, R35, 0x5410, R5 ;  /* 0x0000541023257816 */ /* 0x000fc40000000005 */
[----:B------:R-:W3:Y:S01]  /*e5a0*/  LDS.128 R24, [R56+0x6080] ;  /* 0x0060800038187984 */ /* 0x000ee20000000c00 */
[C---:B------:R-:W-:Y:S02]  /*e5b0*/  PRMT R36, R33.reuse, 0x5432, R0 ;  /* 0x0000543221247816 */ /* 0x040fe40000000000 */
[----:B------:R-:W-:Y:S02]  /*e5c0*/  PRMT R33, R33, 0x5410, R8 ;  /* 0x0000541021217816 */ /* 0x000fe40000000008 */
[----:B------:R-:W-:Y:S02]  /*e5d0*/  PRMT R32, R32, 0x5410, R3 ;  /* 0x0000541020207816 */ /* 0x000fe40000000003 */
[----:B------:R-:W-:Y:S02]  /*e5e0*/  PRMT R35, R35, 0x5432, R6 ;  /* 0x0000543223237816 */ /* 0x000fe40000000006 */
[----:B------:R-:W-:Y:S02]  /*e5f0*/  PRMT R34, R39, 0x5410, R2 ;  /* 0x0000541027227816 */ /* 0x000fe40000000002 */
[----:B------:R-:W-:Y:S01]  /*e600*/  LOP3.LUT R18, R18, 0xffff0000, RZ, 0xc0, !PT ;  /* 0xffff000012127812 */ /* 0x000fe200078ec0ff */
[C---:B---3--:R-:W-:Y:S01]  /*e610*/  IMAD.U32 R9, R24.reuse, 0x10000, RZ ;  /* 0x0001000018097824 */ /* 0x048fe200078e00ff */
[----:B------:R-:W-:Y:S01]  /*e620*/  SHF.L.U32 R6, R25, 0x10, RZ ;  /* 0x0000001019067819 */ /* 0x000fe200000006ff */
[----:B------:R-:W-:Y:S01]  /*e630*/  IMAD.U32 R2, R27, 0x10000, RZ ;  /* 0x000100001b027824 */ /* 0x000fe200078e00ff */
[----:B------:R-:W-:-:S02]  /*e640*/  LOP3.LUT R8, R24, 0xffff0000, RZ, 0xc0, !PT ;  /* 0xffff000018087812 */ /* 0x000fc400078ec0ff */
[----:B------:R-:W-:Y:S01]  /*e650*/  LOP3.LUT R5, R25, 0xffff0000, RZ, 0xc0, !PT ;  /* 0xffff000019057812 */ /* 0x000fe200078ec0ff */
[----:B------:R-:W-:Y:S01]  /*e660*/  IMAD.U32 R25, R37, 0x10000, RZ ;  /* 0x0001000025197824 */ /* 0x000fe200078e00ff */
[----:B------:R-:W-:Y:S01]  /*e670*/  LOP3.LUT R0, R27, 0xffff0000, RZ, 0xc0, !PT ;  /* 0xffff00001b007812 */ /* 0x000fe200078ec0ff */
[----:B------:R-:W-:Y:S01]  /*e680*/  IMAD.U32 R27, R32, 0x10000, RZ ;  /* 0x00010000201b7824 */ /* 0x000fe200078e00ff */
[C---:B------:R-:W-:Y:S02]  /*e690*/  SHF.L.U32 R4, R26.reuse, 0x10, RZ ;  /* 0x000000101a047819 */ /* 0x040fe400000006ff */
[----:B------:R-:W-:Y:S02]  /*e6a0*/  LOP3.LUT R3, R26, 0xffff0000, RZ, 0xc0, !PT ;  /* 0xffff00001a037812 */ /* 0x000fe400078ec0ff */
[----:B------:R-:W-:Y:S01]  /*e6b0*/  SHF.L.U32 R26, R34, 0x10, RZ ;  /* 0x00000010221a7819 */ /* 0x000fe200000006ff */
[----:B--2-4-:R-:W2:Y:S02]  /*e6c0*/  LDS.128 R28, [R107] ;  /* 0x000000006b1c7984 */ /* 0x014ea40000000c00 */
[C---:B--2---:R-:W-:Y:S01]  /*e6d0*/  SHF.L.U32 R38, R29.reuse, 0x10, RZ ;  /* 0x000000101d267819 */ /* 0x044fe200000006ff */
[----:B------:R-:W-:Y:S01]  /*e6e0*/  IMAD.U32 R16, R30, 0x10000, RZ ;  /* 0x000100001e107824 */ /* 0x000fe200078e00ff */
[----:B------:R-:W-:Y:S01]  /*e6f0*/  LOP3.LUT R17, R29, 0xffff0000, RZ, 0xc0, !PT ;  /* 0xffff00001d117812 */ /* 0x000fe200078ec0ff */
[----:B------:R-:W-:Y:S01]  /*e700*/  IMAD.U32 R39, R28, 0x10000, RZ ;  /* 0x000100001c277824 */ /* 0x000fe200078e00ff */
[----:B------:R-:W-:Y:S01]  /*e710*/  LOP3.LUT R29, R30, 0xffff0000, RZ, 0xc0, !PT ;  /* 0xffff00001e1d7812 */ /* 0x000fe200078ec0ff */
[----:B------:R-:W-:Y:S01]  /*e720*/  IMAD.U32 R30, R33, 0x10000, RZ ;  /* 0x00010000211e7824 */ /* 0x000fe200078e00ff */
[C---:B------:R-:W-:Y:S01]  /*e730*/  LOP3.LUT R10, R31.reuse, 0xffff0000, RZ, 0xc0, !PT ;  /* 0xffff00001f0a7812 */ /* 0x040fe200078ec0ff */
[----:B------:R-:W-:Y:S01]  /*e740*/  IMAD.U32 R11, R31, 0x10000, RZ ;  /* 0x000100001f0b7824 */ /* 0x000fe200078e00ff */
[----:B------:R-:W-:Y:S01]  /*e750*/  LOP3.LUT R28, R28, 0xffff0000, RZ, 0xc0, !PT ;  /* 0xffff00001c1c7812 */ /* 0x000fe200078ec0ff */
[----:B------:R-:W-:-:S02]  /*e760*/  FMUL.FTZ R24, R9, R30 ;  /* 0x0000001e09187220 */ /* 0x000fc40000410000 */
[-C--:B------:R-:W-:Y:S02]  /*e770*/  FMUL.FTZ R9, R9, R25.reuse ;  /* 0x0000001909097220 */ /* 0x080fe40000410000 */
[C---:B------:R-:W-:Y:S02]  /*e780*/  FFMA.FTZ R57, R39.reuse, R25, -R24 ;  /* 0x0000001927397223 */ /* 0x040fe40000010818 */
[----:B------:R-:W-:Y:S02]  /*e790*/  IMAD.U32 R25, R36, 0x10000, RZ ;  /* 0x0001000024197824 */ /* 0x000fe400078e00ff */
[C---:B------:R-:W-:Y:S02]  /*e7a0*/  FMUL.FTZ R24, R6.reuse, R27 ;  /* 0x0000001b06187220 */ /* 0x040fe40000410000 */
[----:B------:R-:W-:Y:S02]  /*e7b0*/  FFMA.FTZ R39, R39, R30, R9 ;  /* 0x0000001e27277223 */ /* 0x000fe40000010009 */
[----:B------:R-:W-:-:S02]  /*e7c0*/  FMUL.FTZ R9, R6, R25 ;  /* 0x0000001906097220 */ /* 0x000fc40000410000 */
[----:B------:R-:W-:Y:S01]  /*e7d0*/  FFMA.FTZ R31, R38, R25, -R24 ;  /* 0x00000019261f7223 */ /* 0x000fe20000010818 */
[----:B------:R-:W-:Y:S01]  /*e7e0*/  LOP3.LUT R24, R33, 0xffff0000, RZ, 0xc0, !PT ;  /* 0xffff000021187812 */ /* 0x000fe200078ec0ff */
[----:B------:R-:W-:Y:S01]  /*e7f0*/  FMUL.FTZ R6, R2, R58 ;  /* 0x0000003a02067220 */ /* 0x000fe20000410000 */
[----:B------:R-:W-:Y:S01]  /*e800*/  LOP3.LUT R33, R32, 0xffff0000, RZ, 0xc0, !PT ;  /* 0xffff000020217812 */ /* 0x000fe200078ec0ff */
[-C--:B------:R-:W-:Y:S02]  /*e810*/  FMUL.FTZ R2, R2, R26.reuse ;  /* 0x0000001a02027220 */ /* 0x080fe40000410000 */
[----:B------:R-:W-:Y:S01]  /*e820*/  FFMA.FTZ R27, R38, R27, R9 ;  /* 0x0000001b261b7223 */ /* 0x000fe20000010009 */
[----:B------:R-:W-:Y:S01]  /*e830*/  LOP3.LUT R9, R37, 0xffff0000, RZ, 0xc0, !PT ;  /* 0xffff000025097812 */ /* 0x000fe200078ec0ff */
[C---:B------:R-:W-:Y:S02]  /*e840*/  FFMA.FTZ R30, R11.reuse, R26, -R6 ;  /* 0x0000001a0b1e7223 */ /* 0x040fe40000010806 */
[----:B------:R-:W-:Y:S01]  /*e850*/  FFMA.FTZ R26, R11, R58, R2 ;  /* 0x0000003a0b1a7223 */ /* 0x000fe20000010002 */
[----:B------:R-:W-:Y:S01]  /*e860*/  LOP3.LUT R11, R36, 0xffff0000, RZ, 0xc0, !PT ;  /* 0xffff0000240b7812 */ /* 0x000fe200078ec0ff */
[----:B------:R-:W-:-:S02]  /*e870*/  FMUL.FTZ R2, R8, R24 ;  /* 0x0000001808027220 */ /* 0x000fc40000410000 */
[-C--:B------:R-:W-:Y:S02]  /*e880*/  FMUL.FTZ R6, R8, R9.reuse ;  /* 0x0000000908067220 */ /* 0x080fe40000410000 */
[----:B------:R-:W-:Y:S02]  /*e890*/  FFMA.FTZ R25, R28, R9, -R2 ;  /* 0x000000091c197223 */ /* 0x000fe40000010802 */
[C---:B------:R-:W-:Y:S01]  /*e8a0*/  IMAD.U32 R36, R19.reuse, 0x10000, RZ ;  /* 0x0001000013247824 */ /* 0x040fe200078e00ff */
[----:B------:R-:W-:Y:S01]  /*e8b0*/  LOP3.LUT R19, R19, 0xffff0000, RZ, 0xc0, !PT ;  /* 0xffff000013137812 */ /* 0x000fe200078ec0ff */
[----:B------:R-:W-:Y:S02]  /*e8c0*/  FMUL.FTZ R2, R5, R11 ;  /* 0x0000000b05027220 */ /* 0x000fe40000410000 */
[----:B------:R-:W-:Y:S02]  /*e8d0*/  IMAD.U32 R32, R35, 0x10000, RZ ;  /* 0x0001000023207824 */ /* 0x000fe400078e00ff */
[----:B------:R-:W-:-:S02]  /*e8e0*/  FMUL.FTZ R8, R5, R33 ;  /* 0x0000002105087220 */ /* 0x000fc40000410000 */
[C---:B------:R-:W-:Y:S02]  /*e8f0*/  FMUL.FTZ R5, R4.reuse, R36 ;  /* 0x0000002404057220 */ /* 0x040fe40000410000 */
[C---:B------:R-:W-:Y:S02]  /*e900*/  FFMA.FTZ R9, R17.reuse, R33, R2 ;  /* 0x0000002111097223 */ /* 0x040fe40000010002 */
[----:B------:R-:W-:Y:S01]  /*e910*/  FFMA.FTZ R11, R17, R11, -R8 ;  /* 0x0000000b110b7223 */ /* 0x000fe20000010808 */
[----:B------:R-:W-:Y:S01]  /*e920*/  LOP3.LUT R17, R35, 0xffff0000, RZ, 0xc0, !PT ;  /* 0xffff000023117812 */ /* 0x000fe200078ec0ff */
[----:B------:R-:W-:Y:S01]  /*e930*/  FMUL.FTZ R2, R4, R32 ;  /* 0x0000002004027220 */ /* 0x000fe20000410000 */
[----:B------:R-:W-:Y:S01]  /*e940*/  LOP3.LUT R8, R34, 0xffff0000, RZ, 0xc0, !PT ;  /* 0xffff000022087812 */ /* 0x000fe200078ec0ff */
[----:B------:R-:W-:Y:S01]  /*e950*/  FFMA.FTZ R24, R28, R24, R6 ;  /* 0x000000181c187223 */ /* 0x000fe20000010006 */
[----:B------:R-:W-:Y:S01]  /*e960*/  F2FP.BF16.PACK_AB R9, R9, R27 ;  /* 0x0000001b0909723e */ /* 0x000fe200000010ff */
[----:B------:R-:W-:-:S02]  /*e970*/  FFMA.FTZ R6, R16, R32, -R5 ;  /* 0x0000002010067223 */ /* 0x000fc40000010805 */
[----:B------:R-:W-:Y:S01]  /*e980*/  FFMA.FTZ R5, R16, R36, R2 ;  /* 0x0000002410057223 */ /* 0x000fe20000010002 */
[----:B------:R-:W-:Y:S01]  /*e990*/  F2FP.BF16.PACK_AB R16, R25, R57 ;  /* 0x000000391910723e */ /* 0x000fe200000010ff */
[C---:B------:R-:W-:Y:S02]  /*e9a0*/  FMUL.FTZ R4, R3.reuse, R19 ;  /* 0x0000001303047220 */ /* 0x040fe40000410000 */
[C---:B------:R-:W-:Y:S02]  /*e9b0*/  FMUL.FTZ R2, R0.reuse, R18 ;  /* 0x0000001200027220 */ /* 0x040fe40000410000 */
[-C--:B------:R-:W-:Y:S02]  /*e9c0*/  FMUL.FTZ R3, R3, R17.reuse ;  /* 0x0000001103037220 */ /* 0x080fe40000410000 */
[-C--:B------:R-:W-:Y:S02]  /*e9d0*/  FMUL.FTZ R0, R0, R8.reuse ;  /* 0x0000000800007220 */ /* 0x080fe40000410000 */
[----:B------:R-:W-:Y:S01]  /*e9e0*/  FFMA.FTZ R4, R29, R17, -R4 ;  /* 0x000000111d047223 */ /* 0x000fe20000010804 */
[----:B------:R-:W-:Y:S01]  /*e9f0*/  F2FP.BF16.PACK_AB R17, R11, R31 ;  /* 0x0000001f0b11723e */ /* 0x000fe200000010ff */
[----:B------:R-:W-:Y:S01]  /*ea00*/  FFMA.FTZ R2, R10, R8, -R2 ;  /* 0x000000080a027223 */ /* 0x000fe20000010802 */
[----:B------:R-:W-:Y:S01]  /*ea10*/  F2FP.BF16.PACK_AB R8, R24, R39 ;  /* 0x000000271808723e */ /* 0x000fe200000010ff */
[----:B------:R-:W-:-:S02]  /*ea20*/  FFMA.FTZ R3, R29, R19, R3 ;  /* 0x000000131d037223 */ /* 0x000fc40000010003 */
[----:B------:R-:W-:Y:S01]  /*ea30*/  FFMA.FTZ R0, R10, R18, R0 ;  /* 0x000000120a007223 */ /* 0x000fe20000010000 */
[----:B------:R-:W-:Y:S02]  /*ea40*/  F2FP.BF16.PACK_AB R18, R4, R6 ;  /* 0x000000060412723e */ /* 0x000fe400000010ff */
[----:B------:R-:W-:Y:S02]  /*ea50*/  F2FP.BF16.PACK_AB R19, R2, R30 ;  /* 0x0000001e0213723e */ /* 0x000fe400000010ff */
[----:B------:R-:W-:Y:S02]  /*ea60*/  F2FP.BF16.PACK_AB R10, R3, R5 ;  /* 0x00000005030a723e */ /* 0x000fe400000010ff */
[----:B------:R-:W-:Y:S01]  /*ea70*/  F2FP.BF16.PACK_AB R11, R0, R26 ;  /* 0x0000001a000b723e */ /* 0x000fe200000010ff */
[----:B------:R2:W-:Y:S04]  /*ea80*/  STS.128 [R107], R16 ;  /* 0x000000106b007388 */ /* 0x0005e80000000c00 */
[----:B------:R2:W-:Y:S02]  /*ea90*/  STS.128 [R56+0x6080], R8 ;  /* 0x0060800838007388 */ /* 0x0005e40000000c00 */
.L_x_972:
[----:B------:R-:W-:Y:S05]  /*eaa0*/  BSYNC B0 ;  /* 0x0000000000007941 */ /* 0x000fea0003800000 */
.L_x_971:
[----:B------:R-:W-:Y:S01]  /*eab0*/  ISETP.GE.AND P0, PT, R137, c[0x0][0x27c], PT ;  /* 0x00009f0089007a0c */ /* 0x000fe20003f06270 */
[----:B------:R-:W-:-:S12]  /*eac0*/  BSSY B0, `(.L_x_973) ;  /* 0x000006b000007945 */ /* 0x000fd80003800000 */
[----:B------:R-:W-:Y:S05]  /*ead0*/  @P0 BRA `(.L_x_974) ;  /* 0x0000069000000947 */ /* 0x000fea0003800000 */
[----:B------:R-:W3:Y:S04]  /*eae0*/  LDL R2, [R1+0x60] ;  /* 0x0000600001027983 */ /* 0x000ee80000100800 */
[----:B--2---:R-:W2:Y:S01]  /*eaf0*/  LDL R34, [R1+0xd8] ;  /* 0x0000d80001227983 */ /* 0x004ea20000100800 */
[----:B------:R-:W-:Y:S01]  /*eb00*/  IMAD.MOV.U32 R0, RZ, RZ, c[0x0][0x27c] ;  /* 0x00009f00ff007624 */ /* 0x000fe200078e00ff */
[----:B------:R-:W-:Y:S02]  /*eb10*/  SHF.R.U64 R12, R12, 0x10, R13 ;  /* 0x000000100c0c7819 */ /* 0x000fe4000000120d */
[----:B------:R-:W-:Y:S02]  /*eb20*/  SHF.R.U64 R5, R20, 0x10, R21 ;  /* 0x0000001014057819 */ /* 0x000fe40000001215 */
[----:B------:R-:W-:-:S02]  /*eb30*/  SHF.R.U64 R6, R22, 0x10, R23 ;  /* 0x0000001016067819 */ /* 0x000fc40000001217 */
[----:B------:R-:W-:Y:S02]  /*eb40*/  SHF.R.U32.HI R4, RZ, 0x10, R15 ;  /* 0x00000010ff047819 */ /* 0x000fe4000001160f */
[----:B----4-:R-:W-:Y:S02]  /*eb50*/  PRMT R29, R79, 0x5432, R6 ;  /* 0x000054324f1d7816 */ /* 0x010fe40000000006 */
[----:B------:R-:W-:Y:S02]  /*eb60*/  PRMT R26, R77, 0x5410, R4 ;  /* 0x000054104d1a7816 */ /* 0x000fe40000000004 */
[----:B---3--:R-:W-:-:S04]  /*eb70*/  LEA.HI R0, R0, R2, RZ, 0x1d ;  /* 0x0000000200007211 */ /* 0x008fc800078fe8ff */
[----:B------:R-:W-:Y:S01]  /*eb80*/  SHF.R.S32.HI R2, RZ, 0x1f, R0 ;  /* 0x0000001fff027819 */ /* 0x000fe20000011400 */
[----:B------:R-:W-:Y:S01]  /*eb90*/  IMAD.SHL.U32 R3, R0, 0x8, RZ ;  /* 0x0000000800037824 */ /* 0x000fe200078e00ff */
[----:B--2---:R-:W2:Y:S02]  /*eba0*/  LDS.128 R16, [R34] ;  /* 0x0000000022107984 */ /* 0x004ea40000000c00 */
[----:B------:R-:W-:Y:S02]  /*ebb0*/  LEA.HI R0, R2, R0, RZ, 0x2 ;  /* 0x0000000002007211 */ /* 0x000fe400078f10ff */
[----:B-----5:R-:W-:Y:S02]  /*ebc0*/  LOP3.LUT R2, R106, 0x18, R3, 0xf8, !PT ;  /* 0x000000186a027812 */ /* 0x020fe400078ef803 */
[----:B------:R-:W-:Y:S01]  /*ebd0*/  SHF.R.U32.HI R3, RZ, 0x10, R13 ;  /* 0x00000010ff037819 */ /* 0x000fe2000001160d */
[----:B------:R-:W-:Y:S01]  /*ebe0*/  IMAD.SHL.U32 R0, R0, 0x400, RZ ;  /* 0x0000040000007824 */ /* 0x000fe200078e00ff */
[----:B------:R-:W-:-:S02]  /*ebf0*/  LOP3.LUT R2, R2, R105, RZ, 0x3c, !PT ;  /* 0x0000006902027212 */ /* 0x000fc400078e3cff */
[----:B------:R-:W-:Y:S02]  /*ec00*/  SHF.R.U64 R13, R14, 0x10, R15 ;  /* 0x000000100e0d7819 */ /* 0x000fe4000000120f */
[----:B------:R-:W-:Y:S02]  /*ec10*/  LOP3.LUT R0, R0, 0x7ffff000, RZ, 0xc0, !PT ;  /* 0x7ffff00000007812 */ /* 0x000fe400078ec0ff */
[----:B------:R-:W-:Y:S02]  /*ec20*/  PRMT R20, R76, 0x5410, R3 ;  /* 0x000054104c147816 */ /* 0x000fe40000000003 */
[----:B------:R-:W-:Y:S02]  /*ec30*/  IADD3 R0, R2, R0, R7 ;  /* 0x0000000002007210 */ /* 0x000fe40007ffe007 */
[----:B------:R-:W-:Y:S01]  /*ec40*/  SHF.R.U32.HI R2, RZ, 0x10, R23 ;  /* 0x00000010ff027819 */ /* 0x000fe20000011617 */
[----:B------:R-:W-:Y:S01]  /*ec50*/  IMAD.U32 R33, R20, 0x10000, RZ ;  /* 0x0001000014217824 */ /* 0x000fe200078e00ff */
[----:B------:R-:W-:Y:S01]  /*ec60*/  PRMT R23, R78, 0x5432, R5 ;  /* 0x000054324e177816 */ /* 0x000fe20000000005 */
[----:B------:R-:W-:Y:S01]  /*ec70*/  IMAD.SHL.U32 R30, R0, 0x2, RZ ;  /* 0x00000002001e7824 */ /* 0x000fe200078e00ff */
[----:B------:R-:W-:-:S02]  /*ec80*/  SHF.R.U32.HI R0, RZ, 0x10, R21 ;  /* 0x00000010ff007819 */ /* 0x000fc40000011615 */
[----:B------:R-:W-:Y:S02]  /*ec90*/  PRMT R21, R76, 0x5432, R12 ;  /* 0x000054324c157816 */ /* 0x000fe4000000000c */
[----:B------:R-:W3:Y:S01]  /*eca0*/  LDS.128 R8, [R30+0x6080] ;  /* 0x006080001e087984 */ /* 0x000ee20000000c00 */
[----:B------:R-:W-:Y:S02]  /*ecb0*/  PRMT R27, R77, 0x5432, R13 ;  /* 0x000054324d1b7816 */ /* 0x000fe4000000000d */
[----:B------:R-:W-:Y:S01]  /*ecc0*/  IMAD.U32 R31, R21, 0x10000, RZ ;  /* 0x00010000151f7824 */ /* 0x000fe200078e00ff */
[----:B------:R-:W-:Y:S02]  /*ecd0*/  PRMT R22, R78, 0x5410, R0 ;  /* 0x000054104e167816 */ /* 0x000fe40000000000 */
[----:B------:R-:W-:Y:S02]  /*ece0*/  PRMT R28, R79, 0x5410, R2 ;  /* 0x000054104f1c7816 */ /* 0x000fe40000000002 */
[----:B------:R-:W-:-:S02]  /*ecf0*/  LOP3.LUT R20, R20, 0xffff0000, RZ, 0xc0, !PT ;  /* 0xffff000014147812 */ /* 0x000fc400078ec0ff */
[C---:B--2---:R-:W-:Y:S01]  /*ed00*/  SHF.L.U32 R24, R17.reuse, 0x10, RZ ;  /* 0x0000001011187819 */ /* 0x044fe200000006ff */
[C---:B------:R-:W-:Y:S01]  /*ed10*/  IMAD.U32 R14, R18.reuse, 0x10000, RZ ;  /* 0x00010000120e7824 */ /* 0x040fe200078e00ff */
[----:B------:R-:W-:Y:S01]  /*ed20*/  LOP3.LUT R15, R17, 0xffff0000, RZ, 0xc0, !PT ;  /* 0xffff0000110f7812 */ /* 0x000fe200078ec0ff */
[C---:B------:R-:W-:Y:S01]  /*ed30*/  IMAD.U32 R13, R19.reuse, 0x10000, RZ ;  /* 0x00010000130d7824 */ /* 0x040fe200078e00ff */
[----:B------:R-:W-:Y:S01]  /*ed40*/  LOP3.LUT R17, R18, 0xffff0000, RZ, 0xc0, !PT ;  /* 0xffff000012117812 */ /* 0x000fe200078ec0ff */
[C---:B------:R-:W-:Y:S01]  /*ed50*/  IMAD.U32 R25, R16.reuse, 0x10000, RZ ;  /* 0x0001000010197824 */ /* 0x040fe200078e00ff */
[----:B------:R-:W-:Y:S01]  /*ed60*/  LOP3.LUT R18, R19, 0xffff0000, RZ, 0xc0, !PT ;  /* 0xffff000013127812 */ /* 0x000fe200078ec0ff */
[----:B------:R-:W-:Y:S01]  /*ed70*/  IMAD.U32 R19, R23, 0x10000, RZ ;  /* 0x0001000017137824 */ /* 0x000fe200078e00ff */
[----:B------:R-:W-:Y:S01]  /*ed80*/  LOP3.LUT R16, R16, 0xffff0000, RZ, 0xc0, !PT ;  /* 0xffff000010107812 */ /* 0x000fe200078ec0ff */
[----:B---3--:R-:W-:Y:S01]  /*ed90*/  IMAD.U32 R12, R8, 0x10000, RZ ;  /* 0x00010000080c7824 */ /* 0x008fe200078e00ff */
[C---:B------:R-:W-:Y:S01]  /*eda0*/  SHF.L.U32 R4, R10.reuse, 0x10, RZ ;  /* 0x000000100a047819 */ /* 0x040fe200000006ff */
[----:B------:R-:W-:Y:S01]  /*edb0*/  IMAD.U32 R2, R11, 0x10000, RZ ;  /* 0x000100000b027824 */ /* 0x000fe200078e00ff */
[----:B------:R-:W-:Y:S01]  /*edc0*/  LOP3.LUT R3, R10, 0xffff0000, RZ, 0xc0, !PT ;  /* 0xffff00000a037812 */ /* 0x000fe200078ec0ff */
[----:B------:R-:W-:Y:S01]  /*edd0*/  FMUL.FTZ R10, R12, R31 ;  /* 0x0000001f0c0a7220 */ /* 0x000fe20000410000 */
[----:B------:R-:W-:-:S02]  /*ede0*/  SHF.L.U32 R6, R9, 0x10, RZ ;  /* 0x0000001009067819 */ /* 0x000fc400000006ff */
[----:B------:R-:W-:Y:S01]  /*edf0*/  LOP3.LUT R5, R9, 0xffff0000, RZ, 0xc0, !PT ;  /* 0xffff000009057812 */ /* 0x000fe200078ec0ff */
[-C--:B------:R-:W-:Y:S01]  /*ee00*/  FMUL.FTZ R9, R12, R19.reuse ;  /* 0x000000130c097220 */ /* 0x080fe20000410000 */
[----:B------:R-:W-:Y:S01]  /*ee10*/  LOP3.LUT R0, R11, 0xffff0000, RZ, 0xc0, !PT ;  /* 0xffff00000b007812 */ /* 0x000fe200078ec0ff */
[C---:B------:R-:W-:Y:S01]  /*ee20*/  FFMA.FTZ R32, R25.reuse, R19, -R10 ;  /* 0x0000001319207223 */ /* 0x040fe2000001080a */
[----:B------:R-:W-:Y:S01]  /*ee30*/  SHF.L.U32 R12, R28, 0x10, RZ ;  /* 0x000000101c0c7819 */ /* 0x000fe200000006ff */
[----:B------:R-:W-:Y:S01]  /*ee40*/  IMAD.U32 R11, R22, 0x10000, RZ ;  /* 0x00010000160b7824 */ /* 0x000fe200078e00ff */
[----:B------:R-:W-:Y:S01]  /*ee50*/  LOP3.LUT R8, R8, 0xffff0000, RZ, 0xc0, !PT ;  /* 0xffff000008087812 */ /* 0x000fe200078ec0ff */
[----:B------:R-:W-:Y:S02]  /*ee60*/  IMAD.U32 R19, R26, 0x10000, RZ ;  /* 0x000100001a137824 */ /* 0x000fe400078e00ff */
[----:B------:R-:W-:Y:S02]  /*ee70*/  FMUL.FTZ R10, R6, R33 ;  /* 0x00000021060a7220 */ /* 0x000fe40000410000 */
[----:B------:R-:W-:-:S02]  /*ee80*/  FFMA.FTZ R31, R25, R31, R9 ;  /* 0x0000001f191f7223 */ /* 0x000fc40000010009 */
[-C--:B------:R-:W-:Y:S02]  /*ee90*/  FMUL.FTZ R9, R6, R11.reuse ;  /* 0x0000000b06097220 */ /* 0x080fe40000410000 */
[----:B------:R-:W-:Y:S01]  /*eea0*/  FFMA.FTZ R25, R24, R11, -R10 ;  /* 0x0000000b18197223 */ /* 0x000fe2000001080a */
[----:B------:R-:W-:Y:S01]  /*eeb0*/  LOP3.LUT R11, R21, 0xffff0000, RZ, 0xc0, !PT ;  /* 0xffff0000150b7812 */ /* 0x000fe200078ec0ff */
[----:B------:R-:W-:Y:S01]  /*eec0*/  FMUL.FTZ R6, R2, R19 ;  /* 0x0000001302067220 */ /* 0x000fe20000410000 */
[----:B------:R-:W-:Y:S01]  /*eed0*/  LOP3.LUT R10, R22, 0xffff0000, RZ, 0xc0, !PT ;  /* 0xffff0000160a7812 */ /* 0x000fe200078ec0ff */
[----:B------:R-:W-:Y:S02]  /*eee0*/  FMUL.FTZ R2, R2, R12 ;  /* 0x0000000c02027220 */ /* 0x000fe40000410000 */
[----:B------:R-:W-:Y:S01]  /*eef0*/  FFMA.FTZ R21, R24, R33, R9 ;  /* 0x0000002118157223 */ /* 0x000fe20000010009 */
[----:B------:R-:W-:Y:S01]  /*ef00*/  LOP3.LUT R9, R23, 0xffff0000, RZ, 0xc0, !PT ;  /* 0xffff000017097812 */ /* 0x000fe200078ec0ff */
[----:B------:R-:W-:-:S02]  /*ef10*/  FFMA.FTZ R19, R13, R19, R2 ;  /* 0x000000130d137223 */ /* 0x000fc40000010002 */
[C---:B------:R-:W-:Y:S02]  /*ef20*/  FMUL.FTZ R2, R8.reuse, R11 ;  /* 0x0000000b08027220 */ /* 0x040fe40000410000 */
[----:B------:R-:W-:Y:S02]  /*ef30*/  IMAD.U32 R22, R27, 0x10000, RZ ;  /* 0x000100001b167824 */ /* 0x000fe400078e00ff */
[----:B------:R-:W-:Y:S02]  /*ef40*/  FFMA.FTZ R24, R13, R12, -R6 ;  /* 0x0000000c0d187223 */ /* 0x000fe40000010806 */
[-C--:B------:R-:W-:Y:S02]  /*ef50*/  FMUL.FTZ R6, R8, R9.reuse ;  /* 0x0000000908067220 */ /* 0x080fe40000410000 */
[----:B------:R-:W-:Y:S02]  /*ef60*/  FFMA.FTZ R12, R16, R9, -R2 ;  /* 0x00000009100c7223 */ /* 0x000fe40000010802 */
[----:B------:R-:W-:-:S02]  /*ef70*/  FMUL.FTZ R8, R5, R20 ;  /* 0x0000001405087220 */ /* 0x000fc40000410000 */
[----:B------:R-:W-:Y:S01]  /*ef80*/  FMUL.FTZ R2, R5, R10 ;  /* 0x0000000a05027220 */ /* 0x000fe20000410000 */
[----:B------:R-:W-:Y:S01]  /*ef90*/  F2FP.BF16.PACK_AB R12, R12, R32 ;  /* 0x000000200c0c723e */ /* 0x000fe200000010ff */
[----:B------:R-:W-:Y:S02]  /*efa0*/  IMAD.U32 R13, R29, 0x10000, RZ ;  /* 0x000100001d0d7824 */ /* 0x000fe400078e00ff */
[----:B------:R-:W-:Y:S02]  /*efb0*/  FMUL.FTZ R5, R4, R22 ;  /* 0x0000001604057220 */ /* 0x000fe40000410000 */
[----:B------:R-:W-:Y:S01]  /*efc0*/  FFMA.FTZ R11, R16, R11, R6 ;  /* 0x0000000b100b7223 */ /* 0x000fe20000010006 */
[----:B------:R-:W-:Y:S01]  /*efd0*/  LOP3.LUT R16, R27, 0xffff0000, RZ, 0xc0, !PT ;  /* 0xffff00001b107812 */ /* 0x000fe200078ec0ff */
[C---:B------:R-:W-:Y:S01]  /*efe0*/  FFMA.FTZ R10, R15.reuse, R10, -R8 ;  /* 0x0000000a0f0a7223 */ /* 0x040fe20000010808 */
[----:B------:R-:W-:Y:S01]  /*eff0*/  LOP3.LUT R8, R28, 0xffff0000, RZ, 0xc0, !PT ;  /* 0xffff00001c087812 */ /* 0x000fe200078ec0ff */
[----:B------:R-:W-:Y:S01]  /*f000*/  FFMA.FTZ R9, R15, R20, R2 ;  /* 0x000000140f097223 */ /* 0x000fe20000010002 */
[----:B------:R-:W-:Y:S01]  /*f010*/  LOP3.LUT R15, R26, 0xffff0000, RZ, 0xc0, !PT ;  /* 0xffff00001a0f7812 */ /* 0x000fe200078ec0ff */
[----:B------:R-:W-:-:S02]  /*f020*/  FMUL.FTZ R2, R4, R13 ;  /* 0x0000000d04027220 */ /* 0x000fc40000410000 */
[C---:B------:R-:W-:Y:S01]  /*f030*/  FFMA.FTZ R6, R14.reuse, R13, -R5 ;  /* 0x0000000d0e067223 */ /* 0x040fe20000010805 */
[----:B------:R-:W-:Y:S01]  /*f040*/  LOP3.LUT R13, R29, 0xffff0000, RZ, 0xc0, !PT ;  /* 0xffff00001d0d7812 */ /* 0x000fe200078ec0ff */
[----:B------:R-:W-:Y:S01]  /*f050*/  FFMA.FTZ R5, R14, R22, R2 ;  /* 0x000000160e057223 */ /* 0x000fe20000010002 */
[----:B------:R-:W-:Y:S01]  /*f060*/  F2FP.BF16.PACK_AB R9, R9, R21 ;  /* 0x000000150909723e */ /* 0x000fe200000010ff */
[C---:B------:R-:W-:Y:S02]  /*f070*/  FMUL.FTZ R4, R3.reuse, R16 ;  /* 0x0000001003047220 */ /* 0x040fe40000410000 */
[C---:B------:R-:W-:Y:S02]  /*f080*/  FMUL.FTZ R2, R0.reuse, R15 ;  /* 0x0000000f00027220 */ /* 0x040fe40000410000 */
[----:B------:R-:W-:Y:S02]  /*f090*/  FMUL.FTZ R3, R3, R13 ;  /* 0x0000000d03037220 */ /* 0x000fe40000410000 */
[----:B------:R-:W-:-:S02]  /*f0a0*/  FMUL.FTZ R0, R0, R8 ;  /* 0x0000000800007220 */ /* 0x000fc40000410000 */
[----:B------:R-:W-:Y:S01]  /*f0b0*/  FFMA.FTZ R4, R17, R13, -R4 ;  /* 0x0000000d11047223 */ /* 0x000fe20000010804 */
[----:B------:R-:W-:Y:S01]  /*f0c0*/  F2FP.BF16.PACK_AB R13, R10, R25 ;  /* 0x000000190a0d723e */ /* 0x000fe200000010ff */
[----:B------:R-:W-:Y:S01]  /*f0d0*/  FFMA.FTZ R2, R18, R8, -R2 ;  /* 0x0000000812027223 */ /* 0x000fe20000010802 */
[----:B------:R-:W-:Y:S01]  /*f0e0*/  F2FP.BF16.PACK_AB R8, R11, R31 ;  /* 0x0000001f0b08723e */ /* 0x000fe200000010ff */
[----:B------:R-:W-:Y:S01]  /*f0f0*/  FFMA.FTZ R3, R17, R16, R3 ;  /* 0x0000001011037223 */ /* 0x000fe20000010003 */
[----:B------:R-:W-:Y:S01]  /*f100*/  F2FP.BF16.PACK_AB R14, R4, R6 ;  /* 0x00000006040e723e */ /* 0x000fe200000010ff */
[----:B------:R-:W-:Y:S01]  /*f110*/  FFMA.FTZ R0, R18, R15, R0 ;  /* 0x0000000f12007223 */ /* 0x000fe20000010000 */
[----:B------:R-:W-:Y:S02]  /*f120*/  F2FP.BF16.PACK_AB R15, R2, R24 ;  /* 0x00000018020f723e */ /* 0x000fe400000010ff */
[----:B------:R-:W-:Y:S02]  /*f130*/  F2FP.BF16.PACK_AB R10, R3, R5 ;  /* 0x00000005030a723e */ /* 0x000fe400000010ff */
[----:B------:R-:W-:Y:S01]  /*f140*/  F2FP.BF16.PACK_AB R11, R0, R19 ;  /* 0x00000013000b723e */ /* 0x000fe200000010ff */
[----:B------:R2:W-:Y:S04]  /*f150*/  STS.128 [R34], R12 ;  /* 0x0000000c22007388 */ /* 0x0005e80000000c00 */
[----:B------:R2:W-:Y:S02]  /*f160*/  STS.128 [R30+0x6080], R8 ;  /* 0x006080081e007388 */ /* 0x0005e40000000c00 */
.L_x_974:
[----:B------:R-:W-:Y:S05]  /*f170*/  BSYNC B0 ;  /* 0x0000000000007941 */ /* 0x000fea0003800000 */
.L_x_973:
[----:B------:R-:W-:-:S13]  /*f180*/  ISETP.GE.AND P0, PT, R136, c[0x0][0x27c], PT ;  /* 0x00009f0088007a0c */ /* 0x000fda0003f06270 */
[----:B------:R-:W-:Y:S05]  /*f190*/  @P0 BRA `(.L_x_970) ;  /* 0x0000069000000947 */ /* 0x000fea0003800000 */
[----:B------:R-:W3:Y:S04]  /*f1a0*/  LDL R2, [R1+0x5c] ;  /* 0x00005c0001027983 */ /* 0x000ee80000100800 */
[----:B--2---:R-:W2:Y:S01]  /*f1b0*/  LDL R35, [R1+0xd0] ;  /* 0x0000d00001237983 */ /* 0x004ea20000100800 */
[----:B------:R-:W-:Y:S01]  /*f1c0*/  IMAD.MOV.U32 R0, RZ, RZ, c[0x0][0x27c] ;  /* 0x00009f00ff007624 */ /* 0x000fe200078e00ff */
[--C-:B------:R-:W-:Y:S02]  /*f1d0*/  SHF.R.U64 R5, R40, 0x10, R41.reuse ;  /* 0x0000001028057819 */ /* 0x100fe40000001229 */
[----:B------:R-:W-:Y:S02]  /*f1e0*/  SHF.R.U32.HI R6, RZ, 0x10, R41 ;  /* 0x00000010ff067819 */ /* 0x000fe40000011629 */
[----:B------:R-:W-:-:S02]  /*f1f0*/  PRMT R19, R80, 0x5432, R5 ;  /* 0x0000543250137816 */ /* 0x000fc40000000005 */
[--C-:B------:R-:W-:Y:S02]  /*f200*/  SHF.R.U64 R16, R42, 0x10, R43.reuse ;  /* 0x000000102a107819 */ /* 0x100fe4000000122b */
[----:B------:R-:W-:Y:S01]  /*f210*/  SHF.R.U32.HI R17, RZ, 0x10, R43 ;  /* 0x00000010ff117819 */ /* 0x000fe2000001162b */
[----:B----4-:R-:W-:Y:S01]  /*f220*/  IMAD.U32 R31, R19, 0x10000, RZ ;  /* 0x00010000131f7824 */ /* 0x010fe200078e00ff */
[----:B------:R-:W-:Y:S02]  /*f230*/  SHF.R.U32.HI R4, RZ, 0x10, R47 ;  /* 0x00000010ff047819 */ /* 0x000fe4000001162f */
[----:B------:R-:W-:Y:S02]  /*f240*/  PRMT R18, R80, 0x5410, R6 ;  /* 0x0000541050127816 */ /* 0x000fe40000000006 */
[C---:B------:R-:W-:Y:S02]  /*f250*/  PRMT R26, R81.reuse, 0x5432, R16 ;  /* 0x00005432511a7816 */ /* 0x040fe40000000010 */
[----:B------:R-:W-:Y:S01]  /*f260*/  PRMT R25, R81, 0x5410, R17 ;  /* 0x0000541051197816 */ /* 0x000fe20000000011 */
[----:B------:R-:W-:Y:S01]  /*f270*/  IMAD.U32 R34, R18, 0x10000, RZ ;  /* 0x0001000012227824 */ /* 0x000fe200078e00ff */
[----:B------:R-:W-:-:S02]  /*f280*/  PRMT R27, R83, 0x5410, R4 ;  /* 0x00005410531b7816 */ /* 0x000fc40000000004 */
[----:B------:R-:W-:Y:S01]  /*f290*/  LOP3.LUT R18, R18, 0xffff0000, RZ, 0xc0, !PT ;  /* 0xffff000012127812 */ /* 0x000fe200078ec0ff */
[----:B------:R-:W-:Y:S01]  /*f2a0*/  IMAD.U32 R33, R25, 0x10000, RZ ;  /* 0x0001000019217824 */ /* 0x000fe200078e00ff */
[----:B---3--:R-:W-:-:S04]  /*f2b0*/  LEA.HI R0, R0, R2, RZ, 0x1d ;  /* 0x0000000200007211 */ /* 0x008fc800078fe8ff */
[----:B------:R-:W-:Y:S01]  /*f2c0*/  SHF.R.S32.HI R2, RZ, 0x1f, R0 ;  /* 0x0000001fff027819 */ /* 0x000fe20000011400 */
[----:B------:R-:W-:Y:S01]  /*f2d0*/  IMAD.SHL.U32 R3, R0, 0x8, RZ ;  /* 0x0000000800037824 */ /* 0x000fe200078e00ff */
[----:B--2---:R-:W2:Y:S02]  /*f2e0*/  LDS.128 R12, [R35] ;  /* 0x00000000230c7984 */ /* 0x004ea40000000c00 */
[----:B------:R-:W-:Y:S02]  /*f2f0*/  LEA.HI R0, R2, R0, RZ, 0x2 ;  /* 0x0000000002007211 */ /* 0x000fe400078f10ff */
[----:B-----5:R-:W-:Y:S02]  /*f300*/  LOP3.LUT R2, R106, 0x18, R3, 0xf8, !PT ;  /* 0x000000186a027812 */ /* 0x020fe400078ef803 */
[----:B------:R-:W-:Y:S01]  /*f310*/  SHF.R.U64 R3, R46, 0x10, R47 ;  /* 0x000000102e037819 */ /* 0x000fe2000000122f */
[----:B------:R-:W-:Y:S01]  /*f320*/  IMAD.SHL.U32 R0, R0, 0x400, RZ ;  /* 0x0000040000007824 */ /* 0x000fe200078e00ff */
[----:B------:R-:W-:-:S02]  /*f330*/  LOP3.LUT R2, R2, R105, RZ, 0x3c, !PT ;  /* 0x0000006902027212 */ /* 0x000fc400078e3cff */
[----:B------:R-:W-:Y:S02]  /*f340*/  PRMT R28, R83, 0x5432, R3 ;  /* 0x00005432531c7816 */ /* 0x000fe40000000003 */
[----:B------:R-:W-:-:S04]  /*f350*/  LOP3.LUT R0, R0, 0x7ffff000, RZ, 0xc0, !PT ;  /* 0x7ffff00000007812 */ /* 0x000fc800078ec0ff */
[----:B------:R-:W-:Y:S02]  /*f360*/  IADD3 R0, R2, R0, R7 ;  /* 0x0000000002007210 */ /* 0x000fe40007ffe007 */
[----:B------:R-:W-:-:S03]  /*f370*/  SHF.R.U32.HI R2, RZ, 0x10, R45 ;  /* 0x00000010ff027819 */ /* 0x000fc6000001162d */
[----:B------:R-:W-:Y:S01]  /*f380*/  IMAD.SHL.U32 R30, R0, 0x2, RZ ;  /* 0x00000002001e7824 */ /* 0x000fe200078e00ff */
[----:B------:R-:W-:Y:S02]  /*f390*/  SHF.R.U64 R0, R44, 0x10, R45 ;  /* 0x000000102c007819 */ /* 0x000fe4000000122d */
[C---:B------:R-:W-:Y:S02]  /*f3a0*/  PRMT R20, R82.reuse, 0x5410, R2 ;  /* 0x0000541052147816 */ /* 0x040fe40000000002 */
[----:B------:R-:W3:Y:S01]  /*f3b0*/  LDS.128 R8, [R30+0x6080] ;  /* 0x006080001e087984 */ /* 0x000ee20000000c00 */
[----:B------:R-:W-:Y:S01]  /*f3c0*/  PRMT R21, R82, 0x5432, R0 ;  /* 0x0000543252157816 */ /* 0x000fe20000000000 */
[C---:B--2---:R-:W-:Y:S01]  /*f3d0*/  IMAD.U32 R24, R12.reuse, 0x10000, RZ ;  /* 0x000100000c187824 */ /* 0x044fe200078e00ff */
[----:B------:R-:W-:Y:S01]  /*f3e0*/  LOP3.LUT R23, R12, 0xffff0000, RZ, 0xc0, !PT ;  /* 0xffff00000c177812 */ /* 0x000fe200078ec0ff */
[----:B------:R-:W-:Y:S01]  /*f3f0*/  IMAD.U32 R16, R14, 0x10000, RZ ;  /* 0x000100000e107824 */ /* 0x000fe200078e00ff */
[----:B------:R-:W-:-:S02]  /*f400*/  SHF.L.U32 R22, R13, 0x10, RZ ;  /* 0x000000100d167819 */ /* 0x000fc400000006ff */
[----:B------:R-:W-:Y:S01]  /*f410*/  LOP3.LUT R17, R13, 0xffff0000, RZ, 0xc0, !PT ;  /* 0xffff00000d117812 */ /* 0x000fe200078ec0ff */
[C---:B------:R-:W-:Y:S01]  /*f420*/  IMAD.U32 R13, R15.reuse, 0x10000, RZ ;  /* 0x000100000f0d7824 */ /* 0x040fe200078e00ff */
[----:B------:R-:W-:Y:S02]  /*f430*/  LOP3.LUT R29, R14, 0xffff0000, RZ, 0xc0, !PT ;  /* 0xffff00000e1d7812 */ /* 0x000fe400078ec0ff */
[----:B------:R-:W-:Y:S01]  /*f440*/  LOP3.LUT R14, R15, 0xffff0000, RZ, 0xc0, !PT ;  /* 0xffff00000f0e7812 */ /* 0x000fe200078ec0ff */
[----:B------:R-:W-:Y:S02]  /*f450*/  IMAD.U32 R15, R21, 0x10000, RZ ;  /* 0x00010000150f7824 */ /* 0x000fe400078e00ff */
        /* <DEDUP_REMOVED lines=9> */
[----:B------:R-:W-:Y:S01]  /*f4f0*/  FFMA.FTZ R32, R24, R15, -R10 ;  /* 0x0000000f18207223 */ /* 0x000fe2000001080a */
[----:B------:R-:W-:Y:S01]  /*f500*/  SHF.L.U32 R12, R27, 0x10, RZ ;  /* 0x000000101b0c7819 */ /* 0x000fe200000006ff */
[----:B------:R-:W-:Y:S01]  /*f510*/  IMAD.U32 R11, R20, 0x10000, RZ ;  /* 0x00010000140b7824 */ /* 0x000fe200078e00ff */
[----:B------:R-:W-:Y:S01]  /*f520*/  LOP3.LUT R8, R8, 0xffff0000, RZ, 0xc0, !PT ;  /* 0xffff000008087812 */ /* 0x000fe200078ec0ff */
[----:B------:R-:W-:Y:S02]  /*f530*/  FMUL.FTZ R10, R6, R34 ;  /* 0x00000022060a7220 */ /* 0x000fe40000410000 */
[----:B------:R-:W-:Y:S02]  /*f540*/  FFMA.FTZ R31, R24, R31, R9 ;  /* 0x0000001f181f7223 */ /* 0x000fe40000010009 */
[----:B------:R-:W-:-:S02]  /*f550*/  FMUL.FTZ R9, R6, R11 ;  /* 0x0000000b06097220 */ /* 0x000fc40000410000 */
[----:B------:R-:W-:Y:S01]  /*f560*/  FFMA.FTZ R24, R22, R11, -R10 ;  /* 0x0000000b16187223 */ /* 0x000fe2000001080a */
[----:B------:R-:W-:Y:S01]  /*f570*/  LOP3.LUT R11, R19, 0xffff0000, RZ, 0xc0, !PT ;  /* 0xffff0000130b7812 */ /* 0x000fe200078ec0ff */
[-C--:B------:R-:W-:Y:S01]  /*f580*/  FMUL.FTZ R6, R2, R33.reuse ;  /* 0x0000002102067220 */ /* 0x080fe20000410000 */
[----:B------:R-:W-:Y:S01]  /*f590*/  LOP3.LUT R10, R20, 0xffff0000, RZ, 0xc0, !PT ;  /* 0xffff0000140a7812 */ /* 0x000fe200078ec0ff */
[----:B------:R-:W-:Y:S02]  /*f5a0*/  FMUL.FTZ R2, R2, R12 ;  /* 0x0000000c02027220 */ /* 0x000fe40000410000 */
[----:B------:R-:W-:Y:S01]  /*f5b0*/  FFMA.FTZ R15, R22, R34, R9 ;  /* 0x00000022160f7223 */ /* 0x000fe20000010009 */
[----:B------:R-:W-:Y:S01]  /*f5c0*/  LOP3.LUT R9, R21, 0xffff0000, RZ, 0xc0, !PT ;  /* 0xffff000015097812 */ /* 0x000fe200078ec0ff */
[----:B------:R-:W-:Y:S02]  /*f5d0*/  FFMA.FTZ R19, R13, R33, R2 ;  /* 0x000000210d137223 */ /* 0x000fe40000010002 */
[----:B------:R-:W-:-:S02]  /*f5e0*/  FMUL.FTZ R2, R8, R11 ;  /* 0x0000000b08027220 */ /* 0x000fc40000410000 */
[----:B------:R-:W-:Y:S02]  /*f5f0*/  IMAD.U32 R20, R26, 0x10000, RZ ;  /* 0x000100001a147824 */ /* 0x000fe400078e00ff */
[----:B------:R-:W-:Y:S02]  /*f600*/  FFMA.FTZ R22, R13, R12, -R6 ;  /* 0x0000000c0d167223 */ /* 0x000fe40000010806 */
[-C--:B------:R-:W-:Y:S02]  /*f610*/  FMUL.FTZ R6, R8, R9.reuse ;  /* 0x0000000908067220 */ /* 0x080fe40000410000 */
[----:B------:R-:W-:Y:S02]  /*f620*/  FFMA.FTZ R12, R23, R9, -R2 ;  /* 0x00000009170c7223 */ /* 0x000fe40000010802 */
[C---:B------:R-:W-:Y:S02]  /*f630*/  FMUL.FTZ R8, R5.reuse, R18 ;  /* 0x0000001205087220 */ /* 0x040fe40000410000 */
[----:B------:R-:W-:Y:S01]  /*f640*/  FMUL.FTZ R2, R5, R10 ;  /* 0x0000000a05027220 */ /* 0x000fe20000410000 */
[----:B------:R-:W-:Y:S01]  /*f650*/  F2FP.BF16.PACK_AB R12, R12, R32 ;  /* 0x000000200c0c723e */ /* 0x000fe200000010ff */
[----:B------:R-:W-:-:S02]  /*f660*/  IMAD.U32 R13, R28, 0x10000, RZ ;  /* 0x000100001c0d7824 */ /* 0x000fc400078e00ff */
[----:B------:R-:W-:Y:S02]  /*f670*/  FMUL.FTZ R5, R4, R20 ;  /* 0x0000001404057220 */ /* 0x000fe40000410000 */
[----:B------:R-:W-:Y:S02]  /*f680*/  FFMA.FTZ R11, R23, R11, R6 ;  /* 0x0000000b170b7223 */ /* 0x000fe40000010006 */
[----:B------:R-:W-:Y:S01]  /*f690*/  FFMA.FTZ R10, R17, R10, -R8 ;  /* 0x0000000a110a7223 */ /* 0x000fe20000010808 */
[----:B------:R-:W-:Y:S01]  /*f6a0*/  LOP3.LUT R8, R27, 0xffff0000, RZ, 0xc0, !PT ;  /* 0xffff00001b087812 */ /* 0x000fe200078ec0ff */
[----:B------:R-:W-:Y:S01]  /*f6b0*/  FFMA.FTZ R9, R17, R18, R2 ;  /* 0x0000001211097223 */ /* 0x000fe20000010002 */
[----:B------:R-:W-:Y:S01]  /*f6c0*/  LOP3.LUT R18, R26, 0xffff0000, RZ, 0xc0, !PT ;  /* 0xffff00001a127812 */ /* 0x000fe200078ec0ff */
[-C--:B------:R-:W-:Y:S01]  /*f6d0*/  FMUL.FTZ R2, R4, R13.reuse ;  /* 0x0000000d04027220 */ /* 0x080fe20000410000 */
[----:B------:R-:W-:Y:S01]  /*f6e0*/  LOP3.LUT R17, R25, 0xffff0000, RZ, 0xc0, !PT ;  /* 0xffff000019117812 */ /* 0x000fe200078ec0ff */
[----:B------:R-:W-:Y:S01]  /*f6f0*/  FFMA.FTZ R6, R16, R13, -R5 ;  /* 0x0000000d10067223 */ /* 0x000fe20000010805 */
[----:B------:R-:W-:Y:S01]  /*f700*/  LOP3.LUT R13, R28, 0xffff0000, RZ, 0xc0, !PT ;  /* 0xffff00001c0d7812 */ /* 0x000fe200078ec0ff */
[----:B------:R-:W-:Y:S01]  /*f710*/  FFMA.FTZ R5, R16, R20, R2 ;  /* 0x0000001410057223 */ /* 0x000fe20000010002 */
[----:B------:R-:W-:Y:S01]  /*f720*/  F2FP.BF16.PACK_AB R9, R9, R15 ;  /* 0x0000000f0909723e */ /* 0x000fe200000010ff */
[----:B------:R-:W-:-:S02]  /*f730*/  FMUL.FTZ R4, R3, R18 ;  /* 0x0000001203047220 */ /* 0x000fc40000410000 */
[C---:B------:R-:W-:Y:S02]  /*f740*/  FMUL.FTZ R2, R0.reuse, R17 ;  /* 0x0000001100027220 */ /* 0x040fe40000410000 */
[-C--:B------:R-:W-:Y:S02]  /*f750*/  FMUL.FTZ R3, R3, R13.reuse ;  /* 0x0000000d03037220 */ /* 0x080fe40000410000 */
[----:B------:R-:W-:Y:S02]  /*f760*/  FMUL.FTZ R0, R0, R8 ;  /* 0x0000000800007220 */ /* 0x000fe40000410000 */
        /* <DEDUP_REMOVED lines=12> */
.L_x_970:
[----:B------:R-:W-:Y:S05]  /*f830*/  BSYNC B1 ;  /* 0x0000000000017941 */ /* 0x000fea0003800000 */
.L_x_969:
[----:B------:R-:W-:-:S04]  /*f840*/  IADD3 R0, R138, 0x40, RZ ;  /* 0x000000408a007810 */ /* 0x000fc80007ffe0ff */
[----:B------:R-:W-:-:S13]  /*f850*/  ISETP.GE.AND P0, PT, R0, R59, PT ;  /* 0x0000003b0000720c */ /* 0x000fda0003f06270 */
[----:B------:R-:W-:Y:S05]  /*f860*/  @P0 BRA `(.L_x_954) ;  /* 0x0000147000000947 */ /* 0x000fea0003800000 */
[----:B------:R3:W5:Y:S04]  /*f870*/  LDL R38, [R1+0xa8] ;  /* 0x0000a80001267983 */ /* 0x0007680000100800 */
[----:B------:R3:W5:Y:S04]  /*f880*/  LDL R37, [R1+0xac] ;  /* 0x0000ac0001257983 */ /* 0x0007680000100800 */
[----:B------:R3:W5:Y:S01]  /*f890*/  LDL R36, [R1+0xb0] ;  /* 0x0000b00001247983 */ /* 0x0007620000100800 */
[----:B------:R-:W-:Y:S01]  /*f8a0*/  ISETP.GE.AND P0, PT, R110, c[0x0][0x27c], PT ;  /* 0x00009f006e007a0c */ /* 0x000fe20003f06270 */
[----:B------:R-:W-:-:S12]  /*f8b0*/  BSSY B0, `(.L_x_975) ;  /* 0x000006a000007945 */ /* 0x000fd80003800000 */
[----:B------:R-:W-:Y:S05]  /*f8c0*/  @P0 BRA `(.L_x_976) ;  /* 0x0000068000000947 */ /* 0x000fea0003800000 */
[----:B--2---:R-:W2:Y:S01]  /*f8d0*/  LDL R35, [R1+0xdc] ;  /* 0x0000dc0001237983 */ /* 0x004ea20000100800 */
[----:B------:R-:W-:Y:S01]  /*f8e0*/  IMAD.MOV.U32 R0, RZ, RZ, c[0x0][0x27c] ;  /* 0x00009f00ff007624 */ /* 0x000fe200078e00ff */
[--C-:B------:R-:W-:Y:S02]  /*f8f0*/  SHF.R.U64 R5, R52, 0x10, R53.reuse ;  /* 0x0000001034057819 */ /* 0x100fe40000001235 */
[----:B------:R-:W-:Y:S02]  /*f900*/  SHF.R.U32.HI R6, RZ, 0x10, R53 ;  /* 0x00000010ff067819 */ /* 0x000fe40000011635 */
[----:B------:R-:W-:Y:S02]  /*f910*/  LEA.HI R0, R0, R170, RZ, 0x1d ;  /* 0x000000aa00007211 */ /* 0x000fe400078fe8ff */
[----:B------:R-:W-:Y:S02]  /*f920*/  PRMT R19, R84, 0x5432, R5 ;  /* 0x0000543254137816 */ /* 0x000fe40000000005 */
[----:B------:R-:W-:Y:S01]  /*f930*/  SHF.R.S32.HI R3, RZ, 0x1f, R0 ;  /* 0x0000001fff037819 */ /* 0x000fe20000011400 */
[----:B------:R-:W-:Y:S01]  /*f940*/  IMAD.SHL.U32 R2, R0, 0x8, RZ ;  /* 0x0000000800027824 */ /* 0x000fe200078e00ff */
[----:B------:R-:W-:Y:S01]  /*f950*/  SHF.R.U64 R16, R54, 0x10, R55 ;  /* 0x0000001036107819 */ /* 0x000fe20000001237 */
[----:B----4-:R-:W-:Y:S01]  /*f960*/  IMAD.U32 R31, R19, 0x10000, RZ ;  /* 0x00010000131f7824 */ /* 0x010fe200078e00ff */
[----:B------:R-:W-:-:S02]  /*f970*/  LEA.HI R0, R3, R0, RZ, 0x2 ;  /* 0x0000000003007211 */ /* 0x000fc400078f10ff */
[----:B-----5:R-:W-:Y:S02]  /*f980*/  LOP3.LUT R2, R38, 0x18, R2, 0xf8, !PT ;  /* 0x0000001826027812 */ /* 0x020fe400078ef802 */
[----:B------:R-:W-:Y:S01]  /*f990*/  SHF.R.U32.HI R17, RZ, 0x10, R55 ;  /* 0x00000010ff117819 */ /* 0x000fe20000011637 */
[----:B------:R-:W-:Y:S01]  /*f9a0*/  IMAD.SHL.U32 R0, R0, 0x400, RZ ;  /* 0x0000040000007824 */ /* 0x000fe200078e00ff */
[----:B------:R-:W-:Y:S02]  /*f9b0*/  LOP3.LUT R2, R2, R37, RZ, 0x3c, !PT ;  /* 0x0000002502027212 */ /* 0x000fe400078e3cff */
[--C-:B------:R-:W-:Y:S02]  /*f9c0*/  SHF.R.U64 R3, R50, 0x10, R51.reuse ;  /* 0x0000001032037819 */ /* 0x100fe40000001233 */
[----:B------:R-:W-:Y:S02]  /*f9d0*/  LOP3.LUT R0, R0, 0x7ffff000, RZ, 0xc0, !PT ;  /* 0x7ffff00000007812 */ /* 0x000fe400078ec0ff */
[----:B------:R-:W-:-:S02]  /*f9e0*/  SHF.R.U32.HI R4, RZ, 0x10, R51 ;  /* 0x00000010ff047819 */ /* 0x000fc40000011633 */
[----:B------:R-:W-:Y:S02]  /*f9f0*/  IADD3 R0, R2, R0, R36 ;  /* 0x0000000002007210 */ /* 0x000fe40007ffe024 */
[--C-:B------:R-:W-:Y:S02]  /*fa00*/  SHF.R.U32.HI R2, RZ, 0x10, R49.reuse ;  /* 0x00000010ff027819 */ /* 0x100fe40000011631 */
[----:B------:R-:W-:Y:S01]  /*fa10*/  PRMT R18, R84, 0x5410, R6 ;  /* 0x0000541054127816 */ /* 0x000fe20000000006 */
[----:B------:R-:W-:Y:S01]  /*fa20*/  IMAD.SHL.U32 R30, R0, 0x2, RZ ;  /* 0x00000002001e7824 */ /* 0x000fe200078e00ff */
[----:B------:R-:W-:Y:S02]  /*fa30*/  SHF.R.U64 R0, R48, 0x10, R49 ;  /* 0x0000001030007819 */ /* 0x000fe40000001231 */
[----:B------:R-:W-:Y:S01]  /*fa40*/  PRMT R26, R85, 0x5432, R16 ;  /* 0x00005432551a7816 */ /* 0x000fe20000000010 */
[----:B------:R-:W-:Y:S01]  /*fa50*/  IMAD.U32 R34, R18, 0x10000, RZ ;  /* 0x0001000012227824 */ /* 0x000fe200078e00ff */
[----:B------:R-:W4:Y:S01]  /*fa60*/  LDS.128 R8, [R30+0x6080] ;  /* 0x006080001e087984 */ /* 0x000f220000000c00 */
[----:B------:R-:W-:-:S02]  /*fa70*/  PRMT R21, R86, 0x5432, R0 ;  /* 0x0000543256157816 */ /* 0x000fc40000000000 */
[----:B------:R-:W-:Y:S02]  /*fa80*/  PRMT R25, R85, 0x5410, R17 ;  /* 0x0000541055197816 */ /* 0x000fe40000000011 */
[C---:B------:R-:W-:Y:S02]  /*fa90*/  PRMT R28, R87.reuse, 0x5432, R3 ;  /* 0x00005432571c7816 */ /* 0x040fe40000000003 */
[----:B------:R-:W-:Y:S01]  /*faa0*/  PRMT R27, R87, 0x5410, R4 ;  /* 0x00005410571b7816 */ /* 0x000fe20000000004 */
[----:B------:R-:W-:Y:S01]  /*fab0*/  IMAD.U32 R33, R25, 0x10000, RZ ;  /* 0x0001000019217824 */ /* 0x000fe200078e00ff */
[----:B------:R-:W-:Y:S02]  /*fac0*/  PRMT R20, R86, 0x5410, R2 ;  /* 0x0000541056147816 */ /* 0x000fe40000000002 */
[----:B------:R-:W-:Y:S02]  /*fad0*/  LOP3.LUT R18, R18, 0xffff0000, RZ, 0xc0, !PT ;  /* 0xffff000012127812 */ /* 0x000fe400078ec0ff */
[C---:B----4-:R-:W-:Y:S01]  /*fae0*/  SHF.L.U32 R4, R10.reuse, 0x10, RZ ;  /* 0x000000100a047819 */ /* 0x050fe200000006ff */
[----:B------:R-:W-:Y:S01]  /*faf0*/  IMAD.U32 R2, R11, 0x10000, RZ ;  /* 0x000100000b027824 */ /* 0x000fe200078e00ff */
[----:B------:R-:W-:-:S02]  /*fb00*/  LOP3.LUT R3, R10, 0xffff0000, RZ, 0xc0, !PT ;  /* 0xffff00000a037812 */ /* 0x000fc400078ec0ff */
[C---:B------:R-:W-:Y:S02]  /*fb10*/  SHF.L.U32 R6, R9.reuse, 0x10, RZ ;  /* 0x0000001009067819 */ /* 0x040fe400000006ff */
[----:B------:R-:W-:Y:S02]  /*fb20*/  LOP3.LUT R5, R9, 0xffff0000, RZ, 0xc0, !PT ;  /* 0xffff000009057812 */ /* 0x000fe400078ec0ff */
[----:B------:R-:W-:Y:S01]  /*fb30*/  LOP3.LUT R0, R11, 0xffff0000, RZ, 0xc0, !PT ;  /* 0xffff00000b007812 */ /* 0x000fe200078ec0ff */
[----:B------:R-:W-:Y:S01]  /*fb40*/  IMAD.U32 R11, R20, 0x10000, RZ ;  /* 0x00010000140b7824 */ /* 0x000fe200078e00ff */
[----:B--2---:R-:W2:Y:S02]  /*fb50*/  LDS.128 R12, [R35] ;  /* 0x00000000230c7984 */ /* 0x004ea40000000c00 */
[C---:B--2---:R-:W-:Y:S01]  /*fb60*/  IMAD.U32 R24, R12.reuse, 0x10000, RZ ;  /* 0x000100000c187824 */ /* 0x044fe200078e00ff */
[----:B------:R-:W-:Y:S01]  /*fb70*/  LOP3.LUT R23, R12, 0xffff0000, RZ, 0xc0, !PT ;  /* 0xffff00000c177812 */ /* 0x000fe200078ec0ff */
[----:B------:R-:W-:Y:S01]  /*fb80*/  IMAD.U32 R12, R8, 0x10000, RZ ;  /* 0x00010000080c7824 */ /* 0x000fe200078e00ff */
[C---:B------:R-:W-:Y:S01]  /*fb90*/  SHF.L.U32 R22, R13.reuse, 0x10, RZ ;  /* 0x000000100d167819 */ /* 0x040fe200000006ff */
[C---:B------:R-:W-:Y:S01]  /*fba0*/  IMAD.U32 R16, R14.reuse, 0x10000, RZ ;  /* 0x000100000e107824 */ /* 0x040fe200078e00ff */
[----:B------:R-:W-:Y:S01]  /*fbb0*/  LOP3.LUT R17, R13, 0xffff0000, RZ, 0xc0, !PT ;  /* 0xffff00000d117812 */ /* 0x000fe200078ec0ff */
[C---:B------:R-:W-:Y:S01]  /*fbc0*/  IMAD.U32 R13, R15.reuse, 0x10000, RZ ;  /* 0x000100000f0d7824 */ /* 0x040fe200078e00ff */
[----:B------:R-:W-:Y:S01]  /*fbd0*/  LOP3.LUT R29, R14, 0xffff0000, RZ, 0xc0, !PT ;  /* 0xffff00000e1d7812 */ /* 0x000fe200078ec0ff */
[----:B------:R-:W-:Y:S01]  /*fbe0*/  FMUL.FTZ R10, R12, R31 ;  /* 0x0000001f0c0a7220 */ /* 0x000fe20000410000 */
[----:B------:R-:W-:Y:S01]  /*fbf0*/  LOP3.LUT R14, R15, 0xffff0000, RZ, 0xc0, !PT ;  /* 0xffff00000f0e7812 */ /* 0x000fe200078ec0ff */
[----:B------:R-:W-:Y:S01]  /*fc00*/  IMAD.U32 R15, R21, 0x10000, RZ ;  /* 0x00010000150f7824 */ /* 0x000fe200078e00ff */
[----:B------:R-:W-:-:S03]  /*fc10*/  LOP3.LUT R8, R8, 0xffff0000, RZ, 0xc0, !PT ;  /* 0xffff000008087812 */ /* 0x000fc600078ec0ff */
[-C--:B------:R-:W-:Y:S01]  /*fc20*/  FMUL.FTZ R9, R12, R15.reuse ;  /* 0x0000000f0c097220 */ /* 0x080fe20000410000 */
[----:B------:R-:W-:Y:S01]  /*fc30*/  SHF.L.U32 R12, R27, 0x10, RZ ;  /* 0x000000101b0c7819 */ /* 0x000fe200000006ff */
[----:B------:R-:W-:Y:S02]  /*fc40*/  FFMA.FTZ R32, R24, R15, -R10 ;  /* 0x0000000f18207223 */ /* 0x000fe4000001080a */
[----:B------:R-:W-:Y:S02]  /*fc50*/  FMUL.FTZ R10, R6, R34 ;  /* 0x00000022060a7220 */ /* 0x000fe40000410000 */
[----:B------:R-:W-:Y:S02]  /*fc60*/  FFMA.FTZ R31, R24, R31, R9 ;  /* 0x0000001f181f7223 */ /* 0x000fe40000010009 */
[-C--:B------:R-:W-:Y:S02]  /*fc70*/  FMUL.FTZ R9, R6, R11.reuse ;  /* 0x0000000b06097220 */ /* 0x080fe40000410000 */
[----:B------:R-:W-:Y:S01]  /*fc80*/  FFMA.FTZ R24, R22, R11, -R10 ;  /* 0x0000000b16187223 */ /* 0x000fe2000001080a */
[----:B------:R-:W-:Y:S01]  /*fc90*/  LOP3.LUT R11, R19, 0xffff0000, RZ, 0xc0, !PT ;  /* 0xffff0000130b7812 */ /* 0x000fe200078ec0ff */
[----:B------:R-:W-:Y:S01]  /*fca0*/  FMUL.FTZ R6, R2, R33 ;  /* 0x0000002102067220 */ /* 0x000fe20000410000 */
[----:B------:R-:W-:Y:S01]  /*fcb0*/  LOP3.LUT R10, R20, 0xffff0000, RZ, 0xc0, !PT ;  /* 0xffff0000140a7812 */ /* 0x000fe200078ec0ff */
[----:B------:R-:W-:-:S02]  /*fcc0*/  FMUL.FTZ R2, R2, R12 ;  /* 0x0000000c02027220 */ /* 0x000fc40000410000 */
[----:B------:R-:W-:Y:S01]  /*fcd0*/  FFMA.FTZ R15, R22, R34, R9 ;  /* 0x00000022160f7223 */ /* 0x000fe20000010009 */
[----:B------:R-:W-:Y:S01]  /*fce0*/  LOP3.LUT R9, R21, 0xffff0000, RZ, 0xc0, !PT ;  /* 0xffff000015097812 */ /* 0x000fe200078ec0ff */
[C---:B------:R-:W-:Y:S02]  /*fcf0*/  FFMA.FTZ R19, R13.reuse, R33, R2 ;  /* 0x000000210d137223 */ /* 0x040fe40000010002 */
[----:B------:R-:W-:Y:S02]  /*fd00*/  FMUL.FTZ R2, R8, R11 ;  /* 0x0000000b08027220 */ /* 0x000fe40000410000 */
[----:B------:R-:W-:Y:S02]  /*fd10*/  IMAD.U32 R20, R26, 0x10000, RZ ;  /* 0x000100001a147824 */ /* 0x000fe400078e00ff */
[----:B------:R-:W-:Y:S02]  /*fd20*/  FFMA.FTZ R22, R13, R12, -R6 ;  /* 0x0000000c0d167223 */ /* 0x000fe40000010806 */
[----:B------:R-:W-:-:S02]  /*fd30*/  FMUL.FTZ R6, R8, R9 ;  /* 0x0000000908067220 */ /* 0x000fc40000410000 */
[----:B------:R-:W-:Y:S02]  /*fd40*/  FFMA.FTZ R12, R23, R9, -R2 ;  /* 0x00000009170c7223 */ /* 0x000fe40000010802 */
[C---:B------:R-:W-:Y:S02]  /*fd50*/  FMUL.FTZ R8, R5.reuse, R18 ;  /* 0x0000001205087220 */ /* 0x040fe40000410000 */
[----:B------:R-:W-:Y:S01]  /*fd60*/  FMUL.FTZ R2, R5, R10 ;  /* 0x0000000a05027220 */ /* 0x000fe20000410000 */
[----:B------:R-:W-:Y:S01]  /*fd70*/  F2FP.BF16.PACK_AB R12, R12, R32 ;  /* 0x000000200c0c723e */ /* 0x000fe200000010ff */
[----:B------:R-:W-:Y:S02]  /*fd80*/  IMAD.U32 R13, R28, 0x10000, RZ ;  /* 0x000100001c0d7824 */ /* 0x000fe400078e00ff */
[----:B------:R-:W-:Y:S02]  /*fd90*/  FMUL.FTZ R5, R4, R20 ;  /* 0x0000001404057220 */ /* 0x000fe40000410000 */
[----:B------:R-:W-:-:S02]  /*fda0*/  FFMA.FTZ R11, R23, R11, R6 ;  /* 0x0000000b170b7223 */ /* 0x000fc40000010006 */
        /* <DEDUP_REMOVED lines=26> */
.L_x_976:
[----:B------:R-:W-:Y:S05]  /*ff50*/  BSYNC B0 ;  /* 0x0000000000007941 */ /* 0x000fea0003800000 */
.L_x_975:
[----:B------:R-:W-:Y:S01]  /*ff60*/  ISETP.GE.AND P0, PT, R137, c[0x0][0x27c], PT ;  /* 0x00009f0089007a0c */ /* 0x000fe20003f06270 */
[----:B------:R-:W-:-:S12]  /*ff70*/  BSSY B0, `(.L_x_977) ;  /* 0x000006b000007945 */ /* 0x000fd80003800000 */
[----:B------:R-:W-:Y:S05]  /*ff80*/  @P0 BRA `(.L_x_978) ;  /* 0x0000069000000947 */ /* 0x000fea0003800000 */
[----:B--2---:R-:W2:Y:S04]  /*ff90*/  LDL R2, [R1+0x60] ;  /* 0x0000600001027983 */ /* 0x004ea80000100800 */
[----:B---3--:R-:W3:Y:S01]  /*ffa0*/  LDL R35, [R1+0xd4] ;  /* 0x0000d40001237983 */ /* 0x008ee20000100800 */
        /* <DEDUP_REMOVED lines=15> */
[----:B--2---:R-:W-:-:S04]  /*100a0*/  LEA.HI R0, R0, R2, RZ, 0x1d ;  /* 0x0000000200007211 */ /* 0x004fc800078fe8ff */
[----:B------:R-:W-:Y:S01]  /*100b0*/  SHF.R.S32.HI R2, RZ, 0x1f, R0 ;  /* 0x0000001fff027819 */ /* 0x000fe20000011400 */
[----:B------:R-:W-:Y:S01]  /*100c0*/  IMAD.SHL.U32 R3, R0, 0x8, RZ ;  /* 0x0000000800037824 */ /* 0x000fe200078e00ff */
[----:B---3--:R-:W2:Y:S02]  /*100d0*/  LDS.128 R12, [R35] ;  /* 0x00000000230c7984 */ /* 0x008ea40000000c00 */
        /* <DEDUP_REMOVED lines=84> */
.L_x_978:
[----:B------:R-:W-:Y:S05]  /*10620*/  BSYNC B0 ;  /* 0x0000000000007941 */ /* 0x000fea0003800000 */
.L_x_977:
[----:B------:R-:W-:-:S13]  /*10630*/  ISETP.GE.AND P0, PT, R136, c[0x0][0x27c], PT ;  /* 0x00009f0088007a0c */ /* 0x000fda0003f06270 */
        /* <DEDUP_REMOVED lines=106> */
.L_x_954:
[----:B------:R-:W-:Y:S05]  /*10ce0*/  BSYNC B2 ;  /* 0x0000000000027941 */ /* 0x000fea0003800000 */
.L_x_936:
[----:B---3--:R-:W-:Y:S01]  /*10cf0*/  IMAD R0, R97, c[0x0][0x208], RZ ;  /* 0x0000820061007a24 */ /* 0x008fe200078e02ff */
[----:B------:R-:W-:-:S04]  /*10d00*/  DEPBAR.LE SB0, 0x0 ;  /* 0x000080000000791a */ /* 0x000fc80000000000 */
[C---:B------:R-:W-:Y:S01]  /*10d10*/  IMAD.WIDE.U32 R2, R213.reuse, c[0x0][0x208], RZ ;  /* 0x00008200d5027a25 */ /* 0x040fe200078e00ff */
[----:B------:R-:W-:Y:S01]  /*10d20*/  BAR.SYNC.DEFER_BLOCKING 0x0 ;  /* 0x0000000000007b1d */ /* 0x000fe20000010000 */
[C---:B------:R-:W-:Y:S02]  /*10d30*/  ISETP.GE.AND P3, PT, R250.reuse, c[0x0][0x1d4], PT ;  /* 0x00007500fa007a0c */ /* 0x040fe40003f66270 */
[----:B------:R-:W-:Y:S01]  /*10d40*/  IMAD R0, R213, c[0x0][0x20c], R0 ;  /* 0x00008300d5007a24 */ /* 0x000fe200078e0200 */
[----:B------:R-:W-:Y:S01]  /*10d50*/  SHF.L.U64.HI R228, R250, 0x1, R251 ;  /* 0x00000001fae47819 */ /* 0x000fe200000102fb */
[----:B-12---:R-:W-:Y:S01]  /*10d60*/  IMAD.WIDE.U32 R8, R88, c[0x0][0x210], RZ ;  /* 0x0000840058087a25 */ /* 0x006fe200078e00ff */
[----:B------:R-:W-:Y:S01]  /*10d70*/  SHF.L.U64.HI R230, R101, 0x1, R102 ;  /* 0x0000000165e67819 */ /* 0x000fe20000010266 */
[----:B------:R-:W1:Y:S01]  /*10d80*/  S2R R27, SR_TID.X ;  /* 0x00000000001b7919 */ /* 0x000e620000002100 */
[----:B------:R-:W-:Y:S01]  /*10d90*/  SHF.L.U64.HI R226, R99, 0x1, R100 ;  /* 0x0000000163e27819 */ /* 0x000fe20000010264 */
[----:B------:R-:W-:Y:S01]  /*10da0*/  IMAD.IADD R3, R3, 0x1, R0 ;  /* 0x0000000103037824 */ /* 0x000fe200078e0200 */
[----:B------:R-:W-:Y:S01]  /*10db0*/  ISETP.GE.AND P2, PT, R99, c[0x0][0x1d4], PT ;  /* 0x0000750063007a0c */ /* 0x000fe20003f46270 */
[----:B------:R-:W-:Y:S01]  /*10dc0*/  IMAD R0, R98, c[0x0][0x218], RZ ;  /* 0x0000860062007a24 */ /* 0x000fe200078e02ff */
[----:B------:R-:W-:Y:S01]  /*10dd0*/  STL.64 [R1+0x30], R8 ;  /* 0x0000300801007387 */ /* 0x000fe20000100a00 */
[----:B------:R-:W-:Y:S01]  /*10de0*/  IMAD.WIDE.U32 R2, R211, c[0x0][0x218], R2 ;  /* 0x00008600d3027a25 */ /* 0x000fe200078e0002 */
[----:B------:R-:W-:Y:S01]  /*10df0*/  LOP3.LUT R209, R209, 0xffefffff, RZ, 0xc0, !PT ;  /* 0xffefffffd1d17812 */ /* 0x000fe200078ec0ff */
[----:B------:R-:W-:Y:S02]  /*10e00*/  BSSY B0, `(.L_x_979) ;  /* 0x000003e000007945 */ /* 0x000fe40003800000 */
[----:B------:R-:W-:Y:S01]  /*10e10*/  IMAD R4, R211, c[0x0][0x21c], R0 ;  /* 0x00008700d3047a24 */ /* 0x000fe200078e0200 */
[----:B------:R-:W-:Y:S01]  /*10e20*/  IADD3 R0, P0, R2, R8, RZ ;  /* 0x0000000802007210 */ /* 0x000fe20007f1e0ff */
[----:B------:R-:W-:-:S02]  /*10e30*/  IMAD R5, R88, c[0x0][0x214], R9 ;  /* 0x0000850058057a24 */ /* 0x000fc400078e0209 */
[----:B------:R-:W-:Y:S02]  /*10e40*/  IMAD.SHL.U32 R229, R250, 0x2, RZ ;  /* 0x00000002fae57824 */ /* 0x000fe400078e00ff */
[----:B------:R-:W-:Y:S01]  /*10e50*/  IMAD.SHL.U32 R231, R101, 0x2, RZ ;  /* 0x0000000265e77824 */ /* 0x000fe200078e00ff */
[----:B------:R-:W-:Y:S01]  /*10e60*/  IADD3.X R2, R5, R3, R4, P0, !PT ;  /* 0x0000000305027210 */ /* 0x000fe200007fe404 */
[----:B------:R-:W-:Y:S01]  /*10e70*/  STL [R1+0x28], R5 ;  /* 0x0000280501007387 */ /* 0x000fe20000100800 */
[----:B------:R-:W-:Y:S01]  /*10e80*/  LEA R26, P0, R0, c[0x0][0x1f8], 0x1 ;  /* 0x00007e00001a7a11 */ /* 0x000fe200078008ff */
[----:B------:R-:W-:Y:S02]  /*10e90*/  IMAD.SHL.U32 R210, R104, 0x2, RZ ;  /* 0x0000000268d27824 */ /* 0x000fe400078e00ff */
[----:B------:R-:W-:Y:S01]  /*10ea0*/  LDSM.16.M88.4 R16, [R198] ;  /* 0x00000000c610783b */ /* 0x000fe20000000200 */
[----:B------:R-:W-:Y:S01]  /*10eb0*/  LEA.HI.X R6, R0, c[0x0][0x1fc], R2, 0x1, P0 ;  /* 0x00007f0000067a11 */ /* 0x000fe200000f0c02 */
[----:B------:R-:W-:Y:S01]  /*10ec0*/  IMAD.IADD R0, R109, 0x1, -R103 ;  /* 0x000000016d007824 */ /* 0x000fe200078e0a67 */
[----:B-1----:R-:W-:Y:S01]  /*10ed0*/  ISETP.GT.AND P4, PT, R27, 0x3f, PT ;  /* 0x0000003f1b00780c */ /* 0x002fe20003f84270 */
[----:B------:R-:W1:Y:S01]  /*10ee0*/  SHFL.IDX PT, R2, R26, RZ, 0x1c1f ;  /* 0x001c1fff1a027589 */ /* 0x000e6200000e0000 */
[----:B------:R-:W-:-:S02]  /*10ef0*/  IMAD.SHL.U32 R227, R99, 0x2, RZ ;  /* 0x0000000263e37824 */ /* 0x000fc400078e00ff */
[----:B------:R-:W-:Y:S01]  /*10f00*/  ISETP.LT.OR P1, PT, R0, 0x1, P3 ;  /* 0x000000010000780c */ /* 0x000fe20001f21670 */
[----:B------:R-:W2:Y:S04]  /*10f10*/  SHFL.IDX PT, R3, R6, RZ, 0x1c1f ;  /* 0x001c1fff06037589 */ /* 0x000ea800000e0000 */
[----:B------:R3:W4:Y:S04]  /*10f20*/  LDSM.16.M88.4 R12, [R198+0x1000] ;  /* 0x00100000c60c783b */ /* 0x0007280000000200 */
[----:B-----5:R3:W3:Y:S01]  /*10f30*/  LDSM.16.M88.4 R36, [R171] ;  /* 0x00000000ab24783b */ /* 0x0206e20000000200 */
[----:B------:R-:W-:-:S03]  /*10f40*/  @P4 LOP3.LUT R209, R209, 0x100000, RZ, 0xfc, !PT ;  /* 0x00100000d1d14812 */ /* 0x000fc600078efcff */
[----:B------:R3:W3:Y:S04]  /*10f50*/  LDSM.16.M88.4 R32, [R171+0x400] ;  /* 0x00040000ab20783b */ /* 0x0006e80000000200 */
[----:B----4-:R4:W3:Y:S01]  /*10f60*/  LDSM.16.M88.4 R28, [R171+0x800] ;  /* 0x00080000ab1c783b */ /* 0x0108e20000000200 */
[----:B-1----:R-:W-:-:S03]  /*10f70*/  IADD3 R4, P0, R2, R229, RZ ;  /* 0x000000e502047210 */ /* 0x002fc60007f1e0ff */
[----:B------:R4:W1:Y:S02]  /*10f80*/  LDSM.16.M88.4 R20, [R199] ;  /* 0x00000000c714783b */ /* 0x0008640000000200 */
[----:B--2---:R-:W-:Y:S02]  /*10f90*/  IMAD.X R5, R3, 0x1, R228, P0 ;  /* 0x0000000103057824 */ /* 0x004fe400000e06e4 */
[----:B------:R4:W2:Y:S01]  /*10fa0*/  LDSM.16.M88.4 R8, [R199+0x1000] ;  /* 0x00100000c708783b */ /* 0x0008a20000000200 */
[----:B------:R-:W-:-:S03]  /*10fb0*/  IADD3 R24, P0, R2, R231, RZ ;  /* 0x000000e702187210 */ /* 0x000fc60007f1e0ff */
[----:B------:R4:W1:Y:S02]  /*10fc0*/  LDSM.16.M88.4 R40, [R200] ;  /* 0x00000000c828783b */ /* 0x0008640000000200 */
[----:B------:R-:W-:Y:S02]  /*10fd0*/  IMAD.X R25, R3, 0x1, R230, P0 ;  /* 0x0000000103197824 */ /* 0x000fe400000e06e6 */
[----:B------:R4:W1:Y:S04]  /*10fe0*/  LDSM.16.M88.4 R44, [R208] ;  /* 0x00000000d02c783b */ /* 0x0008680000000200 */
[----:B------:R4:W1:Y:S04]  /*10ff0*/  LDSM.16.M88.4 R60, [R207] ;  /* 0x00000000cf3c783b */ /* 0x0008680000000200 */
[----:B------:R-:W-:Y:S01]  /*11000*/  @!PT LDS RZ, [RZ] ;  /* 0x00000000fffff984 */ /* 0x000fe20000000800 */
[----:B------:R-:W-:Y:S01]  /*11010*/  @!PT LDS RZ, [RZ] ;  /* 0x00000000fffff984 */ /* 0x000fe20000000800 */
[----:B------:R-:W-:Y:S01]  /*11020*/  @!PT LDS RZ, [RZ] ;  /* 0x00000000fffff984 */ /* 0x000fe20000000800 */
[----:B------:R4:W-:Y:S01]  /*11030*/  LDGSTS.E.BYPASS.LTC128B.128 [R210+0x1880], [R4.64], !P1 ;  /* 0x0188000004d27fae */ /* 0x0009e2000c901d48 */
[----:B------:R-:W-:-:S04]  /*11040*/  ISETP.GE.AND P1, PT, R101, c[0x0][0x1d4], PT ;  /* 0x0000750065007a0c */ /* 0x000fc80003f26270 */
[----:B------:R-:W-:-:S13]  /*11050*/  ISETP.LT.OR P0, PT, R0, 0x1, P1 ;  /* 0x000000010000780c */ /* 0x000fda0000f01670 */
[----:B------:R4:W-:Y:S01]  /*11060*/  LDGSTS.E.BYPASS.LTC128B.128 [R210+0x2480], [R24.64], !P0 ;  /* 0x0248000018d27fae */ /* 0x0009e2000c101d48 */
[----:B------:R-:W-:-:S05]  /*11070*/  IADD3 R2, P0, R2, R227, RZ ;  /* 0x000000e302027210 */ /* 0x000fca0007f1e0ff */
[----:B------:R-:W-:Y:S01]  /*11080*/  IMAD.X R3, R3, 0x1, R226, P0 ;  /* 0x0000000103037824 */ /* 0x000fe200000e06e2 */
[----:B------:R-:W-:-:S13]  /*11090*/  ISETP.LT.OR P0, PT, R0, 0x1, P2 ;  /* 0x000000010000780c */ /* 0x000fda0001701670 */
[----:B------:R4:W-:Y:S01]  /*110a0*/  LDGSTS.E.BYPASS.LTC128B.128 [R210+0x3080], [R2.64], !P0 ;  /* 0x0308000002d27fae */ /* 0x0009e2000c101d48 */
[----:B------:R-:W-:Y:S05]  /*110b0*/  @P4 BRA `(.L_x_980) ;  /* 0x0000012000004947 */ /* 0x000fea0003800000 */
[----:B-123--:R-:W-:Y:S05]  /*110c0*/  BRA.DIV ~URZ, `(.L_x_981) ;  /* 0x00014db27f007947 */ /* 0x00efea000b800000 */
[----:B----4-:R1:W2:Y:S04]  /*110d0*/  SHFL.IDX PT, R4, R6, 0x1, 0x1c1f ;  /* 0x003c1f0006047f89 */ /* 0x0102a800000e0000 */
[----:B------:R1:W3:Y:S02]  /*110e0*/  SHFL.IDX PT, R2, R26, 0x1, 0x1c1f ;  /* 0x003c1f001a027f89 */ /* 0x0002e400000e0000 */
.L_x_1180:
[----:B-1-3--:R-:W-:Y:S02]  /*110f0*/  IADD3 R26, P0, R2, R229, RZ ;  /* 0x000000e5021a7210 */ /* 0x00afe40007f1e0ff */
[----:B------:R-:W-:-:S03]  /*11100*/  ISETP.LT.OR P1, PT, R0, 0x21, P1 ;  /* 0x000000210000780c */ /* 0x000fc60000f21670 */
[----:B--2---:R-:W-:Y:S01]  /*11110*/  IMAD.X R27, R4, 0x1, R228, P0 ;  /* 0x00000001041b7824 */ /* 0x004fe200000e06e4 */
        /* <DEDUP_REMOVED lines=12> */
.L_x_980:
[----:B-123--:R-:W-:Y:S05]  /*111e0*/  BSYNC B0 ;  /* 0x0000000000007941 */ /* 0x00efea0003800000 */
.L_x_979:
[----:B------:R-:W2:Y:S04]  /*111f0*/  LDL R0, [R1+0x1c] ;  /* 0x00001c0001007983 */ /* 0x000ea80000100800 */
[----:B------:R-:W0:Y:S01]  /*11200*/  LDGDEPBAR ;  /* 0x00000000000079af */ /* 0x000e220000000000 */
[----:B------:R-:W-:Y:S01]  /*11210*/  WARPSYNC 0xffffffff ;  /* 0xffffffff00007948 */ /* 0x000fe20003800000 */
[C---:B------:R-:W-:Y:S01]  /*11220*/  HMMA.16816.F32.BF16 R64, R12.reuse, R36, RZ ;  /* 0x000000240c40723c */ /* 0x040fe200000418ff */
[----:B------:R-:W-:Y:S07]  /*11230*/  BSSY B1, `(.L_x_982) ;  /* 0x00000b8000017945 */ /* 0x000fee0003800000 */
[C---:B------:R-:W-:Y:S08]  /*11240*/  HMMA.16816.F32.BF16 R52, R12.reuse, R32, RZ ;  /* 0x000000200c34723c */ /* 0x040ff000000418ff */
[C---:B----4-:R-:W-:Y:S08]  /*11250*/  HMMA.16816.F32.BF16 R24, R12.reuse, R28, RZ ;  /* 0x0000001c0c18723c */ /* 0x050ff000000418ff */
        /* <DEDUP_REMOVED lines=12> */
[C---:B------:R-:W-:Y:S08]  /*11320*/  HMMA.16816.F32.BF16 R112, R8.reuse, R40, R64 ;  /* 0x000000280870723c */ /* 0x040ff00000041840 */
[C---:B------:R-:W-:Y:S01]  /*11330*/  HMMA.16816.F32.BF16 R104, R8.reuse, R44, R52 ;  /* 0x0000002c0868723c */ /* 0x040fe20000041834 */
[----:B------:R-:W-:Y:S07]  /*11340*/  LDSM.16.M88.4 R52, [R205] ;  /* 0x00000000cd34783b */ /* 0x000fee0000000200 */
[C---:B------:R-:W-:Y:S01]  /*11350*/  HMMA.16816.F32.BF16 R100, R8.reuse, R60, R24 ;  /* 0x0000003c0864723c */ /* 0x040fe20000041818 */
[----:B------:R-:W-:Y:S07]  /*11360*/  LDSM.16.M88.4 R24, [R199+0x3000] ;  /* 0x00300000c718783b */ /* 0x000fee0000000200 */
[C---:B------:R-:W-:Y:S01]  /*11370*/  HMMA.16816.F32.BF16 R96, R8.reuse, R42, R56 ;  /* 0x0000002a0860723c */ /* 0x040fe20000041838 */
[----:B------:R-:W-:Y:S07]  /*11380*/  LDSM.16.M88.4 R56, [R206] ;  /* 0x00000000ce38783b */ /* 0x000fee0000000200 */
[C---:B------:R-:W-:Y:S08]  /*11390*/  HMMA.16816.F32.BF16 R92, R8.reuse, R46, R48 ;  /* 0x0000002e085c723c */ /* 0x040ff00000041830 */
[----:B------:R-:W-:Y:S01]  /*113a0*/  HMMA.16816.F32.BF16 R76, R8, R62, R12 ;  /* 0x0000003e084c723c */ /* 0x000fe2000004180c */
[----:B------:R-:W1:Y:S04]  /*113b0*/  LDSM.16.M88.4 R8, [R198+0x3000] ;  /* 0x00300000c608783b */ /* 0x000e680000000200 */
[----:B------:R-:W3:Y:S03]  /*113c0*/  LDSM.16.M88.4 R12, [R198+0x2000] ;  /* 0x00200000c60c783b */ /* 0x000ee60000000200 */
[C---:B------:R-:W-:Y:S08]  /*113d0*/  HMMA.16816.F32.BF16 R68, R20.reuse, R40, R68 ;  /* 0x000000281444723c */ /* 0x040ff00000041844 */
[C---:B------:R-:W-:Y:S08]  /*113e0*/  HMMA.16816.F32.BF16 R40, R20.reuse, R42, R84 ;  /* 0x0000002a1428723c */ /* 0x040ff00000041854 */
[C---:B------:R-:W-:Y:S08]  /*113f0*/  HMMA.16816.F32.BF16 R48, R20.reuse, R44, R72 ;  /* 0x0000002c1430723c */ /* 0x040ff00000041848 */
[C---:B------:R-:W-:Y:S08]  /*11400*/  HMMA.16816.F32.BF16 R64, R20.reuse, R60, R80 ;  /* 0x0000003c1440723c */ /* 0x040ff00000041850 */
[C---:B------:R-:W-:Y:S08]  /*11410*/  HMMA.16816.F32.BF16 R44, R20.reuse, R46, R88 ;  /* 0x0000002e142c723c */ /* 0x040ff00000041858 */
[----:B------:R-:W-:Y:S01]  /*11420*/  HMMA.16816.F32.BF16 R20, R20, R62, R28 ;  /* 0x0000003e1414723c */ /* 0x000fe2000004181c */
[----:B------:R-:W4:Y:S04]  /*11430*/  LDSM.16.M88.4 R60, [R204] ;  /* 0x00000000cc3c783b */ /* 0x000f280000000200 */
[----:B------:R-:W5:Y:S03]  /*11440*/  LDSM.16.M88.4 R28, [R199+0x2000] ;  /* 0x00200000c71c783b */ /* 0x000f660000000200 */
[C---:B-1----:R-:W-:Y:S08]  /*11450*/  HMMA.16816.F32.BF16 R84, R8.reuse, R18, R76 ;  /* 0x000000120854723c */ /* 0x042ff0000004184c */
[C---:B------:R-:W-:Y:S08]  /*11460*/  HMMA.16816.F32.BF16 R80, R8.reuse, R36, R112 ;  /* 0x000000240850723c */ /* 0x040ff00000041870 */
[C---:B------:R-:W-:Y:S08]  /*11470*/  HMMA.16816.F32.BF16 R104, R8.reuse, R32, R104 ;  /* 0x000000200868723c */ /* 0x040ff00000041868 */
[C---:B------:R-:W-:Y:S08]  /*11480*/  HMMA.16816.F32.BF16 R100, R8.reuse, R16, R100 ;  /* 0x000000100864723c */ /* 0x040ff00000041864 */
[C---:B------:R-:W-:Y:S08]  /*11490*/  HMMA.16816.F32.BF16 R96, R8.reuse, R38, R96 ;  /* 0x000000260860723c */ /* 0x040ff00000041860 */
[----:B------:R-:W-:Y:S08]  /*114a0*/  HMMA.16816.F32.BF16 R92, R8, R34, R92 ;  /* 0x00000022085c723c */ /* 0x000ff0000004185c */
[C---:B---3--:R-:W-:Y:S08]  /*114b0*/  HMMA.16816.F32.BF16 R76, R12.reuse, R36, R68 ;  /* 0x000000240c4c723c */ /* 0x048ff00000041844 */
        /* <DEDUP_REMOVED lines=13> */
[C---:B------:R-:W-:Y:S08]  /*11590*/  HMMA.16816.F32.BF16 R116, R24.reuse, R52, R104 ;  /* 0x000000341874723c */ /* 0x040ff00000041868 */
[C---:B------:R-:W-:Y:S08]  /*115a0*/  HMMA.16816.F32.BF16 R112, R24.reuse, R54, R92 ;  /* 0x000000361870723c */ /* 0x040ff0000004185c */
[C---:B----4-:R-:W-:Y:S08]  /*115b0*/  HMMA.16816.F32.BF16 R120, R24.reuse, R60, R100 ;  /* 0x0000003c1878723c */ /* 0x050ff00000041864 */
        /* <DEDUP_REMOVED lines=28> */
[----:B------:R-:W-:Y:S08]  /*11780*/  HMMA.16816.F32.BF16 R64, R8, R34, R64 ;  /* 0x000000220840723c */ /* 0x000ff00000041840 */
[C---:B----4-:R-:W-:Y:S08]  /*11790*/  HMMA.16816.F32.BF16 R52, R12.reuse, R36, R52 ;  /* 0x000000240c34723c */ /* 0x050ff00000041834 */
[C---:B------:R-:W-:Y:S08]  /*117a0*/  HMMA.16816.F32.BF16 R48, R12.reuse, R38, R48 ;  /* 0x000000260c30723c */ /* 0x040ff00000041830 */
        /* <DEDUP_REMOVED lines=9> */
[----:B------:R-:W2:Y:S04]  /*11840*/  LDL R2, [R1+0x58] ;  /* 0x0000580001027983 */ /* 0x000ea80000100800 */
[----:B------:R-:W2:Y:S04]  /*11850*/  LDL R0, [R1+0x24] ;  /* 0x0000240001007983 */ /* 0x000ea80000100800 */
[----:B------:R-:W3:Y:S01]  /*11860*/  LDL.64 R128, [R1+0x48] ;  /* 0x0000480001807983 */ /* 0x000ee20000100a00 */
[----:B------:R-:W-:-:S03]  /*11870*/  IMAD.MOV.U32 R3, RZ, RZ, c[0x0][0x2b8] ;  /* 0x0000ae00ff037624 */ /* 0x000fc600078e00ff */
[----:B------:R-:W4:Y:S02]  /*11880*/  LDL R4, [R1+0x50] ;  /* 0x0000500001047983 */ /* 0x000f240000100800 */
[----:B------:R-:W-:Y:S01]  /*11890*/  ISETP.NE.AND P2, PT, R3, 0x1, PT ;  /* 0x000000010300780c */ /* 0x000fe20003f45270 */
[----:B------:R-:W-:Y:S01]  /*118a0*/  IMAD.MOV.U32 R211, RZ, RZ, RZ ;  /* 0x000000ffffd37224 */ /* 0x000fe200078e00ff */
[----:B------:R-:W5:Y:S04]  /*118b0*/  LDL.64 R126, [R1+0x40] ;  /* 0x00004000017e7983 */ /* 0x000f680000100a00 */
[----:B------:R-:W3:Y:S01]  /*118c0*/  LDL R6, [R1+0x3c] ;  /* 0x00003c0001067983 */ /* 0x000ee20000100800 */
[C---:B--2---:R-:W-:Y:S02]  /*118d0*/  IADD3 R2, R0.reuse, R124, R2 ;  /* 0x0000007c00027210 */ /* 0x044fe40007ffe002 */
[----:B------:R-:W-:-:S02]  /*118e0*/  ISETP.GT.AND P1, PT, R0, 0x2f, PT ;  /* 0x0000002f0000780c */ /* 0x000fc40003f24270 */
[----:B------:R-:W-:-:S05]  /*118f0*/  IADD3 R2, R2, -0x30, RZ ;  /* 0xffffffd002027810 */ /* 0x000fca0007ffe0ff */
        /* <DEDUP_REMOVED lines=8> */
[----:B------:R-:W-:-:S03]  /*11980*/  IMAD.MOV R0, RZ, RZ, -R0 ;  /* 0x000000ffff007224 */ /* 0x000fc600078e0a00 */
[----:B------:R-:W1:Y:S01]  /*11990*/  S2R R129, SR_TID.X ;  /* 0x0000000000817919 */ /* 0x000e620000002100 */
[----:B------:R-:W-:-:S04]  /*119a0*/  IMAD R213, R0, c[0x0][0x2b8], R2 ;  /* 0x0000ae0000d57a24 */ /* 0x000fc800078e0202 */
[----:B------:R-:W-:Y:S01]  /*119b0*/  IMAD.WIDE.U32 R2, R213, c[0x0][0x1e0], RZ ;  /* 0x00007800d5027a25 */ /* 0x000fe200078e00ff */
[----:B------:R-:W-:-:S05]  /*119c0*/  SHF.R.S32.HI R0, RZ, 0x1f, R213 ;  /* 0x0000001fff007819 */ /* 0x000fca00000114d5 */
[----:B------:R-:W-:-:S04]  /*119d0*/  IMAD R0, R0, c[0x0][0x1e0], RZ ;  /* 0x0000780000007a24 */ /* 0x000fc800078e02ff */
[----:B------:R-:W-:-:S04]  /*119e0*/  IMAD R0, R213, c[0x0][0x1e4], R0 ;  /* 0x00007900d5007a24 */ /* 0x000fc800078e0200 */
[----:B------:R-:W-:Y:S01]  /*119f0*/  IMAD.IADD R3, R3, 0x1, R0 ;  /* 0x0000000103037824 */ /* 0x000fe200078e0200 */
[----:B-1----:R-:W-:-:S04]  /*11a00*/  SHF.R.S32.HI R128, RZ, 0x1f, R129 ;  /* 0x0000001fff807819 */ /* 0x002fc80000011481 */
[----:B------:R-:W-:-:S04]  /*11a10*/  LEA.HI R128, R128, R129, RZ, 0x2 ;  /* 0x0000008180807211 */ /* 0x000fc800078f10ff */
[----:B------:R-:W-:-:S04]  /*11a20*/  SHF.R.S32.HI R128, RZ, 0x2, R128 ;  /* 0x00000002ff807819 */ /* 0x000fc80000011480 */
[----:B------:R-:W-:-:S04]  /*11a30*/  IADD3 R10, -R128, 0x30, RZ ;  /* 0x00000030800a7810 */ /* 0x000fc80007ffe1ff */
[----:B------:R-:W-:Y:S02]  /*11a40*/  ISETP.GE.AND P1, PT, R10, 0x1, PT ;  /* 0x000000010a00780c */ /* 0x000fe40003f26270 */
[----:B--2---:R-:W-:Y:S01]  /*11a50*/  SHF.R.S32.HI R0, RZ, 0x1f, R211 ;  /* 0x0000001fff007819 */ /* 0x004fe200000114d3 */
[----:B------:R-:W-:-:S04]  /*11a60*/  IMAD.WIDE.U32 R2, R211, c[0x0][0x1f0], R2 ;  /* 0x00007c00d3027a25 */ /* 0x000fc800078e0002 */
[----:B------:R-:W-:-:S04]  /*11a70*/  IMAD R0, R0, c[0x0][0x1f0], RZ ;  /* 0x00007c0000007a24 */ /* 0x000fc800078e02ff */
[----:B------:R-:W-:Y:S01]  /*11a80*/  IMAD R4, R211, c[0x0][0x1f4], R0 ;  /* 0x00007d00d3047a24 */ /* 0x000fe200078e0200 */
[----:B-----5:R-:W-:-:S04]  /*11a90*/  IADD3 R0, P0, R126, R2, RZ ;  /* 0x000000027e007210 */ /* 0x020fc80007f1e0ff */
[----:B------:R-:W-:Y:S02]  /*11aa0*/  IADD3.X R2, R6, R3, R4, P0, !PT ;  /* 0x0000000306027210 */ /* 0x000fe400007fe404 */
[----:B------:R-:W-:-:S04]  /*11ab0*/  LEA R6, P0, R0, c[0x0][0x1c8], 0x1 ;  /* 0x0000720000067a11 */ /* 0x000fc800078008ff */
[----:B------:R-:W-:Y:S01]  /*11ac0*/  LEA.HI.X R5, R0, c[0x0][0x1cc], R2, 0x1, P0 ;  /* 0x0000730000057a11 */ /* 0x000fe200000f0c02 */
[----:B------:R-:W-:Y:S06]  /*11ad0*/  BRA.DIV ~URZ, `(.L_x_984) ;  /* 0x000144727f007947 */ /* 0x000fec000b800000 */
[----:B------:R1:W2:Y:S02]  /*11ae0*/  SHFL.IDX PT, R4, R5, RZ, 0x1c1f ;  /* 0x001c1fff05047589 */ /* 0x0002a400000e0000 */
.L_x_1181:
[----:B------:R-:W-:Y:S05]  /*11af0*/  BRA.DIV ~URZ, `(.L_x_985) ;  /* 0x000144c27f007947 */ /* 0x000fea000b800000 */
[----:B------:R3:W4:Y:S02]  /*11b00*/  SHFL.IDX PT, R0, R6, RZ, 0x1c1f ;  /* 0x001c1fff06007589 */ /* 0x00072400000e0000 */
.L_x_1182:
[----:B------:R-:W-:Y:S01]  /*11b10*/  BSSY B0, `(.L_x_986) ;  /* 0x0000013000007945 */ /* 0x000fe20003800000 */
[----:B------:R-:W-:Y:S05]  /*11b20*/  @!P1 BRA `(.L_x_987) ;  /* 0x0000011000009947 */ /* 0x000fea0003800000 */
[----:B------:R-:W5:Y:S04]  /*11b30*/  LDL R12, [R1] ;  /* 0x00000000010c7983 */ /* 0x000f680000100800 */
[----:B---3--:R-:W3:Y:S01]  /*11b40*/  LDL R11, [R1+0x4] ;  /* 0x00000400010b7983 */ /* 0x008ee20000100800 */
[----:B------:R-:W-:Y:S02]  /*11b50*/  ISETP.GE.AND P0, PT, R250, c[0x0][0x1d4], PT ;  /* 0x00007500fa007a0c */ /* 0x000fe40003f06270 */
[----:B----4-:R-:W-:-:S05]  /*11b60*/  IADD3 R2, P1, R0, R229, RZ ;  /* 0x000000e500027210 */ /* 0x010fca0007f3e0ff */
[----:B--2---:R-:W-:Y:S01]  /*11b70*/  IMAD.X R3, R4, 0x1, R228, P1 ;  /* 0x0000000104037824 */ /* 0x004fe200008e06e4 */
[----:B------:R-:W-:-:S05]  /*11b80*/  IADD3 R8, P1, R0, R231, RZ ;  /* 0x000000e700087210 */ /* 0x000fca0007f3e0ff */
[----:B------:R-:W-:Y:S01]  /*11b90*/  @!PT LDS RZ, [RZ] ;  /* 0x00000000fffff984 */ /* 0x000fe20000000800 */
[----:B------:R-:W-:Y:S01]  /*11ba0*/  @!PT LDS RZ, [RZ] ;  /* 0x00000000fffff984 */ /* 0x000fe20000000800 */
[----:B------:R-:W-:Y:S01]  /*11bb0*/  @!PT LDS RZ, [RZ] ;  /* 0x00000000fffff984 */ /* 0x000fe20000000800 */
[----:B------:R2:W-:Y:S01]  /*11bc0*/  LDGSTS.E.BYPASS.LTC128B.128 [R210+0x3c80], [R2.64], !P0 ;  /* 0x03c8000002d27fae */ /* 0x0005e2000c101d48 */
[----:B------:R-:W-:Y:S01]  /*11bd0*/  IMAD.X R9, R4, 0x1, R230, P1 ;  /* 0x0000000104097824 */ /* 0x000fe200008e06e6 */
[----:B--2---:R-:W-:-:S05]  /*11be0*/  IADD3 R2, P0, R0, R227, RZ ;  /* 0x000000e300027210 */ /* 0x004fca0007f1e0ff */
[----:B------:R-:W-:Y:S01]  /*11bf0*/  IMAD.X R3, R4, 0x1, R226, P0 ;  /* 0x0000000104037824 */ /* 0x000fe200000e06e2 */
[----:B-----5:R-:W-:Y:S02]  /*11c00*/  ISETP.GE.AND P1, PT, R12, c[0x0][0x1d4], PT ;  /* 0x000075000c007a0c */ /* 0x020fe40003f26270 */
[----:B---3--:R-:W-:-:S11]  /*11c10*/  ISETP.GE.AND P0, PT, R11, c[0x0][0x1d4], PT ;  /* 0x000075000b007a0c */ /* 0x008fd60003f06270 */
[----:B------:R2:W-:Y:S04]  /*11c20*/  LDGSTS.E.BYPASS.LTC128B.128 [R210+0x4880], [R8.64], !P1 ;  /* 0x0488000008d27fae */ /* 0x0005e8000c901d48 */
[----:B------:R2:W-:Y:S02]  /*11c30*/  LDGSTS.E.BYPASS.LTC128B.128 [R210+0x5480], [R2.64], !P0 ;  /* 0x0548000002d27fae */ /* 0x0005e4000c101d48 */
.L_x_987:
[----:B------:R-:W-:Y:S05]  /*11c40*/  BSYNC B0 ;  /* 0x0000000000007941 */ /* 0x000fea0003800000 */
.L_x_986:
[----:B------:R-:W-:Y:S01]  /*11c50*/  ISETP.GE.AND P0, PT, R10, 0x21, PT ;  /* 0x000000210a00780c */ /* 0x000fe20003f06270 */
[----:B------:R-:W-:Y:S06]  /*11c60*/  BRA.DIV ~URZ, `(.L_x_988) ;  /* 0x000143c27f007947 */ /* 0x000fec000b800000 */
[----:B--2---:R2:W1:Y:S04]  /*11c70*/  SHFL.IDX PT, R4, R5, 0x1, 0x1c1f ;  /* 0x003c1f0005047f89 */ /* 0x00446800000e0000 */
[----:B----4-:R2:W4:Y:S02]  /*11c80*/  SHFL.IDX PT, R0, R6, 0x1, 0x1c1f ;  /* 0x003c1f0006007f89 */ /* 0x01052400000e0000 */
.L_x_1183:
[----:B------:R-:W-:Y:S05]  /*11c90*/  @!P0 BRA `(.L_x_983) ;  /* 0x0000011000008947 */ /* 0x000fea0003800000 */
[----:B--23--:R-:W2:Y:S04]  /*11ca0*/  LDL R6, [R1] ;  /* 0x0000000001067983 */ /* 0x00cea80000100800 */
[----:B-1----:R-:W3:Y:S01]  /*11cb0*/  LDL R5, [R1+0x4] ;  /* 0x0000040001057983 */ /* 0x002ee20000100800 */
[----:B------:R-:W-:-:S02]  /*11cc0*/  ISETP.GE.AND P0, PT, R250, c[0x0][0x1d4], PT ;  /* 0x00007500fa007a0c */ /* 0x000fc40003f06270 */
[----:B----4-:R-:W-:-:S05]  /*11cd0*/  IADD3 R2, P1, R0, R229, RZ ;  /* 0x000000e500027210 */ /* 0x010fca0007f3e0ff */
[----:B------:R-:W-:Y:S01]  /*11ce0*/  IMAD.X R3, R4, 0x1, R228, P1 ;  /* 0x0000000104037824 */ /* 0x000fe200008e06e4 */
[----:B------:R-:W-:-:S05]  /*11cf0*/  IADD3 R8, P1, R0, R231, RZ ;  /* 0x000000e700087210 */ /* 0x000fca0007f3e0ff */
[----:B------:R-:W-:Y:S01]  /*11d00*/  @!PT LDS RZ, [RZ] ;  /* 0x00000000fffff984 */ /* 0x000fe20000000800 */
[----:B------:R-:W-:Y:S01]  /*11d10*/  @!PT LDS RZ, [RZ] ;  /* 0x00000000fffff984 */ /* 0x000fe20000000800 */
[----:B------:R-:W-:Y:S01]  /*11d20*/  @!PT LDS RZ, [RZ] ;  /* 0x00000000fffff984 */ /* 0x000fe20000000800 */
[----:B------:R1:W-:Y:S01]  /*11d30*/  LDGSTS.E.BYPASS.LTC128B.128 [R210+0x4480], [R2.64], !P0 ;  /* 0x0448000002d27fae */ /* 0x0003e2000c101d48 */
[----:B------:R-:W-:Y:S01]  /*11d40*/  IMAD.X R9, R4, 0x1, R230, P1 ;  /* 0x0000000104097824 */ /* 0x000fe200008e06e6 */
[----:B-1----:R-:W-:-:S05]  /*11d50*/  IADD3 R2, P0, R0, R227, RZ ;  /* 0x000000e300027210 */ /* 0x002fca0007f1e0ff */
[----:B------:R-:W-:Y:S01]  /*11d60*/  IMAD.X R3, R4, 0x1, R226, P0 ;  /* 0x0000000104037824 */ /* 0x000fe200000e06e2 */
[----:B--2---:R-:W-:Y:S02]  /*11d70*/  ISETP.GE.AND P1, PT, R6, c[0x0][0x1d4], PT ;  /* 0x0000750006007a0c */ /* 0x004fe40003f26270 */
[----:B---3--:R-:W-:-:S11]  /*11d80*/  ISETP.GE.AND P0, PT, R5, c[0x0][0x1d4], PT ;  /* 0x0000750005007a0c */ /* 0x008fd60003f06270 */
[----:B------:R1:W-:Y:S04]  /*11d90*/  LDGSTS.E.BYPASS.LTC128B.128 [R210+0x5080], [R8.64], !P1 ;  /* 0x0508000008d27fae */ /* 0x0003e8000c901d48 */
[----:B------:R1:W-:Y:S02]  /*11da0*/  LDGSTS.E.BYPASS.LTC128B.128 [R210+0x5c80], [R2.64], !P0 ;  /* 0x05c8000002d27fae */ /* 0x0003e4000c101d48 */
.L_x_983:
[----:B------:R-:W-:Y:S05]  /*11db0*/  BSYNC B1 ;  /* 0x0000000000017941 */ /* 0x000fea0003800000 */
.L_x_982:
[----:B-1----:R-:W5:Y:S01]  /*11dc0*/  LDL R2, [R1+0x54] ;  /* 0x0000540001027983 */ /* 0x002f620000100800 */
[----:B------:R-:W-:-:S03]  /*11dd0*/  IMAD.MOV.U32 R3, RZ, RZ, c[0x0][0x2c4] ;  /* 0x0000b100ff037624 */ /* 0x000fc600078e00ff */
[----:B----4-:R-:W5:Y:S02]  /*11de0*/  LDL R0, [R1+0x78] ;  /* 0x0000780001007983 */ /* 0x010f640000100800 */
[----:B------:R-:W-:Y:S01]  /*11df0*/  ISETP.NE.AND P0, PT, R3, 0x1, PT ;  /* 0x000000010300780c */ /* 0x000fe20003f05270 */
[----:B------:R-:W-:Y:S01]  /*11e00*/  ULDC UR4, c[0x0][0x324] ;  /* 0x0000c90000047ab9 */ /* 0x000fe20000000800 */
[----:B------:R-:W0:Y:S01]  /*11e10*/  LDGDEPBAR ;  /* 0x00000000000079af */ /* 0x000e220000000000 */
[----:B------:R-:W-:Y:S01]  /*11e20*/  ULOP3.LUT UR4, URZ, UR4, URZ, 0x33, !UPT ;  /* 0x000000043f047292 */ /* 0x000fe2000f8e333f */
[----:B------:R-:W-:Y:S01]  /*11e30*/  IMAD.IADD R11, R109, 0x1, -R252 ;  /* 0x000000016d0b7824 */ /* 0x000fe200078e0afc */
[----:B------:R-:W-:Y:S01]  /*11e40*/  IADD3 R12, -R252, R108, RZ ;  /* 0x0000006cfc0c7210 */ /* 0x000fe20007ffe1ff */
[----:B-----5:R-:W-:Y:S01]  /*11e50*/  IMAD.IADD R0, R0, 0x1, R2 ;  /* 0x0000000100007824 */ /* 0x020fe200078e0202 */
[----:B------:R-:W-:-:S06]  /*11e60*/  IADD3 R2, -R252, 0x1, R109 ;  /* 0x00000001fc027810 */ /* 0x000fcc0007ffe16d */
[----:B------:R-:W-:-:S04]  /*11e70*/  @P0 IMAD.HI.U32 R3, R0, c[0x0][0x2c8], RZ ;  /* 0x0000b20000030a27 */ /* 0x000fc800078e00ff */
[----:B------:R-:W-:Y:S01]  /*11e80*/  IMAD.MOV.U32 R8, RZ, RZ, R0 ;  /* 0x000000ffff087224 */ /* 0x000fe200078e0000 */
[----:B------:R-:W-:-:S04]  /*11e90*/  IADD3 R0, R2, -R248, RZ ;  /* 0x800000f802007210 */ /* 0x000fc80007ffe0ff */
[C---:B------:R-:W-:Y:S02]  /*11ea0*/  IADD3 R10, R0.reuse, UR4, RZ ;  /* 0x00000004000a7c10 */ /* 0x040fe4000fffe0ff */
[----:B------:R-:W-:Y:S02]  /*11eb0*/  @P0 SHF.R.U32.HI R8, RZ, c[0x0][0x2cc], R3 ;  /* 0x0000b300ff080a19 */ /* 0x000fe40000011603 */
[----:B------:R-:W-:Y:S01]  /*11ec0*/  IADD3 R9, R0, c[0x0][0x328], RZ ;  /* 0x0000ca0000097a10 */ /* 0x000fe20007ffe0ff */
[----:B------:R-:W-:Y:S05]  /*11ed0*/  BRA.DIV ~URZ, `(.L_x_989) ;  /* 0x000142227f007947 */ /* 0x000fea000b800000 */
[----:B------:R1:W4:Y:S02]  /*11ee0*/  SHFL.IDX PT, R2, R8, RZ, 0x1c1f ;  /* 0x001c1fff08027589 */ /* 0x00032400000e0000 */
.L_x_1184:
        /* <DEDUP_REMOVED lines=17> */
.L_x_992:
[----:B------:R-:W-:-:S04]  /*12000*/  MOV R3, 0x1 ;  /* 0x0000000100037802 */ /* 0x000fc80000000f00 */
[----:B------:R-:W-:-:S13]  /*12010*/  ISETP.NE.AND P0, PT, R3, c[0x0][0x32c], PT ;  /* 0x0000cb0003007a0c */ /* 0x000fda0003f05270 */
[----:B------:R-:W-:-:S05]  /*12020*/  @P0 IMAD.HI.U32 R3, R2, c[0x0][0x330], RZ ;  /* 0x0000cc0002030a27 */ /* 0x000fca00078e00ff */
[----:B------:R-:W-:Y:S02]  /*12030*/  @P0 SHF.R.U32.HI R2, RZ, c[0x0][0x334], R3 ;  /* 0x0000cd00ff020a19 */ /* 0x000fe40000011603 */
.L_x_993:
[----:B------:R-:W-:Y:S05]  /*12040*/  BSYNC B0 ;  /* 0x0000000000007941 */ /* 0x000fea0003800000 */
.L_x_991:
[----:B------:R-:W-:-:S05]  /*12050*/  IMAD R2, R2, c[0x0][0x32c], R12 ;  /* 0x0000cb0002027a24 */ /* 0x000fca00078e020c */
[----:B------:R-:W-:Y:S02]  /*12060*/  IADD3 R3, R2, c[0x0][0x32c], RZ ;  /* 0x0000cb0002037a10 */ /* 0x000fe40007ffe0ff */
[----:B------:R-:W-:Y:S02]  /*12070*/  IMNMX R0, R0, R2, !PT ;  /* 0x0000000200007217 */ /* 0x000fe40007800200 */
[----:B------:R-:W-:Y:S02]  /*12080*/  IMNMX R4, R4, R3, PT ;  /* 0x0000000304047217 */ /* 0x000fe40003800200 */
.L_x_990:
[----:B------:R-:W-:Y:S05]  /*12090*/  BRA.DIV ~URZ, `(.L_x_994) ;  /* 0x000140d27f007947 */ /* 0x000fea000b800000 */
[----:B------:R4:W1:Y:S02]  /*120a0*/  SHFL.IDX PT, R2, R8, 0x1, 0x1c1f ;  /* 0x003c1f0008027f89 */ /* 0x00086400000e0000 */
.L_x_1185:
[----:B------:R-:W-:Y:S02]  /*120b0*/  IMAD.MOV.U32 R3, RZ, RZ, c[0x0][0x32c] ;  /* 0x0000cb00ff037624 */ /* 0x000fe400078e00ff */
[----:B-12---:R-:W-:-:S03]  /*120c0*/  IMAD.IADD R5, R10, 0x1, R2 ;  /* 0x000000010a057824 */ /* 0x006fc600078e0202 */
[----:B------:R-:W-:Y:S02]  /*120d0*/  ISETP.GE.AND P0, PT, R3, 0x1, PT ;  /* 0x000000010300780c */ /* 0x000fe40003f06270 */
[----:B------:R-:W-:-:S04]  /*120e0*/  IADD3 R3, R9, R2, RZ ;  /* 0x0000000209037210 */ /* 0x000fc80007ffe0ff */
[----:B---3--:R-:W-:-:S07]  /*120f0*/  IMNMX R6, R11, R3, PT ;  /* 0x000000030b067217 */ /* 0x008fce0003800200 */
        /* <DEDUP_REMOVED lines=12> */
.L_x_997:
[----:B------:R-:W-:-:S04]  /*121c0*/  MOV R3, 0x1 ;  /* 0x0000000100037802 */ /* 0x000fc80000000f00 */
[----:B------:R-:W-:-:S13]  /*121d0*/  ISETP.NE.AND P0, PT, R3, c[0x0][0x32c], PT ;  /* 0x0000cb0003007a0c */ /* 0x000fda0003f05270 */
[----:B------:R-:W-:-:S05]  /*121e0*/  @P0 IMAD.HI.U32 R3, R2, c[0x0][0x330], RZ ;  /* 0x0000cc0002030a27 */ /* 0x000fca00078e00ff */
[----:B------:R-:W-:Y:S02]  /*121f0*/  @P0 SHF.R.U32.HI R2, RZ, c[0x0][0x334], R3 ;  /* 0x0000cd00ff020a19 */ /* 0x000fe40000011603 */
.L_x_998:
[----:B------:R-:W-:Y:S05]  /*12200*/  BSYNC B0 ;  /* 0x0000000000007941 */ /* 0x000fea0003800000 */
.L_x_996:
[----:B------:R-:W-:-:S05]  /*12210*/  IMAD R2, R2, c[0x0][0x32c], R12 ;  /* 0x0000cb0002027a24 */ /* 0x000fca00078e020c */
[----:B------:R-:W-:Y:S02]  /*12220*/  IADD3 R3, R2, c[0x0][0x32c], RZ ;  /* 0x0000cb0002037a10 */ /* 0x000fe40007ffe0ff */
[----:B------:R-:W-:Y:S02]  /*12230*/  IMNMX R5, R5, R2, !PT ;  /* 0x0000000205057217 */ /* 0x000fe40007800200 */
[----:B------:R-:W-:Y:S02]  /*12240*/  IMNMX R6, R6, R3, PT ;  /* 0x0000000306067217 */ /* 0x000fe40003800200 */
.L_x_995:
[C---:B------:R-:W-:Y:S02]  /*12250*/  ISETP.GE.AND P0, PT, R108.reuse, 0x2, PT ;  /* 0x000000026c00780c */ /* 0x040fe40003f06270 */
        /* <DEDUP_REMOVED lines=60> */
[----:B------:R1:W2:Y:S02]  /*12620*/  SHFL.IDX PT, R3, R8, 0x2, 0x1c1f ;  /* 0x005c1f0008037f89 */ /* 0x0002a400000e0000 */
.L_x_1186:
[----:B------:R-:W-:Y:S01]  /*12630*/  IMAD.MOV.U32 R0, RZ, RZ, c[0x0][0x32c] ;  /* 0x0000cb00ff007624 */ /* 0x000fe200078e00ff */
[----:B--2---:R-:W-:-:S04]  /*12640*/  IADD3 R2, R9, R3, RZ ;  /* 0x0000000309027210 */ /* 0x004fc80007ffe0ff */
        /* <DEDUP_REMOVED lines=15> */
.L_x_1002:
[----:B------:R-:W-:-:S04]  /*12740*/  MOV R4, 0x1 ;  /* 0x0000000100047802 */ /* 0x000fc80000000f00 */
[----:B------:R-:W-:-:S13]  /*12750*/  ISETP.NE.AND P0, PT, R4, c[0x0][0x32c], PT ;  /* 0x0000cb0004007a0c */ /* 0x000fda0003f05270 */
[----:B------:R-:W-:-:S05]  /*12760*/  @P0 IMAD.HI.U32 R4, R3, c[0x0][0x330], RZ ;  /* 0x0000cc0003040a27 */ /* 0x000fca00078e00ff */
[----:B------:R-:W-:Y:S02]  /*12770*/  @P0 SHF.R.U32.HI R3, RZ, c[0x0][0x334], R4 ;  /* 0x0000cd00ff030a19 */ /* 0x000fe40000011604 */
.L_x_1003:
[----:B------:R-:W-:Y:S05]  /*12780*/  BSYNC B0 ;  /* 0x0000000000007941 */ /* 0x000fea0003800000 */
.L_x_1001:
[----:B------:R-:W-:-:S05]  /*12790*/  IMAD R3, R3, c[0x0][0x32c], R12 ;  /* 0x0000cb0003037a24 */ /* 0x000fca00078e020c */
[----:B------:R-:W-:Y:S02]  /*127a0*/  IADD3 R4, R3, c[0x0][0x32c], RZ ;  /* 0x0000cb0003047a10 */ /* 0x000fe40007ffe0ff */
[----:B------:R-:W-:Y:S02]  /*127b0*/  IMNMX R0, R0, R3, !PT ;  /* 0x0000000300007217 */ /* 0x000fe40007800200 */
[----:B------:R-:W-:Y:S02]  /*127c0*/  IMNMX R2, R2, R4, PT ;  /* 0x0000000402027217 */ /* 0x000fe40003800200 */
.L_x_1000:
        /* <DEDUP_REMOVED lines=86> */
[----:B------:R2:W3:Y:S02]  /*12d30*/  SHFL.IDX PT, R3, R8, 0x3, 0x1c1f ;  /* 0x007c1f0008037f89 */ /* 0x0004e400000e0000 */
.L_x_1187:
[----:B------:R-:W-:Y:S01]  /*12d40*/  IMAD.MOV.U32 R0, RZ, RZ, c[0x0][0x32c] ;  /* 0x0000cb00ff007624 */ /* 0x000fe200078e00ff */
[----:B---3--:R-:W-:-:S04]  /*12d50*/  IADD3 R2, R9, R3, RZ ;  /* 0x0000000309027210 */ /* 0x008fc80007ffe0ff */
        /* <DEDUP_REMOVED lines=15> */
.L_x_1007:
[----:B------:R-:W-:-:S04]  /*12e50*/  MOV R4, 0x1 ;  /* 0x0000000100047802 */ /* 0x000fc80000000f00 */
[----:B------:R-:W-:-:S13]  /*12e60*/  ISETP.NE.AND P0, PT, R4, c[0x0][0x32c], PT ;  /* 0x0000cb0004007a0c */ /* 0x000fda0003f05270 */
[----:B------:R-:W-:-:S05]  /*12e70*/  @P0 IMAD.HI.U32 R4, R3, c[0x0][0x330], RZ ;  /* 0x0000cc0003040a27 */ /* 0x000fca00078e00ff */
[----:B------:R-:W-:Y:S02]  /*12e80*/  @P0 SHF.R.U32.HI R3, RZ, c[0x0][0x334], R4 ;  /* 0x0000cd00ff030a19 */ /* 0x000fe40000011604 */
.L_x_1008:
[----:B------:R-:W-:Y:S05]  /*12e90*/  BSYNC B0 ;  /* 0x0000000000007941 */ /* 0x000fea0003800000 */
.L_x_1006:
[----:B------:R-:W-:-:S05]  /*12ea0*/  IMAD R3, R3, c[0x0][0x32c], R12 ;  /* 0x0000cb0003037a24 */ /* 0x000fca00078e020c */
[----:B------:R-:W-:Y:S02]  /*12eb0*/  IADD3 R4, R3, c[0x0][0x32c], RZ ;  /* 0x0000cb0003047a10 */ /* 0x000fe40007ffe0ff */
[----:B------:R-:W-:Y:S02]  /*12ec0*/  IMNMX R0, R0, R3, !PT ;  /* 0x0000000300007217 */ /* 0x000fe40007800200 */
[----:B------:R-:W-:Y:S02]  /*12ed0*/  IMNMX R2, R2, R4, PT ;  /* 0x0000000402027217 */ /* 0x000fe40003800200 */
.L_x_1005:
        /* <DEDUP_REMOVED lines=45> */
[----:B------:R-:W-:Y:S02]  /*131b0*/  FMNMX.FTZ R5, R10, R11, !PT ;  /* 0x0000000b0a057209 */ /* 0x000fe40007810000 */
        /* <DEDUP_REMOVED lines=35> */
[----:B-12-4-:R-:W-:Y:S02]  /*133f0*/  FMNMX.FTZ R8, R79, R5, !PT ;  /* 0x000000054f087209 */ /* 0x016fe40007810000 */
[----:B------:R-:W-:Y:S02]  /*13400*/  FMNMX.FTZ R4, R88, R3, !PT ;  /* 0x0000000358047209 */ /* 0x000fe40007810000 */
[----:B------:R-:W-:Y:S02]  /*13410*/  FMNMX.FTZ R5, R81, R2, !PT ;  /* 0x0000000251057209 */ /* 0x000fe40007810000 */
[----:B------:R-:W-:-:S02]  /*13420*/  FMNMX.FTZ R6, R82, R0, !PT ;  /* 0x0000000052067209 */ /* 0x000fc40007810000 */
[----:B------:R-:W-:Y:S01]  /*13430*/  FMNMX.FTZ R8, R77, R8, !PT ;  /* 0x000000084d087209 */ /* 0x000fe20007810000 */
[----:B------:R-:W-:Y:S05]  /*13440*/  BRA.DIV ~URZ, `(.L_x_1009) ;  /* 0x00012e727f007947 */ /* 0x000fea000b800000 */
[----:B------:R1:W2:Y:S02]  /*13450*/  SHFL.BFLY PT, R0, R4, 0x2, 0x1f ;  /* 0x0c401f0004007f89 */ /* 0x0002a400000e0000 */
.L_x_1188:
        /* <DEDUP_REMOVED lines=15> */
.L_x_1189:
[C---:B------:R-:W-:Y:S01]  /*13550*/  FMUL.FTZ R0, R105.reuse, c[0x0][0x2d0] ;  /* 0x0000b40069007a20 */ /* 0x040fe20000410000 */
[----:B------:R-:W-:Y:S01]  /*13560*/  FSETP.NEU.FTZ.AND P0, PT, R105, -INF , PT ;  /* 0xff8000006900780b */ /* 0x000fe20003f1d000 */
[----:B------:R-:W2:Y:S01]  /*13570*/  LDL R217, [R1+0x54] ;  /* 0x0000540001d97983 */ /* 0x000ea20000100800 */
[----:B------:R-:W-:Y:S01]  /*13580*/  FMUL.FTZ R3, R104, c[0x0][0x2d0] ;  /* 0x0000b40068037a20 */ /* 0x000fe20000410000 */
[----:B------:R-:W-:Y:S01]  /*13590*/  WARPSYNC 0xffffffff ;  /* 0xffffffff00007948 */ /* 0x000fe20003800000 */
[----:B------:R-:W-:Y:S01]  /*135a0*/  FSEL R4, R0, RZ, P0 ;  /* 0x000000ff00047208 */ /* 0x000fe20000000000 */
[----:B------:R-:W-:Y:S01]  /*135b0*/  LDSM.16.MT88.4 R60, [R196+0xc00] ;  /* 0x000c0000c43c783b */ /* 0x000fe20000004200 */
[----:B------:R-:W-:-:S02]  /*135c0*/  FSETP.NEU.FTZ.AND P0, PT, R104, -INF , PT ;  /* 0xff8000006800780b */ /* 0x000fc40003f1d000 */
[----:B------:R-:W-:Y:S01]  /*135d0*/  MOV R216, c[0x0][0x2c4] ;  /* 0x0000b10000d87a02 */ /* 0x000fe20000000f00 */
[--C-:B------:R-:W-:Y:S01]  /*135e0*/  FFMA.FTZ R0, R14, c[0x0][0x2d0], -R4.reuse ;  /* 0x0000b4000e007a23 */ /* 0x100fe20000010804 */
[----:B------:R-:W-:Y:S01]  /*135f0*/  FSEL R3, R3, RZ, P0 ;  /* 0x000000ff03037208 */ /* 0x000fe20000000000 */
[----:B------:R-:W-:Y:S01]  /*13600*/  FFMA.FTZ R2, R28, c[0x0][0x2d0], -R4 ;  /* 0x0000b4001c027a23 */ /* 0x000fe20000010804 */
[----:B------:R-:W-:Y:S01]  /*13610*/  FSETP.NEU.FTZ.AND P0, PT, R6, -INF , PT ;  /* 0xff8000000600780b */ /* 0x000fe20003f1d000 */
[----:B------:R1:W-:Y:S01]  /*13620*/  MUFU.EX2 R108, R0 ;  /* 0x00000000006c7308 */ /* 0x0003e20000000800 */
[----:B------:R-:W-:Y:S01]  /*13630*/  LDSM.16.MT88.4 R64, [R197] ;  /* 0x00000000c540783b */ /* 0x000fe20000004200 */
[----:B------:R-:W-:Y:S01]  /*13640*/  FFMA.FTZ R5, R27, c[0x0][0x2d0], -R3 ;  /* 0x0000b4001b057a23 */ /* 0x000fe20000010803 */
[----:B------:R-:W-:Y:S02]  /*13650*/  ISETP.NE.AND P1, PT, R216, 0x1, PT ;  /* 0x00000001d800780c */ /* 0x000fe40003f25270 */
[----:B------:R-:W5:Y:S01]  /*13660*/  LDSM.16.MT88.4 R68, [R196] ;  /* 0x00000000c444783b */ /* 0x000f620000004200 */
[----:B------:R-:W-:-:S02]  /*13670*/  MOV R216, c[0x0][0x32c] ;  /* 0x0000cb0000d87a02 */ /* 0x000fc40000000f00 */
[----:B------:R3:W-:Y:S01]  /*13680*/  MUFU.EX2 R146, R2 ;  /* 0x0000000200927308 */ /* 0x0007e20000000800 */
[----:B------:R-:W-:Y:S01]  /*13690*/  LDSM.16.MT88.4 R44, [R196+0x1000] ;  /* 0x00100000c42c783b */ /* 0x000fe20000004200 */
[----:B------:R-:W-:-:S03]  /*136a0*/  IADD3 R212, R212, -0x2, RZ ;  /* 0xfffffffed4d47810 */ /* 0x000fc60007ffe0ff */
[----:B------:R-:W-:Y:S01]  /*136b0*/  LDSM.16.MT88.4 R48, [R197+0x400] ;  /* 0x00040000c530783b */ /* 0x000fe20000004200 */
[----:B-1----:R-:W-:Y:S02]  /*136c0*/  FFMA.FTZ R0, R16, c[0x0][0x2d0], -R4 ;  /* 0x0000b40010007a23 */ /* 0x002fe40000010804 */
[----:B------:R1:W-:Y:S01]  /*136d0*/  MUFU.EX2 R144, R5 ;  /* 0x0000000500907308 */ /* 0x0003e20000000800 */
[----:B------:R-:W4:Y:S01]  /*136e0*/  LDSM.16.MT88.4 R52, [R196+0x400] ;  /* 0x00040000c434783b */ /* 0x000f220000004200 */
[----:B---3--:R-:W-:-:S06]  /*136f0*/  FMUL.FTZ R2, R6, c[0x0][0x2d0] ;  /* 0x0000b40006027a20 */ /* 0x008fcc0000410000 */
[----:B------:R3:W3:Y:S01]  /*13700*/  MUFU.EX2 R107, R0 ;  /* 0x00000000006b7308 */ /* 0x0006e20000000800 */
[----:B------:R-:W-:Y:S02]  /*13710*/  FSEL R2, R2, RZ, P0 ;  /* 0x000000ff02027208 */ /* 0x000fe40000000000 */
[----:B-1--4-:R-:W-:-:S03]  /*13720*/  FMNMX.FTZ R5, R9, R8, !PT ;  /* 0x0000000809057209 */ /* 0x012fc60007810000 */
[----:B------:R-:W-:Y:S01]  /*13730*/  FFMA.FTZ R8, R36, c[0x0][0x2d0], -R2 ;  /* 0x0000b40024087a23 */ /* 0x000fe20000010802 */
[----:B------:R-:W-:-:S03]  /*13740*/  FSETP.NEU.FTZ.AND P0, PT, R5, -INF , PT ;  /* 0xff8000000500780b */ /* 0x000fc60003f1d000 */
[----:B------:R1:W-:Y:S01]  /*13750*/  MUFU.EX2 R129, R8 ;  /* 0x0000000800817308 */ /* 0x0003e20000000800 */
[----:B---3--:R-:W-:-:S07]  /*13760*/  FFMA.FTZ R0, R18, c[0x0][0x2d0], -R4 ;  /* 0x0000b40012007a23 */ /* 0x008fce0000010804 */
[----:B------:R3:W-:Y:S01]  /*13770*/  MUFU.EX2 R112, R0 ;  /* 0x0000000000707308 */ /* 0x0007e20000000800 */
[----:B-1----:R-:W-:-:S07]  /*13780*/  FFMA.FTZ R8, R37, c[0x0][0x2d0], -R2 ;  /* 0x0000b40025087a23 */ /* 0x002fce0000010802 */
[----:B------:R-:W-:Y:S01]  /*13790*/  MUFU.EX2 R130, R8 ;  /* 0x0000000800827308 */ /* 0x000fe20000000800 */
[----:B---3--:R-:W-:Y:S01]  /*137a0*/  FFMA.FTZ R0, R20, c[0x0][0x2d0], -R4 ;  /* 0x0000b40014007a23 */ /* 0x008fe20000010804 */
[----:B------:R-:W-:-:S06]  /*137b0*/  F2FP.BF16.PACK_AB R20, R107, R108 ;  /* 0x0000006c6b14723e */ /* 0x000fcc00000010ff */
[----:B------:R1:W-:Y:S02]  /*137c0*/  MUFU.EX2 R123, R0 ;  /* 0x00000000007b7308 */ /* 0x0003e40000000800 */
[----:B-1----:R-:W-:-:S06]  /*137d0*/  FFMA.FTZ R0, R23, c[0x0][0x2d0], -R4 ;  /* 0x0000b40017007a23 */ /* 0x002fcc0000010804 */
[----:B------:R1:W-:Y:S02]  /*137e0*/  MUFU.EX2 R128, R0 ;  /* 0x0000000000807308 */ /* 0x0003e40000000800 */
[----:B-1----:R-:W-:-:S06]  /*137f0*/  FFMA.FTZ R0, R26, c[0x0][0x2d0], -R4 ;  /* 0x0000b4001a007a23 */ /* 0x002fcc0000010804 */
[----:B------:R1:W-:Y:S02]  /*13800*/  MUFU.EX2 R131, R0 ;  /* 0x0000000000837308 */ /* 0x0003e40000000800 */
[----:B-1----:R-:W-:-:S06]  /*13810*/  FFMA.FTZ R0, R31, c[0x0][0x2d0], -R4 ;  /* 0x0000b4001f007a23 */ /* 0x002fcc0000010804 */
[----:B------:R1:W3:Y:S02]  /*13820*/  MUFU.EX2 R147, R0 ;  /* 0x0000000000937308 */ /* 0x0002e40000000800 */
[----:B-1----:R-:W-:Y:S01]  /*13830*/  FFMA.FTZ R0, R13, c[0x0][0x2d0], -R3 ;  /* 0x0000b4000d007a23 */ /* 0x002fe20000010803 */
[----:B---3--:R-:W-:-:S05]  /*13840*/  F2FP.BF16.PACK_AB R14, R147, R146 ;  /* 0x00000092930e723e */ /* 0x008fca00000010ff */
        /* <DEDUP_REMOVED lines=8> */
[----:B------:R-:W-:Y:S02]  /*138d0*/  F2FP.BF16.PACK_AB R22, R123, R112 ;  /* 0x000000707b16723e */ /* 0x000fe400000010ff */
[----:B---3--:R-:W-:-:S03]  /*138e0*/  F2FP.BF16.PACK_AB R23, R113, R103 ;  /* 0x000000677117723e */ /* 0x008fc600000010ff */
[----:B------:R1:W-:Y:S02]  /*138f0*/  MUFU.EX2 R114, R0 ;  /* 0x0000000000727308 */ /* 0x0003e40000000800 */
[----:B-1----:R-:W-:-:S06]  /*13900*/  FFMA.FTZ R0, R25, c[0x0][0x2d0], -R3 ;  /* 0x0000b40019007a23 */ /* 0x002fcc0000010803 */
[----:B------:R1:W3:Y:S02]  /*13910*/  MUFU.EX2 R122, R0 ;  /* 0x00000000007a7308 */ /* 0x0002e40000000800 */
[----:B-1----:R-:W-:Y:S01]  /*13920*/  FFMA.FTZ R0, R30, c[0x0][0x2d0], -R3 ;  /* 0x0000b4001e007a23 */ /* 0x002fe20000010803 */
[----:B---3--:R-:W-:-:S05]  /*13930*/  F2FP.BF16.PACK_AB R13, R122, R114 ;  /* 0x000000727a0d723e */ /* 0x008fca00000010ff */
[----:B------:R1:W3:Y:S02]  /*13940*/  MUFU.EX2 R145, R0 ;  /* 0x0000000000917308 */ /* 0x0002e40000000800 */
[----:B-1----:R-:W-:Y:S01]  /*13950*/  FFMA.FTZ R0, R21, c[0x0][0x2d0], -R2 ;  /* 0x0000b40015007a23 */ /* 0x002fe20000010802 */
[----:B------:R-:W-:Y:S02]  /*13960*/  F2FP.BF16.PACK_AB R21, R100, R101 ;  /* 0x000000656415723e */ /* 0x000fe400000010ff */
[----:B---3--:R-:W-:-:S03]  /*13970*/  F2FP.BF16.PACK_AB R15, R145, R144 ;  /* 0x00000090910f723e */ /* 0x008fc600000010ff */
[----:B------:R1:W-:Y:S02]  /*13980*/  MUFU.EX2 R96, R0 ;  /* 0x0000000000607308 */ /* 0x0003e40000000800 */
[C---:B-----5:R-:W-:Y:S08]  /*13990*/  HMMA.16816.F32.BF16 R36, R20.reuse, R68, RZ ;  /* 0x000000441424723c */ /* 0x060ff000000418ff */
[----:B------:R-:W-:Y:S01]  /*139a0*/  HMMA.16816.F32.BF16 R72, R20, R64, RZ ;  /* 0x000000401448723c */ /* 0x000fe200000418ff */
[----:B-1----:R-:W-:-:S04]  /*139b0*/  FFMA.FTZ R0, R24, c[0x0][0x2d0], -R2 ;  /* 0x0000b40018007a23 */ /* 0x002fc80000010802 */
[----:B------:R1:W3:Y:S02]  /*139c0*/  MUFU.EX2 R95, R0 ;  /* 0x00000000005f7308 */ /* 0x0002e40000000800 */
[----:B-1----:R-:W-:Y:S01]  /*139d0*/  FFMA.FTZ R0, R29, c[0x0][0x2d0], -R2 ;  /* 0x0000b4001d007a23 */ /* 0x002fe20000010802 */
[----:B---3--:R-:W-:-:S05]  /*139e0*/  F2FP.BF16.PACK_AB R16, R95, R96 ;  /* 0x000000605f10723e */ /* 0x008fca00000010ff */
        /* <DEDUP_REMOVED lines=8> */
[----:B-1----:R-:W-:-:S05]  /*13a70*/  FMUL.FTZ R0, R5, c[0x0][0x2d0] ;  /* 0x0000b40005007a20 */ /* 0x002fca0000410000 */
[----:B------:R-:W-:-:S05]  /*13a80*/  FSEL R0, R0, RZ, P0 ;  /* 0x000000ff00007208 */ /* 0x000fca0000000000 */
[----:B------:R-:W-:Y:S01]  /*13a90*/  FFMA.FTZ R8, R10, c[0x0][0x2d0], -R0 ;  /* 0x0000b4000a087a23 */ /* 0x000fe20000010800 */
[----:B------:R-:W-:-:S03]  /*13aa0*/  F2FP.BF16.PACK_AB R10, R130, R129 ;  /* 0x00000081820a723e */ /* 0x000fc600000010ff */
[----:B------:R1:W-:Y:S02]  /*13ab0*/  MUFU.EX2 R93, R8 ;  /* 0x00000008005d7308 */ /* 0x0003e40000000800 */
[----:B-1----:R-:W-:-:S06]  /*13ac0*/  FFMA.FTZ R8, R11, c[0x0][0x2d0], -R0 ;  /* 0x0000b4000b087a23 */ /* 0x002fcc0000010800 */
[----:B------:R1:W3:Y:S02]  /*13ad0*/  MUFU.EX2 R92, R8 ;  /* 0x00000008005c7308 */ /* 0x0002e40000000800 */
[----:B-1----:R-:W-:Y:S01]  /*13ae0*/  FFMA.FTZ R8, R12, c[0x0][0x2d0], -R0 ;  /* 0x0000b4000c087a23 */ /* 0x002fe20000010800 */
[----:B---3--:R-:W-:Y:S02]  /*13af0*/  F2FP.BF16.PACK_AB R17, R92, R93 ;  /* 0x0000005d5c11723e */ /* 0x008fe400000010ff */
[----:B------:R-:W-:-:S03]  /*13b00*/  F2FP.BF16.PACK_AB R12, R131, R128 ;  /* 0x00000080830c723e */ /* 0x000fc600000010ff */
[----:B------:R1:W-:Y:S04]  /*13b10*/  MUFU.EX2 R94, R8 ;  /* 0x00000008005e7308 */ /* 0x0003e80000000800 */
[C---:B------:R-:W-:Y:S01]  /*13b20*/  HMMA.16816.F32.BF16 R140, R12.reuse, R52, R36 ;  /* 0x000000340c8c723c */ /* 0x040fe20000041824 */
[----:B------:R-:W-:Y:S07]  /*13b30*/  LDSM.16.MT88.4 R36, [R196+0x1800] ;  /* 0x00180000c424783b */ /* 0x000fee0000004200 */
[----:B------:R-:W-:Y:S01]  /*13b40*/  HMMA.16816.F32.BF16 R148, R12, R48, R72 ;  /* 0x000000300c94723c */ /* 0x000fe20000041848 */
[----:B-1----:R-:W-:-:S04]  /*13b50*/  FFMA.FTZ R8, R35, c[0x0][0x2d0], -R0 ;  /* 0x0000b40023087a23 */ /* 0x002fc80000010800 */
[----:B------:R1:W3:Y:S02]  /*13b60*/  MUFU.EX2 R97, R8 ;  /* 0x0000000800617308 */ /* 0x0002e40000000800 */
[----:B-1----:R-:W-:Y:S01]  /*13b70*/  FFMA.FTZ R8, R40, c[0x0][0x2d0], -R0 ;  /* 0x0000b40028087a23 */ /* 0x002fe20000010800 */
[----:B---3--:R-:W-:-:S05]  /*13b80*/  F2FP.BF16.PACK_AB R19, R97, R94 ;  /* 0x0000005e6113723e */ /* 0x008fca00000010ff */
[----:B------:R1:W-:Y:S02]  /*13b90*/  MUFU.EX2 R99, R8 ;  /* 0x0000000800637308 */ /* 0x0003e40000000800 */
[C---:B------:R-:W-:Y:S07]  /*13ba0*/  HMMA.16816.F32.BF16 R28, R16.reuse, R64, RZ ;  /* 0x00000040101c723c */ /* 0x040fee00000418ff */
[--C-:B------:R-:W-:Y:S01]  /*13bb0*/  FFMA.FTZ R64, R76, c[0x0][0x2d0], -R0.reuse ;  /* 0x0000b4004c407a23 */ /* 0x100fe20000010800 */
[----:B------:R-:W-:Y:S01]  /*13bc0*/  HMMA.16816.F32.BF16 R24, R16, R60, RZ ;  /* 0x0000003c1018723c */ /* 0x000fe200000418ff */
[----:B------:R-:W-:-:S02]  /*13bd0*/  FFMA.FTZ R65, R78, c[0x0][0x2d0], -R0 ;  /* 0x0000b4004e417a23 */ /* 0x000fc40000010800 */
[----:B-1----:R-:W-:-:S04]  /*13be0*/  FFMA.FTZ R8, R41, c[0x0][0x2d0], -R0 ;  /* 0x0000b40029087a23 */ /* 0x002fc80000010800 */
[----:B------:R1:W3:Y:S01]  /*13bf0*/  MUFU.EX2 R120, R8 ;  /* 0x0000000800787308 */ /* 0x0002e20000000800 */
[----:B------:R-:W-:Y:S07]  /*13c00*/  HMMA.16816.F32.BF16 R40, R20, R60, RZ ;  /* 0x0000003c1428723c */ /* 0x000fee00000418ff */
[--C-:B------:R-:W-:Y:S01]  /*13c10*/  FFMA.FTZ R61, R91, c[0x0][0x2d0], -R4.reuse ;  /* 0x0000b4005b3d7a23 */ /* 0x100fe20000010804 */
[----:B------:R-:W-:Y:S01]  /*13c20*/  HMMA.16816.F32.BF16 R32, R16, R68, RZ ;  /* 0x000000441020723c */ /* 0x000fe200000418ff */
[----:B------:R-:W-:-:S02]  /*13c30*/  FFMA.FTZ R60, R90, c[0x0][0x2d0], -R4 ;  /* 0x0000b4005a3c7a23 */ /* 0x000fc40000010804 */
[----:B-1----:R-:W-:Y:S01]  /*13c40*/  FFMA.FTZ R8, R56, c[0x0][0x2d0], -R0 ;  /* 0x0000b40038087a23 */ /* 0x002fe20000010800 */
[----:B---3--:R-:W-:-:S03]  /*13c50*/  F2FP.BF16.PACK_AB R9, R120, R99 ;  /* 0x000000637809723e */ /* 0x008fc600000010ff */
[--C-:B------:R-:W-:Y:S01]  /*13c60*/  FFMA.FTZ R68, R79, c[0x0][0x2d0], -R0.reuse ;  /* 0x0000b4004f447a23 */ /* 0x100fe20000010800 */
[----:B------:R1:W-:Y:S01]  /*13c70*/  MUFU.EX2 R115, R8 ;  /* 0x0000000800737308 */ /* 0x0003e20000000800 */
[----:B------:R-:W-:-:S07]  /*13c80*/  FFMA.FTZ R69, R77, c[0x0][0x2d0], -R0 ;  /* 0x0000b4004d457a23 */ /* 0x000fce0000010800 */
[----:B------:R-:W-:Y:S01]  /*13c90*/  HMMA.16816.F32.BF16 R156, R12, R44, R40 ;  /* 0x0000002c0c9c723c */ /* 0x000fe20000041828 */
[----:B------:R-:W-:Y:S01]  /*13ca0*/  LDSM.16.MT88.4 R40, [R197+0x1000] ;  /* 0x00100000c528783b */ /* 0x000fe20000004200 */
[----:B-1----:R-:W-:-:S03]  /*13cb0*/  FFMA.FTZ R8, R57, c[0x0][0x2d0], -R0 ;  /* 0x0000b40039087a23 */ /* 0x002fc60000010800 */
[----:B------:R-:W1:Y:S01]  /*13cc0*/  LDSM.16.MT88.4 R56, [R197+0xc00] ;  /* 0x000c0000c538783b */ /* 0x000e620000004200 */
[----:B------:R-:W-:Y:S01]  /*13cd0*/  FADD.FTZ R0, R96, R95 ;  /* 0x0000005f60007221 */ /* 0x000fe20000010000 */
[----:B------:R3:W4:Y:S03]  /*13ce0*/  MUFU.EX2 R121, R8 ;  /* 0x0000000800797308 */ /* 0x0007260000000800 */
[----:B------:R-:W-:-:S04]  /*13cf0*/  FADD.FTZ R0, R98, R0 ;  /* 0x0000000062007221 */ /* 0x000fc80000010000 */
[----:B------:R-:W-:-:S04]  /*13d00*/  FADD.FTZ R0, R102, R0 ;  /* 0x0000000066007221 */ /* 0x000fc80000010000 */
[----:B------:R-:W-:Y:S01]  /*13d10*/  FADD.FTZ R0, R106, R0 ;  /* 0x000000006a007221 */ /* 0x000fe20000010000 */
[----:B---3--:R-:W-:Y:S02]  /*13d20*/  F2FP.BF16.PACK_AB R8, R109, R106 ;  /* 0x0000006a6d08723e */ /* 0x008fe400000010ff */
[----:B----4-:R-:W-:-:S07]  /*13d30*/  F2FP.BF16.PACK_AB R11, R121, R115 ;  /* 0x00000073790b723e */ /* 0x010fce00000010ff */
[C---:B------:R-:W-:Y:S07]  /*13d40*/  HMMA.16816.F32.BF16 R124, R8.reuse, R48, R28 ;  /* 0x00000030087c723c */ /* 0x040fee000004181c */
[--C-:B------:R-:W-:Y:S01]  /*13d50*/  FFMA.FTZ R49, R85, c[0x0][0x2d0], -R3.reuse ;  /* 0x0000b40055317a23 */ /* 0x100fe20000010803 */
[----:B------:R-:W-:Y:S01]  /*13d60*/  HMMA.16816.F32.BF16 R116, R8, R44, R24 ;  /* 0x0000002c0874723c */ /* 0x000fe20000041818 */
[----:B------:R-:W-:-:S04]  /*13d70*/  FFMA.FTZ R48, R81, c[0x0][0x2d0], -R3 ;  /* 0x0000b40051307a23 */ /* 0x000fc80000010803 */
[----:B------:R-:W-:Y:S02]  /*13d80*/  MUFU.EX2 R49, R49 ;  /* 0x0000003100317308 */ /* 0x000fe40000000800 */
[--C-:B------:R-:W-:Y:S01]  /*13d90*/  FFMA.FTZ R45, R80, c[0x0][0x2d0], -R2.reuse ;  /* 0x0000b400502d7a23 */ /* 0x100fe20000010802 */
[----:B-1----:R-:W-:Y:S01]  /*13da0*/  HMMA.16816.F32.BF16 R28, R20, R56, RZ ;  /* 0x00000038141c723c */ /* 0x002fe200000418ff */
[----:B------:R-:W-:-:S04]  /*13db0*/  FFMA.FTZ R44, R83, c[0x0][0x2d0], -R2 ;  /* 0x0000b400532c7a23 */ /* 0x000fc80000010802 */
[----:B------:R-:W-:Y:S03]  /*13dc0*/  MUFU.EX2 R45, R45 ;  /* 0x0000002d002d7308 */ /* 0x000fe60000000800 */
[----:B------:R-:W-:Y:S05]  /*13dd0*/  HMMA.16816.F32.BF16 R132, R8, R52, R32 ;  /* 0x000000340884723c */ /* 0x000fea0000041820 */
[----:B------:R-:W-:Y:S02]  /*13de0*/  MUFU.EX2 R48, R48 ;  /* 0x0000003000307308 */ /* 0x000fe40000000800 */
[--C-:B------:R-:W-:Y:S01]  /*13df0*/  FFMA.FTZ R53, R87, c[0x0][0x2d0], -R3.reuse ;  /* 0x0000b40057357a23 */ /* 0x100fe20000010803 */
[----:B------:R-:W-:Y:S01]  /*13e00*/  HMMA.16816.F32.BF16 R24, R16, R56, RZ ;  /* 0x000000381018723c */ /* 0x000fe200000418ff */
[----:B------:R-:W-:-:S02]  /*13e10*/  FFMA.FTZ R52, R86, c[0x0][0x2d0], -R3 ;  /* 0x0000b40056347a23 */ /* 0x000fc40000010803 */
[----:B------:R-:W-:Y:S02]  /*13e20*/  FADD.FTZ R3, R108, R107 ;  /* 0x0000006b6c037221 */ /* 0x000fe40000010000 */
[----:B------:R-:W1:Y:S02]  /*13e30*/  MUFU.EX2 R44, R44 ;  /* 0x0000002c002c7308 */ /* 0x000e640000000800 */
[----:B------:R-:W-:Y:S01]  /*13e40*/  FADD.FTZ R3, R112, R3 ;  /* 0x0000000370037221 */ /* 0x000fe20000010000 */
[----:B------:R-:W-:Y:S01]  /*13e50*/  HMMA.16816.F32.BF16 R192, R12, R40, R28 ;  /* 0x000000280cc0723c */ /* 0x000fe2000004181c */
[----:B------:R-:W3:Y:S01]  /*13e60*/  LDSM.16.MT88.4 R28, [R196+0x1c00] ;  /* 0x001c0000c41c783b */ /* 0x000ee20000004200 */
[--C-:B------:R-:W-:Y:S02]  /*13e70*/  FFMA.FTZ R57, R89, c[0x0][0x2d0], -R4.reuse ;  /* 0x0000b40059397a23 */ /* 0x100fe40000010804 */
[----:B------:R-:W-:Y:S02]  /*13e80*/  FFMA.FTZ R56, R88, c[0x0][0x2d0], -R4 ;  /* 0x0000b40058387a23 */ /* 0x000fe40000010804 */
[----:B------:R-:W-:-:S02]  /*13e90*/  FADD.FTZ R4, R93, R92 ;  /* 0x0000005c5d047221 */ /* 0x000fc40000010000 */
[----:B------:R-:W-:Y:S01]  /*13ea0*/  HMMA.16816.F32.BF16 R32, R20, R36, RZ ;  /* 0x000000241420723c */ /* 0x000fe200000418ff */
[----:B------:R-:W-:Y:S01]  /*13eb0*/  FADD.FTZ R3, R123, R3 ;  /* 0x000000037b037221 */ /* 0x000fe20000010000 */
[----:B------:R-:W-:Y:S01]  /*13ec0*/  MUFU.EX2 R57, R57 ;  /* 0x0000003900397308 */ /* 0x000fe20000000800 */
[----:B------:R-:W-:Y:S02]  /*13ed0*/  FADD.FTZ R4, R94, R4 ;  /* 0x000000045e047221 */ /* 0x000fe40000010000 */
[----:B------:R-:W-:Y:S01]  /*13ee0*/  FADD.FTZ R3, R128, R3 ;  /* 0x0000000380037221 */ /* 0x000fe20000010000 */
[----:B-1----:R-:W-:Y:S02]  /*13ef0*/  F2FP.BF16.PACK_AB R96, R44, R45 ;  /* 0x0000002d2c60723e */ /* 0x002fe400000010ff */
[----:B------:R-:W-:Y:S02]  /*13f00*/  HMMA.16816.F32.BF16 R188, R8, R40, R24 ;  /* 0x0000002808bc723c */ /* 0x000fe40000041818 */
[----:B------:R-:W1:Y:S05]  /*13f10*/  MUFU.EX2 R56, R56 ;  /* 0x0000003800387308 */ /* 0x000e6a0000000800 */
[--C-:B------:R-:W-:Y:S01]  /*13f20*/  FFMA.FTZ R41, R84, c[0x0][0x2d0], -R2.reuse ;  /* 0x0000b40054297a23 */ /* 0x100fe20000010802 */
[----:B------:R-:W-:Y:S01]  /*13f30*/  HMMA.16816.F32.BF16 R24, R16, R36, RZ ;  /* 0x000000241018723c */ /* 0x000fe200000418ff */
[----:B------:R-:W-:Y:S01]  /*13f40*/  FFMA.FTZ R40, R82, c[0x0][0x2d0], -R2 ;  /* 0x0000b40052287a23 */ /* 0x000fe20000010802 */
[----:B------:R-:W-:Y:S01]  /*13f50*/  MUFU.EX2 R37, R61 ;  /* 0x0000003d00257308 */ /* 0x000fe20000000800 */
[----:B------:R-:W-:-:S04]  /*13f60*/  FADD.FTZ R2, R101, R100 ;  /* 0x0000006465027221 */ /* 0x000fc80000010000 */
[----:B------:R-:W-:Y:S01]  /*13f70*/  FADD.FTZ R2, R103, R2 ;  /* 0x0000000267027221 */ /* 0x000fe20000010000 */
[----:B------:R-:W-:Y:S01]  /*13f80*/  HMMA.16816.F32.BF16 R84, R16, R66, RZ ;  /* 0x000000421054723c */ /* 0x000fe200000418ff */
[----:B------:R-:W-:Y:S01]  /*13f90*/  F2FP.BF16.PACK_AB R103, R48, R49 ;  /* 0x000000313067723e */ /* 0x000fe200000010ff */
[----:B------:R-:W4:Y:S01]  /*13fa0*/  MUFU.EX2 R36, R60 ;  /* 0x0000003c00247308 */ /* 0x000f220000000800 */
[----:B------:R-:W-:Y:S01]  /*13fb0*/  FADD.FTZ R2, R113, R2 ;  /* 0x0000000271027221 */ /* 0x000fe20000010000 */
[----:B-1----:R-:W-:-:S03]  /*13fc0*/  F2FP.BF16.PACK_AB R102, R56, R57 ;  /* 0x000000393866723e */ /* 0x002fc600000010ff */
[----:B------:R-:W-:Y:S01]  /*13fd0*/  FADD.FTZ R2, R114, R2 ;  /* 0x0000000272027221 */ /* 0x000fe20000010000 */
[----:B------:R-:W-:Y:S02]  /*13fe0*/  HMMA.16816.F32.BF16 R80, R16, R62, RZ ;  /* 0x0000003e1050723c */ /* 0x000fe400000418ff */
[----:B------:R-:W-:Y:S06]  /*13ff0*/  MUFU.EX2 R41, R41 ;  /* 0x0000002900297308 */ /* 0x000fec0000000800 */
[----:B---3--:R-:W-:Y:S01]  /*14000*/  HMMA.16816.F32.BF16 R180, R12, R28, R32 ;  /* 0x0000001c0cb4723c */ /* 0x008fe20000041820 */
[----:B------:R-:W1:Y:S01]  /*14010*/  LDSM.16.MT88.4 R32, [R197+0x1800] ;  /* 0x00180000c520783b */ /* 0x000e620000004200 */
[----:B----4-:R-:W-:-:S06]  /*14020*/  F2FP.BF16.PACK_AB R100, R36, R37 ;  /* 0x000000252464723e */ /* 0x010fcc00000010ff */
[----:B------:R-:W-:Y:S01]  /*14030*/  HMMA.16816.F32.BF16 R184, R8, R28, R24 ;  /* 0x0000001c08b8723c */ /* 0x000fe20000041818 */
[----:B------:R-:W3:Y:S06]  /*14040*/  LDSM.16.MT88.4 R24, [R197+0x1c00] ;  /* 0x001c0000c518783b */ /* 0x000eec0000004200 */
[----:B------:R-:W-:Y:S01]  /*14050*/  FADD.FTZ R29, R97, R4 ;  /* 0x00000004611d7221 */ /* 0x000fe20000010000 */
[----:B------:R-:W-:Y:S01]  /*14060*/  HMMA.16816.F32.BF16 R60, R20, R62, RZ ;  /* 0x0000003e143c723c */ /* 0x000fe200000418ff */
[----:B------:R-:W-:Y:S02]  /*14070*/  FADD.FTZ R28, R131, R3 ;  /* 0x00000003831c7221 */ /* 0x000fe40000010000 */
[----:B------:R-:W-:-:S02]  /*14080*/  FADD.FTZ R4, R122, R2 ;  /* 0x000000027a047221 */ /* 0x000fc40000010000 */
[----:B------:R-:W-:Y:S02]  /*14090*/  FADD.FTZ R2, R99, R29 ;  /* 0x0000001d63027221 */ /* 0x000fe40000010000 */
[----:B------:R-:W-:Y:S01]  /*140a0*/  FADD.FTZ R3, R109, R0 ;  /* 0x000000006d037221 */ /* 0x000fe20000010000 */
[----:B------:R-:W4:Y:S01]  /*140b0*/  MUFU.EX2 R29, R40 ;  /* 0x00000028001d7308 */ /* 0x000f220000000800 */
[----:B------:R-:W-:Y:S01]  /*140c0*/  FADD.FTZ R0, R146, R28 ;  /* 0x0000001c92007221 */ /* 0x000fe20000010000 */
[----:B------:R-:W-:Y:S01]  /*140d0*/  HMMA.16816.F32.BF16 R80, R8, R46, R80 ;  /* 0x0000002e0850723c */ /* 0x000fe20000041850 */
[----:B------:R-:W-:Y:S02]  /*140e0*/  FADD.FTZ R2, R120, R2 ;  /* 0x0000000278027221 */ /* 0x000fe40000010000 */
[----:B------:R-:W-:Y:S02]  /*140f0*/  FADD.FTZ R0, R147, R0 ;  /* 0x0000000093007221 */ /* 0x000fe40000010000 */
[----:B------:R-:W-:Y:S01]  /*14100*/  FADD.FTZ R4, R144, R4 ;  /* 0x0000000490047221 */ /* 0x000fe20000010000 */
[----:B------:R-:W-:Y:S01]  /*14110*/  MUFU.EX2 R28, R64 ;  /* 0x00000040001c7308 */ /* 0x000fe20000000800 */
[----:B------:R-:W-:Y:S01]  /*14120*/  FADD.FTZ R0, R37, R0 ;  /* 0x0000000025007221 */ /* 0x000fe20000010000 */
[----:B------:R-:W-:Y:S03]  /*14130*/  HMMA.16816.F32.BF16 R88, R16, R70, RZ ;  /* 0x000000461058723c */ /* 0x000fe600000418ff */
[----:B------:R-:W-:Y:S01]  /*14140*/  FADD.FTZ R0, R36, R0 ;  /* 0x0000000024007221 */ /* 0x000fe20000010000 */
[----:B----4-:R-:W-:-:S03]  /*14150*/  F2FP.BF16.PACK_AB R98, R29, R41 ;  /* 0x000000291d62723e */ /* 0x010fc600000010ff */
[----:B------:R-:W-:Y:S01]  /*14160*/  FADD.FTZ R0, R57, R0 ;  /* 0x0000000039007221 */ /* 0x000fe20000010000 */
[----:B-1----:R-:W-:Y:S03]  /*14170*/  HMMA.16816.F32.BF16 R76, R20, R32, RZ ;  /* 0x00000020144c723c */ /* 0x002fe600000418ff */
[----:B------:R-:W-:-:S05]  /*14180*/  FADD.FTZ R215, R56, R0 ;  /* 0x0000000038d77221 */ /* 0x000fca0000010000 */
[----:B------:R-:W-:Y:S01]  /*14190*/  HMMA.16816.F32.BF16 R72, R16, R32, RZ ;  /* 0x000000201048723c */ /* 0x000fe200000418ff */
[----:B------:R-:W-:Y:S07]  /*141a0*/  MUFU.EX2 R33, R53 ;  /* 0x0000003500217308 */ /* 0x000fee0000000800 */
[C---:B------:R-:W-:Y:S01]  /*141b0*/  HMMA.16816.F32.BF16 R60, R12.reuse, R46, R60 ;  /* 0x0000002e0c3c723c */ /* 0x040fe2000004183c */
[----:B------:R-:W1:Y:S07]  /*141c0*/  MUFU.EX2 R32, R52 ;  /* 0x0000003400207308 */ /* 0x000e6e0000000800 */
[-C--:B---3--:R-:W-:Y:S08]  /*141d0*/  HMMA.16816.F32.BF16 R172, R12, R24.reuse, R76 ;  /* 0x000000180cac723c */ /* 0x088ff0000004184c */
[----:B------:R-:W-:Y:S01]  /*141e0*/  HMMA.16816.F32.BF16 R176, R8, R24, R72 ;  /* 0x0000001808b0723c */ /* 0x000fe20000041848 */
[----:B------:R3:W4:Y:S01]  /*141f0*/  MUFU.EX2 R25, R65 ;  /* 0x0000004100197308 */ /* 0x0007220000000800 */
[----:B-1----:R-:W-:-:S05]  /*14200*/  F2FP.BF16.PACK_AB R101, R32, R33 ;  /* 0x000000212065723e */ /* 0x002fca00000010ff */
[----:B------:R-:W-:Y:S01]  /*14210*/  FADD.FTZ R24, R129, R3 ;  /* 0x0000000381187221 */ /* 0x000fe20000010000 */
[----:B------:R-:W-:Y:S01]  /*14220*/  HMMA.16816.F32.BF16 R76, R16, R58, RZ ;  /* 0x0000003a104c723c */ /* 0x000fe200000418ff */
[----:B------:R-:W-:Y:S02]  /*14230*/  FADD.FTZ R3, R115, R2 ;  /* 0x0000000273037221 */ /* 0x000fe40000010000 */
[----:B------:R-:W-:Y:S01]  /*14240*/  LDSM.16.MT88.4 R112, [R196+0x1400] ;  /* 0x00140000c470783b */ /* 0x000fe20000004200 */
[----:B------:R-:W-:Y:S02]  /*14250*/  FADD.FTZ R2, R145, R4 ;  /* 0x0000000491027221 */ /* 0x000fe40000010000 */
[----:B------:R-:W-:Y:S02]  /*14260*/  FADD.FTZ R3, R121, R3 ;  /* 0x0000000379037221 */ /* 0x000fe40000010000 */
[----:B------:R-:W1:Y:S01]  /*14270*/  LDSM.16.MT88.4 R120, [R197+0x800] ;  /* 0x00080000c578783b */ /* 0x000e620000004200 */
[----:B---3--:R-:W-:Y:S01]  /*14280*/  HMMA.16816.F32.BF16 R64, R20, R66, RZ ;  /* 0x000000421440723c */ /* 0x008fe200000418ff */
[----:B------:R-:W-:Y:S01]  /*14290*/  FADD.FTZ R4, R130, R24 ;  /* 0x0000001882047221 */ /* 0x000fe20000010000 */
[----:B----4-:R-:W-:Y:S01]  /*142a0*/  F2FP.BF16.PACK_AB R97, R25, R28 ;  /* 0x0000001c1961723e */ /* 0x010fe200000010ff */
[----:B------:R-:W-:Y:S01]  /*142b0*/  MUFU.EX2 R24, R68 ;  /* 0x0000004400187308 */ /* 0x000fe20000000800 */
[----:B------:R-:W3:Y:S01]  /*142c0*/  LDSM.16.MT88.4 R128, [R196+0x800] ;  /* 0x00080000c480783b */ /* 0x000ee20000004200 */
[----:B------:R-:W-:-:S02]  /*142d0*/  FADD.FTZ R0, R45, R4 ;  /* 0x000000042d007221 */ /* 0x000fc40000010000 */
[----:B------:R-:W-:Y:S01]  /*142e0*/  FADD.FTZ R2, R33, R2 ;  /* 0x0000000221027221 */ /* 0x000fe20000010000 */
[C---:B------:R-:W-:Y:S01]  /*142f0*/  HMMA.16816.F32.BF16 R72, R16.reuse, R38, RZ ;  /* 0x000000261048723c */ /* 0x040fe200000418ff */
[----:B------:R-:W-:Y:S02]  /*14300*/  FADD.FTZ R0, R44, R0 ;  /* 0x000000002c007221 */ /* 0x000fe40000010000 */
[----:B------:R-:W4:Y:S01]  /*14310*/  MUFU.EX2 R4, R69 ;  /* 0x0000004500047308 */ /* 0x000f220000000800 */
[----:B------:R-:W-:Y:S02]  /*14320*/  FADD.FTZ R2, R32, R2 ;  /* 0x0000000220027221 */ /* 0x000fe40000010000 */
[----:B------:R-:W-:Y:S02]  /*14330*/  FADD.FTZ R0, R41, R0 ;  /* 0x0000000029007221 */ /* 0x000fe40000010000 */
[----:B------:R-:W-:Y:S01]  /*14340*/  HMMA.16816.F32.BF16 R16, R16, R34, RZ ;  /* 0x000000221010723c */ /* 0x000fe200000418ff */
[----:B------:R-:W-:-:S02]  /*14350*/  FADD.FTZ R2, R49, R2 ;  /* 0x0000000231027221 */ /* 0x000fc40000010000 */
[----:B------:R-:W-:Y:S02]  /*14360*/  FADD.FTZ R232, R29, R0 ;  /* 0x000000001de87221 */ /* 0x000fe40000010000 */
[----:B------:R-:W-:Y:S02]  /*14370*/  FADD.FTZ R214, R48, R2 ;  /* 0x0000000230d67221 */ /* 0x000fe40000010000 */
[----:B------:R-:W-:Y:S01]  /*14380*/  FADD.FTZ R2, R28, R3 ;  /* 0x000000031c027221 */ /* 0x000fe20000010000 */
[----:B------:R-:W-:Y:S01]  /*14390*/  HMMA.16816.F32.BF16 R64, R12, R50, R64 ;  /* 0x000000320c40723c */ /* 0x000fe20000041840 */
[----:B----4-:R-:W-:Y:S02]  /*143a0*/  F2FP.BF16.PACK_AB R99, R4, R24 ;  /* 0x000000180463723e */ /* 0x010fe400000010ff */
[----:B------:R-:W-:-:S05]  /*143b0*/  FADD.FTZ R2, R25, R2 ;  /* 0x0000000219027221 */ /* 0x000fca0000010000 */
[----:B------:R-:W-:Y:S01]  /*143c0*/  HMMA.16816.F32.BF16 R68, R20, R70, RZ ;  /* 0x000000461444723c */ /* 0x000fe200000418ff */
[----:B------:R-:W-:Y:S02]  /*143d0*/  FADD.FTZ R0, R24, R2 ;  /* 0x0000000218007221 */ /* 0x000fe40000010000 */
[----:B--2---:R-:W-:-:S04]  /*143e0*/  @P1 IMAD.HI.U32 R2, R217, c[0x0][0x2c8], RZ ;  /* 0x0000b200d9021a27 */ /* 0x004fc800078e00ff */
[----:B------:R-:W-:Y:S01]  /*143f0*/  FADD.FTZ R233, R4, R0 ;  /* 0x0000000004e97221 */ /* 0x000fe20000010000 */
[C---:B------:R-:W-:Y:S01]  /*14400*/  HMMA.16816.F32.BF16 R56, R20.reuse, R58, RZ ;  /* 0x0000003a1438723c */ /* 0x040fe200000418ff */
[----:B------:R-:W-:Y:S02]  /*14410*/  MOV R0, R217 ;  /* 0x000000d900007202 */ /* 0x000fe40000000f00 */
[----:B------:R-:W-:Y:S02]  /*14420*/  @P1 SHF.R.U32.HI R0, RZ, c[0x0][0x2cc], R2 ;  /* 0x0000b300ff001a19 */ /* 0x000fe40000011602 */
[----:B------:R-:W-:Y:S02]  /*14430*/  ISETP.GE.AND P1, PT, R216, 0x1, PT ;  /* 0x00000001d800780c */ /* 0x000fe40003f26270 */
[----:B------:R-:W-:Y:S01]  /*14440*/  IADD3 R0, R218, R0, RZ ;  /* 0x00000000da007210 */ /* 0x000fe20007ffe0ff */
[----:B------:R-:W-:Y:S03]  /*14450*/  HMMA.16816.F32.BF16 R36, R20, R38, RZ ;  /* 0x000000261424723c */ /* 0x000fe600000418ff */
[----:B------:R-:W-:-:S05]  /*14460*/  IADD3 R3, R0, c[0x0][0x328], RZ ;  /* 0x0000ca0000037a10 */ /* 0x000fca0007ffe0ff */
[----:B------:R-:W-:Y:S08]  /*14470*/  HMMA.16816.F32.BF16 R20, R20, R34, RZ ;  /* 0x000000221414723c */ /* 0x000ff000000418ff */
[C---:B-1----:R-:W-:Y:S01]  /*14480*/  HMMA.16816.F32.BF16 R152, R100.reuse, R122, R64 ;  /* 0x0000007a6498723c */ /* 0x042fe20000041840 */
[----:B------:R-:W1:Y:S07]  /*14490*/  LDSM.16.MT88.4 R64, [R197+0x1400] ;  /* 0x00140000c540783b */ /* 0x000e6e0000004200 */
[-C--:B------:R-:W-:Y:S08]  /*144a0*/  HMMA.16816.F32.BF16 R156, R100, R112.reuse, R156 ;  /* 0x00000070649c723c */ /* 0x080ff0000004189c */
[----:B------:R-:W-:Y:S08]  /*144b0*/  HMMA.16816.F32.BF16 R116, R96, R112, R116 ;  /* 0x000000706074723c */ /* 0x000ff00000041874 */
[-C--:B------:R-:W-:Y:S08]  /*144c0*/  HMMA.16816.F32.BF16 R160, R100, R114.reuse, R60 ;  /* 0x0000007264a0723c */ /* 0x080ff0000004183c */
[----:B------:R-:W-:Y:S01]  /*144d0*/  HMMA.16816.F32.BF16 R112, R96, R114, R80 ;  /* 0x000000726070723c */ /* 0x000fe20000041850 */
[----:B------:R-:W2:Y:S07]  /*144e0*/  LDSM.16.MT88.4 R80, [R196+0x2000] ;  /* 0x00200000c450783b */ /* 0x000eae0000004200 */
[C---:B------:R-:W-:Y:S08]  /*144f0*/  HMMA.16816.F32.BF16 R88, R8.reuse, R54, R88 ;  /* 0x000000360858723c */ /* 0x040ff00000041858 */
[C---:B------:R-:W-:Y:S08]  /*14500*/  HMMA.16816.F32.BF16 R84, R8.reuse, R50, R84 ;  /* 0x000000320854723c */ /* 0x040ff00000041854 */
[C---:B------:R-:W-:Y:S08]  /*14510*/  HMMA.16816.F32.BF16 R76, R8.reuse, R42, R76 ;  /* 0x0000002a084c723c */ /* 0x040ff0000004184c */
[C---:B------:R-:W-:Y:S08]  /*14520*/  HMMA.16816.F32.BF16 R92, R8.reuse, R30, R72 ;  /* 0x0000001e085c723c */ /* 0x040ff00000041848 */
[----:B------:R-:W-:Y:S01]  /*14530*/  HMMA.16816.F32.BF16 R16, R8, R26, R16 ;  /* 0x0000001a0810723c */ /* 0x000fe20000041810 */
[----:B------:R-:W4:Y:S07]  /*14540*/  LDSM.16.MT88.4 R8, [R197+0x2000] ;  /* 0x00200000c508783b */ /* 0x000f2e0000004200 */
[C---:B------:R-:W-:Y:S08]  /*14550*/  HMMA.16816.F32.BF16 R68, R12.reuse, R54, R68 ;  /* 0x000000360c44723c */ /* 0x040ff00000041844 */
[C---:B------:R-:W-:Y:S08]  /*14560*/  HMMA.16816.F32.BF16 R40, R12.reuse, R42, R56 ;  /* 0x0000002a0c28723c */ /* 0x040ff00000041838 */
[C---:B------:R-:W-:Y:S08]  /*14570*/  HMMA.16816.F32.BF16 R36, R12.reuse, R30, R36 ;  /* 0x0000001e0c24723c */ /* 0x040ff00000041824 */
[----:B------:R-:W-:Y:S08]  /*14580*/  HMMA.16816.F32.BF16 R20, R12, R26, R20 ;  /* 0x0000001a0c14723c */ /* 0x000ff00000041814 */
[C---:B---3--:R-:W-:Y:S08]  /*14590*/  HMMA.16816.F32.BF16 R144, R100.reuse, R130, R68 ;  /* 0x000000826490723c */ /* 0x048ff00000041844 */
[-C--:B------:R-:W-:Y:S08]  /*145a0*/  HMMA.16816.F32.BF16 R148, R100, R120.reuse, R148 ;  /* 0x000000786494723c */ /* 0x080ff00000041894 */
[----:B------:R-:W-:Y:S08]  /*145b0*/  HMMA.16816.F32.BF16 R124, R96, R120, R124 ;  /* 0x00000078607c723c */ /* 0x000ff0000004187c */
[-C--:B-1----:R-:W-:Y:S08]  /*145c0*/  HMMA.16816.F32.BF16 R56, R100, R64.reuse, R192 ;  /* 0x000000406438723c */ /* 0x082ff000000418c0 */
[----:B------:R-:W-:Y:S08]  /*145d0*/  HMMA.16816.F32.BF16 R60, R96, R64, R188 ;  /* 0x00000040603c723c */ /* 0x000ff000000418bc */
[----:B------:R-:W-:Y:S08]  /*145e0*/  HMMA.16816.F32.BF16 R68, R100, R66, R40 ;  /* 0x000000426444723c */ /* 0x000ff00000041828 */
[C---:B------:R-:W-:Y:S08]  /*145f0*/  HMMA.16816.F32.BF16 R120, R96.reuse, R122, R84 ;  /* 0x0000007a6078723c */ /* 0x040ff00000041854 */
[----:B------:R-:W-:Y:S08]  /*14600*/  HMMA.16816.F32.BF16 R64, R96, R66, R76 ;  /* 0x000000426040723c */ /* 0x000ff0000004184c */
[-C--:B------:R-:W-:Y:S08]  /*14610*/  HMMA.16816.F32.BF16 R140, R100, R128.reuse, R140 ;  /* 0x00000080648c723c */ /* 0x080ff0000004188c */
[----:B------:R-:W-:Y:S08]  /*14620*/  HMMA.16816.F32.BF16 R132, R96, R128, R132 ;  /* 0x000000806084723c */ /* 0x000ff00000041884 */
[C---:B--2---:R-:W-:Y:S08]  /*14630*/  HMMA.16816.F32.BF16 R72, R100.reuse, R80, R180 ;  /* 0x000000506448723c */ /* 0x044ff000000418b4 */
[----:B------:R-:W-:Y:S08]  /*14640*/  HMMA.16816.F32.BF16 R84, R100, R82, R36 ;  /* 0x000000526454723c */ /* 0x000ff00000041824 */
[C---:B------:R-:W-:Y:S08]  /*14650*/  HMMA.16816.F32.BF16 R76, R96.reuse, R80, R184 ;  /* 0x00000050604c723c */ /* 0x040ff000000418b8 */
[C---:B------:R-:W-:Y:S08]  /*14660*/  HMMA.16816.F32.BF16 R128, R96.reuse, R130, R88 ;  /* 0x000000826080723c */ /* 0x040ff00000041858 */
[----:B------:R-:W-:Y:S08]  /*14670*/  HMMA.16816.F32.BF16 R80, R96, R82, R92 ;  /* 0x000000526050723c */ /* 0x000ff0000004185c */
[-C--:B----4-:R-:W-:Y:S08]  /*14680*/  HMMA.16816.F32.BF16 R88, R100, R8.reuse, R172 ;  /* 0x000000086458723c */ /* 0x090ff000000418ac */
[----:B------:R-:W-:Y:S08]  /*14690*/  HMMA.16816.F32.BF16 R92, R96, R8, R176 ;  /* 0x00000008605c723c */ /* 0x000ff000000418b0 */
[-C--:B------:R-:W-:Y:S08]  /*146a0*/  HMMA.16816.F32.BF16 R100, R100, R10.reuse, R20 ;  /* 0x0000000a6464723c */ /* 0x080ff00000041814 */
[----:B------:R-:W-:Y:S01]  /*146b0*/  HMMA.16816.F32.BF16 R96, R96, R10, R16 ;  /* 0x0000000a6060723c */ /* 0x000fe20000041810 */
[----:B------:R-:W-:Y:S07]  /*146c0*/  @!P1 BRA `(.L_x_1011) ;  /* 0x0000013000009947 */ /* 0x000fee0003800000 */
[C---:B------:R-:W-:Y:S01]  /*146d0*/  ISETP.GT.AND P0, PT, R0.reuse, RZ, PT ;  /* 0x000000ff0000720c */ /* 0x040fe20003f04270 */
[----:B------:R-:W-:Y:S01]  /*146e0*/  BSSY B0, `(.L_x_1012) ;  /* 0x000000e000007945 */ /* 0x000fe20003800000 */
[----:B------:R-:W-:-:S11]  /*146f0*/  IADD3 R2, R0, -0x1, RZ ;  /* 0xffffffff00027810 */ /* 0x000fd60007ffe0ff */
[----:B------:R-:W-:Y:S05]  /*14700*/  @P0 BRA `(.L_x_1013) ;  /* 0x0000007000000947 */ /* 0x000fea0003800000 */
[----:B------:R-:W-:Y:S02]  /*14710*/  IMAD.MOV.U32 R2, RZ, RZ, 0x1 ;  /* 0x00000001ff027424 */ /* 0x000fe400078e00ff */
[----:B------:R-:W-:-:S03]  /*14720*/  IMAD.MOV R0, RZ, RZ, -R0 ;  /* 0x000000ffff007224 */ /* 0x000fc600078e0a00 */
[----:B------:R-:W-:-:S13]  /*14730*/  ISETP.NE.AND P0, PT, R2, c[0x0][0x32c], PT ;  /* 0x0000cb0002007a0c */ /* 0x000fda0003f05270 */
[----:B------:R-:W-:-:S05]  /*14740*/  @P0 IMAD.HI.U32 R2, R0, c[0x0][0x330], RZ ;  /* 0x0000cc0000020a27 */ /* 0x000fca00078e00ff */
[----:B------:R-:W-:-:S04]  /*14750*/  @P0 SHF.R.U32.HI R0, RZ, c[0x0][0x334], R2 ;  /* 0x0000cd00ff000a19 */ /* 0x000fc80000011602 */
[----:B------:R-:W-:Y:S01]  /*14760*/  LOP3.LUT R2, RZ, R0, RZ, 0x33, !PT ;  /* 0x00000000ff027212 */ /* 0x000fe200078e33ff */
[----:B------:R-:W-:Y:S05]  /*14770*/  BRA `(.L_x_1014) ;  /* 0x0000004000007947 */ /* 0x000fea0003800000 */
.L_x_1013:
[----:B------:R-:W-:-:S04]  /*14780*/  MOV R0, 0x1 ;  /* 0x0000000100007802 */ /* 0x000fc80000000f00 */
[----:B------:R-:W-:-:S13]  /*14790*/  ISETP.NE.AND P0, PT, R0, c[0x0][0x32c], PT ;  /* 0x0000cb0000007a0c */ /* 0x000fda0003f05270 */
[----:B------:R-:W-:-:S05]  /*147a0*/  @P0 IMAD.HI.U32 R0, R2, c[0x0][0x330], RZ ;  /* 0x0000cc0002000a27 */ /* 0x000fca00078e00ff */
[----:B------:R-:W-:Y:S02]  /*147b0*/  @P0 SHF.R.U32.HI R2, RZ, c[0x0][0x334], R0 ;  /* 0x0000cd00ff020a19 */ /* 0x000fe40000011600 */
.L_x_1014:
[----:B------:R-:W-:Y:S05]  /*147c0*/  BSYNC B0 ;  /* 0x0000000000007941 */ /* 0x000fea0003800000 */
.L_x_1012:
[----:B------:R-:W-:-:S05]  /*147d0*/  MOV R0, c[0x0][0x32c] ;  /* 0x0000cb0000007a02 */ /* 0x000fca0000000f00 */
[----:B------:R-:W-:-:S05]  /*147e0*/  IMAD R2, R2, R0, c[0x0][0x32c] ;  /* 0x0000cb0002027624 */ /* 0x000fca00078e0200 */
[----:B------:R-:W-:-:S04]  /*147f0*/  IMNMX R3, R3, R2, PT ;  /* 0x0000000203037217 */ /* 0x000fc80003800200 */
.L_x_1011:
[----:B------:R-:W2:Y:S01]  /*14800*/  LDL R2, [R1+0x1c] ;  /* 0x00001c0001027983 */ /* 0x000ea20000100800 */
[----:B------:R-:W-:-:S05]  /*14810*/  IMAD.HI R3, R3, 0x2aaaaaab, RZ ;  /* 0x2aaaaaab03037827 */ /* 0x000fca00078e02ff */
[----:B------:R-:W-:-:S04]  /*14820*/  SHF.R.U32.HI R0, RZ, 0x1f, R3 ;  /* 0x0000001fff007819 */ /* 0x000fc80000011603 */
[----:B------:R-:W-:-:S04]  /*14830*/  LEA.HI.SX32 R3, R3, R0, 0x1d ;  /* 0x0000000003037211 */ /* 0x000fc800078feaff */
[----:B--2---:R-:W-:-:S04]  /*14840*/  IMNMX R247, R2, R3, !PT ;  /* 0x0000000302f77217 */ /* 0x004fc80007800200 */
[----:B------:R-:W-:-:S13]  /*14850*/  ISETP.GE.AND P0, PT, R212, R247, PT ;  /* 0x000000f7d400720c */ /* 0x000fda0003f06270 */
[----:B------:R-:W-:Y:S05]  /*14860*/  @!P0 BRA `(.L_x_1015) ;  /* 0x0000443000008947 */ /* 0x000fea0003800000 */
[----:B------:R-:W-:Y:S01]  /*14870*/  IMAD.MOV.U32 R107, RZ, RZ, R104 ;  /* 0x000000ffff6b7224 */ /* 0x000fe200078e0068 */
[----:B------:R-:W-:Y:S01]  /*14880*/  MOV R109, R5 ;  /* 0x00000005006d7202 */ /* 0x000fe20000000f00 */
[----:B------:R-:W-:Y:S01]  /*14890*/  IMAD.MOV.U32 R106, RZ, RZ, R105 ;  /* 0x000000ffff6a7224 */ /* 0x000fe200078e0069 */
[----:B------:R-:W-:Y:S02]  /*148a0*/  MOV R108, R6 ;  /* 0x00000006006c7202 */ /* 0x000fe40000000f00 */
.L_x_1048:
[----:B------:R-:W2:Y:S01]  /*148b0*/  LDL R0, [R1+0x1c] ;  /* 0x00001c0001007983 */ /* 0x000ea20000100800 */
[----:B------:R-:W-:Y:S04]  /*148c0*/  DEPBAR.LE SB0, 0x0 ;  /* 0x000080000000791a */ /* 0x000fe80000000000 */
[----:B------:R-:W-:Y:S01]  /*148d0*/  WARPSYNC 0xffffffff ;  /* 0xffffffff00007948 */ /* 0x000fe20003800000 */
[----:B------:R-:W-:Y:S06]  /*148e0*/  BAR.SYNC.DEFER_BLOCKING 0x0 ;  /* 0x0000000000007b1d */ /* 0x000fec0000010000 */
[----:B------:R1:W3:Y:S01]  /*148f0*/  LDSM.16.M88.4 R52, [R198] ;  /* 0x00000000c634783b */ /* 0x0002e20000000200 */
[----:B------:R-:W-:Y:S03]  /*14900*/  BSSY B0, `(.L_x_1016) ;  /* 0x0000043000007945 */ /* 0x000fe60003800000 */
[----:B------:R1:W4:Y:S04]  /*14910*/  LDSM.16.M88.4 R48, [R198+0x1000] ;  /* 0x00100000c630783b */ /* 0x0003280000000200 */
        /* <DEDUP_REMOVED lines=8> */
[----:B--2---:R-:W-:Y:S11]  /*149a0*/  ISETP.GT.AND P0, PT, R0, R212, PT ;  /* 0x000000d40000720c */ /* 0x004ff60003f04270 */
[----:B------:R-:W-:Y:S02]  /*149b0*/  @!UPT UIADD3 URZ, URZ, URZ, URZ ;  /* 0x0000003f3f3ff290 */ /* 0x000fe4000fffe03f */
[----:B------:R-:W-:-:S05]  /*149c0*/  @P0 BRA `(.L_x_1017) ;  /* 0x0000036000000947 */ /* 0x000fca0003800000 */
[C---:B-1-34-:R-:W-:Y:S01]  /*149d0*/  IMAD.WIDE.U32 R2, R213.reuse, c[0x0][0x208], RZ ;  /* 0x00008200d5027a25 */ /* 0x05afe200078e00ff */
[----:B------:R-:W-:Y:S01]  /*149e0*/  SHF.R.S32.HI R0, RZ, 0x1f, R213 ;  /* 0x0000001fff007819 */ /* 0x000fe200000114d5 */
[----:B------:R-:W2:Y:S04]  /*149f0*/  LDL.64 R8, [R1+0x30] ;  /* 0x0000300001087983 */ /* 0x000ea80000100a00 */
[----:B------:R-:W-:Y:S02]  /*14a00*/  IMAD R0, R0, c[0x0][0x208], RZ ;  /* 0x0000820000007a24 */ /* 0x000fe400078e02ff */
[----:B------:R-:W3:Y:S02]  /*14a10*/  LDL R5, [R1+0x28] ;  /* 0x0000280001057983 */ /* 0x000ee40000100800 */
[----:B------:R-:W-:Y:S05]  /*14a20*/  IMAD R0, R213, c[0x0][0x20c], R0 ;  /* 0x00008300d5007a24 */ /* 0x000fea00078e0200 */
[----:B------:R-:W-:Y:S02]  /*14a30*/  IADD3 R3, R3, R0, RZ ;  /* 0x0000000003037210 */ /* 0x000fe40007ffe0ff */
[----:B------:R-:W-:Y:S03]  /*14a40*/  SHF.R.S32.HI R0, RZ, 0x1f, R211 ;  /* 0x0000001fff007819 */ /* 0x000fe600000114d3 */
[C---:B------:R-:W-:Y:S04]  /*14a50*/  IMAD.WIDE.U32 R2, R211.reuse, c[0x0][0x218], R2 ;  /* 0x00008600d3027a25 */ /* 0x040fe800078e0002 */
[----:B------:R-:W-:Y:S04]  /*14a60*/  IMAD R4, R0, c[0x0][0x218], RZ ;  /* 0x0000860000047a24 */ /* 0x000fe800078e02ff */
[----:B------:R-:W-:Y:S01]  /*14a70*/  IMAD R4, R211, c[0x0][0x21c], R4 ;  /* 0x00008700d3047a24 */ /* 0x000fe200078e0204 */
[----:B--2---:R-:W-:Y:S04]  /*14a80*/  IADD3 R0, P0, R8, R2, RZ ;  /* 0x0000000208007210 */ /* 0x004fe80007f1e0ff */
[----:B---3--:R-:W-:Y:S02]  /*14a90*/  IADD3.X R2, R5, R3, R4, P0, !PT ;  /* 0x0000000305027210 */ /* 0x008fe400007fe404 */
[C---:B------:R-:W-:Y:S04]  /*14aa0*/  LEA R6, P0, R0.reuse, c[0x0][0x1f8], 0x1 ;  /* 0x00007e0000067a11 */ /* 0x040fe800078008ff */
[----:B------:R-:W-:Y:S01]  /*14ab0*/  LEA.HI.X R5, R0, c[0x0][0x1fc], R2, 0x1, P0 ;  /* 0x00007f0000057a11 */ /* 0x000fe200000f0c02 */
[----:B------:R-:W-:-:S06]  /*14ac0*/  BRA.DIV ~URZ, `(.L_x_1018) ;  /* 0x00011a627f007947 */ /* 0x000fcc000b800000 */
[----:B------:R1:W2:Y:S02]  /*14ad0*/  SHFL.IDX PT, R4, R5, RZ, 0x1c1f ;  /* 0x001c1fff05047589 */ /* 0x0002a400000e0000 */
.L_x_1190:
[----:B------:R-:W-:-:S05]  /*14ae0*/  BRA.DIV ~URZ, `(.L_x_1019) ;  /* 0x00011ab27f007947 */ /* 0x000fca000b800000 */
[----:B------:R3:W4:Y:S02]  /*14af0*/  SHFL.IDX PT, R0, R6, RZ, 0x1c1f ;  /* 0x001c1fff06007589 */ /* 0x00072400000e0000 */
.L_x_1191:
[----:B------:R-:W5:Y:S01]  /*14b00*/  LDL R10, [R1] ;  /* 0x00000000010a7983 */ /* 0x000f620000100800 */
[----:B------:R-:W-:Y:S02]  /*14b10*/  ISETP.GE.AND P3, PT, R250, c[0x0][0x1d4], PT ;  /* 0x00007500fa007a0c */ /* 0x000fe40003f66270 */
[----:B----4-:R-:W-:Y:S01]  /*14b20*/  IADD3 R2, P0, R0, R229, RZ ;  /* 0x000000e500027210 */ /* 0x010fe20007f1e0ff */
[----:B------:R-:W4:Y:S04]  /*14b30*/  LDL R8, [R1+0x4] ;  /* 0x0000040001087983 */ /* 0x000f280000100800 */
[----:B------:R-:W1:Y:S01]  /*14b40*/  S2R R9, SR_TID.X ;  /* 0x0000000000097919 */ /* 0x000e620000002100 */
[----:B--2---:R-:W-:Y:S05]  /*14b50*/  IMAD.X R3, R4, 0x1, R228, P0 ;  /* 0x0000000104037824 */ /* 0x004fea00000e06e4 */
[----:B------:R-:W-:Y:S01]  /*14b60*/  @!PT LDS RZ, [RZ] ;  /* 0x00000000fffff984 */ /* 0x000fe20000000800 */
[----:B------:R-:W-:Y:S01]  /*14b70*/  @!PT LDS RZ, [RZ] ;  /* 0x00000000fffff984 */ /* 0x000fe20000000800 */
[----:B------:R-:W-:Y:S01]  /*14b80*/  @!PT LDS RZ, [RZ] ;  /* 0x00000000fffff984 */ /* 0x000fe20000000800 */
[----:B------:R2:W-:Y:S01]  /*14b90*/  LDGSTS.E.BYPASS.LTC128B.128 [R210+0x1880], [R2.64], !P3 ;  /* 0x0188000002d27fae */ /* 0x0005e2000d901d48 */
[----:B-1----:R-:W-:Y:S02]  /*14ba0*/  ISETP.GT.AND P4, PT, R9, 0x3f, PT ;  /* 0x0000003f0900780c */ /* 0x002fe40003f84270 */
[----:B--2---:R-:W-:Y:S05]  /*14bb0*/  IADD3 R2, P0, R0, R231, RZ ;  /* 0x000000e700027210 */ /* 0x004fea0007f1e0ff */
[----:B------:R-:W-:Y:S01]  /*14bc0*/  IMAD.X R3, R4, 0x1, R230, P0 ;  /* 0x0000000104037824 */ /* 0x000fe200000e06e6 */
[----:B-----5:R-:W-:Y:S02]  /*14bd0*/  ISETP.GE.AND P2, PT, R10, c[0x0][0x1d4], PT ;  /* 0x000075000a007a0c */ /* 0x020fe40003f46270 */
[----:B----4-:R-:W-:Y:S11]  /*14be0*/  ISETP.GE.AND P1, PT, R8, c[0x0][0x1d4], PT ;  /* 0x0000750008007a0c */ /* 0x010ff60003f26270 */
[----:B------:R1:W-:Y:S02]  /*14bf0*/  LDGSTS.E.BYPASS.LTC128B.128 [R210+0x2480], [R2.64], !P2 ;  /* 0x0248000002d27fae */ /* 0x0003e4000d101d48 */
[----:B-1----:R-:W-:Y:S05]  /*14c00*/  IADD3 R2, P0, R0, R227, RZ ;  /* 0x000000e300027210 */ /* 0x002fea0007f1e0ff */
[----:B------:R-:W-:Y:S05]  /*14c10*/  IMAD.X R3, R4, 0x1, R226, P0 ;  /* 0x0000000104037824 */ /* 0x000fea00000e06e2 */
[----:B------:R1:W-:Y:S01]  /*14c20*/  LDGSTS.E.BYPASS.LTC128B.128 [R210+0x3080], [R2.64], !P1 ;  /* 0x0308000002d27fae */ /* 0x0003e2000c901d48 */
[----:B------:R-:W-:-:S05]  /*14c30*/  @P4 BRA `(.L_x_1017) ;  /* 0x000000f000004947 */ /* 0x000fca0003800000 */
[----:B------:R-:W-:-:S05]  /*14c40*/  BRA.DIV ~URZ, `(.L_x_1020) ;  /* 0x000119c27f007947 */ /* 0x000fca000b800000 */
[----:B------:R2:W4:Y:S04]  /*14c50*/  SHFL.IDX PT, R4, R5, 0x1, 0x1c1f ;  /* 0x003c1f0005047f89 */ /* 0x00052800000e0000 */
[----:B------:R2:W1:Y:S02]  /*14c60*/  SHFL.IDX PT, R0, R6, 0x1, 0x1c1f ;  /* 0x003c1f0006007f89 */ /* 0x00046400000e0000 */
.L_x_1192:
[----:B-1----:R-:W-:Y:S05]  /*14c70*/  IADD3 R2, P0, R0, R229, RZ ;  /* 0x000000e500027210 */ /* 0x002fea0007f1e0ff */
[----:B----4-:R-:W-:Y:S05]  /*14c80*/  IMAD.X R3, R4, 0x1, R228, P0 ;  /* 0x0000000104037824 */ /* 0x010fea00000e06e4 */
[----:B------:R-:W-:Y:S01]  /*14c90*/  @!PT LDS RZ, [RZ] ;  /* 0x00000000fffff984 */ /* 0x000fe20000000800 */
[----:B------:R-:W-:Y:S01]  /*14ca0*/  @!PT LDS RZ, [RZ] ;  /* 0x00000000fffff984 */ /* 0x000fe20000000800 */
[----:B------:R-:W-:Y:S01]  /*14cb0*/  @!PT LDS RZ, [RZ] ;  /* 0x00000000fffff984 */ /* 0x000fe20000000800 */
[----:B------:R1:W-:Y:S02]  /*14cc0*/  LDGSTS.E.BYPASS.LTC128B.128 [R210+0x2080], [R2.64], !P3 ;  /* 0x0208000002d27fae */ /* 0x0003e4000d901d48 */
[----:B-1----:R-:W-:Y:S05]  /*14cd0*/  IADD3 R2, P0, R0, R231, RZ ;  /* 0x000000e700027210 */ /* 0x002fea0007f1e0ff */
[----:B------:R-:W-:Y:S05]  /*14ce0*/  IMAD.X R3, R4, 0x1, R230, P0 ;  /* 0x0000000104037824 */ /* 0x000fea00000e06e6 */
[----:B------:R1:W-:Y:S02]  /*14cf0*/  LDGSTS.E.BYPASS.LTC128B.128 [R210+0x2c80], [R2.64], !P2 ;  /* 0x02c8000002d27fae */ /* 0x0003e4000d101d48 */
[----:B-1----:R-:W-:Y:S05]  /*14d00*/  IADD3 R2, P0, R0, R227, RZ ;  /* 0x000000e300027210 */ /* 0x002fea0007f1e0ff */
[----:B------:R-:W-:Y:S05]  /*14d10*/  IMAD.X R3, R4, 0x1, R226, P0 ;  /* 0x0000000104037824 */ /* 0x000fea00000e06e2 */
[----:B------:R1:W-:Y:S03]  /*14d20*/  LDGSTS.E.BYPASS.LTC128B.128 [R210+0x3880], [R2.64], !P1 ;  /* 0x0388000002d27fae */ /* 0x0003e6000c901d48 */
.L_x_1017:
[----:B-1-34-:R-:W-:Y:S05]  /*14d30*/  BSYNC B0 ;  /* 0x0000000000007941 */ /* 0x01afea0003800000 */
.L_x_1016:
[----:B------:R-:W0:Y:S01]  /*14d40*/  LDGDEPBAR ;  /* 0x00000000000079af */ /* 0x000e220000000000 */
[----:B------:R-:W-:Y:S01]  /*14d50*/  WARPSYNC 0xffffffff ;  /* 0xffffffff00007948 */ /* 0x000fe20003800000 */
[-C--:B------:R-:W-:Y:S01]  /*14d60*/  HMMA.16816.F32.BF16 R8, R52, R20.reuse, RZ ;  /* 0x000000143408723c */ /* 0x080fe200000418ff */
[----:B------:R-:W-:Y:S05]  /*14d70*/  BSSY B0, `(.L_x_1021) ;  /* 0x00000bb000007945 */ /* 0x000fea0003800000 */
[----:B------:R-:W3:Y:S02]  /*14d80*/  LDL R0, [R1+0x1c] ;  /* 0x00001c0001007983 */ /* 0x000ee40000100800 */
        /* <DEDUP_REMOVED lines=25> */
[----:B------:R-:W4:Y:S07]  /*14f20*/  LDSM.16.M88.4 R184, [R198+0x3000] ;  /* 0x00300000c6b8783b */ /* 0x000f2e0000000200 */
[----:B------:R-:W-:Y:S01]  /*14f30*/  HMMA.16816.F32.BF16 R52, R176, R194, R52 ;  /* 0x000000c2b034723c */ /* 0x000fe20000041834 */
[----:B------:R-:W5:Y:S07]  /*14f40*/  LDSM.16.M88.4 R176, [R171+0x1000] ;  /* 0x00100000abb0783b */ /* 0x000f6e0000000200 */
[-C--:B-1----:R-:W-:Y:S08]  /*14f50*/  HMMA.16816.F32.BF16 R8, R172, R180.reuse, R8 ;  /* 0x000000b4ac08723c */ /* 0x082ff00000041808 */
[C---:B----4-:R-:W-:Y:S08]  /*14f60*/  HMMA.16816.F32.BF16 R12, R184.reuse, R180, R12 ;  /* 0x000000b4b80c723c */ /* 0x050ff0000004180c */
[-C--:B------:R-:W-:Y:S08]  /*14f70*/  HMMA.16816.F32.BF16 R16, R184, R182.reuse, R16 ;  /* 0x000000b6b810723c */ /* 0x080ff00000041810 */
[C---:B------:R-:W-:Y:S01]  /*14f80*/  HMMA.16816.F32.BF16 R20, R172.reuse, R182, R20 ;  /* 0x000000b6ac14723c */ /* 0x040fe20000041814 */
[----:B------:R-:W-:Y:S07]  /*14f90*/  LDSM.16.M88.4 R180, [R206] ;  /* 0x00000000ceb4783b */ /* 0x000fee0000000200 */
[-C--:B-----5:R-:W-:Y:S08]  /*14fa0*/  HMMA.16816.F32.BF16 R24, R172, R176.reuse, R24 ;  /* 0x000000b0ac18723c */ /* 0x0a0ff00000041818 */
[C---:B------:R-:W-:Y:S08]  /*14fb0*/  HMMA.16816.F32.BF16 R28, R184.reuse, R176, R28 ;  /* 0x000000b0b81c723c */ /* 0x040ff0000004181c */
[-C--:B------:R-:W-:Y:S08]  /*14fc0*/  HMMA.16816.F32.BF16 R32, R184, R178.reuse, R32 ;  /* 0x000000b2b820723c */ /* 0x080ff00000041820 */
[C---:B------:R-:W-:Y:S01]  /*14fd0*/  HMMA.16816.F32.BF16 R36, R172.reuse, R178, R36 ;  /* 0x000000b2ac24723c */ /* 0x040fe20000041824 */
[----:B------:R-:W1:Y:S07]  /*14fe0*/  LDSM.16.M88.4 R176, [R199+0x2000] ;  /* 0x00200000c7b0783b */ /* 0x000e6e0000000200 */
[-C--:B------:R-:W-:Y:S08]  /*14ff0*/  HMMA.16816.F32.BF16 R40, R172, R188.reuse, R40 ;  /* 0x000000bcac28723c */ /* 0x080ff00000041828 */
[C---:B------:R-:W-:Y:S08]  /*15000*/  HMMA.16816.F32.BF16 R44, R184.reuse, R188, R44 ;  /* 0x000000bcb82c723c */ /* 0x040ff0000004182c */
[-C--:B------:R-:W-:Y:S01]  /*15010*/  HMMA.16816.F32.BF16 R48, R184, R190.reuse, R48 ;  /* 0x000000beb830723c */ /* 0x080fe20000041830 */
[----:B------:R-:W4:Y:S07]  /*15020*/  LDSM.16.M88.4 R184, [R199+0x3000] ;  /* 0x00300000c7b8783b */ /* 0x000f2e0000000200 */
[----:B------:R-:W-:Y:S01]  /*15030*/  HMMA.16816.F32.BF16 R52, R172, R190, R52 ;  /* 0x000000beac34723c */ /* 0x000fe20000041834 */
[----:B------:R-:W5:Y:S07]  /*15040*/  LDSM.16.M88.4 R172, [R205] ;  /* 0x00000000cdac783b */ /* 0x000f6e0000000200 */
[-C--:B-1----:R-:W-:Y:S01]  /*15050*/  HMMA.16816.F32.BF16 R8, R176, R180.reuse, R8 ;  /* 0x000000b4b008723c */ /* 0x082fe20000041808 */
[----:B------:R-:W1:Y:S04]  /*15060*/  LDSM.16.M88.4 R188, [R204] ;  /* 0x00000000ccbc783b */ /* 0x000e680000000200 */
[----:B---3--:R-:W-:Y:S03]  /*15070*/  ISETP.GT.AND P0, PT, R212, R0, PT ;  /* 0x00000000d400720c */ /* 0x008fe60003f04270 */
[C---:B----4-:R-:W-:Y:S08]  /*15080*/  HMMA.16816.F32.BF16 R12, R184.reuse, R180, R12 ;  /* 0x000000b4b80c723c */ /* 0x050ff0000004180c */
[-C--:B------:R-:W-:Y:S08]  /*15090*/  HMMA.16816.F32.BF16 R16, R184, R182.reuse, R16 ;  /* 0x000000b6b810723c */ /* 0x080ff00000041810 */
[C---:B------:R-:W-:Y:S01]  /*150a0*/  HMMA.16816.F32.BF16 R20, R176.reuse, R182, R20 ;  /* 0x000000b6b014723c */ /* 0x040fe20000041814 */
[----:B------:R-:W-:Y:S07]  /*150b0*/  LDSM.16.M88.4 R180, [R171+0x1800] ;  /* 0x00180000abb4783b */ /* 0x000fee0000000200 */
[-C--:B-----5:R-:W-:Y:S08]  /*150c0*/  HMMA.16816.F32.BF16 R24, R176, R172.reuse, R24 ;  /* 0x000000acb018723c */ /* 0x0a0ff00000041818 */
[C---:B------:R-:W-:Y:S08]  /*150d0*/  HMMA.16816.F32.BF16 R28, R184.reuse, R172, R28 ;  /* 0x000000acb81c723c */ /* 0x040ff0000004181c */
[-C--:B------:R-:W-:Y:S08]  /*150e0*/  HMMA.16816.F32.BF16 R32, R184, R174.reuse, R32 ;  /* 0x000000aeb820723c */ /* 0x080ff00000041820 */
[C---:B------:R-:W-:Y:S01]  /*150f0*/  HMMA.16816.F32.BF16 R36, R176.reuse, R174, R36 ;  /* 0x000000aeb024723c */ /* 0x040fe20000041824 */
[----:B------:R-:W3:Y:S07]  /*15100*/  LDSM.16.M88.4 R172, [R198+0x4000] ;  /* 0x00400000c6ac783b */ /* 0x000eee0000000200 */
[-C--:B-1----:R-:W-:Y:S08]  /*15110*/  HMMA.16816.F32.BF16 R40, R176, R188.reuse, R40 ;  /* 0x000000bcb028723c */ /* 0x082ff00000041828 */
[C---:B------:R-:W-:Y:S08]  /*15120*/  HMMA.16816.F32.BF16 R44, R184.reuse, R188, R44 ;  /* 0x000000bcb82c723c */ /* 0x040ff0000004182c */
[-C--:B------:R-:W-:Y:S01]  /*15130*/  HMMA.16816.F32.BF16 R48, R184, R190.reuse, R48 ;  /* 0x000000beb830723c */ /* 0x080fe20000041830 */
[----:B------:R-:W1:Y:S07]  /*15140*/  LDSM.16.M88.4 R184, [R198+0x5000] ;  /* 0x00500000c6b8783b */ /* 0x000e6e0000000200 */
[----:B------:R-:W-:Y:S01]  /*15150*/  HMMA.16816.F32.BF16 R52, R176, R190, R52 ;  /* 0x000000beb034723c */ /* 0x000fe20000041834 */
[----:B------:R-:W4:Y:S07]  /*15160*/  LDSM.16.M88.4 R176, [R171+0x1c00] ;  /* 0x001c0000abb0783b */ /* 0x000f2e0000000200 */
[-C--:B---3--:R-:W-:Y:S01]  /*15170*/  HMMA.16816.F32.BF16 R8, R172, R180.reuse, R8 ;  /* 0x000000b4ac08723c */ /* 0x088fe20000041808 */
[----:B------:R-:W3:Y:S07]  /*15180*/  LDSM.16.M88.4 R188, [R171+0x2000] ;  /* 0x00200000abbc783b */ /* 0x000eee0000000200 */
[C---:B-1----:R-:W-:Y:S08]  /*15190*/  HMMA.16816.F32.BF16 R12, R184.reuse, R180, R12 ;  /* 0x000000b4b80c723c */ /* 0x042ff0000004180c */
        /* <DEDUP_REMOVED lines=8> */
[-C--:B---3--:R-:W-:Y:S08]  /*15220*/  HMMA.16816.F32.BF16 R40, R172, R188.reuse, R40 ;  /* 0x000000bcac28723c */ /* 0x088ff00000041828 */
[C---:B------:R-:W-:Y:S08]  /*15230*/  HMMA.16816.F32.BF16 R44, R184.reuse, R188, R44 ;  /* 0x000000bcb82c723c */ /* 0x040ff0000004182c */
[-C--:B------:R-:W-:Y:S01]  /*15240*/  HMMA.16816.F32.BF16 R48, R184, R190.reuse, R48 ;  /* 0x000000beb830723c */ /* 0x080fe20000041830 */
[----:B------:R-:W3:Y:S07]  /*15250*/  LDSM.16.M88.4 R184, [R199+0x5000] ;  /* 0x00500000c7b8783b */ /* 0x000eee0000000200 */
[----:B------:R-:W-:Y:S01]  /*15260*/  HMMA.16816.F32.BF16 R52, R172, R190, R52 ;  /* 0x000000beac34723c */ /* 0x000fe20000041834 */
[----:B------:R-:W4:Y:S07]  /*15270*/  LDSM.16.M88.4 R172, [R202] ;  /* 0x00000000caac783b */ /* 0x000f2e0000000200 */
[-C--:B-1----:R-:W-:Y:S01]  /*15280*/  HMMA.16816.F32.BF16 R8, R176, R180.reuse, R8 ;  /* 0x000000b4b008723c */ /* 0x082fe20000041808 */
[----:B------:R-:W1:Y:S01]  /*15290*/  LDSM.16.M88.4 R188, [R201] ;  /* 0x00000000c9bc783b */ /* 0x000e620000000200 */
[----:B------:R-:W-:Y:S07]  /*152a0*/  DEPBAR.LE SB0, 0x0 ;  /* 0x000080000000791a */ /* 0x000fee0000000000 */
[----:B------:R-:W-:Y:S01]  /*152b0*/  BAR.SYNC.DEFER_BLOCKING 0x0 ;  /* 0x0000000000007b1d */ /* 0x000fe20000010000 */
[C---:B---3--:R-:W-:Y:S08]  /*152c0*/  HMMA.16816.F32.BF16 R12, R184.reuse, R180, R12 ;  /* 0x000000b4b80c723c */ /* 0x048ff0000004180c */
[-C--:B------:R-:W-:Y:S08]  /*152d0*/  HMMA.16816.F32.BF16 R16, R184, R182.reuse, R16 ;  /* 0x000000b6b810723c */ /* 0x080ff00000041810 */
[C---:B------:R-:W-:Y:S08]  /*152e0*/  HMMA.16816.F32.BF16 R20, R176.reuse, R182, R20 ;  /* 0x000000b6b014723c */ /* 0x040ff00000041814 */
[-C--:B----4-:R-:W-:Y:S08]  /*152f0*/  HMMA.16816.F32.BF16 R24, R176, R172.reuse, R24 ;  /* 0x000000acb018723c */ /* 0x090ff00000041818 */
        /* <DEDUP_REMOVED lines=9> */
[----:B------:R-:W3:Y:S01]  /*15390*/  LDL R2, [R1+0x58] ;  /* 0x0000580001027983 */ /* 0x000ee20000100800 */
[----:B------:R-:W-:Y:S02]  /*153a0*/  IMAD.MOV.U32 R3, RZ, RZ, c[0x0][0x2b8] ;  /* 0x0000ae00ff037624 */ /* 0x000fe400078e00ff */
[----:B------:R-:W-:Y:S01]  /*153b0*/  IMAD.MOV.U32 R211, RZ, RZ, RZ ;  /* 0x000000ffffd37224 */ /* 0x000fe200078e00ff */
[----:B------:R-:W4:Y:S02]  /*153c0*/  LDL R0, [R1+0x24] ;  /* 0x0000240001007983 */ /* 0x000f240000100800 */
[----:B------:R-:W-:Y:S02]  /*153d0*/  ISETP.NE.AND P2, PT, R3, 0x1, PT ;  /* 0x000000010300780c */ /* 0x000fe40003f45270 */
[----:B------:R-:W5:Y:S04]  /*153e0*/  LDL.64 R104, [R1+0x48] ;  /* 0x0000480001687983 */ /* 0x000f680000100a00 */
[----:B--2---:R-:W2:Y:S04]  /*153f0*/  LDL R5, [R1+0x50] ;  /* 0x0000500001057983 */ /* 0x004ea80000100800 */
[----:B------:R-:W2:Y:S04]  /*15400*/  LDL.64 R216, [R1+0x40] ;  /* 0x0000400001d87983 */ /* 0x000ea80000100a00 */
[----:B------:R-:W2:Y:S01]  /*15410*/  LDL R6, [R1+0x3c] ;  /* 0x00003c0001067983 */ /* 0x000ea20000100800 */
[----:B----4-:R-:W-:Y:S01]  /*15420*/  ISETP.GT.AND P1, PT, R0, 0x2f, PT ;  /* 0x0000002f0000780c */ /* 0x010fe20003f24270 */
[----:B---3--:R-:W-:Y:S05]  /*15430*/  IMAD R2, R212, 0x30, R2 ;  /* 0x00000030d4027824 */ /* 0x008fea00078e0202 */
[----:B------:R-:W-:Y:S05]  /*15440*/  IADD3 R2, R2, -0x30, R0 ;  /* 0xffffffd002027810 */ /* 0x000fea0007ffe000 */
[----:B------:R-:W-:Y:S04]  /*15450*/  @P2 IMAD.HI.U32 R3, R2, c[0x0][0x2bc], RZ ;  /* 0x0000af0002032a27 */ /* 0x000fe800078e00ff */
[----:B------:R-:W-:Y:S01]  /*15460*/  IMAD.MOV.U32 R0, RZ, RZ, R2 ;  /* 0x000000ffff007224 */ /* 0x000fe200078e0002 */
[----:B------:R-:W-:Y:S04]  /*15470*/  @P2 SHF.R.U32.HI R0, RZ, c[0x0][0x2c0], R3 ;  /* 0x0000b000ff002a19 */ /* 0x000fe80000011603 */
[C---:B-----5:R-:W-:Y:S01]  /*15480*/  @!P1 IADD3 R3, P0, R0.reuse, R104, RZ ;  /* 0x0000006800039210 */ /* 0x060fe20007f1e0ff */
[----:B------:R-:W-:Y:S01]  /*15490*/  IMAD.MOV R4, RZ, RZ, -R0 ;  /* 0x000000ffff047224 */ /* 0x000fe200078e0a00 */
[----:B------:R-:W1:Y:S02]  /*154a0*/  S2R R104, SR_TID.X ;  /* 0x0000000000687919 */ /* 0x000e640000002100 */
[----:B--2---:R-:W-:Y:S01]  /*154b0*/  @!P1 LEA.HI.X.SX32 R0, R0, R5, 0x1, P0 ;  /* 0x0000000500009211 */ /* 0x004fe200000f0eff */
[----:B------:R-:W-:Y:S01]  /*154c0*/  IMAD R213, R4, c[0x0][0x2b8], R2 ;  /* 0x0000ae0004d57a24 */ /* 0x000fe200078e0202 */
[C---:B------:R-:W-:Y:S04]  /*154d0*/  @!P1 LEA R2, P0, R3.reuse, c[0x0][0x2a0], 0x2 ;  /* 0x0000a80003029a11 */ /* 0x040fe800078010ff */
[----:B------:R-:W-:Y:S02]  /*154e0*/  @!P1 LEA.HI.X R3, R3, c[0x0][0x2a4], R0, 0x2, P0 ;  /* 0x0000a90003039a11 */ /* 0x000fe400000f1400 */
[----:B------:R-:W-:Y:S03]  /*154f0*/  SHF.R.S32.HI R0, RZ, 0x1f, R213 ;  /* 0x0000001fff007819 */ /* 0x000fe600000114d5 */
[----:B------:R2:W3:Y:S02]  /*15500*/  @!P1 LDG.E R211, [R2.64] ;  /* 0x0000000802d39981 */ /* 0x0004e4000c1e1900 */
[----:B------:R-:W-:Y:S04]  /*15510*/  IMAD R0, R0, c[0x0][0x1e0], RZ ;  /* 0x0000780000007a24 */ /* 0x000fe800078e02ff */
[----:B------:R-:W-:Y:S01]  /*15520*/  IMAD R0, R213, c[0x0][0x1e4], R0 ;  /* 0x00007900d5007a24 */ /* 0x000fe200078e0200 */
[----:B-1----:R-:W-:Y:S04]  /*15530*/  SHF.R.S32.HI R5, RZ, 0x1f, R104 ;  /* 0x0000001fff057819 */ /* 0x002fe80000011468 */
[----:B------:R-:W-:Y:S04]  /*15540*/  LEA.HI R5, R5, R104, RZ, 0x2 ;  /* 0x0000006805057211 */ /* 0x000fe800078f10ff */
[----:B------:R-:W-:Y:S04]  /*15550*/  SHF.R.S32.HI R5, RZ, 0x2, R5 ;  /* 0x00000002ff057819 */ /* 0x000fe80000011405 */
[----:B------:R-:W-:Y:S01]  /*15560*/  IADD3 R5, -R5, 0x30, RZ ;  /* 0x0000003005057810 */ /* 0x000fe20007ffe1ff */
[----:B--2---:R-:W-:Y:S04]  /*15570*/  IMAD.WIDE.U32 R2, R213, c[0x0][0x1e0], RZ ;  /* 0x00007800d5027a25 */ /* 0x004fe800078e00ff */
[----:B------:R-:W-:Y:S01]  /*15580*/  IMAD.IADD R3, R3, 0x1, R0 ;  /* 0x0000000103037824 */ /* 0x000fe200078e0200 */
[----:B---3--:R-:W-:Y:S03]  /*15590*/  SHF.R.S32.HI R0, RZ, 0x1f, R211 ;  /* 0x0000001fff007819 */ /* 0x008fe600000114d3 */
[C---:B------:R-:W-:Y:S04]  /*155a0*/  IMAD.WIDE.U32 R2, R211.reuse, c[0x0][0x1f0], R2 ;  /* 0x00007c00d3027a25 */ /* 0x040fe800078e0002 */
        /* <DEDUP_REMOVED lines=9> */
.L_x_1193:
[----:B------:R-:W-:-:S05]  /*15640*/  BRA.DIV ~URZ, `(.L_x_1024) ;  /* 0x000111027f007947 */ /* 0x000fca000b800000 */
[----:B------:R3:W4:Y:S02]  /*15650*/  SHFL.IDX PT, R0, R104, RZ, 0x1c1f ;  /* 0x001c1fff68007589 */ /* 0x00072400000e0000 */
.L_x_1194:
[----:B------:R-:W5:Y:S01]  /*15660*/  LDL R172, [R1] ;  /* 0x0000000001ac7983 */ /* 0x000f620000100800 */
[----:B----4-:R-:W-:Y:S03]  /*15670*/  @P0 IADD3 R2, P1, R0, R229, RZ ;  /* 0x000000e500020210 */ /* 0x010fe60007f3e0ff */
[----:B------:R-:W4:Y:S02]  /*15680*/  LDL R105, [R1+0x4] ;  /* 0x0000040001697983 */ /* 0x000f240000100800 */
[----:B--2---:R-:W-:Y:S01]  /*15690*/  @P0 IMAD.X R3, R4, 0x1, R228, P1 ;  /* 0x0000000104030824 */ /* 0x004fe200008e06e4 */
[----:B------:R-:W-:Y:S11]  /*156a0*/  @P0 ISETP.GE.AND P1, PT, R250, c[0x0][0x1d4], PT ;  /* 0x00007500fa000a0c */ /* 0x000ff60003f26270 */
[----:B------:R-:W-:Y:S02]  /*156b0*/  @!UPT UIADD3 URZ, URZ, URZ, URZ ;  /* 0x0000003f3f3ff290 */ /* 0x000fe4000fffe03f */
[----:B------:R-:W-:Y:S01]  /*156c0*/  @!PT LDS RZ, [RZ] ;  /* 0x00000000fffff984 */ /* 0x000fe20000000800 */
[----:B------:R-:W-:Y:S01]  /*156d0*/  @!PT LDS RZ, [RZ] ;  /* 0x00000000fffff984 */ /* 0x000fe20000000800 */
[----:B------:R-:W-:Y:S01]  /*156e0*/  @!PT LDS RZ, [RZ] ;  /* 0x00000000fffff984 */ /* 0x000fe20000000800 */
[----:B------:R2:W-:Y:S02]  /*156f0*/  @P0 LDGSTS.E.BYPASS.LTC128B.128 [R210+0x3c80], [R2.64], !P1 ;  /* 0x03c8000002d20fae */ /* 0x0005e4000c901d48 */
[----:B--2---:R-:W-:Y:S05]  /*15700*/  @P0 IADD3 R2, P1, R0, R231, RZ ;  /* 0x000000e700020210 */ /* 0x004fea0007f3e0ff */
[----:B------:R-:W-:Y:S01]  /*15710*/  @P0 IMAD.X R3, R4, 0x1, R230, P1 ;  /* 0x0000000104030824 */ /* 0x000fe200008e06e6 */
[----:B-----5:R-:W-:Y:S11]  /*15720*/  @P0 ISETP.GE.AND P1, PT, R172, c[0x0][0x1d4], PT ;  /* 0x00007500ac000a0c */ /* 0x020ff60003f26270 */
[----:B------:R-:W-:Y:S02]  /*15730*/  @!UPT UIADD3 URZ, URZ, URZ, URZ ;  /* 0x0000003f3f3ff290 */ /* 0x000fe4000fffe03f */
[----:B------:R2:W-:Y:S02]  /*15740*/  @P0 LDGSTS.E.BYPASS.LTC128B.128 [R210+0x4880], [R2.64], !P1 ;  /* 0x0488000002d20fae */ /* 0x0005e4000c901d48 */
[----:B--2---:R-:W-:Y:S05]  /*15750*/  @P0 IADD3 R2, P1, R0, R227, RZ ;  /* 0x000000e300020210 */ /* 0x004fea0007f3e0ff */
[----:B------:R-:W-:Y:S01]  /*15760*/  @P0 IMAD.X R3, R4, 0x1, R226, P1 ;  /* 0x0000000104030824 */ /* 0x000fe200008e06e2 */
[----:B----4-:R-:W-:Y:S11]  /*15770*/  @P0 ISETP.GE.AND P1, PT, R105, c[0x0][0x1d4], PT ;  /* 0x0000750069000a0c */ /* 0x010ff60003f26270 */
[----:B------:R-:W-:Y:S02]  /*15780*/  @!UPT UIADD3 URZ, URZ, URZ, URZ ;  /* 0x0000003f3f3ff290 */ /* 0x000fe4000fffe03f */
[----:B------:R2:W-:Y:S01]  /*15790*/  @P0 LDGSTS.E.BYPASS.LTC128B.128 [R210+0x5480], [R2.64], !P1 ;  /* 0x0548000002d20fae */ /* 0x0005e2000c901d48 */
[----:B------:R-:W-:Y:S01]  /*157a0*/  ISETP.GE.AND P0, PT, R5, 0x21, PT ;  /* 0x000000210500780c */ /* 0x000fe20003f06270 */
[----:B------:R-:W-:-:S06]  /*157b0*/  BRA.DIV ~URZ, `(.L_x_1025) ;  /* 0x000110027f007947 */ /* 0x000fcc000b800000 */
[----:B------:R4:W1:Y:S04]  /*157c0*/  SHFL.IDX PT, R4, R6, 0x1, 0x1c1f ;  /* 0x003c1f0006047f89 */ /* 0x00086800000e0000 */
[----:B------:R4:W2:Y:S02]  /*157d0*/  SHFL.IDX PT, R0, R104, 0x1, 0x1c1f ;  /* 0x003c1f0068007f89 */ /* 0x0008a400000e0000 */
.L_x_1195:
[----:B-1--4-:R-:W4:Y:S01]  /*157e0*/  LDL R6, [R1] ;  /* 0x0000000001067983 */ /* 0x012f220000100800 */
[----:B--2---:R-:W-:Y:S03]  /*157f0*/  @P0 IADD3 R2, P1, R0, R229, RZ ;  /* 0x000000e500020210 */ /* 0x004fe60007f3e0ff */
[----:B------:R-:W2:Y:S02]  /*15800*/  LDL R5, [R1+0x4] ;  /* 0x0000040001057983 */ /* 0x000ea40000100800 */
[----:B------:R-:W-:Y:S01]  /*15810*/  @P0 IMAD.X R3, R4, 0x1, R228, P1 ;  /* 0x0000000104030824 */ /* 0x000fe200008e06e4 */
[----:B------:R-:W-:Y:S11]  /*15820*/  @P0 ISETP.GE.AND P1, PT, R250, c[0x0][0x1d4], PT ;  /* 0x00007500fa000a0c */ /* 0x000ff60003f26270 */
[----:B------:R-:W-:Y:S02]  /*15830*/  @!UPT UIADD3 URZ, URZ, URZ, URZ ;  /* 0x0000003f3f3ff290 */ /* 0x000fe4000fffe03f */
[----:B------:R-:W-:Y:S01]  /*15840*/  @!PT LDS RZ, [RZ] ;  /* 0x00000000fffff984 */ /* 0x000fe20000000800 */
[----:B------:R-:W-:Y:S01]  /*15850*/  @!PT LDS RZ, [RZ] ;  /* 0x00000000fffff984 */ /* 0x000fe20000000800 */
[----:B------:R-:W-:Y:S01]  /*15860*/  @!PT LDS RZ, [RZ] ;  /* 0x00000000fffff984 */ /* 0x000fe20000000800 */
[----:B------:R1:W-:Y:S02]  /*15870*/  @P0 LDGSTS.E.BYPASS.LTC128B.128 [R210+0x4480], [R2.64], !P1 ;  /* 0x0448000002d20fae */ /* 0x0003e4000c901d48 */
[----:B-1----:R-:W-:Y:S05]  /*15880*/  @P0 IADD3 R2, P1, R0, R231, RZ ;  /* 0x000000e700020210 */ /* 0x002fea0007f3e0ff */
[----:B------:R-:W-:Y:S01]  /*15890*/  @P0 IMAD.X R3, R4, 0x1, R230, P1 ;  /* 0x0000000104030824 */ /* 0x000fe200008e06e6 */
[----:B----4-:R-:W-:Y:S11]  /*158a0*/  @P0 ISETP.GE.AND P1, PT, R6, c[0x0][0x1d4], PT ;  /* 0x0000750006000a0c */ /* 0x010ff60003f26270 */
[----:B------:R-:W-:Y:S02]  /*158b0*/  @!UPT UIADD3 URZ, URZ, URZ, URZ ;  /* 0x0000003f3f3ff290 */ /* 0x000fe4000fffe03f */
[----:B------:R1:W-:Y:S02]  /*158c0*/  @P0 LDGSTS.E.BYPASS.LTC128B.128 [R210+0x5080], [R2.64], !P1 ;  /* 0x0508000002d20fae */ /* 0x0003e4000c901d48 */
[----:B-1----:R-:W-:Y:S05]  /*158d0*/  @P0 IADD3 R2, P1, R0, R227, RZ ;  /* 0x000000e300020210 */ /* 0x002fea0007f3e0ff */
[----:B------:R-:W-:Y:S01]  /*158e0*/  @P0 IMAD.X R3, R4, 0x1, R226, P1 ;  /* 0x0000000104030824 */ /* 0x000fe200008e06e2 */
[----:B--2---:R-:W-:Y:S11]  /*158f0*/  @P0 ISETP.GE.AND P1, PT, R5, c[0x0][0x1d4], PT ;  /* 0x0000750005000a0c */ /* 0x004ff60003f26270 */
[----:B------:R-:W-:Y:S02]  /*15900*/  @!UPT UIADD3 URZ, URZ, URZ, URZ ;  /* 0x0000003f3f3ff290 */ /* 0x000fe4000fffe03f */
[----:B------:R1:W-:Y:S02]  /*15910*/  @P0 LDGSTS.E.BYPASS.LTC128B.128 [R210+0x5c80], [R2.64], !P1 ;  /* 0x05c8000002d20fae */ /* 0x0003e4000c901d48 */
.L_x_1022:
[----:B------:R-:W-:Y:S05]  /*15920*/  BSYNC B0 ;  /* 0x0000000000007941 */ /* 0x000fea0003800000 */
.L_x_1021:
[----:B------:R-:W-:Y:S01]  /*15930*/  LOP3.LUT R174, RZ, c[0x0][0x324], RZ, 0x33, !PT ;  /* 0x0000c900ffae7a12 */ /* 0x000fe200078e33ff */
[----:B-1----:R-:W4:Y:S01]  /*15940*/  LDL R2, [R1+0x54] ;  /* 0x0000540001027983 */ /* 0x002f220000100800 */
[----:B------:R-:W-:Y:S02]  /*15950*/  IMAD.MOV.U32 R3, RZ, RZ, c[0x0][0x2c4] ;  /* 0x0000b100ff037624 */ /* 0x000fe400078e00ff */
[----:B------:R-:W-:Y:S01]  /*15960*/  IMAD R4, R212, -0x30, RZ ;  /* 0xffffffd0d4047824 */ /* 0x000fe200078e02ff */
[----:B------:R-:W4:Y:S02]  /*15970*/  LDL R0, [R1+0x78] ;  /* 0x0000780001007983 */ /* 0x000f240000100800 */
[----:B------:R-:W-:Y:S02]  /*15980*/  ISETP.NE.AND P0, PT, R3, 0x1, PT ;  /* 0x000000010300780c */ /* 0x000fe40003f05270 */
[----:B------:R-:W0:Y:S01]  /*15990*/  LDGDEPBAR ;  /* 0x00000000000079af */ /* 0x000e220000000000 */
[----:B----4-:R-:W-:Y:S10]  /*159a0*/  IMAD.IADD R172, R0, 0x1, R2 ;  /* 0x0000000100ac7824 */ /* 0x010ff400078e0202 */
[----:B------:R-:W-:Y:S05]  /*159b0*/  @P0 IMAD.HI.U32 R0, R172, c[0x0][0x2c8], RZ ;  /* 0x0000b200ac000a27 */ /* 0x000fea00078e00ff */
[----:B------:R-:W-:Y:S02]  /*159c0*/  @P0 SHF.R.U32.HI R172, RZ, c[0x0][0x2cc], R0 ;  /* 0x0000b300ffac0a19 */ /* 0x000fe40000011600 */
[----:B------:R-:W-:Y:S04]  /*159d0*/  IADD3 R0, -R252, 0x1, R4 ;  /* 0x00000001fc007810 */ /* 0x000fe80007ffe104 */
[----:B--2---:R-:W-:Y:S04]  /*159e0*/  IADD3 R5, -R248, R0, R249 ;  /* 0x00000000f8057210 */ /* 0x004fe80007ffe1f9 */
[----:B------:R-:W-:Y:S01]  /*159f0*/  IADD3 R173, R5, c[0x0][0x328], RZ ;  /* 0x0000ca0005ad7a10 */ /* 0x000fe20007ffe0ff */
[----:B------:R-:W-:-:S05]  /*15a00*/  BRA.DIV ~URZ, `(.L_x_1026) ;  /* 0x00010e827f007947 */ /* 0x000fca000b800000 */
[----:B------:R1:W2:Y:S02]  /*15a10*/  SHFL.IDX PT, R0, R172, RZ, 0x1c1f ;  /* 0x001c1fffac007589 */ /* 0x0002a400000e0000 */
.L_x_1196:
[-C--:B--23--:R-:W-:Y:S01]  /*15a20*/  IADD3 R104, R173, R0.reuse, RZ ;  /* 0x00000000ad687210 */ /* 0x08cfe20007ffe0ff */
        /* <DEDUP_REMOVED lines=18> */
.L_x_1029:
[----:B------:R-:W-:Y:S04]  /*15b50*/  MOV R2, c[0x0][0x32c] ;  /* 0x0000cb0000027a02 */ /* 0x000fe80000000f00 */
[----:B------:R-:W-:Y:S11]  /*15b60*/  ISETP.NE.AND P0, PT, R2, 0x1, PT ;  /* 0x000000010200780c */ /* 0x000ff60003f05270 */
[----:B------:R-:W-:Y:S02]  /*15b70*/  @!UPT UIADD3 URZ, URZ, URZ, URZ ;  /* 0x0000003f3f3ff290 */ /* 0x000fe4000fffe03f */
[----:B------:R-:W-:Y:S05]  /*15b80*/  @P0 IMAD.HI.U32 R2, R0, c[0x0][0x330], RZ ;  /* 0x0000cc0000020a27 */ /* 0x000fea00078e00ff */
[----:B------:R-:W-:Y:S02]  /*15b90*/  @P0 SHF.R.U32.HI R0, RZ, c[0x0][0x334], R2 ;  /* 0x0000cd00ff000a19 */ /* 0x000fe40000011602 */
.L_x_1030:
[----:B------:R-:W-:Y:S05]  /*15ba0*/  BSYNC B0 ;  /* 0x0000000000007941 */ /* 0x000fea0003800000 */
.L_x_1028:
[----:B------:R-:W-:Y:S04]  /*15bb0*/  IMAD.IADD R2, R4, 0x1, -R252 ;  /* 0x0000000104027824 */ /* 0x000fe800078e0afc */
[----:B------:R-:W-:Y:S05]  /*15bc0*/  IMAD R0, R0, c[0x0][0x32c], R2 ;  /* 0x0000cb0000007a24 */ /* 0x000fea00078e0202 */
[----:B------:R-:W-:Y:S02]  /*15bd0*/  IMNMX R5, R5, R0, !PT ;  /* 0x0000000005057217 */ /* 0x000fe40007800200 */
[----:B------:R-:W-:Y:S04]  /*15be0*/  IADD3 R0, R0, c[0x0][0x32c], RZ ;  /* 0x0000cb0000007a10 */ /* 0x000fe80007ffe0ff */
[----:B------:R-:W-:Y:S02]  /*15bf0*/  IMNMX R104, R104, R0, PT ;  /* 0x0000000068687217 */ /* 0x000fe40003800200 */
.L_x_1027:
[----:B------:R-:W-:-:S05]  /*15c00*/  BRA.DIV ~URZ, `(.L_x_1031) ;  /* 0x00010cf27f007947 */ /* 0x000fca000b800000 */
[----:B------:R2:W3:Y:S02]  /*15c10*/  SHFL.IDX PT, R2, R172, 0x1, 0x1c1f ;  /* 0x003c1f00ac027f89 */ /* 0x0004e400000e0000 */
.L_x_1197:
        /* <DEDUP_REMOVED lines=19> */
.L_x_1034:
[----:B------:R-:W-:Y:S04]  /*15d50*/  MOV R3, c[0x0][0x32c] ;  /* 0x0000cb0000037a02 */ /* 0x000fe80000000f00 */
[----:B------:R-:W-:Y:S11]  /*15d60*/  ISETP.NE.AND P0, PT, R3, 0x1, PT ;  /* 0x000000010300780c */ /* 0x000ff60003f05270 */
[----:B------:R-:W-:Y:S02]  /*15d70*/  @!UPT UIADD3 URZ, URZ, URZ, URZ ;  /* 0x0000003f3f3ff290 */ /* 0x000fe4000fffe03f */
[----:B------:R-:W-:Y:S05]  /*15d80*/  @P0 IMAD.HI.U32 R3, R2, c[0x0][0x330], RZ ;  /* 0x0000cc0002030a27 */ /* 0x000fea00078e00ff */
[----:B------:R-:W-:Y:S02]  /*15d90*/  @P0 SHF.R.U32.HI R2, RZ, c[0x0][0x334], R3 ;  /* 0x0000cd00ff020a19 */ /* 0x000fe40000011603 */
.L_x_1035:
[----:B------:R-:W-:Y:S05]  /*15da0*/  BSYNC B0 ;  /* 0x0000000000007941 */ /* 0x000fea0003800000 */
.L_x_1033:
[----:B------:R-:W-:Y:S04]  /*15db0*/  IMAD.IADD R3, R4, 0x1, -R252 ;  /* 0x0000000104037824 */ /* 0x000fe800078e0afc */
[----:B------:R-:W-:Y:S05]  /*15dc0*/  IMAD R2, R2, c[0x0][0x32c], R3 ;  /* 0x0000cb0002027a24 */ /* 0x000fea00078e0203 */
[----:B------:R-:W-:Y:S02]  /*15dd0*/  IMNMX R0, R0, R2, !PT ;  /* 0x0000000200007217 */ /* 0x000fe40007800200 */
[----:B------:R-:W-:Y:S04]  /*15de0*/  IADD3 R2, R2, c[0x0][0x32c], RZ ;  /* 0x0000cb0002027a10 */ /* 0x000fe80007ffe0ff */
[----:B------:R-:W-:Y:S02]  /*15df0*/  IMNMX R6, R6, R2, PT ;  /* 0x0000000206067217 */ /* 0x000fe40003800200 */
.L_x_1032:
[----:B------:R-:W-:-:S05]  /*15e00*/  BRA.DIV ~URZ, `(.L_x_1036) ;  /* 0x00010b627f007947 */ /* 0x000fca000b800000 */
[----:B------:R3:W4:Y:S02]  /*15e10*/  SHFL.IDX PT, R105, R172, 0x2, 0x1c1f ;  /* 0x005c1f00ac697f89 */ /* 0x00072400000e0000 */
.L_x_1198:
        /* <DEDUP_REMOVED lines=19> */
.L_x_1039:
[----:B------:R-:W-:Y:S04]  /*15f50*/  MOV R175, c[0x0][0x32c] ;  /* 0x0000cb0000af7a02 */ /* 0x000fe80000000f00 */
[----:B------:R-:W-:Y:S11]  /*15f60*/  ISETP.NE.AND P0, PT, R175, 0x1, PT ;  /* 0x00000001af00780c */ /* 0x000ff60003f05270 */
[----:B------:R-:W-:Y:S02]  /*15f70*/  @!UPT UIADD3 URZ, URZ, URZ, URZ ;  /* 0x0000003f3f3ff290 */ /* 0x000fe4000fffe03f */
[----:B------:R-:W-:Y:S05]  /*15f80*/  @P0 IMAD.HI.U32 R175, R105, c[0x0][0x330], RZ ;  /* 0x0000cc0069af0a27 */ /* 0x000fea00078e00ff */
[----:B------:R-:W-:Y:S02]  /*15f90*/  @P0 SHF.R.U32.HI R105, RZ, c[0x0][0x334], R175 ;  /* 0x0000cd00ff690a19 */ /* 0x000fe400000116af */
.L_x_1040:
[----:B------:R-:W-:Y:S05]  /*15fa0*/  BSYNC B0 ;  /* 0x0000000000007941 */ /* 0x000fea0003800000 */
.L_x_1038:
[----:B------:R-:W-:Y:S04]  /*15fb0*/  IMAD.IADD R175, R4, 0x1, -R252 ;  /* 0x0000000104af7824 */ /* 0x000fe800078e0afc */
[----:B------:R-:W-:Y:S05]  /*15fc0*/  IMAD R105, R105, c[0x0][0x32c], R175 ;  /* 0x0000cb0069697a24 */ /* 0x000fea00078e02af */
[----:B------:R-:W-:Y:S02]  /*15fd0*/  IMNMX R2, R2, R105, !PT ;  /* 0x0000006902027217 */ /* 0x000fe40007800200 */
[----:B------:R-:W-:Y:S04]  /*15fe0*/  IADD3 R105, R105, c[0x0][0x32c], RZ ;  /* 0x0000cb0069697a10 */ /* 0x000fe80007ffe0ff */
[----:B------:R-:W-:Y:S02]  /*15ff0*/  IMNMX R3, R3, R105, PT ;  /* 0x0000006903037217 */ /* 0x000fe40003800200 */
.L_x_1037:
[C---:B------:R-:W-:Y:S02]  /*16000*/  ISETP.GE.AND P0, PT, R4.reuse, 0x9, PT ;  /* 0x000000090400780c */ /* 0x040fe40003f06270 */
[C---:B------:R-:W-:Y:S02]  /*16010*/  ISETP.GE.AND P1, PT, R4.reuse, 0xa, PT ;  /* 0x0000000a0400780c */ /* 0x040fe40003f26270 */
        /* <DEDUP_REMOVED lines=11> */
[C---:B------:R-:W-:Y:S02]  /*160d0*/  ISETP.LT.OR P0, PT, R104.reuse, 0xa, P0 ;  /* 0x0000000a6800780c */ /* 0x040fe40000701670 */
        /* <DEDUP_REMOVED lines=21> */
[C---:B------:R-:W-:Y:S02]  /*16230*/  ISETP.LT.OR P3, PT, R104.reuse, 0x1a, P0 ;  /* 0x0000001a6800780c */ /* 0x040fe40000761670 */
        /* <DEDUP_REMOVED lines=12> */
[C---:B------:R-:W-:Y:S02]  /*16300*/  ISETP.GE.AND P5, PT, R4.reuse, 0x1, PT ;  /* 0x000000010400780c */ /* 0x040fe40003fa6270 */
[----:B------:R-:W-:Y:S02]  /*16310*/  LOP3.LUT R209, R209, 0xfffffdff, RZ, 0xc0, !PT ;  /* 0xfffffdffd1d17812 */ /* 0x000fe400078ec0ff */
[----:B------:R-:W-:Y:S07]  /*16320*/  ISETP.GT.AND P0, PT, R5, RZ, !P5 ;  /* 0x000000ff0500720c */ /* 0x000fee0006f04270 */
[----:B------:R-:W-:Y:S02]  /*16330*/  @P6 LOP3.LUT R209, R209, 0x200, RZ, 0xfc, !PT ;  /* 0x00000200d1d16812 */ /* 0x000fe400078efcff */
[----:B------:R-:W-:Y:S02]  /*16340*/  ISETP.GE.AND P6, PT, R4, 0x2, PT ;  /* 0x000000020400780c */ /* 0x000fe40003fc6270 */
[----:B------:R-:W-:Y:S04]  /*16350*/  LOP3.LUT R209, R209, 0xffbfffff, RZ, 0xc0, !PT ;  /* 0xffbfffffd1d17812 */ /* 0x000fe800078ec0ff */
[----:B------:R-:W-:Y:S02]  /*16360*/  @P5 LOP3.LUT R209, R209, 0x400000, RZ, 0xfc, !PT ;  /* 0x00400000d1d15812 */ /* 0x000fe400078efcff */
[C---:B------:R-:W-:Y:S02]  /*16370*/  ISETP.LT.OR P5, PT, R104.reuse, 0x1, P0 ;  /* 0x000000016800780c */ /* 0x040fe400007a1670 */
        /* <DEDUP_REMOVED lines=25> */
[C---:B------:R-:W-:Y:S02]  /*16510*/  LOP3.LUT P2, RZ, R209.reuse, 0x1000, RZ, 0xc0, !PT ;  /* 0x00001000d1ff7812 */ /* 0x040fe4000784c0ff */
[----:B------:R-:W-:Y:S02]  /*16520*/  ISETP.GT.AND P0, PT, R0, 0x9, !P0 ;  /* 0x000000090000780c */ /* 0x000fe40004704270 */
[----:B------:R-:W-:Y:S02]  /*16530*/  LOP3.LUT P5, RZ, R209, 0x400, RZ, 0xc0, !PT ;  /* 0x00000400d1ff7812 */ /* 0x000fe400078ac0ff */
[----:B------:R-:W-:Y:S04]  /*16540*/  ISETP.LT.OR P0, PT, R6, 0xa, P0 ;  /* 0x0000000a0600780c */ /* 0x000fe80000701670 */
[----:B------:R-:W-:Y:S02]  /*16550*/  FSEL R188, R23, -INF , !P0 ;  /* 0xff80000017bc7808 */ /* 0x000fe40004000000 */
[C---:B------:R-:W-:Y:S02]  /*16560*/  LOP3.LUT P0, RZ, R209.reuse, 0x1, RZ, 0xc0, !PT ;  /* 0x00000001d1ff7812 */ /* 0x040fe4000780c0ff */
[----:B------:R-:W-:Y:S02]  /*16570*/  LOP3.LUT R209, R209, 0xffdfffff, RZ, 0xc0, !PT ;  /* 0xffdfffffd1d17812 */ /* 0x000fe400078ec0ff */
[----:B------:R-:W-:Y:S02]  /*16580*/  ISETP.GT.AND P0, PT, R0, 0x10, !P0 ;  /* 0x000000100000780c */ /* 0x000fe40004704270 */
[----:B------:R-:W-:Y:S02]  /*16590*/  @P2 LOP3.LUT R209, R209, 0x200000, RZ, 0xfc, !PT ;  /* 0x00200000d1d12812 */ /* 0x000fe400078efcff */
[----:B------:R-:W-:Y:S02]  /*165a0*/  ISETP.LT.OR P0, PT, R6, 0x11, P0 ;  /* 0x000000110600780c */ /* 0x000fe40000701670 */
[C---:B------:R-:W-:Y:S02]  /*165b0*/  LOP3.LUT P3, RZ, R209.reuse, 0x80, RZ, 0xc0, !PT ;  /* 0x00000080d1ff7812 */ /* 0x040fe4000786c0ff */
[----:B------:R-:W-:Y:S02]  /*165c0*/  FSEL R187, R26, -INF , !P0 ;  /* 0xff8000001abb7808 */ /* 0x000fe40004000000 */
[C---:B------:R-:W-:Y:S02]  /*165d0*/  LOP3.LUT P0, RZ, R209.reuse, 0x8, RZ, 0xc0, !PT ;  /* 0x00000008d1ff7812 */ /* 0x040fe4000780c0ff */
[C---:B------:R-:W-:Y:S02]  /*165e0*/  LOP3.LUT P4, RZ, R209.reuse, 0x100, RZ, 0xc0, !PT ;  /* 0x00000100d1ff7812 */ /* 0x040fe4000788c0ff */
[----:B------:R-:W-:Y:S02]  /*165f0*/  ISETP.GT.AND P0, PT, R0, 0x11, !P0 ;  /* 0x000000110000780c */ /* 0x000fe40004704270 */
[C---:B------:R-:W-:Y:S02]  /*16600*/  LOP3.LUT P1, RZ, R209.reuse, 0x40, RZ, 0xc0, !PT ;  /* 0x00000040d1ff7812 */ /* 0x040fe4000782c0ff */
[----:B------:R-:W-:Y:S02]  /*16610*/  ISETP.LT.OR P0, PT, R6, 0x12, P0 ;  /* 0x000000120600780c */ /* 0x000fe40000701670 */
[----:B------:R-:W-:Y:S02]  /*16620*/  LOP3.LUT P2, RZ, R209, 0x8000, RZ, 0xc0, !PT ;  /* 0x00008000d1ff7812 */ /* 0x000fe4000784c0ff */
[----:B------:R-:W-:Y:S02]  /*16630*/  FSEL R186, R27, -INF , !P0 ;  /* 0xff8000001bba7808 */ /* 0x000fe40004000000 */
[C---:B------:R-:W-:Y:S02]  /*16640*/  LOP3.LUT P0, RZ, R209.reuse, 0x10, RZ, 0xc0, !PT ;  /* 0x00000010d1ff7812 */ /* 0x040fe4000780c0ff */
[----:B------:R-:W-:Y:S02]  /*16650*/  FSEL R27, R52, -INF , !P2 ;  /* 0xff800000341b7808 */ /* 0x000fe40005000000 */
[----:B------:R-:W-:Y:S02]  /*16660*/  ISETP.GT.AND P0, PT, R0, 0x18, !P0 ;  /* 0x000000180000780c */ /* 0x000fe40004704270 */
[C---:B------:R-:W-:Y:S02]  /*16670*/  LOP3.LUT P2, RZ, R209.reuse, 0x200000, RZ, 0xc0, !PT ;  /* 0x00200000d1ff7812 */ /* 0x040fe4000784c0ff */
[----:B------:R-:W-:Y:S04]  /*16680*/  ISETP.LT.OR P0, PT, R6, 0x19, P0 ;  /* 0x000000190600780c */ /* 0x000fe80000701670 */
[----:B------:R-:W-:Y:S02]  /*16690*/  FSEL R185, R38, -INF , !P0 ;  /* 0xff80000026b97808 */ /* 0x000fe40004000000 */
[----:B------:R-:W-:Y:S04]  /*166a0*/  LOP3.LUT P0, RZ, R209, 0x20, RZ, 0xc0, !PT ;  /* 0x00000020d1ff7812 */ /* 0x000fe8000780c0ff */
[----:B------:R-:W-:Y:S04]  /*166b0*/  ISETP.GT.AND P0, PT, R0, 0x19, !P0 ;  /* 0x000000190000780c */ /* 0x000fe80004704270 */
[----:B------:R-:W-:Y:S04]  /*166c0*/  ISETP.LT.OR P0, PT, R6, 0x1a, P0 ;  /* 0x0000001a0600780c */ /* 0x000fe80000701670 */
[----:B------:R-:W-:Y:S02]  /*166d0*/  FSEL R184, R39, -INF , !P0 ;  /* 0xff80000027b87808 */ /* 0x000fe40004000000 */
[----:B------:R-:W-:Y:S02]  /*166e0*/  LOP3.LUT P0, RZ, R209, 0x200, RZ, 0xc0, !PT ;  /* 0x00000200d1ff7812 */ /* 0x000fe4000780c0ff */
[----:B------:R-:W-:Y:S02]  /*166f0*/  FSEL R39, R40, -INF , !P5 ;  /* 0xff80000028277808 */ /* 0x000fe40006800000 */
[----:B------:R-:W-:Y:S02]  /*16700*/  FSEL R38, R41, -INF , !P0 ;  /* 0xff80000029267808 */ /* 0x000fe40004000000 */
[----:B------:R-:W-:Y:S02]  /*16710*/  ISETP.GT.AND P0, PT, R0, 0x20, !P3 ;  /* 0x000000200000780c */ /* 0x000fe40005f04270 */
[C---:B------:R-:W-:Y:S02]  /*16720*/  LOP3.LUT P5, RZ, R209.reuse, 0x800000, RZ, 0xc0, !PT ;  /* 0x00800000d1ff7812 */ /* 0x040fe400078ac0ff */
[----:B------:R-:W-:Y:S02]  /*16730*/  ISETP.LT.OR P0, PT, R6, 0x21, P0 ;  /* 0x000000210600780c */ /* 0x000fe40000701670 */
[----:B------:R-:W-:Y:S02]  /*16740*/  FSEL R23, R8, -INF , !P5 ;  /* 0xff80000008177808 */ /* 0x000fe40006800000 */
        /* <DEDUP_REMOVED lines=21> */
[C---:B------:R-:W-:Y:S04]  /*168a0*/  ISETP.GT.AND P0, PT, R2.reuse, 0x1, !P6 ;  /* 0x000000010200780c */ /* 0x040fe80007704270 */
[----:B------:R-:W-:Y:S04]  /*168b0*/  ISETP.LT.OR P0, PT, R3, 0x2, P0 ;  /* 0x000000020300780c */ /* 0x000fe80000701670 */
[----:B------:R-:W-:Y:S02]  /*168c0*/  FSEL R55, R13, -INF , !P0 ;  /* 0xff8000000d377808 */ /* 0x000fe40004000000 */
[----:B------:R-:W-:Y:S04]  /*168d0*/  LOP3.LUT P0, RZ, R209, 0x4, RZ, 0xc0, !PT ;  /* 0x00000004d1ff7812 */ /* 0x000fe8000780c0ff */
[----:B------:R-:W-:Y:S04]  /*168e0*/  ISETP.GT.AND P0, PT, R2, 0x8, !P0 ;  /* 0x000000080200780c */ /* 0x000fe80004704270 */
[----:B------:R-:W-:Y:S04]  /*168f0*/  ISETP.LT.OR P0, PT, R3, 0x9, P0 ;  /* 0x000000090300780c */ /* 0x000fe80000701670 */
[----:B------:R-:W-:Y:S02]  /*16900*/  FSEL R54, R16, -INF , !P0 ;  /* 0xff80000010367808 */ /* 0x000fe40004000000 */
[----:B------:R-:W-:Y:S04]  /*16910*/  LOP3.LUT P0, RZ, R209, 0x2, RZ, 0xc0, !PT ;  /* 0x00000002d1ff7812 */ /* 0x000fe8000780c0ff */
        /* <DEDUP_REMOVED lines=36> */
.L_x_1199:
        /* <DEDUP_REMOVED lines=19> */
.L_x_1044:
[----:B------:R-:W-:Y:S04]  /*16c90*/  MOV R5, c[0x0][0x32c] ;  /* 0x0000cb0000057a02 */ /* 0x000fe80000000f00 */
[----:B------:R-:W-:Y:S11]  /*16ca0*/  ISETP.NE.AND P0, PT, R5, 0x1, PT ;  /* 0x000000010500780c */ /* 0x000ff60003f05270 */
[----:B------:R-:W-:Y:S02]  /*16cb0*/  @!UPT UIADD3 URZ, URZ, URZ, URZ ;  /* 0x0000003f3f3ff290 */ /* 0x000fe4000fffe03f */
[----:B------:R-:W-:Y:S05]  /*16cc0*/  @P0 IMAD.HI.U32 R5, R3, c[0x0][0x330], RZ ;  /* 0x0000cc0003050a27 */ /* 0x000fea00078e00ff */
[----:B------:R-:W-:Y:S02]  /*16cd0*/  @P0 SHF.R.U32.HI R3, RZ, c[0x0][0x334], R5 ;  /* 0x0000cd00ff030a19 */ /* 0x000fe40000011605 */
.L_x_1045:
[----:B------:R-:W-:Y:S05]  /*16ce0*/  BSYNC B0 ;  /* 0x0000000000007941 */ /* 0x000fea0003800000 */
.L_x_1043:
[----:B------:R-:W-:Y:S04]  /*16cf0*/  IMAD.IADD R4, R4, 0x1, -R252 ;  /* 0x0000000104047824 */ /* 0x000fe800078e0afc */
[----:B------:R-:W-:Y:S05]  /*16d00*/  IMAD R3, R3, c[0x0][0x32c], R4 ;  /* 0x0000cb0003037a24 */ /* 0x000fea00078e0204 */
[----:B------:R-:W-:Y:S02]  /*16d10*/  IMNMX R0, R0, R3, !PT ;  /* 0x0000000300007217 */ /* 0x000fe40007800200 */
[----:B------:R-:W-:Y:S04]  /*16d20*/  IADD3 R3, R3, c[0x0][0x32c], RZ ;  /* 0x0000cb0003037a10 */ /* 0x000fe80007ffe0ff */
[----:B------:R-:W-:Y:S02]  /*16d30*/  IMNMX R2, R2, R3, PT ;  /* 0x0000000302027217 */ /* 0x000fe40003800200 */
.L_x_1042:
[----:B------:R-:W-:Y:S02]  /*16d40*/  ISETP.GT.AND P0, PT, R0, RZ, !P5 ;  /* 0x000000ff0000720c */ /* 0x000fe40006f04270 */
[C---:B------:R-:W-:Y:S02]  /*16d50*/  LOP3.LUT P3, RZ, R209.reuse, 0x4, RZ, 0xc0, !PT ;  /* 0x00000004d1ff7812 */ /* 0x040fe4000786c0ff */
[----:B------:R-:W-:Y:S02]  /*16d60*/  ISETP.LT.OR P0, PT, R2, 0x1, P0 ;  /* 0x000000010200780c */ /* 0x000fe40000701670 */
[C---:B------:R-:W-:Y:S02]  /*16d70*/  LOP3.LUT P2, RZ, R209.reuse, 0x2, RZ, 0xc0, !PT ;  /* 0x00000002d1ff7812 */ /* 0x040fe4000784c0ff */
[----:B------:R-:W-:Y:S02]  /*16d80*/  FSEL R17, R14, -INF , !P0 ;  /* 0xff8000000e117808 */ /* 0x000fe40004000000 */
[----:B------:R-:W-:Y:S02]  /*16d90*/  ISETP.GT.AND P0, PT, R0, 0x1, !P6 ;  /* 0x000000010000780c */ /* 0x000fe40007704270 */
[C---:B------:R-:W-:Y:S02]  /*16da0*/  LOP3.LUT P1, RZ, R209.reuse, 0x1, RZ, 0xc0, !PT ;  /* 0x00000001d1ff7812 */ /* 0x040fe4000782c0ff */
[----:B------:R-:W-:Y:S02]  /*16db0*/  ISETP.LT.OR P0, PT, R2, 0x2, P0 ;  /* 0x000000020200780c */ /* 0x000fe40000701670 */
[----:B------:R-:W-:Y:S02]  /*16dc0*/  LOP3.LUT P6, RZ, R209, 0x10, RZ, 0xc0, !PT ;  /* 0x00000010d1ff7812 */ /* 0x000fe400078cc0ff */
[----:B------:R-:W-:Y:S02]  /*16dd0*/  FSEL R22, R15, -INF , !P0 ;  /* 0xff8000000f167808 */ /* 0x000fe40004000000 */
[----:B------:R-:W-:Y:S02]  /*16de0*/  ISETP.GT.AND P0, PT, R0, 0x8, !P3 ;  /* 0x000000080000780c */ /* 0x000fe40005f04270 */
        /* <DEDUP_REMOVED lines=85> */
.L_x_1200:
        /* <DEDUP_REMOVED lines=15> */
.L_x_1201:
[C---:B------:R-:W-:Y:S01]  /*17430*/  FSETP.NEU.FTZ.AND P0, PT, R105.reuse, -INF , PT ;  /* 0xff8000006900780b */ /* 0x040fe20003f1d000 */
[C---:B------:R-:W-:Y:S01]  /*17440*/  FMUL.FTZ R2, R105.reuse, c[0x0][0x2d0] ;  /* 0x0000b40069027a20 */ /* 0x040fe20000410000 */
[----:B--2---:R-:W-:Y:S01]  /*17450*/  FMNMX.FTZ R5, R0, R4, !PT ;  /* 0x0000000400057209 */ /* 0x004fe20007810000 */
[----:B------:R-:W-:Y:S01]  /*17460*/  WARPSYNC 0xffffffff ;  /* 0xffffffff00007948 */ /* 0x000fe20003800000 */
[----:B------:R-:W-:Y:S02]  /*17470*/  FSEL R0, R105, RZ, P0 ;  /* 0x000000ff69007208 */ /* 0x000fe40000000000 */
[----:B------:R-:W-:Y:S02]  /*17480*/  FSEL R2, R2, RZ, P0 ;  /* 0x000000ff02027208 */ /* 0x000fe40000000000 */
[----:B------:R-:W-:Y:S01]  /*17490*/  FSETP.NEU.FTZ.AND P0, PT, R104, -INF , PT ;  /* 0xff8000006800780b */ /* 0x000fe20003f1d000 */
[----:B------:R-:W-:Y:S02]  /*174a0*/  FADD.FTZ R0, -R0, R106 ;  /* 0x0000006a00007221 */ /* 0x000fe40000010100 */
[--C-:B------:R-:W-:Y:S02]  /*174b0*/  FFMA.FTZ R3, R23, c[0x0][0x2d0], -R2.reuse ;  /* 0x0000b40017037a23 */ /* 0x100fe40000010802 */
[----:B------:R-:W-:Y:S02]  /*174c0*/  FMUL.FTZ R0, R0, c[0x0][0x2d0] ;  /* 0x0000b40000007a20 */ /* 0x000fe40000410000 */
[--C-:B------:R-:W-:Y:S02]  /*174d0*/  FFMA.FTZ R8, R9, c[0x0][0x2d0], -R2.reuse ;  /* 0x0000b40009087a23 */ /* 0x100fe40000010802 */
        /* <DEDUP_REMOVED lines=11> */
[----:B------:R-:W-:Y:S01]  /*17590*/  FFMA.FTZ R222, R26, c[0x0][0x2d0], -R2 ;  /* 0x0000b4001ade7a23 */ /* 0x000fe20000010802 */
[----:B------:R-:W-:Y:S10]  /*175a0*/  MUFU.EX2 R106, R106 ;  /* 0x0000006a006a7308 */ /* 0x000ff40000000800 */
[----:B------:R-:W1:Y:S02]  /*175b0*/  MUFU.EX2 R2, R8 ;  /* 0x0000000800027308 */ /* 0x000e640000000800 */
[----:B-1-34-:R-:W-:Y:S01]  /*175c0*/  F2FP.BF16.PACK_AB R172, R2, R3 ;  /* 0x0000000302ac723e */ /* 0x01afe200000010ff */
[C---:B------:R-:W-:Y:S02]  /*175d0*/  FFMA.FTZ R0, R4.reuse, R215, R3 ;  /* 0x000000d704007223 */ /* 0x040fe40000010003 */
[----:B------:R-:W-:Y:S02]  /*175e0*/  FMUL.FTZ R56, R4, R56 ;  /* 0x0000003804387220 */ /* 0x000fe40000410000 */
[----:B------:R-:W-:Y:S01]  /*175f0*/  FADD.FTZ R23, R2, R0 ;  /* 0x0000000002177221 */ /* 0x000fe20000010000 */
[C---:B------:R-:W-:Y:S01]  /*17600*/  FSEL R0, R104.reuse, RZ, P0 ;  /* 0x000000ff68007208 */ /* 0x040fe20000000000 */
[----:B------:R-:W-:Y:S02]  /*17610*/  FMUL.FTZ R2, R104, c[0x0][0x2d0] ;  /* 0x0000b40068027a20 */ /* 0x000fe40000410000 */
[----:B------:R-:W-:Y:S02]  /*17620*/  FMUL.FTZ R57, R4, R57 ;  /* 0x0000003904397220 */ /* 0x000fe40000410000 */
[----:B------:R-:W-:Y:S01]  /*17630*/  FADD.FTZ R0, -R0, R107 ;  /* 0x0000006b00007221 */ /* 0x000fe20000010100 */
[----:B------:R-:W-:Y:S01]  /*17640*/  FSEL R2, R2, RZ, P0 ;  /* 0x000000ff02027208 */ /* 0x000fe20000000000 */
[----:B------:R-:W-:Y:S01]  /*17650*/  FMUL.FTZ R68, R4, R68 ;  /* 0x0000004404447220 */ /* 0x000fe20000410000 */
[----:B------:R-:W-:Y:S01]  /*17660*/  FSETP.NEU.FTZ.AND P0, PT, R6, -INF , PT ;  /* 0xff8000000600780b */ /* 0x000fe20003f1d000 */
[----:B------:R-:W-:Y:S01]  /*17670*/  FMUL.FTZ R0, R0, c[0x0][0x2d0] ;  /* 0x0000b40000007a20 */ /* 0x000fe20000410000 */
        /* <DEDUP_REMOVED lines=12> */
[----:B------:R-:W1:Y:S01]  /*17740*/  MUFU.EX2 R3, R0 ;  /* 0x0000000000037308 */ /* 0x000e620000000800 */
[--C-:B------:R-:W-:Y:S02]  /*17750*/  FFMA.FTZ R186, R185, c[0x0][0x2d0], -R2.reuse ;  /* 0x0000b400b9ba7a23 */ /* 0x100fe40000010802 */
[----:B------:R-:W-:Y:S02]  /*17760*/  FFMA.FTZ R185, R184, c[0x0][0x2d0], -R2 ;  /* 0x0000b400b8b97a23 */ /* 0x000fe40000010802 */
        /* <DEDUP_REMOVED lines=9> */
[----:B------:R3:W-:Y:S01]  /*17800*/  MUFU.EX2 R235, R39 ;  /* 0x0000002700eb7308 */ /* 0x0007e20000000800 */
[----:B------:R-:W-:Y:S02]  /*17810*/  FMUL.FTZ R89, R4, R89 ;  /* 0x0000005904597220 */ /* 0x000fe40000410000 */
[C---:B-1----:R-:W-:Y:S02]  /*17820*/  FFMA.FTZ R0, R3.reuse, R214, R26 ;  /* 0x000000d603007223 */ /* 0x042fe4000001001a */
[C---:B------:R-:W-:Y:S02]  /*17830*/  FMUL.FTZ R58, R3.reuse, R58 ;  /* 0x0000003a033a7220 */ /* 0x040fe40000410000 */
[C---:B------:R-:W-:Y:S02]  /*17840*/  FMUL.FTZ R59, R3.reuse, R59 ;  /* 0x0000003b033b7220 */ /* 0x040fe40000410000 */
[C---:B------:R-:W-:Y:S01]  /*17850*/  FMUL.FTZ R70, R3.reuse, R70 ;  /* 0x0000004603467220 */ /* 0x040fe20000410000 */
[----:B------:R-:W-:Y:S01]  /*17860*/  MUFU.EX2 R239, R187 ;  /* 0x000000bb00ef7308 */ /* 0x000fe20000000800 */
[C---:B------:R-:W-:Y:S02]  /*17870*/  FMUL.FTZ R71, R3.reuse, R71 ;  /* 0x0000004703477220 */ /* 0x040fe40000410000 */
[C---:B--2---:R-:W-:Y:S01]  /*17880*/  FADD.FTZ R38, R2.reuse, R0 ;  /* 0x0000000002267221 */ /* 0x044fe20000010000 */
[----:B------:R-:W-:Y:S01]  /*17890*/  F2FP.BF16.PACK_AB R173, R2, R26 ;  /* 0x0000001a02ad723e */ /* 0x000fe200000010ff */
[C---:B------:R-:W-:Y:S01]  /*178a0*/  FMUL.FTZ R2, R6.reuse, c[0x0][0x2d0] ;  /* 0x0000b40006027a20 */ /* 0x040fe20000410000 */
[----:B------:R-:W-:Y:S01]  /*178b0*/  FSEL R0, R6, RZ, P0 ;  /* 0x000000ff06007208 */ /* 0x000fe20000000000 */
[C---:B------:R-:W-:Y:S02]  /*178c0*/  FMUL.FTZ R74, R3.reuse, R74 ;  /* 0x0000004a034a7220 */ /* 0x040fe40000410000 */
[----:B------:R-:W-:Y:S01]  /*178d0*/  FMUL.FTZ R75, R3, R75 ;  /* 0x0000004b034b7220 */ /* 0x000fe20000410000 */
[----:B------:R-:W-:Y:S01]  /*178e0*/  FSEL R2, R2, RZ, P0 ;  /* 0x000000ff02027208 */ /* 0x000fe20000000000 */
[----:B------:R-:W-:Y:S01]  /*178f0*/  FADD.FTZ R0, -R0, R108 ;  /* 0x0000006c00007221 */ /* 0x000fe20000010100 */
[----:B------:R1:W-:Y:S01]  /*17900*/  MUFU.EX2 R26, R9 ;  /* 0x00000009001a7308 */ /* 0x0003e20000000800 */
[----:B------:R-:W-:Y:S01]  /*17910*/  FSETP.NEU.FTZ.AND P0, PT, R5, -INF , PT ;  /* 0xff8000000500780b */ /* 0x000fe20003f1d000 */
[----:B---3--:R-:W-:Y:S02]  /*17920*/  FMUL.FTZ R39, R3, R155 ;  /* 0x0000009b03277220 */ /* 0x008fe40000410000 */
[--C-:B------:R-:W-:Y:S02]  /*17930*/  FFMA.FTZ R8, R25, c[0x0][0x2d0], -R2.reuse ;  /* 0x0000b40019087a23 */ /* 0x100fe40000010802 */
[----:B------:R-:W-:Y:S02]  /*17940*/  FMUL.FTZ R0, R0, c[0x0][0x2d0] ;  /* 0x0000b40000007a20 */ /* 0x000fe40000410000 */
[--C-:B------:R-:W-:Y:S02]  /*17950*/  FFMA.FTZ R177, R40, c[0x0][0x2d0], -R2.reuse ;  /* 0x0000b40028b17a23 */ /* 0x100fe40000010802 */
[----:B------:R2:W-:Y:S01]  /*17960*/  MUFU.EX2 R41, R8 ;  /* 0x0000000800297308 */ /* 0x0005e20000000800 */
[--C-:B------:R-:W-:Y:S02]  /*17970*/  FFMA.FTZ R195, R33, c[0x0][0x2d0], -R2.reuse ;  /* 0x0000b40021c37a23 */ /* 0x100fe40000010802 */
[--C-:B------:R-:W-:Y:S02]  /*17980*/  FFMA.FTZ R194, R32, c[0x0][0x2d0], -R2.reuse ;  /* 0x0000b40020c27a23 */ /* 0x100fe40000010802 */
[--C-:B------:R-:W-:Y:S02]  /*17990*/  FFMA.FTZ R189, R29, c[0x0][0x2d0], -R2.reuse ;  /* 0x0000b4001dbd7a23 */ /* 0x100fe40000010802 */
[--C-:B------:R-:W-:Y:S02]  /*179a0*/  FFMA.FTZ R215, R28, c[0x0][0x2d0], -R2.reuse ;  /* 0x0000b4001cd77a23 */ /* 0x100fe40000010802 */
[--C-:B------:R-:W-:Y:S01]  /*179b0*/  FFMA.FTZ R180, R43, c[0x0][0x2d0], -R2.reuse ;  /* 0x0000b4002bb47a23 */ /* 0x100fe20000010802 */
[----:B------:R-:W3:Y:S01]  /*179c0*/  MUFU.EX2 R25, R24 ;  /* 0x0000001800197308 */ /* 0x000ee20000000800 */
[--C-:B------:R-:W-:Y:S02]  /*179d0*/  FFMA.FTZ R179, R42, c[0x0][0x2d0], -R2.reuse ;  /* 0x0000b4002ab37a23 */ /* 0x100fe40000010802 */
[--C-:B------:R-:W-:Y:S02]  /*179e0*/  FFMA.FTZ R37, R54, c[0x0][0x2d0], -R2.reuse ;  /* 0x0000b40036257a23 */ /* 0x100fe40000010802 */
[--C-:B-1----:R-:W-:Y:S02]  /*179f0*/  FFMA.FTZ R9, R55, c[0x0][0x2d0], -R2.reuse ;  /* 0x0000b40037097a23 */ /* 0x102fe40000010802 */
[--C-:B------:R-:W-:Y:S02]  /*17a00*/  FFMA.FTZ R36, R53, c[0x0][0x2d0], -R2.reuse ;  /* 0x0000b40035247a23 */ /* 0x100fe40000010802 */
[----:B------:R-:W-:Y:S01]  /*17a10*/  FFMA.FTZ R182, R52, c[0x0][0x2d0], -R2 ;  /* 0x0000b40034b67a23 */ /* 0x000fe20000010802 */
[----:B------:R-:W1:Y:S01]  /*17a20*/  MUFU.EX2 R40, R13 ;  /* 0x0000000d00287308 */ /* 0x000e620000000800 */
[C---:B------:R-:W-:Y:S01]  /*17a30*/  FSEL R2, R5.reuse, RZ, P0 ;  /* 0x000000ff05027208 */ /* 0x040fe20000000000 */
[----:B------:R-:W-:Y:S02]  /*17a40*/  FMUL.FTZ R52, R4, R160 ;  /* 0x000000a004347220 */ /* 0x000fe40000410000 */
[----:B--2---:R-:W-:Y:S02]  /*17a50*/  FMUL.FTZ R8, R5, c[0x0][0x2d0] ;  /* 0x0000b40005087a20 */ /* 0x004fe40000410000 */
[----:B------:R-:W-:Y:S02]  /*17a60*/  FADD.FTZ R2, -R2, R109 ;  /* 0x0000006d02027221 */ /* 0x000fe40000010100 */
[----:B------:R-:W-:Y:S01]  /*17a70*/  FMUL.FTZ R53, R4, R161 ;  /* 0x000000a104357220 */ /* 0x000fe20000410000 */
[----:B------:R-:W-:Y:S01]  /*17a80*/  FSEL R8, R8, RZ, P0 ;  /* 0x000000ff08087208 */ /* 0x000fe20000000000 */
[----:B------:R-:W2:Y:S01]  /*17a90*/  MUFU.EX2 R0, R0 ;  /* 0x0000000000007308 */ /* 0x000ea20000000800 */
[----:B------:R-:W-:Y:S01]  /*17aa0*/  FMUL.FTZ R2, R2, c[0x0][0x2d0] ;  /* 0x0000b40002027a20 */ /* 0x000fe20000410000 */
[C---:B------:R-:W-:Y:S01]  /*17ab0*/  ISETP.GT.AND P0, PT, R212.reuse, R247, PT ;  /* 0x000000f7d400720c */ /* 0x040fe20003f04270 */
[----:B------:R-:W-:Y:S01]  /*17ac0*/  FMUL.FTZ R54, R3, R162 ;  /* 0x000000a203367220 */ /* 0x000fe20000410000 */
[----:B---3--:R-:W-:Y:S01]  /*17ad0*/  F2FP.BF16.PACK_AB R174, R25, R26 ;  /* 0x0000001a19ae723e */ /* 0x008fe200000010ff */
[--C-:B------:R-:W-:Y:S01]  /*17ae0*/  FFMA.FTZ R24, R17, c[0x0][0x2d0], -R8.reuse ;  /* 0x0000b40011187a23 */ /* 0x100fe20000010808 */
[----:B------:R-:W-:Y:S01]  /*17af0*/  IADD3 R212, R212, -0x1, RZ ;  /* 0xffffffffd4d47810 */ /* 0x000fe20007ffe0ff */
[--C-:B------:R-:W-:Y:S02]  /*17b00*/  FFMA.FTZ R22, R22, c[0x0][0x2d0], -R8.reuse ;  /* 0x0000b40016167a23 */ /* 0x100fe40000010808 */
[--C-:B------:R-:W-:Y:S01]  /*17b10*/  FFMA.FTZ R21, R21, c[0x0][0x2d0], -R8.reuse ;  /* 0x0000b40015157a23 */ /* 0x100fe20000010808 */
[----:B------:R-:W3:Y:S01]  /*17b20*/  MUFU.EX2 R27, R9 ;  /* 0x00000009001b7308 */ /* 0x000ee20000000800 */
[--C-:B------:R-:W-:Y:S02]  /*17b30*/  FFMA.FTZ R20, R20, c[0x0][0x2d0], -R8.reuse ;  /* 0x0000b40014147a23 */ /* 0x100fe40000010808 */
[--C-:B------:R-:W-:Y:S01]  /*17b40*/  FFMA.FTZ R176, R19, c[0x0][0x2d0], -R8.reuse ;  /* 0x0000b40013b07a23 */ /* 0x100fe20000010808 */
[----:B-1----:R-:W-:Y:S01]  /*17b50*/  F2FP.BF16.PACK_AB R175, R235, R40 ;  /* 0x00000028ebaf723e */ /* 0x002fe200000010ff */
[--C-:B------:R-:W-:Y:S02]  /*17b60*/  FFMA.FTZ R178, R18, c[0x0][0x2d0], -R8.reuse ;  /* 0x0000b40012b27a23 */ /* 0x100fe40000010808 */
[--C-:B------:R-:W-:Y:S02]  /*17b70*/  FFMA.FTZ R183, R16, c[0x0][0x2d0], -R8.reuse ;  /* 0x0000b40010b77a23 */ /* 0x100fe40000010808 */
[--C-:B------:R-:W-:Y:S01]  /*17b80*/  FFMA.FTZ R184, R15, c[0x0][0x2d0], -R8.reuse ;  /* 0x0000b4000fb87a23 */ /* 0x100fe20000010808 */
[----:B------:R-:W1:Y:S01]  /*17b90*/  MUFU.EX2 R2, R2 ;  /* 0x0000000200027308 */ /* 0x000e620000000800 */
[--C-:B------:R-:W-:Y:S02]  /*17ba0*/  FFMA.FTZ R193, R14, c[0x0][0x2d0], -R8.reuse ;  /* 0x0000b4000ec17a23 */ /* 0x100fe40000010808 */
[--C-:B------:R-:W-:Y:S02]  /*17bb0*/  FFMA.FTZ R214, R12, c[0x0][0x2d0], -R8.reuse ;  /* 0x0000b4000cd67a23 */ /* 0x100fe40000010808 */
[C---:B--2---:R-:W-:Y:S02]  /*17bc0*/  FMUL.FTZ R16, R0.reuse, R128 ;  /* 0x0000008000107220 */ /* 0x044fe40000410000 */
        /* <DEDUP_REMOVED lines=8> */
[----:B------:R-:W2:Y:S01]  /*17c50*/  MUFU.EX2 R245, R36 ;  /* 0x0000002400f57308 */ /* 0x000ea20000000800 */
[--C-:B------:R-:W-:Y:S02]  /*17c60*/  FFMA.FTZ R216, R11, c[0x0][0x2d0], -R8.reuse ;  /* 0x0000b4000bd87a23 */ /* 0x100fe40000010808 */
[----:B------:R-:W-:Y:S02]  /*17c70*/  FFMA.FTZ R217, R10, c[0x0][0x2d0], -R8 ;  /* 0x0000b4000ad97a23 */ /* 0x000fe40000010808 */
[C---:B------:R-:W-:Y:S02]  /*17c80*/  FFMA.FTZ R8, R0.reuse, R232, R41 ;  /* 0x000000e800087223 */ /* 0x040fe40000010029 */
[C---:B------:R-:W-:Y:S02]  /*17c90*/  FMUL.FTZ R12, R0.reuse, R132 ;  /* 0x00000084000c7220 */ /* 0x040fe40000410000 */
[C---:B------:R-:W-:Y:S01]  /*17ca0*/  FMUL.FTZ R13, R0.reuse, R133 ;  /* 0x00000085000d7220 */ /* 0x040fe20000410000 */
[----:B------:R-:W-:Y:S01]  /*17cb0*/  MUFU.EX2 R232, R22 ;  /* 0x0000001600e87308 */ /* 0x000fe20000000800 */
[C---:B------:R-:W-:Y:S01]  /*17cc0*/  FMUL.FTZ R48, R0.reuse, R112 ;  /* 0x0000007000307220 */ /* 0x040fe20000410000 */
[C---:B---3--:R-:W-:Y:S01]  /*17cd0*/  F2FP.BF16.PACK_AB R112, R27.reuse, R41 ;  /* 0x000000291b70723e */ /* 0x048fe200000010ff */
        /* <DEDUP_REMOVED lines=14> */
[----:B------:R-:W-:Y:S02]  /*17dc0*/  FMUL.FTZ R97, R0, R97 ;  /* 0x0000006100617220 */ /* 0x000fe40000410000 */
[----:B------:R-:W-:Y:S01]  /*17dd0*/  FADD.FTZ R9, R26, R23 ;  /* 0x000000171a097221 */ /* 0x000fe20000010000 */
[----:B------:R3:W4:Y:S01]  /*17de0*/  MUFU.EX2 R0, R24 ;  /* 0x0000001800007308 */ /* 0x0007220000000800 */
[----:B------:R-:W-:Y:S02]  /*17df0*/  FADD.FTZ R133, R27, R8 ;  /* 0x000000081b857221 */ /* 0x000fe40000010000 */
[----:B------:R-:W-:Y:S02]  /*17e00*/  FADD.FTZ R181, R25, R9 ;  /* 0x0000000919b57221 */ /* 0x000fe40000010000 */
[C---:B------:R-:W-:Y:S02]  /*17e10*/  FMUL.FTZ R8, R4.reuse, R140 ;  /* 0x0000008c04087220 */ /* 0x040fe40000410000 */
[----:B------:R-:W-:Y:S02]  /*17e20*/  FMUL.FTZ R9, R4, R141 ;  /* 0x0000008d04097220 */ /* 0x000fe40000410000 */
[C---:B------:R-:W-:Y:S01]  /*17e30*/  FMUL.FTZ R10, R3.reuse, R142 ;  /* 0x0000008e030a7220 */ /* 0x040fe20000410000 */
[----:B------:R-:W-:Y:S01]  /*17e40*/  MUFU.EX2 R242, R186 ;  /* 0x000000ba00f27308 */ /* 0x000fe20000000800 */
[----:B------:R-:W-:Y:S02]  /*17e50*/  FMUL.FTZ R11, R3, R143 ;  /* 0x0000008f030b7220 */ /* 0x000fe40000410000 */
[----:B------:R-:W-:Y:S02]  /*17e60*/  FADD.FTZ R109, R40, R38 ;  /* 0x00000026286d7221 */ /* 0x000fe40000010000 */
[----:B------:R-:W-:Y:S01]  /*17e70*/  LDSM.16.MT88.4 R40, [R197] ;  /* 0x00000000c528783b */ /* 0x000fe20000004200 */
[C---:B-1----:R-:W-:Y:S01]  /*17e80*/  FMUL.FTZ R50, R2.reuse, R114 ;  /* 0x0000007202327220 */ /* 0x042fe20000410000 */
[----:B--2---:R-:W-:Y:S01]  /*17e90*/  F2FP.BF16.PACK_AB R114, R245, R234 ;  /* 0x000000eaf572723e */ /* 0x004fe200000010ff */
[C---:B------:R-:W-:Y:S02]  /*17ea0*/  FMUL.FTZ R51, R2.reuse, R115 ;  /* 0x0000007302337220 */ /* 0x040fe40000410000 */
[C---:B------:R-:W-:Y:S01]  /*17eb0*/  FMUL.FTZ R14, R2.reuse, R134 ;  /* 0x00000086020e7220 */ /* 0x040fe20000410000 */
[----:B------:R-:W-:Y:S01]  /*17ec0*/  MUFU.EX2 R243, R185 ;  /* 0x000000b900f37308 */ /* 0x000fe20000000800 */
[C---:B------:R-:W-:Y:S01]  /*17ed0*/  FMUL.FTZ R15, R2.reuse, R135 ;  /* 0x00000087020f7220 */ /* 0x040fe20000410000 */
[----:B---3--:R-:W1:Y:S01]  /*17ee0*/  LDSM.16.MT88.4 R24, [R196] ;  /* 0x00000000c418783b */ /* 0x008e620000004200 */
[----:B----4-:R-:W-:Y:S01]  /*17ef0*/  FFMA.FTZ R132, R2, R233, R0 ;  /* 0x000000e902847223 */ /* 0x010fe20000010000 */
[----:B------:R-:W-:Y:S01]  /*17f00*/  F2FP.BF16.PACK_AB R113, R232, R0 ;  /* 0x00000000e871723e */ /* 0x000fe200000010ff */
[C---:B------:R-:W-:Y:S02]  /*17f10*/  FMUL.FTZ R18, R2.reuse, R130 ;  /* 0x0000008202127220 */ /* 0x040fe40000410000 */
[----:B------:R-:W-:Y:S03]  /*17f20*/  FMUL.FTZ R19, R2, R131 ;  /* 0x0000008302137220 */ /* 0x000fe60000410000 */
[----:B------:R-:W2:Y:S01]  /*17f30*/  MUFU.EX2 R233, R21 ;  /* 0x0000001500e97308 */ /* 0x000ea20000000800 */
[----:B------:R-:W-:Y:S01]  /*17f40*/  LDSM.16.MT88.4 R128, [R196+0x1000] ;  /* 0x00100000c480783b */ /* 0x000fe20000004200 */
[----:B------:R-:W-:Y:S02]  /*17f50*/  FMUL.FTZ R20, R4, R144 ;  /* 0x0000009004147220 */ /* 0x000fe40000410000 */
[C---:B------:R-:W-:Y:S02]  /*17f60*/  FMUL.FTZ R22, R3.reuse, R146 ;  /* 0x0000009203167220 */ /* 0x040fe40000410000 */
[C---:B------:R-:W-:Y:S02]  /*17f70*/  FMUL.FTZ R23, R3.reuse, R147 ;  /* 0x0000009303177220 */ /* 0x040fe40000410000 */
[C---:B------:R-:W-:Y:S02]  /*17f80*/  FMUL.FTZ R46, R2.reuse, R118 ;  /* 0x00000076022e7220 */ /* 0x040fe40000410000 */
[C---:B------:R-:W-:Y:S01]  /*17f90*/  FMUL.FTZ R47, R2.reuse, R119 ;  /* 0x00000077022f7220 */ /* 0x040fe20000410000 */
[----:B------:R-:W-:Y:S01]  /*17fa0*/  MUFU.EX2 R135, R188 ;  /* 0x000000bc00877308 */ /* 0x000fe20000000800 */
[----:B------:R-:W3:Y:S01]  /*17fb0*/  LDSM.16.MT88.4 R116, [R196+0xc00] ;  /* 0x000c0000c474783b */ /* 0x000ee20000004200 */
[C---:B------:R-:W-:Y:S02]  /*17fc0*/  FMUL.FTZ R30, R2.reuse, R126 ;  /* 0x0000007e021e7220 */ /* 0x040fe40000410000 */
[C---:B------:R-:W-:Y:S02]  /*17fd0*/  FMUL.FTZ R31, R2.reuse, R127 ;  /* 0x0000007f021f7220 */ /* 0x040fe40000410000 */
[C---:B------:R-:W-:Y:S02]  /*17fe0*/  FMUL.FTZ R34, R2.reuse, R122 ;  /* 0x0000007a02227220 */ /* 0x040fe40000410000 */
[----:B------:R-:W-:Y:S01]  /*17ff0*/  FMUL.FTZ R35, R2, R123 ;  /* 0x0000007b02237220 */ /* 0x000fe20000410000 */
[----:B------:R-:W-:Y:S01]  /*18000*/  LDSM.16.MT88.4 R124, [R197+0x400] ;  /* 0x00040000c57c783b */ /* 0x000fe20000004200 */
[C---:B------:R-:W-:Y:S01]  /*18010*/  FMUL.FTZ R36, R4.reuse, R152 ;  /* 0x0000009804247220 */ /* 0x040fe20000410000 */
[----:B------:R-:W-:Y:S01]  /*18020*/  MUFU.EX2 R134, R182 ;  /* 0x000000b600867308 */ /* 0x000fe20000000800 */
[----:B------:R-:W-:Y:S01]  /*18030*/  FMUL.FTZ R37, R4, R153 ;  /* 0x0000009904257220 */ /* 0x000fe20000410000 */
[----:B--2---:R-:W-:Y:S01]  /*18040*/  F2FP.BF16.PACK_AB R115, R246, R233 ;  /* 0x000000e9f673723e */ /* 0x004fe200000010ff */
[----:B------:R-:W-:Y:S02]  /*18050*/  FMUL.FTZ R21, R4, R145 ;  /* 0x0000009104157220 */ /* 0x000fe40000410000 */
[C---:B------:R-:W-:Y:S01]  /*18060*/  FMUL.FTZ R38, R3.reuse, R154 ;  /* 0x0000009a03267220 */ /* 0x040fe20000410000 */
[----:B------:R-:W-:Y:S01]  /*18070*/  LDSM.16.MT88.4 R120, [R196+0x400] ;  /* 0x00040000c478783b */ /* 0x000fe20000004200 */
[C---:B------:R-:W-:Y:S02]  /*18080*/  FMUL.FTZ R55, R3.reuse, R163 ;  /* 0x000000a303377220 */ /* 0x040fe40000410000 */
[C---:B------:R-:W-:Y:S01]  /*18090*/  FMUL.FTZ R62, R2.reuse, R62 ;  /* 0x0000003e023e7220 */ /* 0x040fe20000410000 */
[----:B------:R-:W-:Y:S01]  /*180a0*/  MUFU.EX2 R240, R180 ;  /* 0x000000b400f07308 */ /* 0x000fe20000000800 */
[-C--:B-1----:R-:W-:Y:S03]  /*180b0*/  HMMA.16816.F32.BF16 R8, R172, R24.reuse, R8 ;  /* 0x00000018ac08723c */ /* 0x082fe60000041808 */
[----:B------:R-:W-:Y:S02]  /*180c0*/  LDSM.16.MT88.4 R144, [R196+0x800] ;  /* 0x00080000c490783b */ /* 0x000fe40000004200 */
[C---:B------:R-:W-:Y:S02]  /*180d0*/  FMUL.FTZ R63, R2.reuse, R63 ;  /* 0x0000003f023f7220 */ /* 0x040fe40000410000 */
[C---:B------:R-:W-:Y:S01]  /*180e0*/  FMUL.FTZ R66, R2.reuse, R66 ;  /* 0x0000004202427220 */ /* 0x040fe20000410000 */
[C---:B------:R-:W-:Y:S01]  /*180f0*/  HMMA.16816.F32.BF16 R12, R112.reuse, R24, R12 ;  /* 0x00000018700c723c */ /* 0x040fe2000004180c */
[----:B------:R-:W-:Y:S02]  /*18100*/  MUFU.EX2 R241, R179 ;  /* 0x000000b300f17308 */ /* 0x000fe40000000800 */
[----:B------:R-:W-:Y:S01]  /*18110*/  LDSM.16.MT88.4 R152, [R197+0x800] ;  /* 0x00080000c598783b */ /* 0x000fe20000004200 */
[C---:B------:R-:W-:Y:S02]  /*18120*/  FMUL.FTZ R67, R2.reuse, R67 ;  /* 0x0000004302437220 */ /* 0x040fe40000410000 */
[C---:B------:R-:W-:Y:S02]  /*18130*/  FMUL.FTZ R78, R2.reuse, R78 ;  /* 0x0000004e024e7220 */ /* 0x040fe40000410000 */
[-C--:B------:R-:W-:Y:S03]  /*18140*/  HMMA.16816.F32.BF16 R16, R112, R26.reuse, R16 ;  /* 0x0000001a7010723c */ /* 0x080fe60000041810 */
[----:B------:R-:W-:Y:S01]  /*18150*/  LDSM.16.MT88.4 R160, [R196+0x1400] ;  /* 0x00140000c4a0783b */ /* 0x000fe20000004200 */
[C---:B------:R-:W-:Y:S01]  /*18160*/  FMUL.FTZ R79, R2.reuse, R79 ;  /* 0x0000004f024f7220 */ /* 0x040fe20000410000 */
[----:B------:R-:W-:Y:S01]  /*18170*/  MUFU.EX2 R244, R177 ;  /* 0x000000b100f47308 */ /* 0x000fe20000000800 */
[----:B------:R-:W-:Y:S02]  /*18180*/  FMUL.FTZ R82, R2, R82 ;  /* 0x0000005202527220 */ /* 0x000fe40000410000 */
[C---:B------:R-:W-:Y:S04]  /*18190*/  HMMA.16816.F32.BF16 R20, R172.reuse, R26, R20 ;  /* 0x0000001aac14723c */ /* 0x040fe80000041814 */
[C---:B------:R-:W-:Y:S02]  /*181a0*/  FMUL.FTZ R24, R4.reuse, R148 ;  /* 0x0000009404187220 */ /* 0x040fe40000410000 */
[----:B------:R-:W-:Y:S01]  /*181b0*/  FMUL.FTZ R25, R4, R149 ;  /* 0x0000009504197220 */ /* 0x000fe20000410000 */
[----:B------:R-:W-:Y:S01]  /*181c0*/  MUFU.EX2 R238, R176 ;  /* 0x000000b000ee7308 */ /* 0x000fe20000000800 */
[C---:B------:R-:W-:Y:S04]  /*181d0*/  FMUL.FTZ R26, R3.reuse, R150 ;  /* 0x00000096031a7220 */ /* 0x040fe80000410000 */
[C---:B------:R-:W-:Y:S02]  /*181e0*/  FMUL.FTZ R27, R3.reuse, R151 ;  /* 0x00000097031b7220 */ /* 0x040fe40000410000 */
[C---:B------:R-:W-:Y:S02]  /*181f0*/  FMUL.FTZ R83, R2.reuse, R83 ;  /* 0x0000005302537220 */ /* 0x040fe40000410000 */
[C---:B------:R-:W-:Y:S01]  /*18200*/  FMUL.FTZ R86, R3.reuse, R86 ;  /* 0x0000005603567220 */ /* 0x040fe20000410000 */
[----:B------:R-:W-:Y:S01]  /*18210*/  MUFU.EX2 R237, R178 ;  /* 0x000000b200ed7308 */ /* 0x000fe20000000800 */
[C---:B------:R-:W-:Y:S01]  /*18220*/  FMUL.FTZ R87, R3.reuse, R87 ;  /* 0x0000005703577220 */ /* 0x040fe20000410000 */
[-C--:B------:R-:W-:Y:S03]  /*18230*/  HMMA.16816.F32.BF16 R24, R172, R40.reuse, R24 ;  /* 0x00000028ac18723c */ /* 0x080fe60000041818 */
[C---:B------:R-:W-:Y:S02]  /*18240*/  FMUL.FTZ R90, R3.reuse, R90 ;  /* 0x0000005a035a7220 */ /* 0x040fe40000410000 */
[C---:B------:R-:W-:Y:S02]  /*18250*/  FMUL.FTZ R91, R3.reuse, R91 ;  /* 0x0000005b035b7220 */ /* 0x040fe40000410000 */
[C---:B------:R-:W-:Y:S01]  /*18260*/  FMUL.FTZ R102, R3.reuse, R102 ;  /* 0x0000006603667220 */ /* 0x040fe20000410000 */
[C---:B------:R-:W-:Y:S01]  /*18270*/  HMMA.16816.F32.BF16 R28, R112.reuse, R40, R28 ;  /* 0x00000028701c723c */ /* 0x040fe2000004181c */
[----:B------:R-:W-:Y:S03]  /*18280*/  MUFU.EX2 R236, R183 ;  /* 0x000000b700ec7308 */ /* 0x000fe60000000800 */
[----:B------:R-:W-:Y:S02]  /*18290*/  FMUL.FTZ R103, R3, R103 ;  /* 0x0000006703677220 */ /* 0x000fe40000410000 */
[----:B------:R-:W-:Y:S02]  /*182a0*/  FMUL.FTZ R94, R2, R94 ;  /* 0x0000005e025e7220 */ /* 0x000fe40000410000 */
[-C--:B------:R-:W-:Y:S03]  /*182b0*/  HMMA.16816.F32.BF16 R32, R112, R42.reuse, R32 ;  /* 0x0000002a7020723c */ /* 0x080fe60000041820 */
[----:B------:R-:W-:Y:S01]  /*182c0*/  MUFU.EX2 R186, R221 ;  /* 0x000000dd00ba7308 */ /* 0x000fe20000000800 */
[C---:B------:R-:W-:Y:S02]  /*182d0*/  FMUL.FTZ R40, R4.reuse, R156 ;  /* 0x0000009c04287220 */ /* 0x040fe40000410000 */
[----:B------:R-:W-:Y:S02]  /*182e0*/  FMUL.FTZ R41, R4, R157 ;  /* 0x0000009d04297220 */ /* 0x000fe40000410000 */
[C---:B------:R-:W-:Y:S04]  /*182f0*/  HMMA.16816.F32.BF16 R36, R172.reuse, R42, R36 ;  /* 0x0000002aac24723c */ /* 0x040fe80000041824 */
[----:B------:R-:W-:Y:S01]  /*18300*/  FADD.FTZ R4, R235, R109 ;  /* 0x0000006deb047221 */ /* 0x000fe20000010000 */
[----:B------:R-:W-:Y:S01]  /*18310*/  MUFU.EX2 R187, R220 ;  /* 0x000000dc00bb7308 */ /* 0x000fe20000000800 */
[----:B------:R-:W-:Y:S02]  /*18320*/  FMUL.FTZ R95, R2, R95 ;  /* 0x0000005f025f7220 */ /* 0x000fe40000410000 */
[C---:B------:R-:W-:Y:S04]  /*18330*/  FMUL.FTZ R42, R3.reuse, R158 ;  /* 0x0000009e032a7220 */ /* 0x040fe80000410000 */
[----:B------:R-:W-:Y:S02]  /*18340*/  FMUL.FTZ R43, R3, R159 ;  /* 0x0000009f032b7220 */ /* 0x000fe40000410000 */
[----:B------:R-:W-:Y:S01]  /*18350*/  FADD.FTZ R3, R234, R133 ;  /* 0x00000085ea037221 */ /* 0x000fe20000010000 */
[----:B------:R-:W-:Y:S01]  /*18360*/  MUFU.EX2 R109, R222 ;  /* 0x000000de006d7308 */ /* 0x000fe20000000800 */
[C---:B------:R-:W-:Y:S02]  /*18370*/  FMUL.FTZ R98, R2.reuse, R98 ;  /* 0x0000006202627220 */ /* 0x040fe40000410000 */
[----:B------:R-:W-:Y:S01]  /*18380*/  FMUL.FTZ R99, R2, R99 ;  /* 0x0000006302637220 */ /* 0x000fe20000410000 */
[-C--:B---3--:R-:W-:Y:S03]  /*18390*/  HMMA.16816.F32.BF16 R40, R172, R116.reuse, R40 ;  /* 0x00000074ac28723c */ /* 0x088fe60000041828 */
[----:B------:R-:W-:Y:S03]  /*183a0*/  FADD.FTZ R0, R106, R181 ;  /* 0x000000b56a007221 */ /* 0x000fe60000010000 */
[----:B------:R-:W1:Y:S02]  /*183b0*/  MUFU.EX2 R2, R192 ;  /* 0x000000c000027308 */ /* 0x000e640000000800 */
[C---:B------:R-:W-:Y:S08]  /*183c0*/  HMMA.16816.F32.BF16 R44, R112.reuse, R116, R44 ;  /* 0x00000074702c723c */ /* 0x040ff0000004182c */
[-C--:B------:R-:W-:Y:S01]  /*183d0*/  HMMA.16816.F32.BF16 R48, R112, R118.reuse, R48 ;  /* 0x000000767030723c */ /* 0x080fe20000041830 */
[----:B------:R-:W-:Y:S07]  /*183e0*/  MUFU.EX2 R192, R184 ;  /* 0x000000b800c07308 */ /* 0x000fee0000000800 */
[C---:B------:R-:W-:Y:S01]  /*183f0*/  HMMA.16816.F32.BF16 R52, R172.reuse, R118, R52 ;  /* 0x00000076ac34723c */ /* 0x040fe20000041834 */
[----:B------:R-:W2:Y:S02]  /*18400*/  LDSM.16.MT88.4 R116, [R197+0xc00] ;  /* 0x000c0000c574783b */ /* 0x000ea40000004200 */
[----:B------:R-:W-:Y:S01]  /*18410*/  MUFU.EX2 R190, R219 ;  /* 0x000000db00be7308 */ /* 0x000fe20000000800 */
[----:B-1----:R-:W-:Y:S04]  /*18420*/  FADD.FTZ R0, R2, R0 ;  /* 0x0000000002007221 */ /* 0x002fe80000010000 */
[----:B------:R-:W-:Y:S05]  /*18430*/  FADD.FTZ R0, R108, R0 ;  /* 0x000000006c007221 */ /* 0x000fea0000010000 */
[----:B------:R-:W-:Y:S10]  /*18440*/  MUFU.EX2 R191, R218 ;  /* 0x000000da00bf7308 */ /* 0x000ff40000000800 */
[----:B------:R-:W-:Y:S10]  /*18450*/  MUFU.EX2 R185, R195 ;  /* 0x000000c300b97308 */ /* 0x000ff40000000800 */
[----:B------:R-:W1:Y:S01]  /*18460*/  MUFU.EX2 R188, R194 ;  /* 0x000000c200bc7308 */ /* 0x000e620000000800 */
[-C--:B--2---:R-:W-:Y:S09]  /*18470*/  HMMA.16816.F32.BF16 R56, R172, R116.reuse, R56 ;  /* 0x00000074ac38723c */ /* 0x084ff20000041838 */
[----:B------:R-:W-:Y:S01]  /*18480*/  MUFU.EX2 R189, R189 ;  /* 0x000000bd00bd7308 */ /* 0x000fe20000000800 */
[C---:B------:R-:W-:Y:S09]  /*18490*/  HMMA.16816.F32.BF16 R60, R112.reuse, R116, R60 ;  /* 0x00000074703c723c */ /* 0x040ff2000004183c */
[----:B------:R-:W2:Y:S01]  /*184a0*/  MUFU.EX2 R184, R215 ;  /* 0x000000d700b87308 */ /* 0x000ea20000000800 */
[-C--:B------:R-:W-:Y:S03]  /*184b0*/  HMMA.16816.F32.BF16 R64, R112, R118.reuse, R64 ;  /* 0x000000767040723c */ /* 0x080fe60000041840 */
[----:B-1----:R-:W-:Y:S06]  /*184c0*/  F2FP.BF16.PACK_AB R176, R188, R185 ;  /* 0x000000b9bcb0723e */ /* 0x002fec00000010ff */
[----:B------:R-:W-:Y:S01]  /*184d0*/  MUFU.EX2 R183, R193 ;  /* 0x000000c100b77308 */ /* 0x000fe20000000800 */
[C---:B------:R-:W-:Y:S01]  /*184e0*/  HMMA.16816.F32.BF16 R68, R172.reuse, R118, R68 ;  /* 0x00000076ac44723c */ /* 0x040fe20000041844 */
[----:B------:R-:W1:Y:S08]  /*184f0*/  LDSM.16.MT88.4 R116, [R196+0x1800] ;  /* 0x00180000c474783b */ /* 0x000e700000004200 */
[----:B------:R-:W3:Y:S03]  /*18500*/  MUFU.EX2 R182, R214 ;  /* 0x000000d600b67308 */ /* 0x000ee60000000800 */
[----:B--2---:R-:W-:Y:S07]  /*18510*/  F2FP.BF16.PACK_AB R178, R184, R189 ;  /* 0x000000bdb8b2723e */ /* 0x004fee00000010ff */
[----:B------:R-:W-:Y:S10]  /*18520*/  MUFU.EX2 R181, R216 ;  /* 0x000000d800b57308 */ /* 0x000ff40000000800 */
[----:B------:R-:W2:Y:S01]  /*18530*/  MUFU.EX2 R180, R217 ;  /* 0x000000d900b47308 */ /* 0x000ea20000000800 */
[----:B---3--:R-:W-:Y:S01]  /*18540*/  F2FP.BF16.PACK_AB R177, R182, R183 ;  /* 0x000000b7b6b1723e */ /* 0x008fe200000010ff */
[-C--:B-1----:R-:W-:Y:S08]  /*18550*/  HMMA.16816.F32.BF16 R72, R172, R116.reuse, R72 ;  /* 0x00000074ac48723c */ /* 0x082ff00000041848 */
[C---:B------:R-:W-:Y:S04]  /*18560*/  HMMA.16816.F32.BF16 R76, R112.reuse, R116, R76 ;  /* 0x00000074704c723c */ /* 0x040fe8000004184c */
[----:B--2---:R-:W-:Y:S04]  /*18570*/  F2FP.BF16.PACK_AB R179, R180, R181 ;  /* 0x000000b5b4b3723e */ /* 0x004fe800000010ff */
        /* <DEDUP_REMOVED lines=13> */
[----:B------:R-:W1:Y:S01]  /*18650*/  MUFU.EX2 R108, R225 ;  /* 0x000000e1006c7308 */ /* 0x000e620000000800 */
[----:B------:R-:W-:Y:S01]  /*18660*/  F2FP.BF16.PACK_AB R115, R243, R242 ;  /* 0x000000f2f373723e */ /* 0x000fe200000010ff */
[----:B------:R-:W-:Y:S03]  /*18670*/  FADD.FTZ R0, R232, R132 ;  /* 0x00000084e8007221 */ /* 0x000fe60000010000 */
[----:B------:R-:W-:Y:S01]  /*18680*/  F2FP.BF16.PACK_AB R118, R244, R241 ;  /* 0x000000f1f476723e */ /* 0x000fe200000010ff */
[----:B------:R-:W-:Y:S01]  /*18690*/  FADD.FTZ R106, R233, R0 ;  /* 0x00000000e96a7221 */ /* 0x000fe20000010000 */
[----:B------:R-:W-:Y:S01]  /*186a0*/  F2FP.BF16.PACK_AB R119, R192, R236 ;  /* 0x000000ecc077723e */ /* 0x000fe200000010ff */
[-C--:B------:R-:W-:Y:S02]  /*186b0*/  HMMA.16816.F32.BF16 R8, R112, R120.reuse, R8 ;  /* 0x000000787008723c */ /* 0x080fe40000041808 */
[----:B------:R-:W2:Y:S03]  /*186c0*/  MUFU.EX2 R132, R223 ;  /* 0x000000df00847308 */ /* 0x000ea60000000800 */
[----:B------:R-:W-:Y:S02]  /*186d0*/  F2FP.BF16.PACK_AB R173, R187, R186 ;  /* 0x000000babbad723e */ /* 0x000fe400000010ff */
[----:B------:R-:W-:Y:S01]  /*186e0*/  F2FP.BF16.PACK_AB R175, R191, R190 ;  /* 0x000000bebfaf723e */ /* 0x000fe200000010ff */
[C---:B------:R-:W-:Y:S04]  /*186f0*/  HMMA.16816.F32.BF16 R12, R116.reuse, R120, R12 ;  /* 0x00000078740c723c */ /* 0x040fe8000004180c */
[----:B------:R-:W3:Y:S04]  /*18700*/  MUFU.EX2 R107, R224 ;  /* 0x000000e0006b7308 */ /* 0x000ee80000000800 */
[-C--:B------:R-:W-:Y:S04]  /*18710*/  HMMA.16816.F32.BF16 R16, R116, R122.reuse, R16 ;  /* 0x0000007a7410723c */ /* 0x080fe80000041810 */
[----:B-1----:R-:W-:Y:S02]  /*18720*/  FADD.FTZ R0, R108, R2 ;  /* 0x000000026c007221 */ /* 0x002fe40000010000 */
[----:B------:R-:W-:Y:S01]  /*18730*/  FADD.FTZ R2, R246, R106 ;  /* 0x0000006af6027221 */ /* 0x000fe20000010000 */
[----:B------:R-:W-:Y:S01]  /*18740*/  MOV R106, R105 ;  /* 0x00000069006a7202 */ /* 0x000fe20000000f00 */
[C---:B------:R-:W-:Y:S01]  /*18750*/  HMMA.16816.F32.BF16 R20, R112.reuse, R122, R20 ;  /* 0x0000007a7014723c */ /* 0x040fe20000041814 */
[----:B------:R-:W1:Y:S03]  /*18760*/  LDSM.16.MT88.4 R120, [R197+0x1000] ;  /* 0x00100000c578783b */ /* 0x000e660000004200 */
[----:B--2---:R-:W-:Y:S01]  /*18770*/  F2FP.BF16.PACK_AB R174, R109, R132 ;  /* 0x000000846dae723e */ /* 0x004fe200000010ff */
[----:B------:R-:W-:Y:S03]  /*18780*/  FADD.FTZ R2, R238, R2 ;  /* 0x00000002ee027221 */ /* 0x000fe60000010000 */
[-C--:B------:R-:W-:Y:S04]  /*18790*/  HMMA.16816.F32.BF16 R24, R112, R124.reuse, R24 ;  /* 0x0000007c7018723c */ /* 0x080fe80000041818 */
[C---:B---3--:R-:W-:Y:S01]  /*187a0*/  F2FP.BF16.PACK_AB R172, R107.reuse, R108 ;  /* 0x0000006c6bac723e */ /* 0x048fe200000010ff */
[----:B------:R-:W-:Y:S01]  /*187b0*/  FADD.FTZ R0, R107, R0 ;  /* 0x000000006b007221 */ /* 0x000fe20000010000 */
[----:B------:R-:W-:Y:S01]  /*187c0*/  MOV R107, R104 ;  /* 0x00000068006b7202 */ /* 0x000fe20000000f00 */
[----:B------:R-:W-:Y:S01]  /*187d0*/  FADD.FTZ R2, R237, R2 ;  /* 0x00000002ed027221 */ /* 0x000fe20000010000 */
[C---:B------:R-:W-:Y:S04]  /*187e0*/  HMMA.16816.F32.BF16 R28, R116.reuse, R124, R28 ;  /* 0x0000007c741c723c */ /* 0x040fe8000004181c */
[----:B------:R-:W-:Y:S01]  /*187f0*/  FADD.FTZ R0, R132, R0 ;  /* 0x0000000084007221 */ /* 0x000fe20000010000 */
[----:B------:R-:W-:Y:S01]  /*18800*/  MOV R108, R6 ;  /* 0x00000006006c7202 */ /* 0x000fe20000000f00 */
[----:B------:R-:W-:Y:S02]  /*18810*/  FADD.FTZ R2, R236, R2 ;  /* 0x00000002ec027221 */ /* 0x000fe40000010000 */
[-C--:B------:R-:W-:Y:S04]  /*18820*/  HMMA.16816.F32.BF16 R32, R116, R126.reuse, R32 ;  /* 0x0000007e7420723c */ /* 0x080fe80000041820 */
[----:B------:R-:W-:Y:S01]  /*18830*/  FADD.FTZ R215, R109, R0 ;  /* 0x000000006dd77221 */ /* 0x000fe20000010000 */
[----:B------:R-:W-:Y:S01]  /*18840*/  MOV R109, R5 ;  /* 0x00000005006d7202 */ /* 0x000fe20000000f00 */
[----:B------:R-:W-:Y:S02]  /*18850*/  FADD.FTZ R0, R245, R3 ;  /* 0x00000003f5007221 */ /* 0x000fe40000010000 */
[C---:B------:R-:W-:Y:S01]  /*18860*/  HMMA.16816.F32.BF16 R36, R112.reuse, R126, R36 ;  /* 0x0000007e7024723c */ /* 0x040fe20000041824 */
[----:B------:R-:W2:Y:S03]  /*18870*/  LDSM.16.MT88.4 R124, [R196+0x1c00] ;  /* 0x001c0000c47c783b */ /* 0x000ea60000004200 */
        /* <DEDUP_REMOVED lines=12> */
[----:B------:R-:W3:Y:S03]  /*18940*/  LDSM.16.MT88.4 R128, [R197+0x1c00] ;  /* 0x001c0000c580783b */ /* 0x000ee60000004200 */
        /* <DEDUP_REMOVED lines=18> */
[----:B------:R-:W-:Y:S04]  /*18a70*/  FADD.FTZ R233, R180, R0 ;  /* 0x00000000b4e97221 */ /* 0x000fe80000010000 */
[-C--:B------:R-:W-:Y:S08]  /*18a80*/  HMMA.16816.F32.BF16 R80, R116, R126.reuse, R80 ;  /* 0x0000007e7450723c */ /* 0x080ff00000041850 */
[C---:B------:R-:W-:Y:S08]  /*18a90*/  HMMA.16816.F32.BF16 R84, R112.reuse, R126, R84 ;  /* 0x0000007e7054723c */ /* 0x040ff00000041854 */
[-C--:B---3--:R-:W-:Y:S08]  /*18aa0*/  HMMA.16816.F32.BF16 R88, R112, R128.reuse, R88 ;  /* 0x000000807058723c */ /* 0x088ff00000041858 */
[C---:B------:R-:W-:Y:S08]  /*18ab0*/  HMMA.16816.F32.BF16 R92, R116.reuse, R128, R92 ;  /* 0x00000080745c723c */ /* 0x040ff0000004185c */
[-C--:B------:R-:W-:Y:S08]  /*18ac0*/  HMMA.16816.F32.BF16 R96, R116, R130.reuse, R96 ;  /* 0x000000827460723c */ /* 0x080ff00000041860 */
[----:B------:R-:W-:Y:S08]  /*18ad0*/  HMMA.16816.F32.BF16 R100, R112, R130, R100 ;  /* 0x000000827064723c */ /* 0x000ff00000041864 */
        /* <DEDUP_REMOVED lines=28> */
.L_x_1015:
[----:B------:R-:W2:Y:S01]  /*18ca0*/  LDL R0, [R1+0x54] ;  /* 0x0000540001007983 */ /* 0x000ea20000100800 */
[----:B------:R-:W-:-:S05]  /*18cb0*/  IMAD.MOV.U32 R2, RZ, RZ, c[0x0][0x2c4] ;  /* 0x0000b100ff027624 */ /* 0x000fca00078e00ff */
[----:B------:R-:W-:Y:S01]  /*18cc0*/  ISETP.NE.AND P0, PT, R2, 0x1, PT ;  /* 0x000000010200780c */ /* 0x000fe20003f05270 */
[----:B------:R-:W-:Y:S01]  /*18cd0*/  IMAD.MOV.U32 R3, RZ, RZ, c[0x0][0x32c] ;  /* 0x0000cb00ff037624 */ /* 0x000fe200078e00ff */
[----:B--2---:R-:W-:-:S11]  /*18ce0*/  IADD3 R0, R0, 0x7f, RZ ;  /* 0x0000007f00007810 */ /* 0x004fd60007ffe0ff */
[----:B------:R-:W-:-:S05]  /*18cf0*/  @P0 IMAD.HI.U32 R2, R0, c[0x0][0x2c8], RZ ;  /* 0x0000b20000020a27 */ /* 0x000fca00078e00ff */
[----:B------:R-:W-:Y:S02]  /*18d00*/  @P0 SHF.R.U32.HI R0, RZ, c[0x0][0x2cc], R2 ;  /* 0x0000b300ff000a19 */ /* 0x000fe40000011602 */
[----:B------:R-:W-:Y:S02]  /*18d10*/  ISETP.GE.AND P0, PT, R3, 0x1, PT ;  /* 0x000000010300780c */ /* 0x000fe40003f06270 */
[----:B------:R-:W-:-:S05]  /*18d20*/  IADD3 R2, R249, 0x1, -R248 ;  /* 0x00000001f9027810 */ /* 0x000fca0007ffe8f8 */
        /* <DEDUP_REMOVED lines=13> */
.L_x_1051:
[----:B------:R-:W-:-:S04]  /*18e00*/  MOV R3, 0x1 ;  /* 0x0000000100037802 */ /* 0x000fc80000000f00 */
[----:B------:R-:W-:-:S13]  /*18e10*/  ISETP.NE.AND P0, PT, R3, c[0x0][0x32c], PT ;  /* 0x0000cb0003007a0c */ /* 0x000fda0003f05270 */
[----:B------:R-:W-:-:S05]  /*18e20*/  @P0 IMAD.HI.U32 R3, R0, c[0x0][0x330], RZ ;  /* 0x0000cc0000030a27 */ /* 0x000fca00078e00ff */
[----:B------:R-:W-:Y:S02]  /*18e30*/  @P0 SHF.R.U32.HI R0, RZ, c[0x0][0x334], R3 ;  /* 0x0000cd00ff000a19 */ /* 0x000fe40000011603 */
.L_x_1052:
[----:B------:R-:W-:Y:S05]  /*18e40*/  BSYNC B0 ;  /* 0x0000000000007941 */ /* 0x000fea0003800000 */
.L_x_1050:
[----:B------:R-:W-:-:S05]  /*18e50*/  IMAD R0, R0, c[0x0][0x32c], RZ ;  /* 0x0000cb0000007a24 */ /* 0x000fca00078e02ff */
[----:B------:R-:W-:-:S03]  /*18e60*/  IMNMX R2, R2, R0, !PT ;  /* 0x0000000002027217 */ /* 0x000fc60007800200 */
.L_x_1049:
[----:B------:R-:W2:Y:S01]  /*18e70*/  LDL R3, [R1+0x1c] ;  /* 0x00001c0001037983 */ /* 0x000ea20000100800 */
[----:B------:R-:W-:-:S05]  /*18e80*/  IADD3 R2, R2, 0x2f, RZ ;  /* 0x0000002f02027810 */ /* 0x000fca0007ffe0ff */
[----:B------:R-:W-:-:S05]  /*18e90*/  IMAD.HI R2, R2, 0x2aaaaaab, RZ ;  /* 0x2aaaaaab02027827 */ /* 0x000fca00078e02ff */
[----:B------:R-:W-:-:S04]  /*18ea0*/  SHF.R.U32.HI R0, RZ, 0x1f, R2 ;  /* 0x0000001fff007819 */ /* 0x000fc80000011602 */
[----:B------:R-:W-:-:S04]  /*18eb0*/  LEA.HI.SX32 R0, R2, R0, 0x1d ;  /* 0x0000000002007211 */ /* 0x000fc800078feaff */
[----:B--2---:R-:W-:-:S04]  /*18ec0*/  IMNMX R3, R3, R0, !PT ;  /* 0x0000000003037217 */ /* 0x004fc80007800200 */
[----:B------:R-:W-:Y:S01]  /*18ed0*/  ISETP.GE.AND P0, PT, R212, R3, PT ;  /* 0x00000003d400720c */ /* 0x000fe20003f06270 */
[----:B------:R1:W-:-:S12]  /*18ee0*/  STL [R1+0x20], R3 ;  /* 0x0000200301007387 */ /* 0x0003d80000100800 */
[----:B------:R-:W-:Y:S05]  /*18ef0*/  @!P0 BRA `(.L_x_1053) ;  /* 0x00002c7000008947 */ /* 0x000fea0003800000 */
.L_x_1066:
[----:B------:R-:W2:Y:S01]  /*18f00*/  LDL R0, [R1+0x1c] ;  /* 0x00001c0001007983 */ /* 0x000ea20000100800 */
[----:B------:R-:W-:Y:S04]  /*18f10*/  DEPBAR.LE SB0, 0x0 ;  /* 0x000080000000791a */ /* 0x000fe80000000000 */
[----:B------:R-:W-:Y:S01]  /*18f20*/  WARPSYNC 0xffffffff ;  /* 0xffffffff00007948 */ /* 0x000fe20003800000 */
[----:B------:R-:W-:Y:S01]  /*18f30*/  BAR.SYNC.DEFER_BLOCKING 0x0 ;  /* 0x0000000000007b1d */ /* 0x000fe20000010000 */
[----:B------:R-:W-:Y:S01]  /*18f40*/  IMAD.MOV.U32 R107, RZ, RZ, R105 ;  /* 0x000000ffff6b7224 */ /* 0x000fe200078e0069 */
[----:B------:R-:W-:Y:S01]  /*18f50*/  MOV R108, R104 ;  /* 0x00000068006c7202 */ /* 0x000fe20000000f00 */
[----:B------:R-:W-:Y:S03]  /*18f60*/  IMAD.MOV.U32 R109, RZ, RZ, R6 ;  /* 0x000000ffff6d7224 */ /* 0x000fe600078e0006 */
[----:B------:R3:W4:Y:S01]  /*18f70*/  LDSM.16.M88.4 R52, [R198] ;  /* 0x00000000c634783b */ /* 0x0007220000000200 */
[----:B------:R-:W-:Y:S03]  /*18f80*/  BSSY B0, `(.L_x_1054) ;  /* 0x0000043000007945 */ /* 0x000fe60003800000 */
        /* <DEDUP_REMOVED lines=29> */
.L_x_1202:
[----:B------:R-:W-:-:S05]  /*19160*/  BRA.DIV ~URZ, `(.L_x_1057) ;  /* 0x0000db827f007947 */ /* 0x000fca000b800000 */
[----:B------:R3:W4:Y:S02]  /*19170*/  SHFL.IDX PT, R0, R9, RZ, 0x1c1f ;  /* 0x001c1fff09007589 */ /* 0x00072400000e0000 */
.L_x_1203:
        /* <DEDUP_REMOVED lines=23> */
.L_x_1204:
        /* <DEDUP_REMOVED lines=12> */
.L_x_1055:
[----:B-1-34-:R-:W-:Y:S05]  /*193b0*/  BSYNC B0 ;  /* 0x0000000000007941 */ /* 0x01afea0003800000 */
.L_x_1054:
[----:B------:R-:W0:Y:S01]  /*193c0*/  LDGDEPBAR ;  /* 0x00000000000079af */ /* 0x000e220000000000 */
[----:B------:R-:W-:Y:S01]  /*193d0*/  WARPSYNC 0xffffffff ;  /* 0xffffffff00007948 */ /* 0x000fe20003800000 */
[-C--:B--2---:R-:W-:Y:S01]  /*193e0*/  HMMA.16816.F32.BF16 R8, R52, R20.reuse, RZ ;  /* 0x000000143408723c */ /* 0x084fe200000418ff */
[----:B------:R-:W-:Y:S05]  /*193f0*/  BSSY B0, `(.L_x_1059) ;  /* 0x00000bb000007945 */ /* 0x000fea0003800000 */
[----:B------:R-:W2:Y:S02]  /*19400*/  LDL R0, [R1+0x1c] ;  /* 0x00001c0001007983 */ /* 0x000ea40000100800 */
        /* <DEDUP_REMOVED lines=96> */
[----:B------:R-:W2:Y:S01]  /*19a10*/  LDL R2, [R1+0x58] ;  /* 0x0000580001027983 */ /* 0x000ea20000100800 */
[----:B------:R-:W-:Y:S02]  /*19a20*/  IMAD.MOV.U32 R3, RZ, RZ, c[0x0][0x2b8] ;  /* 0x0000ae00ff037624 */ /* 0x000fe400078e00ff */
[----:B------:R-:W-:Y:S01]  /*19a30*/  IMAD.MOV.U32 R211, RZ, RZ, RZ ;  /* 0x000000ffffd37224 */ /* 0x000fe200078e00ff */
[----:B------:R-:W3:Y:S02]  /*19a40*/  LDL R0, [R1+0x24] ;  /* 0x0000240001007983 */ /* 0x000ee40000100800 */
[----:B------:R-:W-:Y:S02]  /*19a50*/  ISETP.NE.AND P2, PT, R3, 0x1, PT ;  /* 0x000000010300780c */ /* 0x000fe40003f45270 */
[----:B------:R-:W4:Y:S04]  /*19a60*/  LDL.64 R218, [R1+0x48] ;  /* 0x0000480001da7983 */ /* 0x000f280000100a00 */
[----:B------:R-:W5:Y:S04]  /*19a70*/  LDL R106, [R1+0x50] ;  /* 0x00005000016a7983 */ /* 0x000f680000100800 */
[----:B------:R-:W4:Y:S04]  /*19a80*/  LDL.64 R216, [R1+0x40] ;  /* 0x0000400001d87983 */ /* 0x000f280000100a00 */
[----:B------:R-:W4:Y:S04]  /*19a90*/  LDL R172, [R1+0x3c] ;  /* 0x00003c0001ac7983 */ /* 0x000f280000100800 */
[----:B------:R-:W1:Y:S01]  /*19aa0*/  S2R R173, SR_TID.X ;  /* 0x0000000000ad7919 */ /* 0x000e620000002100 */
[----:B---3--:R-:W-:Y:S01]  /*19ab0*/  ISETP.GT.AND P1, PT, R0, 0x2f, PT ;  /* 0x0000002f0000780c */ /* 0x008fe20003f24270 */
[----:B--2---:R-:W-:Y:S05]  /*19ac0*/  IMAD R2, R212, 0x30, R2 ;  /* 0x00000030d4027824 */ /* 0x004fea00078e0202 */
[----:B------:R-:W-:Y:S05]  /*19ad0*/  IADD3 R2, R2, -0x30, R0 ;  /* 0xffffffd002027810 */ /* 0x000fea0007ffe000 */
[----:B------:R-:W-:Y:S04]  /*19ae0*/  @P2 IMAD.HI.U32 R3, R2, c[0x0][0x2bc], RZ ;  /* 0x0000af0002032a27 */ /* 0x000fe800078e00ff */
[----:B------:R-:W-:Y:S01]  /*19af0*/  IMAD.MOV.U32 R0, RZ, RZ, R2 ;  /* 0x000000ffff007224 */ /* 0x000fe200078e0002 */
[----:B------:R-:W-:Y:S04]  /*19b00*/  @P2 SHF.R.U32.HI R0, RZ, c[0x0][0x2c0], R3 ;  /* 0x0000b000ff002a19 */ /* 0x000fe80000011603 */
[C---:B----4-:R-:W-:Y:S01]  /*19b10*/  @!P1 IADD3 R3, P0, R0.reuse, R218, RZ ;  /* 0x000000da00039210 */ /* 0x050fe20007f1e0ff */
[----:B------:R-:W-:Y:S03]  /*19b20*/  IMAD.MOV R4, RZ, RZ, -R0 ;  /* 0x000000ffff047224 */ /* 0x000fe600078e0a00 */
[----:B-----5:R-:W-:Y:S01]  /*19b30*/  @!P1 LEA.HI.X.SX32 R0, R0, R106, 0x1, P0 ;  /* 0x0000006a00009211 */ /* 0x020fe200000f0eff */
[----:B------:R-:W-:Y:S01]  /*19b40*/  IMAD R213, R4, c[0x0][0x2b8], R2 ;  /* 0x0000ae0004d57a24 */ /* 0x000fe200078e0202 */
[C---:B------:R-:W-:Y:S02]  /*19b50*/  @!P1 LEA R2, P0, R3.reuse, c[0x0][0x2a0], 0x2 ;  /* 0x0000a80003029a11 */ /* 0x040fe400078010ff */
[----:B-1----:R-:W-:Y:S02]  /*19b60*/  SHF.R.S32.HI R106, RZ, 0x1f, R173 ;  /* 0x0000001fff6a7819 */ /* 0x002fe400000114ad */
[----:B------:R-:W-:Y:S02]  /*19b70*/  @!P1 LEA.HI.X R3, R3, c[0x0][0x2a4], R0, 0x2, P0 ;  /* 0x0000a90003039a11 */ /* 0x000fe400000f1400 */
[----:B------:R-:W-:Y:S02]  /*19b80*/  SHF.R.S32.HI R0, RZ, 0x1f, R213 ;  /* 0x0000001fff007819 */ /* 0x000fe400000114d5 */
[----:B------:R-:W-:Y:S01]  /*19b90*/  LEA.HI R106, R106, R173, RZ, 0x2 ;  /* 0x000000ad6a6a7211 */ /* 0x000fe200078f10ff */
[----:B------:R1:W2:Y:S02]  /*19ba0*/  @!P1 LDG.E R211, [R2.64] ;  /* 0x0000000802d39981 */ /* 0x0002a4000c1e1900 */
[----:B------:R-:W-:Y:S01]  /*19bb0*/  IMAD R0, R0, c[0x0][0x1e0], RZ ;  /* 0x0000780000007a24 */ /* 0x000fe200078e02ff */
[----:B------:R-:W-:Y:S03]  /*19bc0*/  SHF.R.S32.HI R106, RZ, 0x2, R106 ;  /* 0x00000002ff6a7819 */ /* 0x000fe6000001146a */
[C---:B------:R-:W-:Y:S01]  /*19bd0*/  IMAD R0, R213.reuse, c[0x0][0x1e4], R0 ;  /* 0x00007900d5007a24 */ /* 0x040fe200078e0200 */
[----:B------:R-:W-:Y:S01]  /*19be0*/  IADD3 R106, -R106, 0x30, RZ ;  /* 0x000000306a6a7810 */ /* 0x000fe20007ffe1ff */
[----:B-1----:R-:W-:Y:S04]  /*19bf0*/  IMAD.WIDE.U32 R2, R213, c[0x0][0x1e0], RZ ;  /* 0x00007800d5027a25 */ /* 0x002fe800078e00ff */
        /* <DEDUP_REMOVED lines=12> */
.L_x_1205:
[----:B------:R-:W-:-:S05]  /*19cc0*/  BRA.DIV ~URZ, `(.L_x_1062) ;  /* 0x0000d1d27f007947 */ /* 0x000fca000b800000 */
[----:B------:R3:W4:Y:S02]  /*19cd0*/  SHFL.IDX PT, R0, R173, RZ, 0x1c1f ;  /* 0x001c1fffad007589 */ /* 0x00072400000e0000 */
.L_x_1206:
        /* <DEDUP_REMOVED lines=24> */
.L_x_1207:
        /* <DEDUP_REMOVED lines=20> */
.L_x_1060:
[----:B------:R-:W-:Y:S05]  /*19fa0*/  BSYNC B0 ;  /* 0x0000000000007941 */ /* 0x000fea0003800000 */
.L_x_1059:
        /* <DEDUP_REMOVED lines=51> */
.L_x_1208:
        /* <DEDUP_REMOVED lines=15> */
.L_x_1209:
[C---:B------:R-:W-:Y:S01]  /*1a3d0*/  FMUL.FTZ R2, R105.reuse, c[0x0][0x2d0] ;  /* 0x0000b40069027a20 */ /* 0x040fe20000410000 */
[----:B--2---:R-:W-:Y:S01]  /*1a3e0*/  FMNMX.FTZ R106, R0, R4, !PT ;  /* 0x00000004006a7209 */ /* 0x004fe20007810000 */
        /* <DEDUP_REMOVED lines=17> */
[----:B------:R1:W2:Y:S10]  /*1a500*/  MUFU.EX2 R2, R8 ;  /* 0x0000000800027308 */ /* 0x0002b40000000800 */
[----:B------:R-:W-:Y:S01]  /*1a510*/  MUFU.EX2 R107, R107 ;  /* 0x0000006b006b7308 */ /* 0x000fe20000000800 */
[----:B-1----:R-:W-:Y:S04]  /*1a520*/  FMUL.FTZ R8, R6, c[0x0][0x2d0] ;  /* 0x0000b40006087a20 */ /* 0x002fe80000410000 */
[--C-:B------:R-:W-:Y:S02]  /*1a530*/  FFMA.FTZ R180, R28, c[0x0][0x2d0], -R8.reuse ;  /* 0x0000b4001cb47a23 */ /* 0x100fe40000010808 */
[--C-:B------:R-:W-:Y:S02]  /*1a540*/  FFMA.FTZ R179, R29, c[0x0][0x2d0], -R8.reuse ;  /* 0x0000b4001db37a23 */ /* 0x100fe40000010808 */
[----:B------:R-:W-:Y:S02]  /*1a550*/  FFMA.FTZ R178, R32, c[0x0][0x2d0], -R8 ;  /* 0x0000b40020b27a23 */ /* 0x000fe40000010808 */
[----:B--2---:R-:W-:Y:S01]  /*1a560*/  FFMA.FTZ R0, R4, R215, R2 ;  /* 0x000000d704007223 */ /* 0x004fe20000010002 */
[C---:B------:R-:W-:Y:S01]  /*1a570*/  F2FP.BF16.PACK_AB R172, R3.reuse, R2 ;  /* 0x0000000203ac723e */ /* 0x040fe200000010ff */
[C---:B------:R-:W-:Y:S01]  /*1a580*/  FMUL.FTZ R2, R104.reuse, c[0x0][0x2d0] ;  /* 0x0000b40068027a20 */ /* 0x040fe20000410000 */
        /* <DEDUP_REMOVED lines=19> */
[----:B------:R-:W2:Y:S01]  /*1a6c0*/  MUFU.EX2 R10, R10 ;  /* 0x0000000a000a7308 */ /* 0x000ea20000000800 */
[--C-:B------:R-:W-:Y:S02]  /*1a6d0*/  FFMA.FTZ R23, R16, c[0x0][0x2d0], -R8.reuse ;  /* 0x0000b40010177a23 */ /* 0x100fe40000010808 */
[--C-:B------:R-:W-:Y:S02]  /*1a6e0*/  FFMA.FTZ R22, R17, c[0x0][0x2d0], -R8.reuse ;  /* 0x0000b40011167a23 */ /* 0x100fe40000010808 */
[--C-:B------:R-:W-:Y:S02]  /*1a6f0*/  FFMA.FTZ R176, R33, c[0x0][0x2d0], -R8.reuse ;  /* 0x0000b40021b07a23 */ /* 0x100fe40000010808 */
[--C-:B------:R-:W-:Y:S02]  /*1a700*/  FFMA.FTZ R194, R44, c[0x0][0x2d0], -R8.reuse ;  /* 0x0000b4002cc27a23 */ /* 0x100fe40000010808 */
[--C-:B------:R-:W-:Y:S01]  /*1a710*/  FFMA.FTZ R193, R45, c[0x0][0x2d0], -R8.reuse ;  /* 0x0000b4002dc17a23 */ /* 0x100fe20000010808 */
[----:B------:R-:W4:Y:S01]  /*1a720*/  MUFU.EX2 R2, R11 ;  /* 0x0000000b00027308 */ /* 0x000f220000000800 */
[----:B------:R-:W-:Y:S02]  /*1a730*/  FFMA.FTZ R192, R48, c[0x0][0x2d0], -R8 ;  /* 0x0000b40030c07a23 */ /* 0x000fe40000010808 */
[C---:B------:R-:W-:Y:S02]  /*1a740*/  FMUL.FTZ R52, R4.reuse, R160 ;  /* 0x000000a004347220 */ /* 0x040fe40000410000 */
[C---:B-1----:R-:W-:Y:S02]  /*1a750*/  FMUL.FTZ R39, R3.reuse, R155 ;  /* 0x0000009b03277220 */ /* 0x042fe40000410000 */
[C---:B------:R-:W-:Y:S02]  /*1a760*/  FMUL.FTZ R53, R4.reuse, R161 ;  /* 0x000000a104357220 */ /* 0x040fe40000410000 */
[C---:B------:R-:W-:Y:S01]  /*1a770*/  FMUL.FTZ R54, R3.reuse, R162 ;  /* 0x000000a203367220 */ /* 0x040fe20000410000 */
[----:B------:R1:W-:Y:S01]  /*1a780*/  MUFU.EX2 R26, R9 ;  /* 0x00000009001a7308 */ /* 0x0003e20000000800 */
[C---:B------:R-:W-:Y:S02]  /*1a790*/  FMUL.FTZ R55, R3.reuse, R163 ;  /* 0x000000a303377220 */ /* 0x040fe40000410000 */
[----:B------:R-:W-:Y:S01]  /*1a7a0*/  LDSM.16.MT88.4 R160, [R196+0x1400] ;  /* 0x00140000c4a0783b */ /* 0x000fe20000004200 */
[----:B--2---:R-:W-:Y:S02]  /*1a7b0*/  FFMA.FTZ R0, R3, R214, R10 ;  /* 0x000000d603007223 */ /* 0x004fe4000001000a */
[----:B------:R-:W-:Y:S02]  /*1a7c0*/  FFMA.FTZ R214, R49, c[0x0][0x2d0], -R8 ;  /* 0x0000b40031d67a23 */ /* 0x000fe40000010808 */
[C---:B------:R-:W-:Y:S02]  /*1a7d0*/  FMUL.FTZ R56, R4.reuse, R56 ;  /* 0x0000003804387220 */ /* 0x040fe40000410000 */
[----:B------:R-:W2:Y:S01]  /*1a7e0*/  MUFU.EX2 R27, R20 ;  /* 0x00000014001b7308 */ /* 0x000ea20000000800 */
[----:B------:R-:W-:Y:S02]  /*1a7f0*/  FMUL.FTZ R57, R4, R57 ;  /* 0x0000003904397220 */ /* 0x000fe40000410000 */
[C---:B------:R-:W-:Y:S01]  /*1a800*/  FMUL.FTZ R58, R3.reuse, R58 ;  /* 0x0000003a033a7220 */ /* 0x040fe20000410000 */
[C---:B---34-:R-:W-:Y:S01]  /*1a810*/  F2FP.BF16.PACK_AB R173, R2.reuse, R10 ;  /* 0x0000000a02ad723e */ /* 0x058fe200000010ff */
[----:B------:R-:W-:Y:S02]  /*1a820*/  FADD.FTZ R37, R2, R0 ;  /* 0x0000000002257221 */ /* 0x000fe40000010000 */
[----:B------:R-:W-:Y:S02]  /*1a830*/  FADD.FTZ R0, -R6, R109 ;  /* 0x0000006d06007221 */ /* 0x000fe40000010100 */
[--C-:B------:R-:W-:Y:S01]  /*1a840*/  FFMA.FTZ R10, R12, c[0x0][0x2d0], -R8.reuse ;  /* 0x0000b4000c0a7a23 */ /* 0x100fe20000010808 */
[----:B------:R3:W-:Y:S01]  /*1a850*/  MUFU.EX2 R235, R36 ;  /* 0x0000002400eb7308 */ /* 0x0007e20000000800 */
[----:B------:R-:W-:Y:S02]  /*1a860*/  FMUL.FTZ R0, R0, c[0x0][0x2d0] ;  /* 0x0000b40000007a20 */ /* 0x000fe40000410000 */
[----:B------:R-:W-:Y:S02]  /*1a870*/  FMUL.FTZ R59, R3, R59 ;  /* 0x0000003b033b7220 */ /* 0x000fe40000410000 */
[----:B-1----:R-:W-:Y:S02]  /*1a880*/  FFMA.FTZ R9, R13, c[0x0][0x2d0], -R8 ;  /* 0x0000b4000d097a23 */ /* 0x002fe40000010808 */
[----:B------:R-:W-:Y:S02]  /*1a890*/  FMUL.FTZ R8, R106, c[0x0][0x2d0] ;  /* 0x0000b4006a087a20 */ /* 0x000fe40000410000 */
[----:B------:R-:W-:Y:S01]  /*1a8a0*/  FMUL.FTZ R68, R4, R68 ;  /* 0x0000004404447220 */ /* 0x000fe20000410000 */
[----:B------:R1:W4:Y:S01]  /*1a8b0*/  MUFU.EX2 R2, R0 ;  /* 0x0000000000027308 */ /* 0x0003220000000800 */
[--C-:B------:R-:W-:Y:S02]  /*1a8c0*/  FFMA.FTZ R21, R15, c[0x0][0x2d0], -R8.reuse ;  /* 0x0000b4000f157a23 */ /* 0x100fe40000010808 */
[--C-:B------:R-:W-:Y:S01]  /*1a8d0*/  FFMA.FTZ R11, R19, c[0x0][0x2d0], -R8.reuse ;  /* 0x0000b400130b7a23 */ /* 0x100fe20000010808 */
[----:B--2---:R-:W-:Y:S01]  /*1a8e0*/  F2FP.BF16.PACK_AB R174, R26, R27 ;  /* 0x0000001b1aae723e */ /* 0x004fe200000010ff */
[--C-:B------:R-:W-:Y:S02]  /*1a8f0*/  FFMA.FTZ R20, R18, c[0x0][0x2d0], -R8.reuse ;  /* 0x0000b40012147a23 */ /* 0x100fe40000010808 */
[--C-:B------:R-:W-:Y:S02]  /*1a900*/  FFMA.FTZ R177, R30, c[0x0][0x2d0], -R8.reuse ;  /* 0x0000b4001eb17a23 */ /* 0x100fe40000010808 */
[--C-:B------:R-:W-:Y:S01]  /*1a910*/  FFMA.FTZ R181, R31, c[0x0][0x2d0], -R8.reuse ;  /* 0x0000b4001fb57a23 */ /* 0x100fe20000010808 */
[----:B------:R2:W5:Y:S01]  /*1a920*/  MUFU.EX2 R38, R10 ;  /* 0x0000000a00267308 */ /* 0x0005620000000800 */
[--C-:B------:R-:W-:Y:S02]  /*1a930*/  FFMA.FTZ R182, R34, c[0x0][0x2d0], -R8.reuse ;  /* 0x0000b40022b67a23 */ /* 0x100fe40000010808 */
[--C-:B------:R-:W-:Y:S02]  /*1a940*/  FFMA.FTZ R183, R35, c[0x0][0x2d0], -R8.reuse ;  /* 0x0000b40023b77a23 */ /* 0x100fe40000010808 */
[--C-:B------:R-:W-:Y:S02]  /*1a950*/  FFMA.FTZ R195, R46, c[0x0][0x2d0], -R8.reuse ;  /* 0x0000b4002ec37a23 */ /* 0x100fe40000010808 */
[--C-:B------:R-:W-:Y:S02]  /*1a960*/  FFMA.FTZ R215, R47, c[0x0][0x2d0], -R8.reuse ;  /* 0x0000b4002fd77a23 */ /* 0x100fe40000010808 */
[--C-:B------:R-:W-:Y:S01]  /*1a970*/  FFMA.FTZ R216, R50, c[0x0][0x2d0], -R8.reuse ;  /* 0x0000b40032d87a23 */ /* 0x100fe20000010808 */
[----:B------:R-:W5:Y:S01]  /*1a980*/  MUFU.EX2 R9, R9 ;  /* 0x0000000900097308 */ /* 0x000f620000000800 */
[--C-:B------:R-:W-:Y:S02]  /*1a990*/  FFMA.FTZ R221, R51, c[0x0][0x2d0], -R8.reuse ;  /* 0x0000b40033dd7a23 */ /* 0x100fe40000010808 */
[----:B---3--:R-:W-:Y:S02]  /*1a9a0*/  FMUL.FTZ R36, R4, R152 ;  /* 0x0000009804247220 */ /* 0x008fe40000410000 */
[----:B-1----:R-:W-:Y:S02]  /*1a9b0*/  FADD.FTZ R0, -R106, R5 ;  /* 0x000000056a007221 */ /* 0x002fe40000010100 */
[----:B------:R-:W-:Y:S02]  /*1a9c0*/  FADD.FTZ R5, R27, R25 ;  /* 0x000000191b057221 */ /* 0x000fe40000010000 */
[----:B------:R-:W-:Y:S01]  /*1a9d0*/  FMUL.FTZ R0, R0, c[0x0][0x2d0] ;  /* 0x0000b40000007a20 */ /* 0x000fe20000410000 */
[----:B------:R-:W-:Y:S01]  /*1a9e0*/  MUFU.EX2 R247, R11 ;  /* 0x0000000b00f77308 */ /* 0x000fe20000000800 */
[----:B------:R-:W-:Y:S02]  /*1a9f0*/  FADD.FTZ R188, R26, R5 ;  /* 0x000000051abc7221 */ /* 0x000fe40000010000 */
[----:B----4-:R-:W-:Y:S02]  /*1aa00*/  FMUL.FTZ R16, R2, R128 ;  /* 0x0000008002107220 */ /* 0x010fe40000410000 */
        /* <DEDUP_REMOVED lines=10> */
[C---:B-----5:R-:W-:Y:S02]  /*1aab0*/  FFMA.FTZ R5, R2.reuse, R232, R38 ;  /* 0x000000e802057223 */ /* 0x060fe40000010026 */
[C---:B------:R-:W-:Y:S01]  /*1aac0*/  FMUL.FTZ R48, R2.reuse, R112 ;  /* 0x0000007002307220 */ /* 0x040fe20000410000 */
[C---:B------:R-:W-:Y:S01]  /*1aad0*/  F2FP.BF16.PACK_AB R112, R9.reuse, R38 ;  /* 0x000000260970723e */ /* 0x040fe200000010ff */
        /* <DEDUP_REMOVED lines=32> */
[----:B------:R-:W-:Y:S01]  /*1ace0*/  FMUL.FTZ R50, R0, R114 ;  /* 0x0000007200327220 */ /* 0x000fe20000410000 */
[----:B--2---:R-:W-:Y:S01]  /*1acf0*/  F2FP.BF16.PACK_AB R114, R246, R234 ;  /* 0x000000eaf672723e */ /* 0x004fe200000010ff */
[C---:B------:R-:W-:Y:S01]  /*1ad00*/  FMUL.FTZ R51, R0.reuse, R115 ;  /* 0x0000007300337220 */ /* 0x040fe20000410000 */
[----:B------:R-:W-:Y:S01]  /*1ad10*/  LDSM.16.MT88.4 R116, [R196+0xc00] ;  /* 0x000c0000c474783b */ /* 0x000fe20000004200 */
[C---:B------:R-:W-:Y:S02]  /*1ad20*/  FMUL.FTZ R62, R0.reuse, R62 ;  /* 0x0000003e003e7220 */ /* 0x040fe40000410000 */
[C---:B------:R-:W-:Y:S01]  /*1ad30*/  FMUL.FTZ R63, R0.reuse, R63 ;  /* 0x0000003f003f7220 */ /* 0x040fe20000410000 */
[----:B------:R-:W-:Y:S01]  /*1ad40*/  MUFU.EX2 R135, R187 ;  /* 0x000000bb00877308 */ /* 0x000fe20000000800 */
[----:B------:R-:W-:Y:S01]  /*1ad50*/  FMUL.FTZ R66, R0, R66 ;  /* 0x0000004200427220 */ /* 0x000fe20000410000 */
        /* <DEDUP_REMOVED lines=29> */
[----:B------:R-:W-:Y:S01]  /*1af30*/  FMUL.FTZ R73, R4, R73 ;  /* 0x0000004904497220 */ /* 0x000fe20000410000 */
[----:B------:R-:W4:Y:S01]  /*1af40*/  MUFU.EX2 R5, R191 ;  /* 0x000000bf00057308 */ /* 0x000f220000000800 */
[C---:B------:R-:W-:Y:S02]  /*1af50*/  FMUL.FTZ R74, R3.reuse, R74 ;  /* 0x0000004a034a7220 */ /* 0x040fe40000410000 */
[----:B------:R-:W-:Y:S01]  /*1af60*/  FMUL.FTZ R75, R3, R75 ;  /* 0x0000004b034b7220 */ /* 0x000fe20000410000 */
[----:B-1----:R-:W1:Y:S01]  /*1af70*/  LDSM.16.MT88.4 R24, [R196] ;  /* 0x00000000c418783b */ /* 0x002e620000004200 */
[----:B--2---:R-:W-:Y:S01]  /*1af80*/  F2FP.BF16.PACK_AB R175, R235, R0 ;  /* 0x00000000ebaf723e */ /* 0x004fe200000010ff */
[----:B------:R-:W-:Y:S02]  /*1af90*/  FADD.FTZ R132, R0, R37 ;  /* 0x0000002500847221 */ /* 0x000fe40000010000 */
[C---:B------:R-:W-:Y:S02]  /*1afa0*/  FMUL.FTZ R37, R4.reuse, R153 ;  /* 0x0000009904257220 */ /* 0x040fe40000410000 */
[C---:B------:R-:W-:Y:S01]  /*1afb0*/  FMUL.FTZ R84, R4.reuse, R84 ;  /* 0x0000005404547220 */ /* 0x040fe20000410000 */
        /* <DEDUP_REMOVED lines=9> */
[C---:B------:R-:W-:Y:S02]  /*1b050*/  FMUL.FTZ R100, R4.reuse, R100 ;  /* 0x0000006404647220 */ /* 0x040fe40000410000 */
[C---:B------:R-:W-:Y:S02]  /*1b060*/  FMUL.FTZ R101, R4.reuse, R101 ;  /* 0x0000006504657220 */ /* 0x040fe40000410000 */
[C---:B------:R-:W-:Y:S02]  /*1b070*/  FMUL.FTZ R102, R3.reuse, R102 ;  /* 0x0000006603667220 */ /* 0x040fe40000410000 */
[----:B------:R-:W-:Y:S02]  /*1b080*/  FMUL.FTZ R103, R3, R103 ;  /* 0x0000006703677220 */ /* 0x000fe40000410000 */
[----:B----4-:R-:W-:Y:S01]  /*1b090*/  FADD.FTZ R0, R5, R188 ;  /* 0x000000bc05007221 */ /* 0x010fe20000010000 */
[----:B------:R-:W-:Y:S01]  /*1b0a0*/  MUFU.EX2 R244, R176 ;  /* 0x000000b000f47308 */ /* 0x000fe20000000800 */
[C---:B------:R-:W-:Y:S02]  /*1b0b0*/  FMUL.FTZ R88, R4.reuse, R88 ;  /* 0x0000005804587220 */ /* 0x040fe40000410000 */
[----:B------:R-:W-:Y:S02]  /*1b0c0*/  FMUL.FTZ R89, R4, R89 ;  /* 0x0000005904597220 */ /* 0x000fe40000410000 */
[----:B--2---:R-:W-:Y:S02]  /*1b0d0*/  FADD.FTZ R0, R2, R0 ;  /* 0x0000000002007221 */ /* 0x004fe40000010000 */
[C---:B------:R-:W-:Y:S02]  /*1b0e0*/  FMUL.FTZ R90, R3.reuse, R90 ;  /* 0x0000005a035a7220 */ /* 0x040fe40000410000 */
[----:B------:R-:W-:Y:S01]  /*1b0f0*/  FADD.FTZ R0, R108, R0 ;  /* 0x000000006c007221 */ /* 0x000fe20000010000 */
[----:B------:R-:W-:Y:S01]  /*1b100*/  MUFU.EX2 R239, R177 ;  /* 0x000000b100ef7308 */ /* 0x000fe20000000800 */
[C---:B------:R-:W-:Y:S01]  /*1b110*/  FMUL.FTZ R91, R3.reuse, R91 ;  /* 0x0000005b035b7220 */ /* 0x040fe20000410000 */
[-C--:B-1----:R-:W-:Y:S08]  /*1b120*/  HMMA.16816.F32.BF16 R8, R172, R24.reuse, R8 ;  /* 0x00000018ac08723c */ /* 0x082ff00000041808 */
        /* <DEDUP_REMOVED lines=63> */
[----:B------:R-:W2:Y:S01]  /*1b520*/  LDL R232, [R1+0x20] ;  /* 0x0000200001e87983 */ /* 0x000ea20000100800 */
        /* <DEDUP_REMOVED lines=99> */
[----:B------:R-:W-:-:S07]  /*1bb60*/  @P0 BRA `(.L_x_1066) ;  /* 0xffffd39000000947 */ /* 0x000fce000383ffff */
.L_x_1053:
[----:B------:R-:W2:Y:S02]  /*1bb70*/  LDL R0, [R1+0x1c] ;  /* 0x00001c0001007983 */ /* 0x000ea40000100800 */
[----:B--2---:R-:W-:-:S13]  /*1bb80*/  ISETP.GE.AND P0, PT, R212, R0, PT ;  /* 0x00000000d400720c */ /* 0x004fda0003f06270 */
[----:B------:R-:W-:Y:S05]  /*1bb90*/  @!P0 BRA `(.L_x_1067) ;  /* 0x0000430000008947 */ /* 0x000fea0003800000 */
[----:B------:R-:W-:Y:S01]  /*1bba0*/  IMAD.MOV.U32 R107, RZ, RZ, R104 ;  /* 0x000000ffff6b7224 */ /* 0x000fe200078e0068 */
[----:B------:R-:W-:Y:S01]  /*1bbb0*/  MOV R109, R5 ;  /* 0x00000005006d7202 */ /* 0x000fe20000000f00 */
[----:B------:R-:W-:Y:S01]  /*1bbc0*/  IMAD.MOV.U32 R106, RZ, RZ, R105 ;  /* 0x000000ffff6a7224 */ /* 0x000fe200078e0069 */
[----:B------:R-:W-:Y:S02]  /*1bbd0*/  MOV R108, R6 ;  /* 0x00000006006c7202 */ /* 0x000fe40000000f00 */
.L_x_1099:
[----:B------:R-:W2:Y:S01]  /*1bbe0*/  LDL.64 R8, [R1+0x30] ;  /* 0x0000300001087983 */ /* 0x000ea20000100a00 */
[----:B------:R-:W-:Y:S04]  /*1bbf0*/  DEPBAR.LE SB0, 0x0 ;  /* 0x000080000000791a */ /* 0x000fe80000000000 */
[----:B------:R-:W3:Y:S01]  /*1bc00*/  LDL R5, [R1+0x28] ;  /* 0x0000280001057983 */ /* 0x000ee20000100800 */
[----:B------:R-:W-:Y:S01]  /*1bc10*/  WARPSYNC 0xffffffff ;  /* 0xffffffff00007948 */ /* 0x000fe20003800000 */
[----:B------:R-:W-:Y:S01]  /*1bc20*/  SHF.R.S32.HI R0, RZ, 0x1f, R213 ;  /* 0x0000001fff007819 */ /* 0x000fe200000114d5 */
[C---:B-1----:R-:W-:Y:S01]  /*1bc30*/  IMAD.WIDE.U32 R2, R213.reuse, c[0x0][0x208], RZ ;  /* 0x00008200d5027a25 */ /* 0x042fe200078e00ff */
[----:B------:R-:W-:Y:S01]  /*1bc40*/  BAR.SYNC.DEFER_BLOCKING 0x0 ;  /* 0x0000000000007b1d */ /* 0x000fe20000010000 */
[----:B------:R-:W-:Y:S02]  /*1bc50*/  SHF.R.S32.HI R4, RZ, 0x1f, R211 ;  /* 0x0000001fff047819 */ /* 0x000fe400000114d3 */
[----:B------:R-:W-:Y:S03]  /*1bc60*/  IMAD R0, R0, c[0x0][0x208], RZ ;  /* 0x0000820000007a24 */ /* 0x000fe600078e02ff */
[----:B------:R-:W-:Y:S02]  /*1bc70*/  IMAD R4, R4, c[0x0][0x218], RZ ;  /* 0x0000860004047a24 */ /* 0x000fe400078e02ff */
[----:B------:R-:W-:Y:S02]  /*1bc80*/  IMAD R0, R213, c[0x0][0x20c], R0 ;  /* 0x00008300d5007a24 */ /* 0x000fe400078e0200 */
[----:B------:R-:W-:Y:S03]  /*1bc90*/  IMAD R4, R211, c[0x0][0x21c], R4 ;  /* 0x00008700d3047a24 */ /* 0x000fe600078e0204 */
[----:B------:R-:W-:Y:S05]  /*1bca0*/  IADD3 R3, R3, R0, RZ ;  /* 0x0000000003037210 */ /* 0x000fea0007ffe0ff */
        /* <DEDUP_REMOVED lines=17> */
.L_x_1210:
[----:B------:R-:W3:Y:S01]  /*1bdc0*/  LDL R3, [R1] ;  /* 0x0000000001037983 */ /* 0x000ee20000100800 */
[----:B------:R-:W-:Y:S01]  /*1bdd0*/  ISETP.GE.AND P4, PT, R250, c[0x0][0x1d4], PT ;  /* 0x00007500fa007a0c */ /* 0x000fe20003f86270 */
[----:B------:R-:W-:Y:S02]  /*1bde0*/  BSSY B0, `(.L_x_1069) ;  /* 0x0000022000007945 */ /* 0x000fe40003800000 */
[----:B------:R-:W4:Y:S04]  /*1bdf0*/  LDL R9, [R1+0x4] ;  /* 0x0000040001097983 */ /* 0x000f280000100800 */
[----:B------:R-:W5:Y:S04]  /*1be00*/  SHFL.IDX PT, R2, R8, RZ, 0x1c1f ;  /* 0x001c1fff08027589 */ /* 0x000f6800000e0000 */
[----:B------:R-:W1:Y:S01]  /*1be10*/  S2R R10, SR_TID.X ;  /* 0x00000000000a7919 */ /* 0x000e620000002100 */
[----:B----4-:R-:W-:Y:S02]  /*1be20*/  ISETP.GE.AND P2, PT, R9, c[0x0][0x1d4], PT ;  /* 0x0000750009007a0c */ /* 0x010fe40003f46270 */
[----:B-----5:R-:W-:Y:S02]  /*1be30*/  IADD3 R4, P0, R2, R229, RZ ;  /* 0x000000e502047210 */ /* 0x020fe40007f1e0ff */
[----:B---3--:R-:W-:Y:S02]  /*1be40*/  ISETP.GE.AND P3, PT, R3, c[0x0][0x1d4], PT ;  /* 0x0000750003007a0c */ /* 0x008fe40003f66270 */
[----:B-1----:R-:W-:Y:S01]  /*1be50*/  ISETP.GT.AND P1, PT, R10, 0x3f, PT ;  /* 0x0000003f0a00780c */ /* 0x002fe20003f24270 */
[----:B--2---:R-:W-:Y:S05]  /*1be60*/  IMAD.X R5, R0, 0x1, R228, P0 ;  /* 0x0000000100057824 */ /* 0x004fea00000e06e4 */
[----:B------:R-:W-:Y:S01]  /*1be70*/  @!PT LDS RZ, [RZ] ;  /* 0x00000000fffff984 */ /* 0x000fe20000000800 */
[----:B------:R-:W-:Y:S01]  /*1be80*/  @!PT LDS RZ, [RZ] ;  /* 0x00000000fffff984 */ /* 0x000fe20000000800 */
[----:B------:R1:W-:Y:S02]  /*1be90*/  LDGSTS.E.BYPASS.LTC128B.128 [R210+0x1880], [R4.64], !P4 ;  /* 0x0188000004d27fae */ /* 0x0003e4000e101d48 */
[----:B-1----:R-:W-:Y:S05]  /*1bea0*/  IADD3 R4, P0, R2, R231, RZ ;  /* 0x000000e702047210 */ /* 0x002fea0007f1e0ff */
[----:B------:R-:W-:Y:S01]  /*1beb0*/  IMAD.X R5, R0, 0x1, R230, P0 ;  /* 0x0000000100057824 */ /* 0x000fe200000e06e6 */
[----:B------:R-:W-:Y:S04]  /*1bec0*/  IADD3 R2, P0, R2, R227, RZ ;  /* 0x000000e302027210 */ /* 0x000fe80007f1e0ff */
[----:B------:R1:W-:Y:S01]  /*1bed0*/  LDGSTS.E.BYPASS.LTC128B.128 [R210+0x2480], [R4.64], !P3 ;  /* 0x0248000004d27fae */ /* 0x0003e2000d901d48 */
[----:B------:R-:W-:Y:S05]  /*1bee0*/  IMAD.X R3, R0, 0x1, R226, P0 ;  /* 0x0000000100037824 */ /* 0x000fea00000e06e2 */
[----:B------:R1:W-:Y:S01]  /*1bef0*/  LDGSTS.E.BYPASS.LTC128B.128 [R210+0x3080], [R2.64], !P2 ;  /* 0x0308000002d27fae */ /* 0x0003e2000d101d48 */
[----:B------:R-:W-:-:S05]  /*1bf00*/  @P1 BRA `(.L_x_1070) ;  /* 0x000000f000001947 */ /* 0x000fca0003800000 */
[----:B------:R-:W-:-:S05]  /*1bf10*/  BRA.DIV ~URZ, `(.L_x_1071) ;  /* 0x0000b3627f007947 */ /* 0x000fca000b800000 */
[----:B-1----:R1:W2:Y:S04]  /*1bf20*/  SHFL.IDX PT, R4, R6, 0x1, 0x1c1f ;  /* 0x003c1f0006047f89 */ /* 0x0022a800000e0000 */
[----:B------:R1:W3:Y:S02]  /*1bf30*/  SHFL.IDX PT, R0, R8, 0x1, 0x1c1f ;  /* 0x003c1f0008007f89 */ /* 0x0002e400000e0000 */
.L_x_1211:
[----:B---3--:R-:W-:Y:S05]  /*1bf40*/  IADD3 R2, P0, R0, R229, RZ ;  /* 0x000000e500027210 */ /* 0x008fea0007f1e0ff */
[----:B--2---:R-:W-:Y:S05]  /*1bf50*/  IMAD.X R3, R4, 0x1, R228, P0 ;  /* 0x0000000104037824 */ /* 0x004fea00000e06e4 */
[----:B------:R-:W-:Y:S01]  /*1bf60*/  @!PT LDS RZ, [RZ] ;  /* 0x00000000fffff984 */ /* 0x000fe20000000800 */
[----:B------:R-:W-:Y:S01]  /*1bf70*/  @!PT LDS RZ, [RZ] ;  /* 0x00000000fffff984 */ /* 0x000fe20000000800 */
[----:B------:R-:W-:Y:S01]  /*1bf80*/  @!PT LDS RZ, [RZ] ;  /* 0x00000000fffff984 */ /* 0x000fe20000000800 */
[----:B------:R2:W-:Y:S02]  /*1bf90*/  LDGSTS.E.BYPASS.LTC128B.128 [R210+0x2080], [R2.64], !P4 ;  /* 0x0208000002d27fae */ /* 0x0005e4000e101d48 */
[----:B--2---:R-:W-:Y:S05]  /*1bfa0*/  IADD3 R2, P0, R0, R231, RZ ;  /* 0x000000e700027210 */ /* 0x004fea0007f1e0ff */
[----:B------:R-:W-:Y:S05]  /*1bfb0*/  IMAD.X R3, R4, 0x1, R230, P0 ;  /* 0x0000000104037824 */ /* 0x000fea00000e06e6 */
[----:B------:R2:W-:Y:S02]  /*1bfc0*/  LDGSTS.E.BYPASS.LTC128B.128 [R210+0x2c80], [R2.64], !P3 ;  /* 0x02c8000002d27fae */ /* 0x0005e4000d901d48 */
[----:B--2---:R-:W-:Y:S05]  /*1bfd0*/  IADD3 R2, P0, R0, R227, RZ ;  /* 0x000000e300027210 */ /* 0x004fea0007f1e0ff */
[----:B------:R-:W-:Y:S05]  /*1bfe0*/  IMAD.X R3, R4, 0x1, R226, P0 ;  /* 0x0000000104037824 */ /* 0x000fea00000e06e2 */
[----:B------:R2:W-:Y:S03]  /*1bff0*/  LDGSTS.E.BYPASS.LTC128B.128 [R210+0x3880], [R2.64], !P2 ;  /* 0x0388000002d27fae */ /* 0x0005e6000d101d48 */
.L_x_1070:
[----:B------:R-:W-:Y:S05]  /*1c000*/  BSYNC B0 ;  /* 0x0000000000007941 */ /* 0x000fea0003800000 */
.L_x_1069:
[----:B------:R-:W0:Y:S01]  /*1c010*/  LDGDEPBAR ;  /* 0x00000000000079af */ /* 0x000e220000000000 */
[----:B------:R-:W-:Y:S01]  /*1c020*/  WARPSYNC 0xffffffff ;  /* 0xffffffff00007948 */ /* 0x000fe20003800000 */
[-C--:B-1----:R-:W-:Y:S01]  /*1c030*/  HMMA.16816.F32.BF16 R8, R52, R20.reuse, RZ ;  /* 0x000000143408723c */ /* 0x082fe200000418ff */
        /* <DEDUP_REMOVED lines=98> */
[----:B--2---:R-:W2:Y:S01]  /*1c660*/  LDL R2, [R1+0x58] ;  /* 0x0000580001027983 */ /* 0x004ea20000100800 */
[----:B------:R-:W-:Y:S02]  /*1c670*/  IMAD.MOV.U32 R3, RZ, RZ, c[0x0][0x2b8] ;  /* 0x0000ae00ff037624 */ /* 0x000fe400078e00ff */
[----:B------:R-:W-:Y:S01]  /*1c680*/  IMAD.MOV.U32 R211, RZ, RZ, RZ ;  /* 0x000000ffffd37224 */ /* 0x000fe200078e00ff */
[----:B------:R-:W3:Y:S02]  /*1c690*/  LDL R0, [R1+0x24] ;  /* 0x0000240001007983 */ /* 0x000ee40000100800 */
[----:B------:R-:W-:Y:S02]  /*1c6a0*/  ISETP.NE.AND P5, PT, R3, 0x1, PT ;  /* 0x000000010300780c */ /* 0x000fe40003fa5270 */
[----:B------:R-:W4:Y:S04]  /*1c6b0*/  LDL.64 R104, [R1+0x48] ;  /* 0x0000480001687983 */ /* 0x000f280000100a00 */
[----:B------:R-:W5:Y:S04]  /*1c6c0*/  LDL R4, [R1+0x50] ;  /* 0x0000500001047983 */ /* 0x000f680000100800 */
[----:B------:R-:W4:Y:S04]  /*1c6d0*/  LDL.64 R216, [R1+0x40] ;  /* 0x0000400001d87983 */ /* 0x000f280000100a00 */
[----:B------:R-:W4:Y:S01]  /*1c6e0*/  LDL R6, [R1+0x3c] ;  /* 0x00003c0001067983 */ /* 0x000f220000100800 */
[----:B---3--:R-:W-:Y:S01]  /*1c6f0*/  ISETP.GT.AND P1, PT, R0, 0x2f, PT ;  /* 0x0000002f0000780c */ /* 0x008fe20003f24270 */
[----:B--2---:R-:W-:Y:S05]  /*1c700*/  IMAD R2, R212, 0x30, R2 ;  /* 0x00000030d4027824 */ /* 0x004fea00078e0202 */
[----:B------:R-:W-:Y:S05]  /*1c710*/  IADD3 R2, R2, -0x30, R0 ;  /* 0xffffffd002027810 */ /* 0x000fea0007ffe000 */
[----:B------:R-:W-:Y:S04]  /*1c720*/  @P5 IMAD.HI.U32 R3, R2, c[0x0][0x2bc], RZ ;  /* 0x0000af0002035a27 */ /* 0x000fe800078e00ff */
[----:B------:R-:W-:Y:S01]  /*1c730*/  IMAD.MOV.U32 R0, RZ, RZ, R2 ;  /* 0x000000ffff007224 */ /* 0x000fe200078e0002 */
[----:B------:R-:W-:Y:S04]  /*1c740*/  @P5 SHF.R.U32.HI R0, RZ, c[0x0][0x2c0], R3 ;  /* 0x0000b000ff005a19 */ /* 0x000fe80000011603 */
[C---:B----4-:R-:W-:Y:S02]  /*1c750*/  @!P1 IADD3 R3, P0, R0.reuse, R104, RZ ;  /* 0x0000006800039210 */ /* 0x050fe40007f1e0ff */
[----:B------:R-:W1:Y:S02]  /*1c760*/  S2R R104, SR_TID.X ;  /* 0x0000000000687919 */ /* 0x000e640000002100 */
[----:B-----5:R-:W-:Y:S01]  /*1c770*/  @!P1 LEA.HI.X.SX32 R5, R0, R4, 0x1, P0 ;  /* 0x0000000400059211 */ /* 0x020fe200000f0eff */
[----:B------:R-:W-:Y:S01]  /*1c780*/  IMAD.MOV R0, RZ, RZ, -R0 ;  /* 0x000000ffff007224 */ /* 0x000fe200078e0a00 */
[C---:B------:R-:W-:Y:S03]  /*1c790*/  @!P1 LEA R4, P0, R3.reuse, c[0x0][0x2a0], 0x2 ;  /* 0x0000a80003049a11 */ /* 0x040fe600078010ff */
[----:B------:R-:W-:Y:S01]  /*1c7a0*/  IMAD R213, R0, c[0x0][0x2b8], R2 ;  /* 0x0000ae0000d57a24 */ /* 0x000fe200078e0202 */
[----:B------:R-:W-:Y:S03]  /*1c7b0*/  @!P1 LEA.HI.X R5, R3, c[0x0][0x2a4], R5, 0x2, P0 ;  /* 0x0000a90003059a11 */ /* 0x000fe600000f1405 */
[C---:B------:R-:W-:Y:S01]  /*1c7c0*/  IMAD.WIDE.U32 R2, R213.reuse, c[0x0][0x1e0], RZ ;  /* 0x00007800d5027a25 */ /* 0x040fe200078e00ff */
[----:B------:R-:W-:Y:S01]  /*1c7d0*/  SHF.R.S32.HI R0, RZ, 0x1f, R213 ;  /* 0x0000001fff007819 */ /* 0x000fe200000114d5 */
[----:B------:R2:W3:Y:S04]  /*1c7e0*/  @!P1 LDG.E R211, [R4.64] ;  /* 0x0000000804d39981 */ /* 0x0004e8000c1e1900 */
[----:B------:R-:W-:Y:S04]  /*1c7f0*/  IMAD R0, R0, c[0x0][0x1e0], RZ ;  /* 0x0000780000007a24 */ /* 0x000fe800078e02ff */
[----:B------:R-:W-:Y:S01]  /*1c800*/  IMAD R0, R213, c[0x0][0x1e4], R0 ;  /* 0x00007900d5007a24 */ /* 0x000fe200078e0200 */
[----:B-1----:R-:W-:Y:S03]  /*1c810*/  SHF.R.S32.HI R105, RZ, 0x1f, R104 ;  /* 0x0000001fff697819 */ /* 0x002fe60000011468 */
[----:B------:R-:W-:Y:S01]  /*1c820*/  IMAD.IADD R3, R3, 0x1, R0 ;  /* 0x0000000103037824 */ /* 0x000fe200078e0200 */
[----:B------:R-:W-:Y:S04]  /*1c830*/  LEA.HI R105, R105, R104, RZ, 0x2 ;  /* 0x0000006869697211 */ /* 0x000fe800078f10ff */
[----:B------:R-:W-:Y:S04]  /*1c840*/  SHF.R.S32.HI R105, RZ, 0x2, R105 ;  /* 0x00000002ff697819 */ /* 0x000fe80000011469 */
[----:B--2---:R-:W-:Y:S02]  /*1c850*/  IADD3 R5, -R105, 0x30, RZ ;  /* 0x0000003069057810 */ /* 0x004fe40007ffe1ff */
[----:B---3--:R-:W-:Y:S01]  /*1c860*/  SHF.R.S32.HI R0, RZ, 0x1f, R211 ;  /* 0x0000001fff007819 */ /* 0x008fe200000114d3 */
        /* <DEDUP_REMOVED lines=10> */
.L_x_1212:
[----:B------:R-:W-:-:S05]  /*1c910*/  BRA.DIV ~URZ, `(.L_x_1075) ;  /* 0x0000aaa27f007947 */ /* 0x000fca000b800000 */
[----:B------:R3:W4:Y:S02]  /*1c920*/  SHFL.IDX PT, R0, R104, RZ, 0x1c1f ;  /* 0x001c1fff68007589 */ /* 0x00072400000e0000 */
.L_x_1213:
        /* <DEDUP_REMOVED lines=9> */
[----:B--2---:R-:W-:Y:S05]  /*1c9c0*/  @P0 IADD3 R2, P1, R0, R227, RZ ;  /* 0x000000e300020210 */ /* 0x004fea0007f3e0ff */
[----:B------:R-:W-:Y:S05]  /*1c9d0*/  @P0 IMAD.X R3, R4, 0x1, R226, P1 ;  /* 0x0000000104030824 */ /* 0x000fea00008e06e2 */
[----:B------:R2:W-:Y:S01]  /*1c9e0*/  @P0 LDGSTS.E.BYPASS.LTC128B.128 [R210+0x5480], [R2.64], !P2 ;  /* 0x0548000002d20fae */ /* 0x0005e2000d101d48 */
[----:B------:R-:W-:Y:S01]  /*1c9f0*/  ISETP.GE.AND P0, PT, R5, 0x21, PT ;  /* 0x000000210500780c */ /* 0x000fe20003f06270 */
[----:B------:R-:W-:-:S06]  /*1ca00*/  BRA.DIV ~URZ, `(.L_x_1076) ;  /* 0x0000aa227f007947 */ /* 0x000fcc000b800000 */
[----:B------:R4:W1:Y:S04]  /*1ca10*/  SHFL.IDX PT, R4, R6, 0x1, 0x1c1f ;  /* 0x003c1f0006047f89 */ /* 0x00086800000e0000 */
[----:B------:R4:W2:Y:S02]  /*1ca20*/  SHFL.IDX PT, R0, R104, 0x1, 0x1c1f ;  /* 0x003c1f0068007f89 */ /* 0x0008a400000e0000 */
.L_x_1214:
[----:B--2---:R-:W-:Y:S05]  /*1ca30*/  @P0 IADD3 R2, P1, R0, R229, RZ ;  /* 0x000000e500020210 */ /* 0x004fea0007f3e0ff */
[----:B-1----:R-:W-:Y:S05]  /*1ca40*/  @P0 IMAD.X R3, R4, 0x1, R228, P1 ;  /* 0x0000000104030824 */ /* 0x002fea00008e06e4 */
[----:B------:R-:W-:Y:S01]  /*1ca50*/  @!PT LDS RZ, [RZ] ;  /* 0x00000000fffff984 */ /* 0x000fe20000000800 */
[----:B------:R-:W-:Y:S01]  /*1ca60*/  @!PT LDS RZ, [RZ] ;  /* 0x00000000fffff984 */ /* 0x000fe20000000800 */
[----:B------:R-:W-:Y:S01]  /*1ca70*/  @!PT LDS RZ, [RZ] ;  /* 0x00000000fffff984 */ /* 0x000fe20000000800 */
[----:B------:R1:W-:Y:S02]  /*1ca80*/  @P0 LDGSTS.E.BYPASS.LTC128B.128 [R210+0x4480], [R2.64], !P4 ;  /* 0x0448000002d20fae */ /* 0x0003e4000e101d48 */
[----:B-1----:R-:W-:Y:S05]  /*1ca90*/  @P0 IADD3 R2, P1, R0, R231, RZ ;  /* 0x000000e700020210 */ /* 0x002fea0007f3e0ff */
[----:B------:R-:W-:Y:S05]  /*1caa0*/  @P0 IMAD.X R3, R4, 0x1, R230, P1 ;  /* 0x0000000104030824 */ /* 0x000fea00008e06e6 */
[----:B------:R1:W-:Y:S02]  /*1cab0*/  @P0 LDGSTS.E.BYPASS.LTC128B.128 [R210+0x5080], [R2.64], !P3 ;  /* 0x0508000002d20fae */ /* 0x0003e4000d901d48 */
[----:B-1----:R-:W-:Y:S05]  /*1cac0*/  @P0 IADD3 R2, P1, R0, R227, RZ ;  /* 0x000000e300020210 */ /* 0x002fea0007f3e0ff */
[----:B------:R-:W-:Y:S05]  /*1cad0*/  @P0 IMAD.X R3, R4, 0x1, R226, P1 ;  /* 0x0000000104030824 */ /* 0x000fea00008e06e2 */
[----:B------:R1:W-:Y:S03]  /*1cae0*/  @P0 LDGSTS.E.BYPASS.LTC128B.128 [R210+0x5c80], [R2.64], !P2 ;  /* 0x05c8000002d20fae */ /* 0x0003e6000d101d48 */
.L_x_1073:
[----:B------:R-:W-:Y:S05]  /*1caf0*/  BSYNC B0 ;  /* 0x0000000000007941 */ /* 0x000fea0003800000 */
.L_x_1072:
[----:B------:R-:W-:Y:S01]  /*1cb00*/  LOP3.LUT R174, RZ, c[0x0][0x324], RZ, 0x33, !PT ;  /* 0x0000c900ffae7a12 */ /* 0x000fe200078e33ff */
[----:B-12---:R-:W2:Y:S01]  /*1cb10*/  LDL R2, [R1+0x54] ;  /* 0x0000540001027983 */ /* 0x006ea20000100800 */
[----:B------:R-:W-:Y:S02]  /*1cb20*/  IMAD.MOV.U32 R3, RZ, RZ, c[0x0][0x2c4] ;  /* 0x0000b100ff037624 */ /* 0x000fe400078e00ff */
[----:B------:R-:W-:Y:S01]  /*1cb30*/  IMAD R4, R212, -0x30, RZ ;  /* 0xffffffd0d4047824 */ /* 0x000fe200078e02ff */
[----:B------:R-:W2:Y:S02]  /*1cb40*/  LDL R0, [R1+0x78] ;  /* 0x0000780001007983 */ /* 0x000ea40000100800 */
[----:B------:R-:W-:Y:S02]  /*1cb50*/  ISETP.NE.AND P0, PT, R3, 0x1, PT ;  /* 0x000000010300780c */ /* 0x000fe40003f05270 */
[----:B------:R-:W0:Y:S01]  /*1cb60*/  LDGDEPBAR ;  /* 0x00000000000079af */ /* 0x000e220000000000 */
[----:B--2---:R-:W-:Y:S10]  /*1cb70*/  IMAD.IADD R172, R0, 0x1, R2 ;  /* 0x0000000100ac7824 */ /* 0x004ff400078e0202 */
[----:B------:R-:W-:Y:S05]  /*1cb80*/  @P0 IMAD.HI.U32 R0, R172, c[0x0][0x2c8], RZ ;  /* 0x0000b200ac000a27 */ /* 0x000fea00078e00ff */
[----:B------:R-:W-:Y:S02]  /*1cb90*/  @P0 SHF.R.U32.HI R172, RZ, c[0x0][0x2cc], R0 ;  /* 0x0000b300ffac0a19 */ /* 0x000fe40000011600 */
[----:B------:R-:W-:Y:S04]  /*1cba0*/  IADD3 R0, -R252, 0x1, R4 ;  /* 0x00000001fc007810 */ /* 0x000fe80007ffe104 */
[----:B------:R-:W-:Y:S04]  /*1cbb0*/  IADD3 R5, -R248, R0, R249 ;  /* 0x00000000f8057210 */ /* 0x000fe80007ffe1f9 */
[----:B------:R-:W-:Y:S01]  /*1cbc0*/  IADD3 R173, R5, c[0x0][0x328], RZ ;  /* 0x0000ca0005ad7a10 */ /* 0x000fe20007ffe0ff */
[----:B------:R-:W-:-:S05]  /*1cbd0*/  BRA.DIV ~URZ, `(.L_x_1077) ;  /* 0x0000a9227f007947 */ /* 0x000fca000b800000 */
[----:B------:R1:W2:Y:S02]  /*1cbe0*/  SHFL.IDX PT, R0, R172, RZ, 0x1c1f ;  /* 0x001c1fffac007589 */ /* 0x0002a400000e0000 */
.L_x_1215:
[-C--:B--234-:R-:W-:Y:S01]  /*1cbf0*/  IADD3 R104, R173, R0.reuse, RZ ;  /* 0x00000000ad687210 */ /* 0x09cfe20007ffe0ff */
        /* <DEDUP_REMOVED lines=18> */
.L_x_1080:
[----:B------:R-:W-:Y:S04]  /*1cd20*/  MOV R2, 0x1 ;  /* 0x0000000100027802 */ /* 0x000fe80000000f00 */
[----:B------:R-:W-:Y:S11]  /*1cd30*/  ISETP.NE.AND P0, PT, R2, c[0x0][0x32c], PT ;  /* 0x0000cb0002007a0c */ /* 0x000ff60003f05270 */
[----:B------:R-:W-:Y:S02]  /*1cd40*/  @!UPT UIADD3 URZ, URZ, URZ, URZ ;  /* 0x0000003f3f3ff290 */ /* 0x000fe4000fffe03f */
[----:B------:R-:W-:Y:S05]  /*1cd50*/  @P0 IMAD.HI.U32 R2, R0, c[0x0][0x330], RZ ;  /* 0x0000cc0000020a27 */ /* 0x000fea00078e00ff */
[----:B------:R-:W-:Y:S02]  /*1cd60*/  @P0 SHF.R.U32.HI R0, RZ, c[0x0][0x334], R2 ;  /* 0x0000cd00ff000a19 */ /* 0x000fe40000011602 */
.L_x_1081:
[----:B------:R-:W-:Y:S05]  /*1cd70*/  BSYNC B0 ;  /* 0x0000000000007941 */ /* 0x000fea0003800000 */
.L_x_1079:
[----:B------:R-:W-:Y:S04]  /*1cd80*/  IMAD.IADD R2, R4, 0x1, -R252 ;  /* 0x0000000104027824 */ /* 0x000fe800078e0afc */
[----:B------:R-:W-:Y:S05]  /*1cd90*/  IMAD R0, R0, c[0x0][0x32c], R2 ;  /* 0x0000cb0000007a24 */ /* 0x000fea00078e0202 */
[----:B------:R-:W-:Y:S02]  /*1cda0*/  IMNMX R5, R5, R0, !PT ;  /* 0x0000000005057217 */ /* 0x000fe40007800200 */
[----:B------:R-:W-:Y:S04]  /*1cdb0*/  IADD3 R0, R0, c[0x0][0x32c], RZ ;  /* 0x0000cb0000007a10 */ /* 0x000fe80007ffe0ff */
[----:B------:R-:W-:Y:S02]  /*1cdc0*/  IMNMX R104, R104, R0, PT ;  /* 0x0000000068687217 */ /* 0x000fe40003800200 */
.L_x_1078:
[----:B------:R-:W-:-:S05]  /*1cdd0*/  BRA.DIV ~URZ, `(.L_x_1082) ;  /* 0x0000a7927f007947 */ /* 0x000fca000b800000 */
[----:B------:R2:W3:Y:S02]  /*1cde0*/  SHFL.IDX PT, R2, R172, 0x1, 0x1c1f ;  /* 0x003c1f00ac027f89 */ /* 0x0004e400000e0000 */
.L_x_1216:
        /* <DEDUP_REMOVED lines=19> */
.L_x_1085:
[----:B------:R-:W-:Y:S04]  /*1cf20*/  MOV R3, 0x1 ;  /* 0x0000000100037802 */ /* 0x000fe80000000f00 */
[----:B------:R-:W-:Y:S11]  /*1cf30*/  ISETP.NE.AND P0, PT, R3, c[0x0][0x32c], PT ;  /* 0x0000cb0003007a0c */ /* 0x000ff60003f05270 */
[----:B------:R-:W-:Y:S02]  /*1cf40*/  @!UPT UIADD3 URZ, URZ, URZ, URZ ;  /* 0x0000003f3f3ff290 */ /* 0x000fe4000fffe03f */
[----:B------:R-:W-:Y:S05]  /*1cf50*/  @P0 IMAD.HI.U32 R3, R2, c[0x0][0x330], RZ ;  /* 0x0000cc0002030a27 */ /* 0x000fea00078e00ff */
[----:B------:R-:W-:Y:S02]  /*1cf60*/  @P0 SHF.R.U32.HI R2, RZ, c[0x0][0x334], R3 ;  /* 0x0000cd00ff020a19 */ /* 0x000fe40000011603 */
.L_x_1086:
[----:B------:R-:W-:Y:S05]  /*1cf70*/  BSYNC B0 ;  /* 0x0000000000007941 */ /* 0x000fea0003800000 */
.L_x_1084:
[----:B------:R-:W-:Y:S04]  /*1cf80*/  IMAD.IADD R3, R4, 0x1, -R252 ;  /* 0x0000000104037824 */ /* 0x000fe800078e0afc */
[----:B------:R-:W-:Y:S05]  /*1cf90*/  IMAD R2, R2, c[0x0][0x32c], R3 ;  /* 0x0000cb0002027a24 */ /* 0x000fea00078e0203 */
[----:B------:R-:W-:Y:S02]  /*1cfa0*/  IMNMX R0, R0, R2, !PT ;  /* 0x0000000200007217 */ /* 0x000fe40007800200 */
[----:B------:R-:W-:Y:S04]  /*1cfb0*/  IADD3 R2, R2, c[0x0][0x32c], RZ ;  /* 0x0000cb0002027a10 */ /* 0x000fe80007ffe0ff */
[----:B------:R-:W-:Y:S02]  /*1cfc0*/  IMNMX R6, R6, R2, PT ;  /* 0x0000000206067217 */ /* 0x000fe40003800200 */
.L_x_1083:
[----:B------:R-:W-:-:S05]  /*1cfd0*/  BRA.DIV ~URZ, `(.L_x_1087) ;  /* 0x0000a6027f007947 */ /* 0x000fca000b800000 */
[----:B------:R3:W4:Y:S02]  /*1cfe0*/  SHFL.IDX PT, R105, R172, 0x2, 0x1c1f ;  /* 0x005c1f00ac697f89 */ /* 0x00072400000e0000 */
.L_x_1217:
        /* <DEDUP_REMOVED lines=19> */
.L_x_1090:
[----:B------:R-:W-:Y:S04]  /*1d120*/  MOV R175, 0x1 ;  /* 0x0000000100af7802 */ /* 0x000fe80000000f00 */
[----:B------:R-:W-:Y:S11]  /*1d130*/  ISETP.NE.AND P0, PT, R175, c[0x0][0x32c], PT ;  /* 0x0000cb00af007a0c */ /* 0x000ff60003f05270 */
[----:B------:R-:W-:Y:S02]  /*1d140*/  @!UPT UIADD3 URZ, URZ, URZ, URZ ;  /* 0x0000003f3f3ff290 */ /* 0x000fe4000fffe03f */
[----:B------:R-:W-:Y:S05]  /*1d150*/  @P0 IMAD.HI.U32 R175, R105, c[0x0][0x330], RZ ;  /* 0x0000cc0069af0a27 */ /* 0x000fea00078e00ff */
[----:B------:R-:W-:Y:S02]  /*1d160*/  @P0 SHF.R.U32.HI R105, RZ, c[0x0][0x334], R175 ;  /* 0x0000cd00ff690a19 */ /* 0x000fe400000116af */
.L_x_1091:
[----:B------:R-:W-:Y:S05]  /*1d170*/  BSYNC B0 ;  /* 0x0000000000007941 */ /* 0x000fea0003800000 */
.L_x_1089:
[----:B------:R-:W-:Y:S04]  /*1d180*/  IMAD.IADD R175, R4, 0x1, -R252 ;  /* 0x0000000104af7824 */ /* 0x000fe800078e0afc */
[----:B------:R-:W-:Y:S05]  /*1d190*/  IMAD R105, R105, c[0x0][0x32c], R175 ;  /* 0x0000cb0069697a24 */ /* 0x000fea00078e02af */
[----:B------:R-:W-:Y:S02]  /*1d1a0*/  IMNMX R2, R2, R105, !PT ;  /* 0x0000006902027217 */ /* 0x000fe40007800200 */
[----:B------:R-:W-:Y:S04]  /*1d1b0*/  IADD3 R105, R105, c[0x0][0x32c], RZ ;  /* 0x0000cb0069697a10 */ /* 0x000fe80007ffe0ff */
[----:B------:R-:W-:Y:S02]  /*1d1c0*/  IMNMX R3, R3, R105, PT ;  /* 0x0000006903037217 */ /* 0x000fe40003800200 */
.L_x_1088:
        /* <DEDUP_REMOVED lines=182> */
.L_x_1218:
        /* <DEDUP_REMOVED lines=19> */
.L_x_1095:
[----:B------:R-:W-:Y:S04]  /*1de60*/  MOV R5, 0x1 ;  /* 0x0000000100057802 */ /* 0x000fe80000000f00 */
[----:B------:R-:W-:Y:S11]  /*1de70*/  ISETP.NE.AND P0, PT, R5, c[0x0][0x32c], PT ;  /* 0x0000cb0005007a0c */ /* 0x000ff60003f05270 */
[----:B------:R-:W-:Y:S02]  /*1de80*/  @!UPT UIADD3 URZ, URZ, URZ, URZ ;  /* 0x0000003f3f3ff290 */ /* 0x000fe4000fffe03f */
[----:B------:R-:W-:Y:S05]  /*1de90*/  @P0 IMAD.HI.U32 R5, R3, c[0x0][0x330], RZ ;  /* 0x0000cc0003050a27 */ /* 0x000fea00078e00ff */
[----:B------:R-:W-:Y:S02]  /*1dea0*/  @P0 SHF.R.U32.HI R3, RZ, c[0x0][0x334], R5 ;  /* 0x0000cd00ff030a19 */ /* 0x000fe40000011605 */
.L_x_1096:
[----:B------:R-:W-:Y:S05]  /*1deb0*/  BSYNC B0 ;  /* 0x0000000000007941 */ /* 0x000fea0003800000 */
.L_x_1094:
[----:B------:R-:W-:Y:S04]  /*1dec0*/  IMAD.IADD R4, R4, 0x1, -R252 ;  /* 0x0000000104047824 */ /* 0x000fe800078e0afc */
[----:B------:R-:W-:Y:S05]  /*1ded0*/  IMAD R3, R3, c[0x0][0x32c], R4 ;  /* 0x0000cb0003037a24 */ /* 0x000fea00078e0204 */
[----:B------:R-:W-:Y:S02]  /*1dee0*/  IMNMX R0, R0, R3, !PT ;  /* 0x0000000300007217 */ /* 0x000fe40007800200 */
[----:B------:R-:W-:Y:S04]  /*1def0*/  IADD3 R3, R3, c[0x0][0x32c], RZ ;  /* 0x0000cb0003037a10 */ /* 0x000fe80007ffe0ff */
[----:B------:R-:W-:Y:S02]  /*1df00*/  IMNMX R2, R2, R3, PT ;  /* 0x0000000302027217 */ /* 0x000fe40003800200 */
.L_x_1093:
        /* <DEDUP_REMOVED lines=96> */
.L_x_1219:
        /* <DEDUP_REMOVED lines=15> */
.L_x_1220:
[C---:B------:R-:W-:Y:S01]  /*1e600*/  FSETP.NEU.FTZ.AND P0, PT, R105.reuse, -INF , PT ;  /* 0xff8000006900780b */ /* 0x040fe20003f1d000 */
[C---:B------:R-:W-:Y:S01]  /*1e610*/  FMUL.FTZ R2, R105.reuse, c[0x0][0x2d0] ;  /* 0x0000b40069027a20 */ /* 0x040fe20000410000 */
[----:B--2---:R-:W-:Y:S01]  /*1e620*/  FMNMX.FTZ R5, R0, R4, !PT ;  /* 0x0000000400057209 */ /* 0x004fe20007810000 */
[----:B------:R-:W-:Y:S01]  /*1e630*/  WARPSYNC 0xffffffff ;  /* 0xffffffff00007948 */ /* 0x000fe20003800000 */
[----:B------:R-:W-:Y:S01]  /*1e640*/  FSEL R0, R105, RZ, P0 ;  /* 0x000000ff69007208 */ /* 0x000fe20000000000 */
[----:B------:R-:W2:Y:S01]  /*1e650*/  LDL R247, [R1+0x1c] ;  /* 0x00001c0001f77983 */ /* 0x000ea20000100800 */
[----:B------:R-:W-:Y:S02]  /*1e660*/  FSEL R2, R2, RZ, P0 ;  /* 0x000000ff02027208 */ /* 0x000fe40000000000 */
[----:B------:R-:W-:Y:S01]  /*1e670*/  FSETP.NEU.FTZ.AND P0, PT, R104, -INF , PT ;  /* 0xff8000006800780b */ /* 0x000fe20003f1d000 */
[----:B------:R-:W-:Y:S02]  /*1e680*/  FADD.FTZ R0, -R0, R106 ;  /* 0x0000006a00007221 */ /* 0x000fe40000010100 */
[--C-:B------:R-:W-:Y:S02]  /*1e690*/  FFMA.FTZ R3, R23, c[0x0][0x2d0], -R2.reuse ;  /* 0x0000b40017037a23 */ /* 0x100fe40000010802 */
[----:B------:R-:W-:Y:S02]  /*1e6a0*/  FMUL.FTZ R0, R0, c[0x0][0x2d0] ;  /* 0x0000b40000007a20 */ /* 0x000fe40000410000 */
[--C-:B------:R-:W-:Y:S02]  /*1e6b0*/  FFMA.FTZ R8, R9, c[0x0][0x2d0], -R2.reuse ;  /* 0x0000b40009087a23 */ /* 0x100fe40000010802 */
[----:B-1----:R-:W1:Y:S01]  /*1e6c0*/  MUFU.EX2 R4, R0 ;  /* 0x0000000000047308 */ /* 0x002e620000000800 */
[--C-:B------:R-:W-:Y:S02]  /*1e6d0*/  FFMA.FTZ R9, R183, c[0x0][0x2d0], -R2.reuse ;  /* 0x0000b400b7097a23 */ /* 0x100fe40000010802 */
[--C-:B------:R-:W-:Y:S02]  /*1e6e0*/  FFMA.FTZ R24, R182, c[0x0][0x2d0], -R2.reuse ;  /* 0x0000b400b6187a23 */ /* 0x100fe40000010802 */
[--C-:B------:R-:W-:Y:S02]  /*1e6f0*/  FFMA.FTZ R106, R179, c[0x0][0x2d0], -R2.reuse ;  /* 0x0000b400b36a7a23 */ /* 0x100fe40000010802 */
[--C-:B------:R-:W-:Y:S02]  /*1e700*/  FFMA.FTZ R190, R175, c[0x0][0x2d0], -R2.reuse ;  /* 0x0000b400afbe7a23 */ /* 0x100fe40000010802 */
[--C-:B------:R-:W-:Y:S01]  /*1e710*/  FFMA.FTZ R223, R27, c[0x0][0x2d0], -R2.reuse ;  /* 0x0000b4001bdf7a23 */ /* 0x100fe20000010802 */
[----:B------:R-:W5:Y:S01]  /*1e720*/  MUFU.EX2 R3, R3 ;  /* 0x0000000300037308 */ /* 0x000f620000000800 */
[--C-:B------:R-:W-:Y:S02]  /*1e730*/  FFMA.FTZ R192, R178, c[0x0][0x2d0], -R2.reuse ;  /* 0x0000b400b2c07a23 */ /* 0x100fe40000010802 */
[--C-:B------:R-:W-:Y:S02]  /*1e740*/  FFMA.FTZ R191, R177, c[0x0][0x2d0], -R2.reuse ;  /* 0x0000b400b1bf7a23 */ /* 0x100fe40000010802 */
[--C-:B------:R-:W-:Y:S02]  /*1e750*/  FFMA.FTZ R225, R39, c[0x0][0x2d0], -R2.reuse ;  /* 0x0000b40027e17a23 */ /* 0x100fe40000010802 */
[--C-:B------:R-:W-:Y:S02]  /*1e760*/  FFMA.FTZ R224, R38, c[0x0][0x2d0], -R2.reuse ;  /* 0x0000b40026e07a23 */ /* 0x100fe40000010802 */
[----:B------:R-:W-:Y:S01]  /*1e770*/  FFMA.FTZ R222, R26, c[0x0][0x2d0], -R2 ;  /* 0x0000b4001ade7a23 */ /* 0x000fe20000010802 */
[----:B------:R-:W-:Y:S10]  /*1e780*/  MUFU.EX2 R106, R106 ;  /* 0x0000006a006a7308 */ /* 0x000ff40000000800 */
[----:B------:R-:W3:Y:S01]  /*1e790*/  MUFU.EX2 R2, R8 ;  /* 0x0000000800027308 */ /* 0x000ee20000000800 */
[C---:B-1----:R-:W-:Y:S02]  /*1e7a0*/  FMUL.FTZ R56, R4.reuse, R56 ;  /* 0x0000003804387220 */ /* 0x042fe40000410000 */
[C---:B------:R-:W-:Y:S02]  /*1e7b0*/  FMUL.FTZ R57, R4.reuse, R57 ;  /* 0x0000003904397220 */ /* 0x040fe40000410000 */
[C---:B-----5:R-:W-:Y:S02]  /*1e7c0*/  FFMA.FTZ R0, R4.reuse, R215, R3 ;  /* 0x000000d704007223 */ /* 0x060fe40000010003 */
        /* <DEDUP_REMOVED lines=9> */
[C---:B---34-:R-:W-:Y:S01]  /*1e860*/  F2FP.BF16.PACK_AB R172, R2.reuse, R3 ;  /* 0x0000000302ac723e */ /* 0x058fe200000010ff */
[----:B------:R-:W-:Y:S01]  /*1e870*/  FADD.FTZ R23, R2, R0 ;  /* 0x0000000002177221 */ /* 0x000fe20000010000 */
[C---:B------:R-:W-:Y:S01]  /*1e880*/  FSEL R0, R104.reuse, RZ, P0 ;  /* 0x000000ff68007208 */ /* 0x040fe20000000000 */
[----:B------:R-:W-:Y:S02]  /*1e890*/  FMUL.FTZ R2, R104, c[0x0][0x2d0] ;  /* 0x0000b40068027a20 */ /* 0x000fe40000410000 */
[----:B------:R-:W-:Y:S02]  /*1e8a0*/  FMUL.FTZ R89, R4, R89 ;  /* 0x0000005904597220 */ /* 0x000fe40000410000 */
[----:B------:R-:W-:Y:S01]  /*1e8b0*/  FADD.FTZ R0, -R0, R107 ;  /* 0x0000006b00007221 */ /* 0x000fe20000010100 */
[----:B------:R-:W-:Y:S01]  /*1e8c0*/  FSEL R2, R2, RZ, P0 ;  /* 0x000000ff02027208 */ /* 0x000fe20000000000 */
[----:B------:R-:W-:Y:S01]  /*1e8d0*/  MUFU.EX2 R107, R190 ;  /* 0x000000be006b7308 */ /* 0x000fe20000000800 */
[----:B------:R-:W-:Y:S01]  /*1e8e0*/  FSETP.NEU.FTZ.AND P0, PT, R6, -INF , PT ;  /* 0xff8000000600780b */ /* 0x000fe20003f1d000 */
[----:B------:R-:W-:Y:S02]  /*1e8f0*/  FMUL.FTZ R0, R0, c[0x0][0x2d0] ;  /* 0x0000b40000007a20 */ /* 0x000fe40000410000 */
[--C-:B------:R-:W-:Y:S02]  /*1e900*/  FFMA.FTZ R3, R36, c[0x0][0x2d0], -R2.reuse ;  /* 0x0000b40024037a23 */ /* 0x100fe40000010802 */
[--C-:B------:R-:W-:Y:S02]  /*1e910*/  FFMA.FTZ R8, R176, c[0x0][0x2d0], -R2.reuse ;  /* 0x0000b400b0087a23 */ /* 0x100fe40000010802 */
[--C-:B------:R-:W-:Y:S02]  /*1e920*/  FFMA.FTZ R13, R189, c[0x0][0x2d0], -R2.reuse ;  /* 0x0000b400bd0d7a23 */ /* 0x100fe40000010802 */
        /* <DEDUP_REMOVED lines=8> */
[--C-:B------:R-:W-:Y:S02]  /*1e9b0*/  FFMA.FTZ R187, R186, c[0x0][0x2d0], -R2.reuse ;  /* 0x0000b400babb7a23 */ /* 0x100fe40000010802 */
[--C-:B------:R-:W-:Y:S02]  /*1e9c0*/  FFMA.FTZ R186, R185, c[0x0][0x2d0], -R2.reuse ;  /* 0x0000b400b9ba7a23 */ /* 0x100fe40000010802 */
[----:B------:R-:W-:Y:S03]  /*1e9d0*/  FFMA.FTZ R185, R184, c[0x0][0x2d0], -R2 ;  /* 0x0000b400b8b97a23 */ /* 0x000fe60000010802 */
[----:B------:R-:W3:Y:S10]  /*1e9e0*/  MUFU.EX2 R2, R8 ;  /* 0x0000000800027308 */ /* 0x000ef40000000800 */
[----:B------:R4:W-:Y:S01]  /*1e9f0*/  MUFU.EX2 R235, R39 ;  /* 0x0000002700eb7308 */ /* 0x0009e20000000800 */
[C---:B-1----:R-:W-:Y:S02]  /*1ea00*/  FFMA.FTZ R0, R3.reuse, R214, R26 ;  /* 0x000000d603007223 */ /* 0x042fe4000001001a */
[C---:B------:R-:W-:Y:S02]  /*1ea10*/  FMUL.FTZ R58, R3.reuse, R58 ;  /* 0x0000003a033a7220 */ /* 0x040fe40000410000 */
[C---:B------:R-:W-:Y:S02]  /*1ea20*/  FMUL.FTZ R59, R3.reuse, R59 ;  /* 0x0000003b033b7220 */ /* 0x040fe40000410000 */
[C---:B------:R-:W-:Y:S03]  /*1ea30*/  FMUL.FTZ R70, R3.reuse, R70 ;  /* 0x0000004603467220 */ /* 0x040fe60000410000 */
[----:B------:R-:W-:Y:S01]  /*1ea40*/  MUFU.EX2 R239, R187 ;  /* 0x000000bb00ef7308 */ /* 0x000fe20000000800 */
[C---:B------:R-:W-:Y:S02]  /*1ea50*/  FMUL.FTZ R71, R3.reuse, R71 ;  /* 0x0000004703477220 */ /* 0x040fe40000410000 */
[C---:B---3--:R-:W-:Y:S01]  /*1ea60*/  FADD.FTZ R38, R2.reuse, R0 ;  /* 0x0000000002267221 */ /* 0x048fe20000010000 */
        /* <DEDUP_REMOVED lines=9> */
[----:B----4-:R-:W-:Y:S02]  /*1eb00*/  FMUL.FTZ R39, R3, R155 ;  /* 0x0000009b03277220 */ /* 0x010fe40000410000 */
        /* <DEDUP_REMOVED lines=9> */
[----:B------:R-:W4:Y:S01]  /*1eba0*/  MUFU.EX2 R25, R24 ;  /* 0x0000001800197308 */ /* 0x000f220000000800 */
        /* <DEDUP_REMOVED lines=8> */
[----:B---3--:R-:W-:Y:S02]  /*1ec30*/  FMUL.FTZ R8, R5, c[0x0][0x2d0] ;  /* 0x0000b40005087a20 */ /* 0x008fe40000410000 */
[----:B------:R-:W-:Y:S02]  /*1ec40*/  FADD.FTZ R2, -R2, R109 ;  /* 0x0000006d02027221 */ /* 0x000fe40000010100 */
[----:B------:R-:W-:Y:S01]  /*1ec50*/  FMUL.FTZ R53, R4, R161 ;  /* 0x000000a104357220 */ /* 0x000fe20000410000 */
[----:B------:R-:W-:Y:S01]  /*1ec60*/  FSEL R8, R8, RZ, P0 ;  /* 0x000000ff08087208 */ /* 0x000fe20000000000 */
[----:B------:R-:W3:Y:S01]  /*1ec70*/  MUFU.EX2 R0, R0 ;  /* 0x0000000000007308 */ /* 0x000ee20000000800 */
[----:B------:R-:W-:Y:S02]  /*1ec80*/  FMUL.FTZ R2, R2, c[0x0][0x2d0] ;  /* 0x0000b40002027a20 */ /* 0x000fe40000410000 */
[----:B------:R-:W-:Y:S01]  /*1ec90*/  FMUL.FTZ R54, R3, R162 ;  /* 0x000000a203367220 */ /* 0x000fe20000410000 */
[----:B----4-:R-:W-:Y:S01]  /*1eca0*/  F2FP.BF16.PACK_AB R174, R25, R26 ;  /* 0x0000001a19ae723e */ /* 0x010fe200000010ff */
[--C-:B------:R-:W-:Y:S02]  /*1ecb0*/  FFMA.FTZ R24, R17, c[0x0][0x2d0], -R8.reuse ;  /* 0x0000b40011187a23 */ /* 0x100fe40000010808 */
[--C-:B------:R-:W-:Y:S02]  /*1ecc0*/  FFMA.FTZ R22, R22, c[0x0][0x2d0], -R8.reuse ;  /* 0x0000b40016167a23 */ /* 0x100fe40000010808 */
[--C-:B------:R-:W-:Y:S01]  /*1ecd0*/  FFMA.FTZ R21, R21, c[0x0][0x2d0], -R8.reuse ;  /* 0x0000b40015157a23 */ /* 0x100fe20000010808 */
[----:B------:R-:W4:Y:S01]  /*1ece0*/  MUFU.EX2 R27, R9 ;  /* 0x00000009001b7308 */ /* 0x000f220000000800 */
        /* <DEDUP_REMOVED lines=9> */
[C---:B---3--:R-:W-:Y:S02]  /*1ed80*/  FMUL.FTZ R16, R0.reuse, R128 ;  /* 0x0000008000107220 */ /* 0x048fe40000410000 */
        /* <DEDUP_REMOVED lines=8> */
[----:B------:R-:W3:Y:S01]  /*1ee10*/  MUFU.EX2 R245, R36 ;  /* 0x0000002400f57308 */ /* 0x000ee20000000800 */
[--C-:B------:R-:W-:Y:S02]  /*1ee20*/  FFMA.FTZ R216, R11, c[0x0][0x2d0], -R8.reuse ;  /* 0x0000b4000bd87a23 */ /* 0x100fe40000010808 */
[----:B------:R-:W-:Y:S02]  /*1ee30*/  FFMA.FTZ R217, R10, c[0x0][0x2d0], -R8 ;  /* 0x0000b4000ad97a23 */ /* 0x000fe40000010808 */
[C---:B------:R-:W-:Y:S02]  /*1ee40*/  FFMA.FTZ R8, R0.reuse, R232, R41 ;  /* 0x000000e800087223 */ /* 0x040fe40000010029 */
[C---:B------:R-:W-:Y:S02]  /*1ee50*/  FMUL.FTZ R12, R0.reuse, R132 ;  /* 0x00000084000c7220 */ /* 0x040fe40000410000 */
[C---:B------:R-:W-:Y:S01]  /*1ee60*/  FMUL.FTZ R13, R0.reuse, R133 ;  /* 0x00000085000d7220 */ /* 0x040fe20000410000 */
[----:B------:R-:W-:Y:S01]  /*1ee70*/  MUFU.EX2 R232, R22 ;  /* 0x0000001600e87308 */ /* 0x000fe20000000800 */
[C---:B------:R-:W-:Y:S01]  /*1ee80*/  FMUL.FTZ R48, R0.reuse, R112 ;  /* 0x0000007000307220 */ /* 0x040fe20000410000 */
[C---:B----4-:R-:W-:Y:S01]  /*1ee90*/  F2FP.BF16.PACK_AB R112, R27.reuse, R41 ;  /* 0x000000291b70723e */ /* 0x050fe200000010ff */
        /* <DEDUP_REMOVED lines=16> */
[----:B------:R4:W5:Y:S01]  /*1efa0*/  MUFU.EX2 R0, R24 ;  /* 0x0000001800007308 */ /* 0x0009620000000800 */
        /* <DEDUP_REMOVED lines=10> */
[----:B---3--:R-:W-:Y:S01]  /*1f050*/  F2FP.BF16.PACK_AB R114, R245, R234 ;  /* 0x000000eaf572723e */ /* 0x008fe200000010ff */
[C---:B------:R-:W-:Y:S02]  /*1f060*/  FMUL.FTZ R51, R2.reuse, R115 ;  /* 0x0000007302337220 */ /* 0x040fe40000410000 */
[C---:B------:R-:W-:Y:S01]  /*1f070*/  FMUL.FTZ R14, R2.reuse, R134 ;  /* 0x00000086020e7220 */ /* 0x040fe20000410000 */
[----:B------:R-:W-:Y:S01]  /*1f080*/  MUFU.EX2 R243, R185 ;  /* 0x000000b900f37308 */ /* 0x000fe20000000800 */
[C---:B------:R-:W-:Y:S01]  /*1f090*/  FMUL.FTZ R15, R2.reuse, R135 ;  /* 0x00000087020f7220 */ /* 0x040fe20000410000 */
[----:B----4-:R-:W1:Y:S01]  /*1f0a0*/  LDSM.16.MT88.4 R24, [R196] ;  /* 0x00000000c418783b */ /* 0x010e620000004200 */
[----:B-----5:R-:W-:Y:S01]  /*1f0b0*/  FFMA.FTZ R132, R2, R233, R0 ;  /* 0x000000e902847223 */ /* 0x020fe20000010000 */
[----:B------:R-:W-:Y:S01]  /*1f0c0*/  F2FP.BF16.PACK_AB R113, R232, R0 ;  /* 0x00000000e871723e */ /* 0x000fe200000010ff */
[C---:B------:R-:W-:Y:S02]  /*1f0d0*/  FMUL.FTZ R18, R2.reuse, R130 ;  /* 0x0000008202127220 */ /* 0x040fe40000410000 */
[----:B------:R-:W-:Y:S03]  /*1f0e0*/  FMUL.FTZ R19, R2, R131 ;  /* 0x0000008302137220 */ /* 0x000fe60000410000 */
[----:B------:R-:W3:Y:S01]  /*1f0f0*/  MUFU.EX2 R233, R21 ;  /* 0x0000001500e97308 */ /* 0x000ee20000000800 */
[----:B------:R-:W-:Y:S01]  /*1f100*/  LDSM.16.MT88.4 R128, [R196+0x1000] ;  /* 0x00100000c480783b */ /* 0x000fe20000004200 */
[----:B------:R-:W-:Y:S02]  /*1f110*/  FMUL.FTZ R20, R4, R144 ;  /* 0x0000009004147220 */ /* 0x000fe40000410000 */
[C---:B------:R-:W-:Y:S02]  /*1f120*/  FMUL.FTZ R22, R3.reuse, R146 ;  /* 0x0000009203167220 */ /* 0x040fe40000410000 */
[C---:B------:R-:W-:Y:S02]  /*1f130*/  FMUL.FTZ R23, R3.reuse, R147 ;  /* 0x0000009303177220 */ /* 0x040fe40000410000 */
[C---:B------:R-:W-:Y:S02]  /*1f140*/  FMUL.FTZ R46, R2.reuse, R118 ;  /* 0x00000076022e7220 */ /* 0x040fe40000410000 */
[C---:B------:R-:W-:Y:S01]  /*1f150*/  FMUL.FTZ R47, R2.reuse, R119 ;  /* 0x00000077022f7220 */ /* 0x040fe20000410000 */
[----:B------:R-:W-:Y:S01]  /*1f160*/  MUFU.EX2 R135, R188 ;  /* 0x000000bc00877308 */ /* 0x000fe20000000800 */
[----:B------:R-:W4:Y:S01]  /*1f170*/  LDSM.16.MT88.4 R116, [R196+0xc00] ;  /* 0x000c0000c474783b */ /* 0x000f220000004200 */
[----:B------:R-:W-:Y:S01]  /*1f180*/  FMUL.FTZ R30, R2, R126 ;  /* 0x0000007e021e7220 */ /* 0x000fe20000410000 */
[----:B--2---:R-:W-:Y:S01]  /*1f190*/  ISETP.GT.AND P0, PT, R212, R247, PT ;  /* 0x000000f7d400720c */ /* 0x004fe20003f04270 */
[C---:B------:R-:W-:Y:S02]  /*1f1a0*/  FMUL.FTZ R31, R2.reuse, R127 ;  /* 0x0000007f021f7220 */ /* 0x040fe40000410000 */
[C---:B------:R-:W-:Y:S02]  /*1f1b0*/  FMUL.FTZ R34, R2.reuse, R122 ;  /* 0x0000007a02227220 */ /* 0x040fe40000410000 */
[----:B------:R-:W-:Y:S01]  /*1f1c0*/  FMUL.FTZ R35, R2, R123 ;  /* 0x0000007b02237220 */ /* 0x000fe20000410000 */
[----:B------:R-:W-:Y:S01]  /*1f1d0*/  LDSM.16.MT88.4 R124, [R197+0x400] ;  /* 0x00040000c57c783b */ /* 0x000fe20000004200 */
[C---:B------:R-:W-:Y:S01]  /*1f1e0*/  FMUL.FTZ R36, R4.reuse, R152 ;  /* 0x0000009804247220 */ /* 0x040fe20000410000 */
[----:B------:R-:W-:Y:S01]  /*1f1f0*/  MUFU.EX2 R134, R182 ;  /* 0x000000b600867308 */ /* 0x000fe20000000800 */
[----:B------:R-:W-:Y:S01]  /*1f200*/  FMUL.FTZ R37, R4, R153 ;  /* 0x0000009904257220 */ /* 0x000fe20000410000 */
[----:B---3--:R-:W-:Y:S01]  /*1f210*/  F2FP.BF16.PACK_AB R115, R246, R233 ;  /* 0x000000e9f673723e */ /* 0x008fe200000010ff */
        /* <DEDUP_REMOVED lines=52> */
[-C--:B----4-:R-:W-:Y:S03]  /*1f560*/  HMMA.16816.F32.BF16 R40, R172, R116.reuse, R40 ;  /* 0x00000074ac28723c */ /* 0x090fe60000041828 */
        /* <DEDUP_REMOVED lines=94> */
[----:B------:R-:W-:Y:S04]  /*1fb50*/  FADD.FTZ R4, R183, R2 ;  /* 0x00000002b7047221 */ /* 0x000fe80000010000 */
        /* <DEDUP_REMOVED lines=37> */
[----:B------:R-:W-:Y:S01]  /*1fdb0*/  FADD.FTZ R2, R181, R0 ;  /* 0x00000000b5027221 */ /* 0x000fe20000010000 */
[----:B------:R-:W-:Y:S01]  /*1fdc0*/  IADD3 R0, R212, -0x1, RZ ;  /* 0xffffffffd4007810 */ /* 0x000fe20007ffe0ff */
[C---:B------:R-:W-:Y:S04]  /*1fdd0*/  HMMA.16816.F32.BF16 R76, R176.reuse, R12, R76 ;  /* 0x0000000cb04c723c */ /* 0x040fe8000004184c */
[----:B------:R-:W-:Y:S01]  /*1fde0*/  FADD.FTZ R214, R191, R4 ;  /* 0x00000004bfd67221 */ /* 0x000fe20000010000 */
[----:B------:R-:W-:Y:S01]  /*1fdf0*/  MOV R212, R0 ;  /* 0x0000000000d47202 */ /* 0x000fe20000000f00 */
[----:B------:R-:W-:Y:S02]  /*1fe00*/  FADD.FTZ R232, R184, R3 ;  /* 0x00000003b8e87221 */ /* 0x000fe40000010000 */
[-C--:B------:R-:W-:Y:S04]  /*1fe10*/  HMMA.16816.F32.BF16 R80, R176, R14.reuse, R80 ;  /* 0x0000000eb050723c */ /* 0x080fe80000041850 */
[----:B------:R-:W-:Y:S04]  /*1fe20*/  FADD.FTZ R233, R180, R2 ;  /* 0x00000002b4e97221 */ /* 0x000fe80000010000 */
[C---:B------:R-:W-:Y:S08]  /*1fe30*/  HMMA.16816.F32.BF16 R84, R172.reuse, R14, R84 ;  /* 0x0000000eac54723c */ /* 0x040ff00000041854 */
[-C--:B---3--:R-:W-:Y:S08]  /*1fe40*/  HMMA.16816.F32.BF16 R88, R172, R16.reuse, R88 ;  /* 0x00000010ac58723c */ /* 0x088ff00000041858 */
[C---:B------:R-:W-:Y:S08]  /*1fe50*/  HMMA.16816.F32.BF16 R92, R176.reuse, R16, R92 ;  /* 0x00000010b05c723c */ /* 0x040ff0000004185c */
[-C--:B------:R-:W-:Y:S08]  /*1fe60*/  HMMA.16816.F32.BF16 R96, R176, R18.reuse, R96 ;  /* 0x00000012b060723c */ /* 0x080ff00000041860 */
[----:B------:R-:W-:Y:S01]  /*1fe70*/  HMMA.16816.F32.BF16 R100, R172, R18, R100 ;  /* 0x00000012ac64723c */ /* 0x000fe20000041864 */
[----:B------:R-:W-:Y:S07]  /*1fe80*/  @!UPT UIADD3 URZ, URZ, URZ, URZ ;  /* 0x0000003f3f3ff290 */ /* 0x000fee000fffe03f */
[----:B------:R-:W-:-:S11]  /*1fe90*/  @P0 BRA `(.L_x_1099) ;  /* 0xffffbd4000000947 */ /* 0x000fd6000383ffff */
.L_x_1067:
[----:B------:R-:W-:Y:S05]  /*1fea0*/  BRA.DIV ~URZ, `(.L_x_1100) ;  /* 0x00007a427f007947 */ /* 0x000fea000b800000 */
[----:B------:R2:W3:Y:S02]  /*1feb0*/  SHFL.BFLY PT, R0, R215, 0x2, 0x1f ;  /* 0x0c401f00d7007f89 */ /* 0x0004e400000e0000 */
.L_x_1221:
[----:B---3--:R-:W-:Y:S01]  /*1fec0*/  FADD.FTZ R4, R0, R215 ;  /* 0x000000d700047221 */ /* 0x008fe20000010000 */
[----:B------:R-:W-:Y:S05]  /*1fed0*/  BRA.DIV ~URZ, `(.L_x_1101) ;  /* 0x00007a627f007947 */ /* 0x000fea000b800000 */
[----:B------:R-:W3:Y:S04]  /*1fee0*/  SHFL.BFLY PT, R2, R214, 0x2, 0x1f ;  /* 0x0c401f00d6027f89 */ /* 0x000ee800000e0000 */
[----:B------:R-:W4:Y:S04]  /*1fef0*/  SHFL.BFLY PT, R0, R232, 0x2, 0x1f ;  /* 0x0c401f00e8007f89 */ /* 0x000f2800000e0000 */
[----:B------:R-:W5:Y:S04]  /*1ff00*/  SHFL.BFLY PT, R11, R233, 0x2, 0x1f ;  /* 0x0c401f00e90b7f89 */ /* 0x000f6800000e0000 */
[----:B-1----:R-:W1:Y:S01]  /*1ff10*/  SHFL.BFLY PT, R3, R4, 0x1, 0x1f ;  /* 0x0c201f0004037f89 */ /* 0x002e6200000e0000 */
[----:B---3--:R-:W-:-:S02]  /*1ff20*/  FADD.FTZ R2, R2, R214 ;  /* 0x000000d602027221 */ /* 0x008fc40000010000 */
[----:B----4-:R-:W-:-:S03]  /*1ff30*/  FADD.FTZ R0, R0, R232 ;  /* 0x000000e800007221 */ /* 0x010fc60000010000 */
[----:B------:R-:W3:Y:S01]  /*1ff40*/  SHFL.BFLY PT, R9, R2, 0x1, 0x1f ;  /* 0x0c201f0002097f89 */ /* 0x000ee200000e0000 */
[----:B-----5:R-:W-:-:S03]  /*1ff50*/  FADD.FTZ R11, R11, R233 ;  /* 0x000000e90b0b7221 */ /* 0x020fc60000010000 */
[----:B------:R-:W4:Y:S01]  /*1ff60*/  SHFL.BFLY PT, R8, R0, 0x1, 0x1f ;  /* 0x0c201f0000087f89 */ /* 0x000f2200000e0000 */
[----:B-1----:R-:W-:-:S03]  /*1ff70*/  FADD.FTZ R10, R4, R3 ;  /* 0x00000003040a7221 */ /* 0x002fc60000010000 */
[----:B------:R1:W2:Y:S01]  /*1ff80*/  SHFL.BFLY PT, R12, R11, 0x1, 0x1f ;  /* 0x0c201f000b0c7f89 */ /* 0x0002a200000e0000 */
[----:B---3--:R-:W-:Y:S02]  /*1ff90*/  FADD.FTZ R9, R2, R9 ;  /* 0x0000000902097221 */ /* 0x008fe40000010000 */
[----:B----4-:R-:W-:Y:S02]  /*1ffa0*/  FADD.FTZ R8, R0, R8 ;  /* 0x0000000800087221 */ /* 0x010fe40000010000 */
.L_x_1222:
[----:B------:R-:W-:Y:S01]  /*1ffb0*/  FSETP.NE.FTZ.AND P3, PT, R10, RZ, PT ;  /* 0x000000ff0a00720b */ /* 0x000fe20003f75000 */
[----:B------:R-:W-:Y:S01]  /*1ffc0*/  CS2R R2, SRZ ;  /* 0x0000000000027805 */ /* 0x000fe2000001ff00 */
[----:B------:R-:W-:Y:S01]  /*1ffd0*/  MOV R0, RZ ;  /* 0x000000ff00007202 */ /* 0x000fe20000000f00 */
[----:B--2---:R-:W-:Y:S01]  /*1ffe0*/  FADD.FTZ R4, R12, R11 ;  /* 0x0000000b0c047221 */ /* 0x004fe20000010000 */
[----:B------:R-:W-:Y:S02]  /*1fff0*/  FSETP.NE.FTZ.AND P2, PT, R9, RZ, PT ;  /* 0x000000ff0900720b */ /* 0x000fe40003f55000 */
[----:B------:R-:W-:Y:S02]  /*20000*/  FSETP.NE.FTZ.AND P1, PT, R8, RZ, PT ;  /* 0x000000ff0800720b */ /* 0x000fe40003f35000 */
[----:B------:R-:W-:-:S02]  /*20010*/  FSETP.NE.FTZ.AND P0, PT, R4, RZ, PT ;  /* 0x000000ff0400720b */ /* 0x000fc40003f15000 */
[----:B------:R-:W-:Y:S02]  /*20020*/  MOV R25, 0xff800000 ;  /* 0xff80000000197802 */ /* 0x000fe40000000f00 */
[----:B------:R-:W-:Y:S01]  /*20030*/  MOV R23, 0xff800000 ;  /* 0xff80000000177802 */ /* 0x000fe20000000f00 */
[----:B------:R-:W2:Y:S01]  /*20040*/  @P3 MUFU.RCP R0, R10 ;  /* 0x0000000a00003308 */ /* 0x000ea20000001000 */
[----:B------:R-:W-:Y:S02]  /*20050*/  MOV R24, 0xff800000 ;  /* 0xff80000000187802 */ /* 0x000fe40000000f00 */
[----:B------:R-:W-:-:S03]  /*20060*/  MOV R22, 0xff800000 ;  /* 0xff80000000167802 */ /* 0x000fc60000000f00 */
[----:B------:R-:W-:Y:S02]  /*20070*/  @P1 MOV R13, 0x3f317218 ;  /* 0x3f317218000d1802 */ /* 0x000fe40000000f00 */
[----:B------:R-:W-:Y:S01]  /*20080*/  @P2 MUFU.RCP R3, R9 ;  /* 0x0000000900032308 */ /* 0x000fe20000001000 */
[----:B--2---:R-:W-:-:S07]  /*20090*/  FMUL.FTZ R182, R0, R84 ;  /* 0x0000005400b67220 */ /* 0x004fce0000410000 */
[----:B------:R-:W2:Y:S01]  /*200a0*/  @P2 MUFU.LG2 R9, R9 ;  /* 0x0000000900092308 */ /* 0x000ea20000000c00 */
        /* <DEDUP_REMOVED lines=25> */
[----:B------:R3:W4:Y:S01]  /*20240*/  @P1 MUFU.LG2 R0, R8 ;  /* 0x0000000800001308 */ /* 0x0007220000000c00 */
[----:B-12---:R-:W-:-:S02]  /*20250*/  @P2 FMUL.FTZ R11, R9, 0.69314718246459960938 ;  /* 0x3f317218090b2820 */ /* 0x006fc40000410000 */
[C---:B------:R-:W-:Y:S02]  /*20260*/  FMUL.FTZ R144, R3.reuse, R142 ;  /* 0x0000008e03907220 */ /* 0x040fe40000410000 */
[C---:B------:R-:W-:Y:S02]  /*20270*/  FMUL.FTZ R145, R3.reuse, R143 ;  /* 0x0000008f03917220 */ /* 0x040fe40000410000 */
[C---:B------:R-:W-:Y:S02]  /*20280*/  FMUL.FTZ R88, R3.reuse, R154 ;  /* 0x0000009a03587220 */ /* 0x040fe40000410000 */
[C---:B------:R-:W-:Y:S02]  /*20290*/  FMUL.FTZ R89, R3.reuse, R155 ;  /* 0x0000009b03597220 */ /* 0x040fe40000410000 */
[C---:B------:R-:W-:Y:S02]  /*202a0*/  FMUL.FTZ R100, R3.reuse, R158 ;  /* 0x0000009e03647220 */ /* 0x040fe40000410000 */
[----:B------:R-:W-:-:S02]  /*202b0*/  FMUL.FTZ R101, R3, R159 ;  /* 0x0000009f03657220 */ /* 0x000fc40000410000 */
[C---:B------:R-:W-:Y:S01]  /*202c0*/  FMUL.FTZ R142, R3.reuse, R70 ;  /* 0x00000046038e7220 */ /* 0x040fe20000410000 */
[----:B---3--:R-:W-:Y:S01]  /*202d0*/  @P2 MOV R8, 0x3f317218 ;  /* 0x3f31721800082802 */ /* 0x008fe20000000f00 */
[----:B----4-:R-:W-:Y:S01]  /*202e0*/  @P1 FMUL.FTZ R9, R0, 0.69314718246459960938 ;  /* 0x3f31721800091820 */ /* 0x010fe20000410000 */
        /* <DEDUP_REMOVED lines=8> */
[----:B------:R-:W-:Y:S02]  /*20370*/  FMUL.FTZ R45, R2, R61 ;  /* 0x0000003d022d7220 */ /* 0x000fe40000410000 */
        /* <DEDUP_REMOVED lines=73> */
.L_x_922:
[----:B------:R2:W5:Y:S04]  /*20810*/  LDL R6, [R1+0x80] ;  /* 0x0000800001067983 */ /* 0x0005680000100800 */
[----:B------:R-:W4:Y:S01]  /*20820*/  S2R R2, SR_TID.X ;  /* 0x0000000000027919 */ /* 0x000f220000002100 */
[----:B------:R-:W-:Y:S01]  /*20830*/  BSSY B0, `(.L_x_1102) ;  /* 0x0000011000007945 */ /* 0x000fe20003800000 */
[----:B----4-:R-:W-:-:S13]  /*20840*/  LOP3.LUT P0, RZ, R2, 0x7f, RZ, 0xc0, !PT ;  /* 0x0000007f02ff7812 */ /* 0x010fda000780c0ff */
[----:B------:R-:W-:Y:S05]  /*20850*/  @P0 BRA `(.L_x_1103) ;  /* 0x000000e000000947 */ /* 0x000fea0003800000 */
[----:B--2---:R-:W2:Y:S01]  /*20860*/  S2R R4, SR_LANEID ;  /* 0x0000000000047919 */ /* 0x004ea20000000000 */
[----:B------:R-:W-:Y:S01]  /*20870*/  VOTEU.ANY UR4, UPT, PT ;  /* 0x0000000000047886 */ /* 0x000fe200038e0100 */
[----:B---3--:R-:W-:Y:S01]  /*20880*/  IMAD.MOV.U32 R5, RZ, RZ, c[0x0][0x564] ;  /* 0x00015900ff057624 */ /* 0x008fe200078e00ff */
[----:B-1----:R-:W2:Y:S08]  /*20890*/  FLO.U32 R3, UR4 ;  /* 0x0000000400037d00 */ /* 0x002eb000080e0000 */
        /* <DEDUP_REMOVED lines=8> */
[----:B--2--5:R-:W-:-:S05]  /*20920*/  IADD3 R6, R3, c[0x0][0xc], R2 ;  /* 0x0000030003067a10 */ /* 0x024fca0007ffe002 */
[----:B------:R1:W-:Y:S02]  /*20930*/  STL [R1+0x80], R6 ;  /* 0x0000800601007387 */ /* 0x0003e40000100800 */
.L_x_1103:
[----:B--2---:R-:W-:Y:S05]  /*20940*/  BSYNC B0 ;  /* 0x0000000000007941 */ /* 0x004fea0003800000 */
.L_x_1102:
[----:B------:R-:W-:Y:S01]  /*20950*/  PRMT R0, R0, 0x9910, RZ ;  /* 0x0000991000007816 */ /* 0x000fe200000000ff */
[----:B------:R-:W-:Y:S01]  /*20960*/  BSSY B1, `(.L_x_1104) ;  /* 0x00003cc000017945 */ /* 0x000fe20003800000 */
[----:B-----5:R-:W-:Y:S02]  /*20970*/  IMAD.MOV.U32 R76, RZ, RZ, R6 ;  /* 0x000000ffff4c7224 */ /* 0x020fe400078e0006 */
[----:B------:R-:W-:-:S13]  /*20980*/  ISETP.NE.AND P0, PT, R0, RZ, PT ;  /* 0x000000ff0000720c */ /* 0x000fda0003f05270 */
[----:B------:R-:W-:Y:S05]  /*20990*/  @!P0 BRA `(.L_x_1105) ;  /* 0x00002ef000008947 */ /* 0x000fea0003800000 */
[----:B------:R-:W2:Y:S04]  /*209a0*/  LDL R10, [R1+0x94] ;  /* 0x00009400010a7983 */ /* 0x000ea80000100800 */
[----:B------:R-:W4:Y:S04]  /*209b0*/  LDL R9, [R1+0x98] ;  /* 0x0000980001097983 */ /* 0x000f280000100800 */
[----:B---3--:R-:W3:Y:S04]  /*209c0*/  LDL R8, [R1+0xa0] ;  /* 0x0000a00001087983 */ /* 0x008ee80000100800 */
[----:B------:R-:W3:Y:S04]  /*209d0*/  LDL R11, [R1+0x9c] ;  /* 0x00009c00010b7983 */ /* 0x000ee80000100800 */
[----:B-1----:R-:W3:Y:S01]  /*209e0*/  LDL R6, [R1+0x8c] ;  /* 0x00008c0001067983 */ /* 0x002ee20000100800 */
        /* <DEDUP_REMOVED lines=20> */
[----:B------:R4:W-:Y:S01]  /*20b30*/  STS [R10+0x1280], R2 ;  /* 0x001280020a007388 */ /* 0x0009e20000000800 */
[----:B-1----:R-:W-:Y:S02]  /*20b40*/  F2FP.BF16.PACK_AB R0, R37, R36 ;  /* 0x000000242500723e */ /* 0x002fe400000010ff */
[----:B--2---:R-:W-:-:S03]  /*20b50*/  F2FP.BF16.PACK_AB R3, R149, R148 ;  /* 0x000000949503723e */ /* 0x004fc600000010ff */
[----:B------:R1:W-:Y:S01]  /*20b60*/  STS [R9+0x1000], R0 ;  /* 0x0010000009007388 */ /* 0x0003e20000000800 */
[----:B----4-:R-:W-:-:S03]  /*20b70*/  F2FP.BF16.PACK_AB R2, R151, R150 ;  /* 0x000000969702723e */ /* 0x010fc600000010ff */
[----:B------:R2:W-:Y:S04]  /*20b80*/  STS [R9+0x1200], R4 ;  /* 0x0012000409007388 */ /* 0x0005e80000000800 */
[----:B---3--:R3:W-:Y:S04]  /*20b90*/  STS [R8+0x80], R3 ;  /* 0x0000800308007388 */ /* 0x0087e80000000800 */
[----:B------:R4:W-:Y:S01]  /*20ba0*/  STS [R8+0x280], R2 ;  /* 0x0002800208007388 */ /* 0x0009e20000000800 */
[----:B-1----:R-:W-:Y:S02]  /*20bb0*/  F2FP.BF16.PACK_AB R0, R153, R152 ;  /* 0x000000989900723e */ /* 0x002fe400000010ff */
[----:B--2---:R-:W-:-:S03]  /*20bc0*/  F2FP.BF16.PACK_AB R4, R39, R38 ;  /* 0x000000262704723e */ /* 0x004fc600000010ff */
[----:B------:R1:W-:Y:S01]  /*20bd0*/  STS [R11], R0 ;  /* 0x000000000b007388 */ /* 0x0003e20000000800 */
        /* <DEDUP_REMOVED lines=69> */
[----:B-1----:R-:W-:-:S02]  /*21030*/  F2FP.BF16.PACK_AB R2, R27, R26 ;  /* 0x0000001a1b02723e */ /* 0x002fc400000010ff */
[----:B--2---:R-:W-:-:S03]  /*21040*/  F2FP.BF16.PACK_AB R0, R33, R32 ;  /* 0x000000202100723e */ /* 0x004fc600000010ff */
[----:B------:R-:W-:Y:S01]  /*21050*/  STS [R11+0x5000], R2 ;  /* 0x005000020b007388 */ /* 0x000fe20000000800 */
[----:B---3--:R-:W-:-:S03]  /*21060*/  IMAD.MOV.U32 R4, RZ, RZ, 0x4 ;  /* 0x00000004ff047424 */ /* 0x008fc600078e00ff */
[----:B------:R1:W-:Y:S01]  /*21070*/  STS [R11+0x5200], R0 ;  /* 0x005200000b007388 */ /* 0x0003e20000000800 */
[----:B------:R-:W-:Y:S02]  /*21080*/  IMAD.MOV.U32 R3, RZ, RZ, RZ ;  /* 0x000000ffff037224 */ /* 0x000fe400078e00ff */
[CC--:B------:R-:W-:Y:S01]  /*21090*/  @P1 IMAD.WIDE R8, R6.reuse, R4.reuse, c[0x0][0x508] ;  /* 0x0001420006081625 */ /* 0x0c0fe200078e0204 */
[----:B------:R-:W-:Y:S03]  /*210a0*/  BAR.SYNC.DEFER_BLOCKING 0x1, 0x80 ;  /* 0x0042000000007b1d */ /* 0x000fe60000010000 */
[----:B------:R-:W-:-:S03]  /*210b0*/  IMAD.WIDE R4, R6, R4, c[0x0][0x500] ;  /* 0x0001400006047625 */ /* 0x000fc600078e0204 */
[----:B------:R2:W5:Y:S04]  /*210c0*/  @P1 LDG.E R12, [R8.64] ;  /* 0x00000008080c1981 */ /* 0x000568000c1e1900 */
[----:B------:R2:W5:Y:S01]  /*210d0*/  @P2 LDG.E R3, [R4.64] ;  /* 0x0000000804032981 */ /* 0x000562000c1e1900 */
[----:B----4-:R-:W-:-:S04]  /*210e0*/  ISETP.NE.AND P0, PT, R10, RZ, PT ;  /* 0x000000ff0a00720c */ /* 0x010fc80003f05270 */
[----:B-1----:R-:W-:Y:S01]  /*210f0*/  SEL R0, R10, c[0x0][0x3d4], P0 ;  /* 0x0000f5000a007a07 */ /* 0x002fe20000000000 */
[----:B------:R-:W-:Y:S05]  /*21100*/  @P1 BRA `(.L_x_1106) ;  /* 0x0000004000001947 */ /* 0x000fea0003800000 */
[----:B--2---:R-:W-:Y:S05]  /*21110*/  @!P2 BRA `(.L_x_1106) ;  /* 0x000000300000a947 */ /* 0x004fea0003800000 */
[----:B-----5:R1:W2:Y:S04]  /*21120*/  LDG.E R12, [R4.64] ;  /* 0x00000008040c7981 */ /* 0x0202a8000c1e1900 */
[----:B-1----:R-:W2:Y:S02]  /*21130*/  LDG.E R4, [R4.64+0x4] ;  /* 0x0000040804047981 */ /* 0x002ea4000c1e1900 */
[----:B--2---:R-:W-:Y:S02]  /*21140*/  IADD3 R12, -R12, R4, RZ ;  /* 0x000000040c0c7210 */ /* 0x004fe40007ffe1ff */
.L_x_1106:
[----:B--2---:R-:W2:Y:S04]  /*21150*/  LDL R4, [R1+0x78] ;  /* 0x0000780001047983 */ /* 0x004ea80000100800 */
[----:B------:R-:W3:Y:S04]  /*21160*/  LDL.LU R5, [R1+0x88] ;  /* 0x0000880001057983 */ /* 0x000ee80000300800 */
[----:B------:R-:W2:Y:S04]  /*21170*/  LDL R77, [R1+0x54] ;  /* 0x00005400014d7983 */ /* 0x000ea80000100800 */
[----:B------:R-:W4:Y:S04]  /*21180*/  LDL R15, [R1+0xa4] ;  /* 0x0000a400010f7983 */ /* 0x000f280000100800 */
[----:B------:R-:W4:Y:S01]  /*21190*/  LDL R78, [R1+0xe4] ;  /* 0x0000e400014e7983 */ /* 0x000f220000100800 */
[----:B------:R-:W-:Y:S01]  /*211a0*/  IMAD.MOV.U32 R13, RZ, RZ, 0x368 ;  /* 0x00000368ff0d7424 */ /* 0x000fe200078e00ff */
[----:B------:R-:W-:-:S04]  /*211b0*/  ISETP.GT.AND P2, PT, R0, 0x1, PT ;  /* 0x000000010000780c */ /* 0x000fc80003f44270 */
[----:B------:R-:W-:-:S04]  /*211c0*/  SEL R13, R13, 0x328, P2 ;  /* 0x000003280d0d7807 */ /* 0x000fc80001000000 */
[----:B------:R-:W1:Y:S08]  /*211d0*/  LDC.64 R8, c[0x0][R13+0x170] ;  /* 0x00005c000d087b82 */ /* 0x000e700000000a00 */
[----:B------:R-:W2:Y:S08]  /*211e0*/  LDC.64 R16, c[0x0][R13+0x168] ;  /* 0x00005a000d107b82 */ /* 0x000eb00000000a00 */
[----:B------:R1:W2:Y:S08]  /*211f0*/  LDC.64 R20, c[0x0][R13+0x178] ;  /* 0x00005e000d147b82 */ /* 0x0002b00000000a00 */
[----:B------:R1:W2:Y:S01]  /*21200*/  LDC.64 R18, c[0x0][R13+0x160] ;  /* 0x000058000d127b82 */ /* 0x0002a20000000a00 */
[----:B------:R-:W-:Y:S01]  /*21210*/  ISETP.NE.U32.AND P0, PT, RZ, c[0x0][0x500], PT ;  /* 0x00014000ff007a0c */ /* 0x000fe20003f05070 */
[----:B------:R-:W-:-:S03]  /*21220*/  IMAD.MOV.U32 R0, RZ, RZ, c[0x0][0x4e8] ;  /* 0x00013a00ff007624 */ /* 0x000fc600078e00ff */
[----:B------:R-:W-:Y:S02]  /*21230*/  ISETP.NE.AND.EX P0, PT, RZ, c[0x0][0x504], PT, P0 ;  /* 0x00014100ff007a0c */ /* 0x000fe40003f05300 */
[----:B------:R-:W-:Y:S02]  /*21240*/  ISETP.NE.AND P5, PT, R0, 0x1, PT ;  /* 0x000000010000780c */ /* 0x000fe40003fa5270 */
[----:B------:R-:W-:Y:S02]  /*21250*/  SHF.R.S32.HI R0, RZ, 0x1f, R6 ;  /* 0x0000001fff007819 */ /* 0x000fe40000011406 */
[----:B------:R-:W-:Y:S02]  /*21260*/  SEL R2, R6, RZ, !P0 ;  /* 0x000000ff06027207 */ /* 0x000fe40004000000 */
[----:B------:R-:W-:Y:S01]  /*21270*/  SEL R6, R0, RZ, !P0 ;  /* 0x000000ff00067207 */ /* 0x000fe20004000000 */
[----:B------:R-:W2:Y:S02]  /*21280*/  S2R R79, SR_TID.X ;  /* 0x00000000004f7919 */ /* 0x000ea40000002100 */
[----:B-1----:R-:W-:-:S04]  /*21290*/  IMAD R0, R9, R2, RZ ;  /* 0x0000000209007224 */ /* 0x002fc800078e02ff */
[C---:B------:R-:W-:Y:S02]  /*212a0*/  IMAD R14, R8.reuse, R6, R0 ;  /* 0x00000006080e7224 */ /* 0x040fe400078e0200 */
[----:B------:R-:W-:-:S04]  /*212b0*/  IMAD.WIDE.U32 R8, R8, R2, RZ ;  /* 0x0000000208087225 */ /* 0x000fc800078e00ff */
[----:B------:R-:W-:Y:S01]  /*212c0*/  IMAD.IADD R14, R9, 0x1, R14 ;  /* 0x00000001090e7824 */ /* 0x000fe200078e020e */
[----:B------:R-:W-:-:S04]  /*212d0*/  LOP3.LUT R209, R209, 0xfffffffd, RZ, 0xc0, !PT ;  /* 0xfffffffdd1d17812 */ /* 0x000fc800078ec0ff */
[----:B------:R-:W-:Y:S02]  /*212e0*/  LOP3.LUT R209, R209, 0xfffffffe, RZ, 0xc0, !PT ;  /* 0xfffffffed1d17812 */ /* 0x000fe400078ec0ff */
[----:B---3--:R-:W-:Y:S01]  /*212f0*/  LOP3.LUT R5, R5, 0xffff, RZ, 0xc0, !PT ;  /* 0x0000ffff05057812 */ /* 0x008fe200078ec0ff */
[----:B--2---:R-:W-:-:S04]  /*21300*/  IMAD.IADD R4, R4, 0x1, R77 ;  /* 0x0000000104047824 */ /* 0x004fc800078e024d */
[----:B------:R-:W-:-:S04]  /*21310*/  IMAD.WIDE.U32 R10, R16, R5, RZ ;  /* 0x00000005100a7225 */ /* 0x000fc800078e00ff */
[----:B------:R-:W-:-:S04]  /*21320*/  @P5 IMAD.HI.U32 R6, R4, c[0x0][0x4ec], RZ ;  /* 0x00013b0004065a27 */ /* 0x000fc800078e00ff */
[----:B------:R-:W-:Y:S01]  /*21330*/  IMAD.MOV.U32 R0, RZ, RZ, R4 ;  /* 0x000000ffff007224 */ /* 0x000fe200078e0004 */
[----:B------:R-:W-:Y:S01]  /*21340*/  @P5 SHF.R.U32.HI R0, RZ, c[0x0][0x4f0], R6 ;  /* 0x00013c00ff005a19 */ /* 0x000fe20000011606 */
[----:B------:R-:W-:Y:S01]  /*21350*/  IMAD R13, R17, R5, RZ ;  /* 0x00000005110d7224 */ /* 0x000fe200078e02ff */
[----:B----4-:R-:W-:Y:S02]  /*21360*/  SEL R6, R15, RZ, P2 ;  /* 0x000000ff0f067207 */ /* 0x010fe40001000000 */
        /* <DEDUP_REMOVED lines=37> */
[----:B---3--:R-:W-:-:S05]  /*215c0*/  IMAD.IADD R6, R78, 0x1, R77 ;  /* 0x000000014e067824 */ /* 0x008fca00078e024d */
        /* <DEDUP_REMOVED lines=18> */
[----:B------:R-:W2:Y:S04]  /*216f0*/  LDL R78, [R1+0x24] ;  /* 0x00002400014e7983 */ /* 0x000ea80000100800 */
[----:B------:R-:W3:Y:S01]  /*21700*/  LDL R20, [R1+0x38] ;  /* 0x0000380001147983 */ /* 0x000ee20000100800 */
[----:B------:R-:W-:Y:S01]  /*21710*/  IMAD R16, R16, c[0x0][0x3a0], RZ ;  /* 0x0000e80010107a24 */ /* 0x000fe200078e02ff */
[----:B------:R-:W-:Y:S01]  /*21720*/  SHF.R.S32.HI R4, RZ, 0x1f, R2 ;  /* 0x0000001fff047819 */ /* 0x000fe20000011402 */
[C---:B-1----:R-:W-:Y:S01]  /*21730*/  IMAD.WIDE.U32 R8, R3.reuse, c[0x0][0x3a0], RZ ;  /* 0x0000e80003087a25 */ /* 0x042fe200078e00ff */
[----:B------:R-:W1:Y:S03]  /*21740*/  S2R R12, SR_TID.X ;  /* 0x00000000000c7919 */ /* 0x000e660000002100 */
[----:B------:R-:W-:-:S02]  /*21750*/  IMAD R3, R3, c[0x0][0x3a4], R16 ;  /* 0x0000e90003037a24 */ /* 0x000fc400078e0210 */
[----:B------:R-:W-:-:S03]  /*21760*/  IMAD R10, R4, c[0x0][0x3f0], RZ ;  /* 0x0000fc00040a7a24 */ /* 0x000fc600078e02ff */
[----:B------:R-:W-:Y:S01]  /*21770*/  IADD3 R9, R9, R3, RZ ;  /* 0x0000000309097210 */ /* 0x000fe20007ffe0ff */
[----:B------:R-:W-:-:S04]  /*21780*/  IMAD R10, R2, c[0x0][0x3f4], R10 ;  /* 0x0000fd00020a7a24 */ /* 0x000fc800078e020a */
[----:B------:R-:W-:-:S04]  /*21790*/  IMAD.WIDE.U32 R8, R5, c[0x0][0x3e8], R8 ;  /* 0x0000fa0005087a25 */ /* 0x000fc800078e0008 */
[----:B------:R-:W-:Y:S01]  /*217a0*/  IMAD R5, R5, c[0x0][0x3ec], R9 ;  /* 0x0000fb0005057a24 */ /* 0x000fe200078e0209 */
[----:B------:R-:W-:-:S05]  /*217b0*/  MOV R4, R8 ;  /* 0x0000000800047202 */ /* 0x000fca0000000f00 */
[----:B------:R-:W-:Y:S01]  /*217c0*/  IMAD.WIDE.U32 R4, R2, c[0x0][0x3f0], R4 ;  /* 0x0000fc0002047a25 */ /* 0x000fe200078e0004 */
[----:B-1----:R-:W-:-:S04]  /*217d0*/  SHF.R.S32.HI R13, RZ, 0x1f, R12 ;  /* 0x0000001fff0d7819 */ /* 0x002fc8000001140c */
[----:B------:R-:W-:Y:S02]  /*217e0*/  IADD3 R5, R5, R10, RZ ;  /* 0x0000000a05057210 */ /* 0x000fe40007ffe0ff */
[----:B------:R-:W-:-:S04]  /*217f0*/  LEA.HI R13, R13, R12, RZ, 0x2 ;  /* 0x0000000c0d0d7211 */ /* 0x000fc800078f10ff */
[----:B------:R-:W-:Y:S02]  /*21800*/  SHF.R.S32.HI R13, RZ, 0x2, R13 ;  /* 0x00000002ff0d7819 */ /* 0x000fe4000001140d */
[----:B--2---:R-:W-:Y:S02]  /*21810*/  IADD3 R6, R78, R77, RZ ;  /* 0x0000004d4e067210 */ /* 0x004fe40007ffe0ff */
[----:B---3--:R-:W-:-:S03]  /*21820*/  SHF.L.U32 R9, R20, 0x1, RZ ;  /* 0x0000000114097819 */ /* 0x008fc600000006ff */
[----:B------:R-:W-:Y:S01]  /*21830*/  @P5 IMAD.HI.U32 R11, R6, c[0x0][0x4ec], RZ ;  /* 0x00013b00060b5a27 */ /* 0x000fe200078e00ff */
[----:B------:R-:W-:Y:S01]  /*21840*/  MOV R3, R6 ;  /* 0x0000000600037202 */ /* 0x000fe20000000f00 */
[----:B------:R1:W2:Y:S03]  /*21850*/  LDS.128 R24, [R9+0x80] ;  /* 0x0000800009187984 */ /* 0x0002a60000000c00 */
[----:B------:R-:W-:Y:S01]  /*21860*/  @P5 SHF.R.U32.HI R3, RZ, c[0x0][0x4f0], R11 ;  /* 0x00013c00ff035a19 */ /* 0x000fe2000001160b */
[----:B------:R1:W3:Y:S03]  /*21870*/  LDS.128 R36, [R9+0x880] ;  /* 0x0008800009247984 */ /* 0x0002e60000000c00 */
[----:B------:R-:W-:Y:S02]  /*21880*/  SHF.R.S32.HI R8, RZ, 0x1f, R3 ;  /* 0x0000001fff087819 */ /* 0x000fe40000011403 */
[----:B------:R-:W-:Y:S01]  /*21890*/  IADD3 R2, -R3, RZ, RZ ;  /* 0x000000ff03027210 */ /* 0x000fe20007ffe1ff */
[----:B------:R1:W4:Y:S02]  /*218a0*/  LDS.128 R48, [R9+0x1080] ;  /* 0x0010800009307984 */ /* 0x0003240000000c00 */
[----:B------:R-:W-:-:S02]  /*218b0*/  IMAD R8, R8, c[0x0][0x3e0], RZ ;  /* 0x0000f80008087a24 */ /* 0x000fc400078e02ff */
[----:B------:R1:W1:Y:S01]  /*218c0*/  LDS.128 R60, [R9+0x1880] ;  /* 0x00188000093c7984 */ /* 0x0002620000000c00 */
[----:B------:R-:W-:Y:S02]  /*218d0*/  IMAD R6, R2, c[0x0][0x4e8], R6 ;  /* 0x00013a0002067a24 */ /* 0x000fe400078e0206 */
[C---:B------:R-:W-:Y:S01]  /*218e0*/  IMAD R8, R3.reuse, c[0x0][0x3e4], R8 ;  /* 0x0000f90003087a24 */ /* 0x040fe200078e0208 */
[----:B------:R1:W1:Y:S01]  /*218f0*/  LDS.128 R20, [R9+0x2080] ;  /* 0x0020800009147984 */ /* 0x0002620000000c00 */
[----:B------:R-:W-:Y:S01]  /*21900*/  IMAD.WIDE.U32 R2, R3, c[0x0][0x3e0], R4 ;  /* 0x0000f80003027a25 */ /* 0x000fe200078e0004 */
[----:B------:R-:W-:Y:S02]  /*21910*/  SHF.R.S32.HI R4, RZ, 0x1f, R6 ;  /* 0x0000001fff047819 */ /* 0x000fe40000011406 */
[----:B------:R1:W1:Y:S02]  /*21920*/  LDS.128 R32, [R9+0x2880] ;  /* 0x0028800009207984 */ /* 0x0002640000000c00 */
[----:B------:R-:W-:Y:S01]  /*21930*/  IADD3 R3, R3, R8, RZ ;  /* 0x0000000803037210 */ /* 0x000fe20007ffe0ff */
[----:B------:R-:W-:Y:S01]  /*21940*/  IMAD R4, R4, c[0x0][0x3d8], RZ ;  /* 0x0000f60004047a24 */ /* 0x000fe200078e02ff */
[----:B------:R1:W1:Y:S03]  /*21950*/  LDS.128 R44, [R9+0x3080] ;  /* 0x00308000092c7984 */ /* 0x0002660000000c00 */
[C---:B------:R-:W-:Y:S01]  /*21960*/  IMAD.WIDE.U32 R2, R6.reuse, c[0x0][0x3d8], R2 ;  /* 0x0000f60006027a25 */ /* 0x040fe200078e0002 */
[----:B------:R1:W1:Y:S03]  /*21970*/  LDS.128 R56, [R9+0x3880] ;  /* 0x0038800009387984 */ /* 0x0002660000000c00 */
[----:B------:R-:W-:Y:S01]  /*21980*/  IMAD R6, R6, c[0x0][0x3dc], R4 ;  /* 0x0000f70006067a24 */ /* 0x000fe200078e0204 */
[----:B------:R1:W1:Y:S01]  /*21990*/  LDS.128 R16, [R9+0x4080] ;  /* 0x0040800009107984 */ /* 0x0002620000000c00 */
[----:B------:R-:W-:-:S02]  /*219a0*/  LEA R12, P0, R2, c[0x0][0x380], 0x1 ;  /* 0x0000e000020c7a11 */ /* 0x000fc400078008ff */
[----:B------:R-:W-:Y:S01]  /*219b0*/  IADD3 R4, R13, R77, RZ ;  /* 0x0000004d0d047210 */ /* 0x000fe20007ffe0ff */
[----:B------:R1:W1:Y:S01]  /*219c0*/  LDS.128 R28, [R9+0x4880] ;  /* 0x00488000091c7984 */ /* 0x0002620000000c00 */
[----:B------:R-:W-:-:S03]  /*219d0*/  IADD3 R3, R3, R6, RZ ;  /* 0x0000000603037210 */ /* 0x000fc60007ffe0ff */
[----:B------:R1:W1:Y:S01]  /*219e0*/  LDS.128 R40, [R9+0x5080] ;  /* 0x0050800009287984 */ /* 0x0002620000000c00 */
[----:B------:R-:W-:-:S03]  /*219f0*/  LEA.HI.X R5, R2, c[0x0][0x384], R3, 0x1, P0 ;  /* 0x0000e10002057a11 */ /* 0x000fc600000f0c03 */
[----:B------:R1:W1:Y:S01]  /*21a00*/  LDS.128 R52, [R9+0x5880] ;  /* 0x0058800009347984 */ /* 0x0002620000000c00 */
[----:B------:R-:W-:Y:S05]  /*21a10*/  BRA.DIV ~URZ, `(.L_x_1108) ;  /* 0x000061427f007947 */ /* 0x000fea000b800000 */
[----:B--23--:R2:W3:Y:S02]  /*21a20*/  SHFL.IDX PT, R6, R5, RZ, 0x1c1f ;  /* 0x001c1fff05067589 */ /* 0x00c4e400000e0000 */
.L_x_1223:
[----:B------:R-:W-:Y:S05]  /*21a30*/  BRA.DIV ~URZ, `(.L_x_1109) ;  /* 0x000061927f007947 */ /* 0x000fea000b800000 */
[----:B------:R2:W4:Y:S02]  /*21a40*/  SHFL.IDX PT, R2, R12, RZ, 0x1c1f ;  /* 0x001c1fff0c027589 */ /* 0x00052400000e0000 */
.L_x_1224:
[----:B------:R-:W-:Y:S01]  /*21a50*/  ISETP.GE.AND P0, PT, R4, R0, PT ;  /* 0x000000000400720c */ /* 0x000fe20003f06270 */
[----:B------:R-:W-:-:S12]  /*21a60*/  BSSY B0, `(.L_x_1110) ;  /* 0x0000012000007945 */ /* 0x000fd80003800000 */
[----:B------:R-:W-:Y:S05]  /*21a70*/  @P0 BRA `(.L_x_1111) ;  /* 0x0000010000000947 */ /* 0x000fea0003800000 */
[----:B------:R-:W5:Y:S04]  /*21a80*/  LDL R15, [R1] ;  /* 0x00000000010f7983 */ /* 0x000f680000100800 */
[----:B--2---:R-:W2:Y:S04]  /*21a90*/  LDL R13, [R1+0x4] ;  /* 0x00000400010d7983 */ /* 0x004ea80000100800 */
[----:B----4-:R-:W4:Y:S04]  /*21aa0*/  LDL R64, [R1+0x90] ;  /* 0x0000900001407983 */ /* 0x010f280000100800 */
[----:B---3--:R-:W3:Y:S01]  /*21ab0*/  LDL R14, [R1+0x7c] ;  /* 0x00007c00010e7983 */ /* 0x008ee20000100800 */
[----:B------:R-:W-:-:S13]  /*21ac0*/  ISETP.GE.AND P2, PT, R250, c[0x0][0x3c8], PT ;  /* 0x0000f200fa007a0c */ /* 0x000fda0003f46270 */
[----:B------:R-:W-:-:S04]  /*21ad0*/  @!P2 LEA R10, P5, R250, R2, 0x1 ;  /* 0x00000002fa0aa211 */ /* 0x000fc800078a08ff */
[----:B------:R-:W-:-:S05]  /*21ae0*/  @!P2 LEA.HI.X R11, R250, R6, R251, 0x1, P5 ;  /* 0x00000006fa0ba211 */ /* 0x000fca00028f0cfb */
[----:B------:R1:W-:Y:S01]  /*21af0*/  @!P2 ST.E.128 [R10.64], R24 ;  /* 0x000000180a00a985 */ /* 0x0003e2000c101d08 */
[----:B-----5:R-:W-:Y:S02]  /*21b00*/  ISETP.GE.AND P1, PT, R15, c[0x0][0x3c8], PT ;  /* 0x0000f2000f007a0c */ /* 0x020fe40003f26270 */
[----:B--2---:R-:W-:-:S11]  /*21b10*/  ISETP.GE.AND P0, PT, R13, c[0x0][0x3c8], PT ;  /* 0x0000f2000d007a0c */ /* 0x004fd60003f06270 */
[-C--:B------:R-:W-:Y:S02]  /*21b20*/  @!P1 LEA R8, P4, R15, R2.reuse, 0x1 ;  /* 0x000000020f089211 */ /* 0x080fe400078808ff */
[----:B------:R-:W-:Y:S02]  /*21b30*/  @!P0 LEA R2, P3, R13, R2, 0x1 ;  /* 0x000000020d028211 */ /* 0x000fe400078608ff */
[-C--:B-1--4-:R-:W-:Y:S02]  /*21b40*/  @!P1 LEA.HI.X R9, R15, R6.reuse, R64, 0x1, P4 ;  /* 0x000000060f099211 */ /* 0x092fe400020f0c40 */
[----:B---3--:R-:W-:-:S03]  /*21b50*/  @!P0 LEA.HI.X R3, R13, R6, R14, 0x1, P3 ;  /* 0x000000060d038211 */ /* 0x008fc600018f0c0e */
[----:B------:R1:W-:Y:S04]  /*21b60*/  @!P1 ST.E.128 [R8.64], R20 ;  /* 0x0000001408009985 */ /* 0x0003e8000c101d08 */
[----:B------:R1:W-:Y:S02]  /*21b70*/  @!P0 ST.E.128 [R2.64], R16 ;  /* 0x0000001002008985 */ /* 0x0003e4000c101d08 */
.L_x_1111:
[----:B------:R-:W-:Y:S05]  /*21b80*/  BSYNC B0 ;  /* 0x0000000000007941 */ /* 0x000fea0003800000 */
.L_x_1110:
[----:B------:R-:W-:Y:S05]  /*21b90*/  BRA.DIV ~URZ, `(.L_x_1112) ;  /* 0x000060a27f007947 */ /* 0x000fea000b800000 */
[----:B---3--:R3:W2:Y:S04]  /*21ba0*/  SHFL.IDX PT, R6, R5, 0x1, 0x1c1f ;  /* 0x003c1f0005067f89 */ /* 0x0086a800000e0000 */
[----:B-1--4-:R3:W1:Y:S02]  /*21bb0*/  SHFL.IDX PT, R2, R12, 0x1, 0x1c1f ;  /* 0x003c1f000c027f89 */ /* 0x01266400000e0000 */
.L_x_1225:
[----:B------:R-:W-:Y:S01]  /*21bc0*/  IADD3 R3, R4, 0x20, RZ ;  /* 0x0000002004037810 */ /* 0x000fe20007ffe0ff */
[----:B------:R-:W-:Y:S03]  /*21bd0*/  BSSY B0, `(.L_x_1113) ;  /* 0x0000013000007945 */ /* 0x000fe60003800000 */
[----:B------:R-:W-:-:S13]  /*21be0*/  ISETP.GE.AND P0, PT, R3, R0, PT ;  /* 0x000000000300720c */ /* 0x000fda0003f06270 */
[----:B------:R-:W-:Y:S05]  /*21bf0*/  @P0 BRA `(.L_x_1114) ;  /* 0x0000010000000947 */ /* 0x000fea0003800000 */
[----:B------:R-:W4:Y:S04]  /*21c00*/  LDL R15, [R1] ;  /* 0x00000000010f7983 */ /* 0x000f280000100800 */
[----:B------:R-:W5:Y:S04]  /*21c10*/  LDL R13, [R1+0x4] ;  /* 0x00000400010d7983 */ /* 0x000f680000100800 */
[----:B---3--:R-:W3:Y:S04]  /*21c20*/  LDL R16, [R1+0x90] ;  /* 0x0000900001107983 */ /* 0x008ee80000100800 */
[----:B--2---:R-:W2:Y:S01]  /*21c30*/  LDL R14, [R1+0x7c] ;  /* 0x00007c00010e7983 */ /* 0x004ea20000100800 */
[----:B------:R-:W-:-:S13]  /*21c40*/  ISETP.GE.AND P2, PT, R250, c[0x0][0x3c8], PT ;  /* 0x0000f200fa007a0c */ /* 0x000fda0003f46270 */
[----:B-1----:R-:W-:-:S04]  /*21c50*/  @!P2 LEA R10, P5, R250, R2, 0x1 ;  /* 0x00000002fa0aa211 */ /* 0x002fc800078a08ff */
[----:B------:R-:W-:-:S05]  /*21c60*/  @!P2 LEA.HI.X R11, R250, R6, R251, 0x1, P5 ;  /* 0x00000006fa0ba211 */ /* 0x000fca00028f0cfb */
[----:B------:R1:W-:Y:S01]  /*21c70*/  @!P2 ST.E.128 [R10.64], R36 ;  /* 0x000000240a00a985 */ /* 0x0003e2000c101d08 */
[----:B----4-:R-:W-:Y:S02]  /*21c80*/  ISETP.GE.AND P1, PT, R15, c[0x0][0x3c8], PT ;  /* 0x0000f2000f007a0c */ /* 0x010fe40003f26270 */
[----:B-----5:R-:W-:-:S11]  /*21c90*/  ISETP.GE.AND P0, PT, R13, c[0x0][0x3c8], PT ;  /* 0x0000f2000d007a0c */ /* 0x020fd60003f06270 */
[-C--:B------:R-:W-:Y:S02]  /*21ca0*/  @!P1 LEA R8, P4, R15, R2.reuse, 0x1 ;  /* 0x000000020f089211 */ /* 0x080fe400078808ff */
[----:B------:R-:W-:Y:S02]  /*21cb0*/  @!P0 LEA R2, P3, R13, R2, 0x1 ;  /* 0x000000020d028211 */ /* 0x000fe400078608ff */
[-C--:B---3--:R-:W-:Y:S02]  /*21cc0*/  @!P1 LEA.HI.X R9, R15, R6.reuse, R16, 0x1, P4 ;  /* 0x000000060f099211 */ /* 0x088fe400020f0c10 */
[----:B--2---:R-:W-:-:S03]  /*21cd0*/  @!P0 LEA.HI.X R3, R13, R6, R14, 0x1, P3 ;  /* 0x000000060d038211 */ /* 0x004fc600018f0c0e */
[----:B------:R1:W-:Y:S04]  /*21ce0*/  @!P1 ST.E.128 [R8.64], R32 ;  /* 0x0000002008009985 */ /* 0x0003e8000c101d08 */
[----:B------:R1:W-:Y:S02]  /*21cf0*/  @!P0 ST.E.128 [R2.64], R28 ;  /* 0x0000001c02008985 */ /* 0x0003e4000c101d08 */
.L_x_1114:
[----:B------:R-:W-:Y:S05]  /*21d00*/  BSYNC B0 ;  /* 0x0000000000007941 */ /* 0x000fea0003800000 */
.L_x_1113:
[----:B------:R-:W-:Y:S05]  /*21d10*/  BRA.DIV ~URZ, `(.L_x_1115) ;  /* 0x00005ff27f007947 */ /* 0x000fea000b800000 */
[----:B--2---:R2:W4:Y:S02]  /*21d20*/  SHFL.IDX PT, R6, R5, 0x2, 0x1c1f ;  /* 0x005c1f0005067f89 */ /* 0x00452400000e0000 */
.L_x_1226:
[----:B------:R-:W-:Y:S05]  /*21d30*/  BRA.DIV ~URZ, `(.L_x_1116) ;  /* 0x000060427f007947 */ /* 0x000fea000b800000 */
[----:B-1----:R1:W2:Y:S02]  /*21d40*/  SHFL.IDX PT, R2, R12, 0x2, 0x1c1f ;  /* 0x005c1f000c027f89 */ /* 0x0022a400000e0000 */
.L_x_1227:
[----:B------:R-:W-:Y:S01]  /*21d50*/  IADD3 R3, R4, 0x40, RZ ;  /* 0x0000004004037810 */ /* 0x000fe20007ffe0ff */
[----:B------:R-:W-:Y:S03]  /*21d60*/  BSSY B0, `(.L_x_1117) ;  /* 0x0000013000007945 */ /* 0x000fe60003800000 */
[----:B------:R-:W-:-:S13]  /*21d70*/  ISETP.GE.AND P0, PT, R3, R0, PT ;  /* 0x000000000300720c */ /* 0x000fda0003f06270 */
[----:B------:R-:W-:Y:S05]  /*21d80*/  @P0 BRA `(.L_x_1118) ;  /* 0x0000010000000947 */ /* 0x000fea0003800000 */
[----:B------:R-:W5:Y:S04]  /*21d90*/  LDL R15, [R1] ;  /* 0x00000000010f7983 */ /* 0x000f680000100800 */
[----:B---3--:R-:W3:Y:S04]  /*21da0*/  LDL R13, [R1+0x4] ;  /* 0x00000400010d7983 */ /* 0x008ee80000100800 */
[----:B----4-:R-:W4:Y:S04]  /*21db0*/  LDL R16, [R1+0x90] ;  /* 0x0000900001107983 */ /* 0x010f280000100800 */
[----:B--2---:R-:W2:Y:S01]  /*21dc0*/  LDL R14, [R1+0x7c] ;  /* 0x00007c00010e7983 */ /* 0x004ea20000100800 */
[----:B------:R-:W-:-:S13]  /*21dd0*/  ISETP.GE.AND P2, PT, R250, c[0x0][0x3c8], PT ;  /* 0x0000f200fa007a0c */ /* 0x000fda0003f46270 */
[----:B------:R-:W-:-:S04]  /*21de0*/  @!P2 LEA R10, P5, R250, R2, 0x1 ;  /* 0x00000002fa0aa211 */ /* 0x000fc800078a08ff */
[----:B------:R-:W-:-:S05]  /*21df0*/  @!P2 LEA.HI.X R11, R250, R6, R251, 0x1, P5 ;  /* 0x00000006fa0ba211 */ /* 0x000fca00028f0cfb */
[----:B------:R1:W-:Y:S01]  /*21e00*/  @!P2 ST.E.128 [R10.64], R48 ;  /* 0x000000300a00a985 */ /* 0x0003e2000c101d08 */
[----:B-----5:R-:W-:Y:S02]  /*21e10*/  ISETP.GE.AND P1, PT, R15, c[0x0][0x3c8], PT ;  /* 0x0000f2000f007a0c */ /* 0x020fe40003f26270 */
[----:B---3--:R-:W-:-:S11]  /*21e20*/  ISETP.GE.AND P0, PT, R13, c[0x0][0x3c8], PT ;  /* 0x0000f2000d007a0c */ /* 0x008fd60003f06270 */
[-C--:B------:R-:W-:Y:S02]  /*21e30*/  @!P1 LEA R8, P4, R15, R2.reuse, 0x1 ;  /* 0x000000020f089211 */ /* 0x080fe400078808ff */
[----:B------:R-:W-:Y:S02]  /*21e40*/  @!P0 LEA R2, P3, R13, R2, 0x1 ;  /* 0x000000020d028211 */ /* 0x000fe400078608ff */
[-C--:B----4-:R-:W-:Y:S02]  /*21e50*/  @!P1 LEA.HI.X R9, R15, R6.reuse, R16, 0x1, P4 ;  /* 0x000000060f099211 */ /* 0x090fe400020f0c10 */
[----:B--2---:R-:W-:-:S03]  /*21e60*/  @!P0 LEA.HI.X R3, R13, R6, R14, 0x1, P3 ;  /* 0x000000060d038211 */ /* 0x004fc600018f0c0e */
[----:B------:R1:W-:Y:S04]  /*21e70*/  @!P1 ST.E.128 [R8.64], R44 ;  /* 0x0000002c08009985 */ /* 0x0003e8000c101d08 */
[----:B------:R1:W-:Y:S02]  /*21e80*/  @!P0 ST.E.128 [R2.64], R40 ;  /* 0x0000002802008985 */ /* 0x0003e4000c101d08 */
.L_x_1118:
[----:B------:R-:W-:Y:S05]  /*21e90*/  BSYNC B0 ;  /* 0x0000000000007941 */ /* 0x000fea0003800000 */
.L_x_1117:
[----:B------:R-:W-:Y:S05]  /*21ea0*/  BRA.DIV ~URZ, `(.L_x_1119) ;  /* 0x00005f427f007947 */ /* 0x000fea000b800000 */
[----:B--23--:R-:W2:Y:S04]  /*21eb0*/  SHFL.IDX PT, R5, R5, 0x3, 0x1c1f ;  /* 0x007c1f0005057f89 */ /* 0x00cea800000e0000 */
[----:B-1----:R1:W3:Y:S02]  /*21ec0*/  SHFL.IDX PT, R2, R12, 0x3, 0x1c1f ;  /* 0x007c1f000c027f89 */ /* 0x0022e400000e0000 */
.L_x_1228:
[----:B------:R-:W-:-:S04]  /*21ed0*/  IADD3 R3, R4, 0x60, RZ ;  /* 0x0000006004037810 */ /* 0x000fc80007ffe0ff */
[----:B------:R-:W-:-:S13]  /*21ee0*/  ISETP.GE.AND P0, PT, R3, R0, PT ;  /* 0x000000000300720c */ /* 0x000fda0003f06270 */
[----:B------:R-:W-:Y:S05]  /*21ef0*/  @P0 BRA `(.L_x_1120) ;  /* 0x0000272000000947 */ /* 0x000fea0003800000 */
[----:B-1----:R-:W5:Y:S04]  /*21f00*/  LDL R12, [R1] ;  /* 0x00000000010c7983 */ /* 0x002f680000100800 */
[----:B----4-:R-:W4:Y:S04]  /*21f10*/  LDL R13, [R1+0x90] ;  /* 0x00009000010d7983 */ /* 0x010f280000100800 */
[----:B---3--:R-:W3:Y:S01]  /*21f20*/  LDL R6, [R1+0x4] ;  /* 0x0000040001067983 */ /* 0x008ee20000100800 */
[----:B------:R-:W-:-:S13]  /*21f30*/  ISETP.GE.AND P1, PT, R250, c[0x0][0x3c8], PT ;  /* 0x0000f200fa007a0c */ /* 0x000fda0003f26270 */
[----:B------:R-:W-:-:S04]  /*21f40*/  @!P1 LEA R10, P3, R250, R2, 0x1 ;  /* 0x00000002fa0a9211 */ /* 0x000fc800078608ff */
[----:B--2---:R-:W-:-:S05]  /*21f50*/  @!P1 LEA.HI.X R11, R250, R5, R251, 0x1, P3 ;  /* 0x00000005fa0b9211 */ /* 0x004fca00018f0cfb */
[----:B------:R1:W-:Y:S01]  /*21f60*/  @!P1 ST.E.128 [R10.64], R60 ;  /* 0x0000003c0a009985 */ /* 0x0003e2000c101d08 */
[----:B-----5:R-:W-:-:S13]  /*21f70*/  ISETP.GE.AND P0, PT, R12, c[0x0][0x3c8], PT ;  /* 0x0000f2000c007a0c */ /* 0x020fda0003f06270 */
[----:B------:R-:W-:-:S04]  /*21f80*/  @!P0 LEA R8, P2, R12, R2, 0x1 ;  /* 0x000000020c088211 */ /* 0x000fc800078408ff */
[----:B----4-:R-:W-:-:S05]  /*21f90*/  @!P0 LEA.HI.X R9, R12, R5, R13, 0x1, P2 ;  /* 0x000000050c098211 */ /* 0x010fca00010f0c0d */
[----:B------:R1:W-:Y:S01]  /*21fa0*/  @!P0 ST.E.128 [R8.64], R56 ;  /* 0x0000003808008985 */ /* 0x0003e2000c101d08 */
[----:B---3--:R-:W-:-:S13]  /*21fb0*/  ISETP.GE.AND P0, PT, R6, c[0x0][0x3c8], PT ;  /* 0x0000f20006007a0c */ /* 0x008fda0003f06270 */
[----:B------:R-:W-:Y:S05]  /*21fc0*/  @P0 BRA `(.L_x_1120) ;  /* 0x0000265000000947 */ /* 0x000fea0003800000 */
[----:B------:R-:W2:Y:S01]  /*21fd0*/  LDL R12, [R1+0x7c] ;  /* 0x00007c00010c7983 */ /* 0x000ea20000100800 */
[----:B------:R-:W-:-:S04]  /*21fe0*/  LEA R2, P0, R6, R2, 0x1 ;  /* 0x0000000206027211 */ /* 0x000fc800078008ff */
[----:B--2---:R-:W-:-:S05]  /*21ff0*/  LEA.HI.X R3, R6, R5, R12, 0x1, P0 ;  /* 0x0000000506037211 */ /* 0x004fca00000f0c0c */
[----:B------:R2:W-:Y:S01]  /*22000*/  ST.E.128 [R2.64], R52 ;  /* 0x0000003402007985 */ /* 0x0005e2000c101d08 */
[----:B------:R-:W-:Y:S05]  /*22010*/  BRA `(.L_x_1120) ;  /* 0x0000260000007947 */ /* 0x000fea0003800000 */
.L_x_1107:
        /* <DEDUP_REMOVED lines=33> */
.L_x_1229:
[----:B------:R-:W-:Y:S05]  /*22230*/  BRA.DIV ~URZ, `(.L_x_1122) ;  /* 0x00005cf27f007947 */ /* 0x000fea000b800000 */
[----:B------:R3:W4:Y:S02]  /*22240*/  SHFL.IDX PT, R0, R6, RZ, 0x1c1f ;  /* 0x001c1fff06007589 */ /* 0x00072400000e0000 */
.L_x_1230:
        /* <DEDUP_REMOVED lines=73> */
[----:B------:R-:W-:Y:S02]  /*226e0*/  IADD3 R15, R252, 0x50, RZ ;  /* 0x00000050fc0f7810 */ /* 0x000fe40007ffe0ff */
[----:B----4-:R-:W-:Y:S01]  /*226f0*/  @!P2 LEA R8, P0, R14, R0, 0x2 ;  /* 0x000000000e08a211 */ /* 0x010fe200078010ff */
        /* <DEDUP_REMOVED lines=9> */
.L_x_1124:
[----:B------:R-:W-:Y:S05]  /*22790*/  BSYNC B0 ;  /* 0x0000000000007941 */ /* 0x000fea0003800000 */
.L_x_1123:
[----:B------:R-:W-:Y:S05]  /*227a0*/  BRA.DIV ~URZ, `(.L_x_1125) ;  /* 0x000057f27f007947 */ /* 0x000fea000b800000 */
[----:B--2---:R2:W1:Y:S04]  /*227b0*/  SHFL.IDX PT, R4, R5, 0x1, 0x1c1f ;  /* 0x003c1f0005047f89 */ /* 0x00446800000e0000 */
[----:B----4-:R2:W4:Y:S02]  /*227c0*/  SHFL.IDX PT, R0, R6, 0x1, 0x1c1f ;  /* 0x003c1f0006007f89 */ /* 0x01052400000e0000 */
.L_x_1231:
[----:B------:R-:W-:Y:S01]  /*227d0*/  BSSY B0, `(.L_x_1126) ;  /* 0x0000054000007945 */ /* 0x000fe20003800000 */
[----:B------:R-:W-:Y:S05]  /*227e0*/  @P6 BRA `(.L_x_1127) ;  /* 0x0000052000006947 */ /* 0x000fea0003800000 */
[C---:B------:R-:W-:Y:S02]  /*227f0*/  ISETP.GE.AND P1, PT, R252.reuse, c[0x0][0x3c8], PT ;  /* 0x0000f200fc007a0c */ /* 0x040fe40003f26270 */
[C---:B------:R-:W-:Y:S02]  /*22800*/  IADD3 R12, R252.reuse, 0x8, RZ ;  /* 0x00000008fc0c7810 */ /* 0x040fe40007ffe0ff */
[----:B------:R-:W-:Y:S02]  /*22810*/  IADD3 R14, R252, 0x10, RZ ;  /* 0x00000010fc0e7810 */ /* 0x000fe40007ffe0ff */
[----:B------:R-:W-:-:S02]  /*22820*/  ISETP.GE.AND P0, PT, R12, c[0x0][0x3c8], PT ;  /* 0x0000f2000c007a0c */ /* 0x000fc40003f06270 */
[----:B------:R-:W-:Y:S02]  /*22830*/  IADD3 R11, R252, 0x18, RZ ;  /* 0x00000018fc0b7810 */ /* 0x000fe40007ffe0ff */
        /* <DEDUP_REMOVED lines=25> */
[----:B------:R-:W-:Y:S02]  /*229d0*/  IADD3 R17, R252, 0x48, RZ ;  /* 0x00000048fc117810 */ /* 0x000fe40007ffe0ff */
[----:B------:R-:W-:Y:S02]  /*229e0*/  @!P3 LEA.HI.X R3, R14, R4, R15, 0x2, P4 ;  /* 0x000000040e03b211 */ /* 0x000fe400020f140f */
[C---:B------:R-:W-:Y:S02]  /*229f0*/  IADD3 R14, R252.reuse, 0x30, RZ ;  /* 0x00000030fc0e7810 */ /* 0x040fe40007ffe0ff */
[C---:B----4-:R-:W-:Y:S01]  /*22a00*/  @!P5 LEA R8, P0, R11.reuse, R0, 0x2 ;  /* 0x000000000b08d211 */ /* 0x050fe200078010ff */
[----:B------:R1:W-:Y:S01]  /*22a10*/  @!P3 ST.E.64 [R2.64], R150 ;  /* 0x000000960200b985 */ /* 0x0003e2000c101b08 */
[----:B------:R-:W-:Y:S02]  /*22a20*/  IADD3 R15, R252, 0x28, RZ ;  /* 0x00000028fc0f7810 */ /* 0x000fe40007ffe0ff */
[----:B------:R-:W-:-:S02]  /*22a30*/  @!P5 LEA.HI.X R9, R11, R4, R12, 0x2, P0 ;  /* 0x000000040b09d211 */ /* 0x000fc400000f140c */
[----:B------:R-:W-:Y:S02]  /*22a40*/  IADD3 R11, R252, 0x20, RZ ;  /* 0x00000020fc0b7810 */ /* 0x000fe40007ffe0ff */
        /* <DEDUP_REMOVED lines=13> */
[----:B------:R-:W-:Y:S02]  /*22b20*/  IADD3 R15, R252, 0x48, RZ ;  /* 0x00000048fc0f7810 */ /* 0x000fe40007ffe0ff */
[----:B----4-:R-:W-:Y:S01]  /*22b30*/  @!P0 LEA R8, P2, R14, R0, 0x2 ;  /* 0x000000000e088211 */ /* 0x010fe200078410ff */
        /* <DEDUP_REMOVED lines=18> */
[----:B------:R-:W-:Y:S02]  /*22c60*/  IADD3 R17, R252, 0x50, RZ ;  /* 0x00000050fc117810 */ /* 0x000fe40007ffe0ff */
[----:B-----5:R-:W-:Y:S01]  /*22c70*/  @!P2 LEA R8, P0, R16, R0, 0x2 ;  /* 0x000000001008a211 */ /* 0x020fe200078010ff */
        /* <DEDUP_REMOVED lines=9> */
.L_x_1127:
[----:B------:R-:W-:Y:S05]  /*22d10*/  BSYNC B0 ;  /* 0x0000000000007941 */ /* 0x000fea0003800000 */
.L_x_1126:
[----:B------:R-:W-:Y:S05]  /*22d20*/  BRA.DIV ~URZ, `(.L_x_1128) ;  /* 0x000053427f007947 */ /* 0x000fea000b800000 */
[----:B-1----:R1:W2:Y:S02]  /*22d30*/  SHFL.IDX PT, R4, R5, 0x2, 0x1c1f ;  /* 0x005c1f0005047f89 */ /* 0x0022a400000e0000 */
.L_x_1232:
[----:B------:R-:W-:Y:S05]  /*22d40*/  BRA.DIV ~URZ, `(.L_x_1129) ;  /* 0x000053927f007947 */ /* 0x000fea000b800000 */
[----:B----4-:R4:W1:Y:S02]  /*22d50*/  SHFL.IDX PT, R0, R6, 0x2, 0x1c1f ;  /* 0x005c1f0006007f89 */ /* 0x01086400000e0000 */
.L_x_1233:
        /* <DEDUP_REMOVED lines=25> */
[C---:B------:R-:W-:Y:S02]  /*22ef0*/  @!P4 LEA R8, P5, R17.reuse, R0, 0x2 ;  /* 0x000000001108c211 */ /* 0x040fe400078a10ff */
        /* <DEDUP_REMOVED lines=59> */
.L_x_1131:
[----:B------:R-:W-:Y:S05]  /*232b0*/  BSYNC B0 ;  /* 0x0000000000007941 */ /* 0x000fea0003800000 */
.L_x_1130:
[----:B------:R-:W-:Y:S05]  /*232c0*/  BRA.DIV ~URZ, `(.L_x_1132) ;  /* 0x00004e827f007947 */ /* 0x000fea000b800000 */
[----:B--2---:R2:W3:Y:S04]  /*232d0*/  SHFL.IDX PT, R4, R5, 0x3, 0x1c1f ;  /* 0x007c1f0005047f89 */ /* 0x0044e800000e0000 */
[----:B-1----:R2:W1:Y:S02]  /*232e0*/  SHFL.IDX PT, R0, R6, 0x3, 0x1c1f ;  /* 0x007c1f0006007f89 */ /* 0x00246400000e0000 */
.L_x_1234:
[----:B------:R-:W-:-:S13]  /*232f0*/  LOP3.LUT P0, RZ, R209, 0x2, RZ, 0xc0, !PT ;  /* 0x00000002d1ff7812 */ /* 0x000fda000780c0ff */
[----:B------:R-:W-:Y:S05]  /*23300*/  @P0 BRA `(.L_x_1120) ;  /* 0x0000131000000947 */ /* 0x000fea0003800000 */
[C---:B------:R-:W-:Y:S02]  /*23310*/  ISETP.GE.AND P4, PT, R252.reuse, c[0x0][0x3c8], PT ;  /* 0x0000f200fc007a0c */ /* 0x040fe40003f86270 */
[C---:B---3--:R-:W-:Y:S02]  /*23320*/  IADD3 R10, R252.reuse, 0x8, RZ ;  /* 0x00000008fc0a7810 */ /* 0x048fe40007ffe0ff */
[----:B------:R-:W-:Y:S02]  /*23330*/  IADD3 R13, R252, 0x18, RZ ;  /* 0x00000018fc0d7810 */ /* 0x000fe40007ffe0ff */
[----:B------:R-:W-:Y:S02]  /*23340*/  ISETP.GE.AND P3, PT, R10, c[0x0][0x3c8], PT ;  /* 0x0000f2000a007a0c */ /* 0x000fe40003f66270 */
[----:B------:R-:W-:Y:S02]  /*23350*/  ISETP.GE.AND P1, PT, R13, c[0x0][0x3c8], PT ;  /* 0x0000f2000d007a0c */ /* 0x000fe40003f26270 */
[----:B--2-4-:R-:W-:-:S02]  /*23360*/  IADD3 R6, R252, 0x10, RZ ;  /* 0x00000010fc067810 */ /* 0x014fc40007ffe0ff */
[----:B------:R-:W-:Y:S02]  /*23370*/  SHF.R.S32.HI R12, RZ, 0x1f, R252 ;  /* 0x0000001fff0c7819 */ /* 0x000fe400000114fc */
[C---:B-1----:R-:W-:Y:S02]  /*23380*/  @!P4 LEA R8, P6, R252.reuse, R0, 0x2 ;  /* 0x00000000fc08c211 */ /* 0x042fe400078c10ff */
[----:B------:R-:W-:Y:S02]  /*23390*/  IADD3 R11, R252, 0x8, RZ ;  /* 0x00000008fc0b7810 */ /* 0x000fe40007ffe0ff */
[----:B------:R-:W-:Y:S02]  /*233a0*/  ISETP.GE.AND P2, PT, R6, c[0x0][0x3c8], PT ;  /* 0x0000f20006007a0c */ /* 0x000fe40003f46270 */
[----:B------:R-:W-:Y:S02]  /*233b0*/  @!P4 LEA.HI.X R9, R252, R4, R12, 0x2, P6 ;  /* 0x00000004fc09c211 */ /* 0x000fe400030f140c */
[----:B------:R-:W-:-:S02]  /*233c0*/  SHF.R.S32.HI R11, RZ, 0x1f, R11 ;  /* 0x0000001fff0b7819 */ /* 0x000fc4000001140b */
[----:B------:R-:W-:Y:S01]  /*233d0*/  @!P3 LEA R2, P5, R10, R0, 0x2 ;  /* 0x000000000a02b211 */ /* 0x000fe200078a10ff */
[----:B------:R1:W-:Y:S01]  /*233e0*/  @!P4 ST.E.64 [R8.64], R52 ;  /* 0x000000340800c985 */ /* 0x0003e2000c101b08 */
[----:B------:R-:W-:Y:S02]  /*233f0*/  IADD3 R5, R252, 0x20, RZ ;  /* 0x00000020fc057810 */ /* 0x000fe40007ffe0ff */
[----:B------:R-:W-:Y:S02]  /*23400*/  @!P3 LEA.HI.X R3, R10, R4, R11, 0x2, P5 ;  /* 0x000000040a03b211 */ /* 0x000fe400028f140b */
[----:B------:R-:W-:Y:S02]  /*23410*/  ISETP.GE.AND P0, PT, R5, c[0x0][0x3c8], PT ;  /* 0x0000f20005007a0c */ /* 0x000fe40003f06270 */
[----:B------:R-:W-:Y:S01]  /*23420*/  IADD3 R14, R252, 0x10, RZ ;  /* 0x00000010fc0e7810 */ /* 0x000fe20007ffe0ff */
[----:B------:R2:W-:Y:S01]  /*23430*/  @!P3 ST.E.64 [R2.64], R28 ;  /* 0x0000001c0200b985 */ /* 0x0005e2000c101b08 */
[----:B------:R-:W-:-:S02]  /*23440*/  @!P2 LEA R10, P3, R6, R0, 0x2 ;  /* 0x00000000060aa211 */ /* 0x000fc400078610ff */
[----:B------:R-:W-:Y:S02]  /*23450*/  SHF.R.S32.HI R14, RZ, 0x1f, R14 ;  /* 0x0000001fff0e7819 */ /* 0x000fe4000001140e */
[----:B------:R-:W-:Y:S02]  /*23460*/  IADD3 R15, R252, 0x28, RZ ;  /* 0x00000028fc0f7810 */ /* 0x000fe40007ffe0ff */
[----:B------:R-:W-:Y:S02]  /*23470*/  @!P2 LEA.HI.X R11, R6, R4, R14, 0x2, P3 ;  /* 0x00000004060ba211 */ /* 0x000fe400018f140e */
[C---:B------:R-:W-:Y:S02]  /*23480*/  IADD3 R6, R252.reuse, 0x20, RZ ;  /* 0x00000020fc067810 */ /* 0x040fe40007ffe0ff */
[----:B------:R-:W-:Y:S01]  /*23490*/  IADD3 R14, R252, 0x18, RZ ;  /* 0x00000018fc0e7810 */ /* 0x000fe20007ffe0ff */
[----:B------:R-:W-:Y:S01]  /*234a0*/  @!P2 ST.E.64 [R10.64], R64 ;  /* 0x000000400a00a985 */ /* 0x000fe2000c101b08 */
[----:B------:R-:W-:-:S02]  /*234b0*/  ISETP.GE.AND P5, PT, R15, c[0x0][0x3c8], PT ;  /* 0x0000f2000f007a0c */ /* 0x000fc40003fa6270 */
[C---:B------:R-:W-:Y:S02]  /*234c0*/  IADD3 R12, R252.reuse, 0x30, RZ ;  /* 0x00000030fc0c7810 */ /* 0x040fe40007ffe0ff */
[----:B------:R-:W-:Y:S02]  /*234d0*/  SHF.R.S32.HI R6, RZ, 0x1f, R6 ;  /* 0x0000001fff067819 */ /* 0x000fe40000011406 */
[----:B------:R-:W-:Y:S02]  /*234e0*/  SHF.R.S32.HI R14, RZ, 0x1f, R14 ;  /* 0x0000001fff0e7819 */ /* 0x000fe4000001140e */
[----:B-1----:R-:W-:Y:S02]  /*234f0*/  @!P1 LEA R8, P4, R13, R0, 0x2 ;  /* 0x000000000d089211 */ /* 0x002fe400078810ff */
[C---:B------:R-:W-:Y:S02]  /*23500*/  IADD3 R17, R252.reuse, 0x28, RZ ;  /* 0x00000028fc117810 */ /* 0x040fe40007ffe0ff */
[----:B------:R-:W-:-:S02]  /*23510*/  IADD3 R16, R252, 0x40, RZ ;  /* 0x00000040fc107810 */ /* 0x000fc40007ffe0ff */
[----:B------:R-:W-:Y:S02]  /*23520*/  SHF.R.S32.HI R17, RZ, 0x1f, R17 ;  /* 0x0000001fff117819 */ /* 0x000fe40000011411 */
[----:B--2---:R-:W-:Y:S02]  /*23530*/  @!P0 LEA R2, P6, R5, R0, 0x2 ;  /* 0x0000000005028211 */ /* 0x004fe400078c10ff */
[----:B------:R-:W-:-:S03]  /*23540*/  ISETP.GE.AND P2, PT, R16, c[0x0][0x3c8], PT ;  /* 0x0000f20010007a0c */ /* 0x000fc60003f46270 */
[----:B------:R-:W-:Y:S02]  /*23550*/  P2R R3, PR, RZ, 0x10 ;  /* 0x00000010ff037803 */ /* 0x000fe40000000000 */
[----:B------:R-:W-:Y:S02]  /*23560*/  ISETP.GE.AND P4, PT, R12, c[0x0][0x3c8], PT ;  /* 0x0000f2000c007a0c */ /* 0x000fe40003f86270 */
[----:B------:R-:W-:Y:S02]  /*23570*/  ISETP.NE.AND P3, PT, R3, RZ, PT ;  /* 0x000000ff0300720c */ /* 0x000fe40003f65270 */
[-C--:B------:R-:W-:Y:S02]  /*23580*/  @!P0 LEA.HI.X R3, R5, R4.reuse, R6, 0x2, P6 ;  /* 0x0000000405038211 */ /* 0x080fe400030f1406 */
[----:B------:R-:W-:Y:S02]  /*23590*/  @!P1 LEA.HI.X R9, R13, R4, R14, 0x2, P3 ;  /* 0x000000040d099211 */ /* 0x000fe400018f140e */
[----:B------:R-:W-:-:S02]  /*235a0*/  IADD3 R6, R252, 0x38, RZ ;  /* 0x00000038fc067810 */ /* 0x000fc40007ffe0ff */
[----:B------:R-:W-:Y:S01]  /*235b0*/  IADD3 R13, R252, 0x30, RZ ;  /* 0x00000030fc0d7810 */ /* 0x000fe20007ffe0ff */
[----:B------:R1:W-:Y:S01]  /*235c0*/  @!P1 ST.E.64 [R8.64], R58 ;  /* 0x0000003a08009985 */ /* 0x0003e2000c101b08 */
[----:B------:R-:W-:Y:S02]  /*235d0*/  ISETP.GE.AND P3, PT, R6, c[0x0][0x3c8], PT ;  /* 0x0000f20006007a0c */ /* 0x000fe40003f66270 */
[----:B------:R-:W-:Y:S01]  /*235e0*/  SHF.R.S32.HI R13, RZ, 0x1f, R13 ;  /* 0x0000001fff0d7819 */ /* 0x000fe2000001140d */
[----:B------:R2:W-:Y:S01]  /*235f0*/  @!P0 ST.E.64 [R2.64], R30 ;  /* 0x0000001e02008985 */ /* 0x0005e2000c101b08 */
[C---:B------:R-:W-:Y:S02]  /*23600*/  IADD3 R14, R252.reuse, 0x48, RZ ;  /* 0x00000048fc0e7810 */ /* 0x040fe40007ffe0ff */
[----:B------:R-:W-:Y:S02]  /*23610*/  IADD3 R5, R252, 0x50, RZ ;  /* 0x00000050fc057810 */ /* 0x000fe40007ffe0ff */
[----:B------:R-:W-:-:S02]  /*23620*/  ISETP.GE.AND P1, PT, R14, c[0x0][0x3c8], PT ;  /* 0x0000f2000e007a0c */ /* 0x000fc40003f26270 */
        /* <DEDUP_REMOVED lines=38> */
.L_x_1105:
[----:B------:R-:W2:Y:S04]  /*23890*/  LDL.LU R8, [R1+0x84] ;  /* 0x0000840001087983 */ /* 0x000ea80000300800 */
[----:B-1----:R-:W4:Y:S01]  /*238a0*/  LDL R6, [R1+0x8c] ;  /* 0x00008c0001067983 */ /* 0x002f220000100800 */
[----:B------:R-:W-:Y:S01]  /*238b0*/  ISETP.NE.U32.AND P0, PT, RZ, c[0x0][0x508], PT ;  /* 0x00014200ff007a0c */ /* 0x000fe20003f05070 */
[----:B------:R-:W-:Y:S01]  /*238c0*/  IMAD.MOV.U32 R4, RZ, RZ, 0x4 ;  /* 0x00000004ff047424 */ /* 0x000fe200078e00ff */
[----:B------:R-:W-:Y:S01]  /*238d0*/  ISETP.NE.U32.AND P2, PT, RZ, c[0x0][0x500], PT ;  /* 0x00014000ff007a0c */ /* 0x000fe20003f45070 */
[----:B------:R-:W-:Y:S01]  /*238e0*/  IMAD.MOV.U32 R18, RZ, RZ, c[0x0][0x388] ;  /* 0x0000e200ff127624 */ /* 0x000fe200078e00ff */
[----:B------:R-:W-:Y:S01]  /*238f0*/  ISETP.NE.AND.EX P0, PT, RZ, c[0x0][0x50c], PT, P0 ;  /* 0x00014300ff007a0c */ /* 0x000fe20003f05300 */
[----:B------:R-:W-:Y:S01]  /*23900*/  IMAD.MOV.U32 R0, RZ, RZ, RZ ;  /* 0x000000ffff007224 */ /* 0x000fe200078e00ff */
[----:B------:R-:W-:Y:S01]  /*23910*/  ISETP.NE.AND.EX P2, PT, RZ, c[0x0][0x504], PT, P2 ;  /* 0x00014100ff007a0c */ /* 0x000fe20003f45320 */
[----:B----4-:R-:W-:-:S10]  /*23920*/  IMAD.WIDE R2, R6, R4, c[0x0][0x500] ;  /* 0x0001400006027625 */ /* 0x010fd400078e0204 */
[----:B---3--:R-:W-:Y:S02]  /*23930*/  @P0 IMAD.WIDE R4, R6, R4, c[0x0][0x508] ;  /* 0x0001420006040625 */ /* 0x008fe400078e0204 */
        /* <DEDUP_REMOVED lines=9> */
.L_x_1133:
        /* <DEDUP_REMOVED lines=10> */
[----:B------:R-:W2:Y:S01]  /*23a70*/  LDL R4, [R1+0x54] ;  /* 0x0000540001047983 */ /* 0x000ea20000100800 */
[----:B------:R-:W-:Y:S01]  /*23a80*/  IMAD R2, R18, c[0x0][0x4e8], RZ ;  /* 0x00013a0012027a24 */ /* 0x000fe200078e02ff */
[----:B--2---:R-:W-:-:S04]  /*23a90*/  IADD3 R11, R4, R5, RZ ;  /* 0x00000005040b7210 */ /* 0x004fc80007ffe0ff */
        /* <DEDUP_REMOVED lines=23> */
[----:B------:R-:W-:-:S04]  /*23c10*/  IMAD.MOV R4, RZ, RZ, -R2 ;  /* 0x000000ffff047224 */ /* 0x000fc800078e0a02 */
[----:B------:R-:W-:Y:S01]  /*23c20*/  IMAD R4, R4, c[0x0][0x4e8], R11 ;  /* 0x00013a0004047a24 */ /* 0x000fe200078e020b */
[----:B------:R-:W-:Y:S02]  /*23c30*/  IADD3.X R11, R5, R13, R19, P1, P0 ;  /* 0x0000000d050b7210 */ /* 0x000fe40000fe0413 */
[----:B------:R-:W-:Y:S02]  /*23c40*/  SHF.R.S32.HI R5, RZ, 0x1f, R2 ;  /* 0x0000001fff057819 */ /* 0x000fe40000011402 */
[----:B--2---:R-:W-:-:S05]  /*23c50*/  SEL R6, R23, RZ, P2 ;  /* 0x000000ff17067207 */ /* 0x004fca0001000000 */
[-C--:B-----5:R-:W-:Y:S02]  /*23c60*/  IMAD R12, R17, R6.reuse, RZ ;  /* 0x00000006110c7224 */ /* 0x0a0fe400078e02ff */
[----:B------:R-:W-:Y:S01]  /*23c70*/  IMAD.WIDE.U32 R8, R16, R6, RZ ;  /* 0x0000000610087225 */ /* 0x000fe200078e00ff */
[----:B------:R-:W-:-:S04]  /*23c80*/  SHF.R.S32.HI R6, RZ, 0x1f, R4 ;  /* 0x0000001fff067819 */ /* 0x000fc80000011404 */
[----:B------:R-:W-:Y:S02]  /*23c90*/  IADD3 R9, R9, R12, RZ ;  /* 0x0000000c09097210 */ /* 0x000fe40007ffe0ff */
[----:B------:R-:W-:Y:S01]  /*23ca0*/  IADD3 R8, P1, P0, R2, R21, R8 ;  /* 0x0000001502087210 */ /* 0x000fe2000783e008 */
[----:B------:R-:W-:-:S03]  /*23cb0*/  IMAD R2, R15, R4, RZ ;  /* 0x000000040f027224 */ /* 0x000fc600078e02ff */
[----:B------:R-:W-:Y:S01]  /*23cc0*/  IADD3.X R9, R5, R11, R9, P1, P0 ;  /* 0x0000000b05097210 */ /* 0x000fe20000fe0409 */
[----:B------:R-:W-:Y:S02]  /*23cd0*/  IMAD.MOV.U32 R11, RZ, RZ, c[0x0][0x4a8] ;  /* 0x00012a00ff0b7624 */ /* 0x000fe400078e00ff */
[C---:B------:R-:W-:Y:S01]  /*23ce0*/  IMAD R2, R14.reuse, R6, R2 ;  /* 0x000000060e027224 */ /* 0x040fe200078e0202 */
[----:B------:R-:W-:Y:S01]  /*23cf0*/  MOV R6, c[0x0][0x4ac] ;  /* 0x00012b0000067a02 */ /* 0x000fe20000000f00 */
[----:B------:R-:W-:Y:S01]  /*23d00*/  IMAD.WIDE.U32 R4, R14, R4, R8 ;  /* 0x000000040e047225 */ /* 0x000fe200078e0008 */
[----:B------:R-:W-:Y:S02]  /*23d10*/  SEL R8, R11, c[0x0][0x450], P2 ;  /* 0x000114000b087a07 */ /* 0x000fe40001000000 */
[----:B------:R-:W-:Y:S01]  /*23d20*/  SEL R6, R6, c[0x0][0x454], P2 ;  /* 0x0001150006067a07 */ /* 0x000fe20001000000 */
[----:B------:R-:W-:Y:S01]  /*23d30*/  IMAD.IADD R2, R5, 0x1, R2 ;  /* 0x0000000105027824 */ /* 0x000fe200078e0202 */
[----:B------:R-:W-:-:S04]  /*23d40*/  LEA R8, P0, R4, R8, 0x2 ;  /* 0x0000000804087211 */ /* 0x000fc800078010ff */
[----:B------:R-:W-:Y:S02]  /*23d50*/  LEA.HI.X R9, R4, R6, R2, 0x2, P0 ;  /* 0x0000000604097211 */ /* 0x000fe400000f1402 */
[----:B------:R-:W-:-:S05]  /*23d60*/  MOV R2, 0xff800000 ;  /* 0xff80000000027802 */ /* 0x000fca0000000f00 */
[----:B------:R1:W-:Y:S02]  /*23d70*/  STG.E [R8.64], R2 ;  /* 0x0000000208007986 */ /* 0x0003e4000c101908 */
.L_x_1135:
[----:B------:R-:W-:Y:S05]  /*23d80*/  BSYNC B0 ;  /* 0x0000000000007941 */ /* 0x000fea0003800000 */
.L_x_1134:
[----:B------:R-:W-:-:S13]  /*23d90*/  ISETP.GT.AND P0, PT, R20, 0x1, PT ;  /* 0x000000011400780c */ /* 0x000fda0003f04270 */
[----:B------:R-:W-:Y:S05]  /*23da0*/  @P0 BRA `(.L_x_1120) ;  /* 0x0000087000000947 */ /* 0x000fea0003800000 */
[----:B-1----:R-:W2:Y:S04]  /*23db0*/  LDL.LU R2, [R1+0x54] ;  /* 0x0000540001027983 */ /* 0x002ea80000300800 */
[----:B------:R-:W3:Y:S01]  /*23dc0*/  LDL R6, [R1+0x24] ;  /* 0x0000240001067983 */ /* 0x000ee20000100800 */
[----:B------:R-:W-:-:S03]  /*23dd0*/  MOV R4, c[0x0][0x4e8] ;  /* 0x00013a0000047a02 */ /* 0x000fc60000000f00 */
[----:B------:R-:W1:Y:S01]  /*23de0*/  S2R R12, SR_TID.X ;  /* 0x00000000000c7919 */ /* 0x000e620000002100 */
[----:B------:R-:W-:Y:S01]  /*23df0*/  ISETP.NE.AND P0, PT, R4, 0x1, PT ;  /* 0x000000010400780c */ /* 0x000fe20003f05270 */
[----:B------:R-:W-:Y:S01]  /*23e00*/  IMAD.WIDE.U32 R4, R0, c[0x0][0x3a0], RZ ;  /* 0x0000e80000047a25 */ /* 0x000fe200078e00ff */
[----:B-1----:R-:W-:-:S04]  /*23e10*/  SHF.R.S32.HI R9, RZ, 0x1f, R12 ;  /* 0x0000001fff097819 */ /* 0x002fc8000001140c */
[----:B------:R-:W-:-:S04]  /*23e20*/  LEA.HI R9, R9, R12, RZ, 0x2 ;  /* 0x0000000c09097211 */ /* 0x000fc800078f10ff */
[----:B------:R-:W-:Y:S02]  /*23e30*/  SHF.R.S32.HI R9, RZ, 0x2, R9 ;  /* 0x00000002ff097819 */ /* 0x000fe40000011409 */
[----:B--2---:R-:W-:Y:S01]  /*23e40*/  MOV R11, R2 ;  /* 0x00000002000b7202 */ /* 0x004fe20000000f00 */
[----:B------:R-:W-:-:S03]  /*23e50*/  IMAD R2, R19, c[0x0][0x3a0], RZ ;  /* 0x0000e80013027a24 */ /* 0x000fc600078e02ff */
[-C--:B---3--:R-:W-:Y:S01]  /*23e60*/  IADD3 R6, R6, R11.reuse, RZ ;  /* 0x0000000b06067210 */ /* 0x088fe20007ffe0ff */
[----:B------:R-:W-:Y:S01]  /*23e70*/  IMAD R0, R0, c[0x0][0x3a4], R2 ;  /* 0x0000e90000007a24 */ /* 0x000fe200078e0202 */
[----:B------:R-:W-:Y:S01]  /*23e80*/  IADD3 R12, R9, R11, RZ ;  /* 0x0000000b090c7210 */ /* 0x000fe20007ffe0ff */
[----:B------:R-:W-:Y:S02]  /*23e90*/  IMAD R2, R22, c[0x0][0x3f0], RZ ;  /* 0x0000fc0016027a24 */ /* 0x000fe400078e02ff */
[----:B------:R-:W-:Y:S01]  /*23ea0*/  @P0 IMAD.HI.U32 R8, R6, c[0x0][0x4ec], RZ ;  /* 0x00013b0006080a27 */ /* 0x000fe200078e00ff */
[----:B------:R-:W-:-:S03]  /*23eb0*/  IADD3 R5, R5, R0, RZ ;  /* 0x0000000005057210 */ /* 0x000fc60007ffe0ff */
[----:B------:R-:W-:Y:S01]  /*23ec0*/  IMAD.MOV.U32 R0, RZ, RZ, R6 ;  /* 0x000000ffff007224 */ /* 0x000fe200078e0006 */
[----:B------:R-:W-:Y:S01]  /*23ed0*/  @P0 SHF.R.U32.HI R0, RZ, c[0x0][0x4f0], R8 ;  /* 0x00013c00ff000a19 */ /* 0x000fe20000011608 */
[----:B------:R-:W-:-:S04]  /*23ee0*/  IMAD.WIDE.U32 R4, R3, c[0x0][0x3e8], R4 ;  /* 0x0000fa0003047a25 */ /* 0x000fc800078e0004 */
[----:B------:R-:W-:Y:S01]  /*23ef0*/  IMAD R8, R10, c[0x0][0x3f4], R2 ;  /* 0x0000fd000a087a24 */ /* 0x000fe200078e0202 */
[----:B------:R-:W-:Y:S01]  /*23f00*/  MOV R2, R4 ;  /* 0x0000000400027202 */ /* 0x000fe20000000f00 */
[----:B------:R-:W-:Y:S01]  /*23f10*/  IMAD R3, R3, c[0x0][0x3ec], R5 ;  /* 0x0000fb0003037a24 */ /* 0x000fe200078e0205 */
[----:B------:R-:W-:Y:S02]  /*23f20*/  SHF.R.S32.HI R5, RZ, 0x1f, R0 ;  /* 0x0000001fff057819 */ /* 0x000fe40000011400 */
[----:B------:R-:W-:Y:S01]  /*23f30*/  IADD3 R4, -R0, RZ, RZ ;  /* 0x000000ff00047210 */ /* 0x000fe20007ffe1ff */
[----:B------:R-:W-:-:S04]  /*23f40*/  IMAD.WIDE.U32 R2, R10, c[0x0][0x3f0], R2 ;  /* 0x0000fc000a027a25 */ /* 0x000fc800078e0002 */
[----:B------:R-:W-:Y:S02]  /*23f50*/  IMAD R5, R5, c[0x0][0x3e0], RZ ;  /* 0x0000f80005057a24 */ /* 0x000fe400078e02ff */
[----:B------:R-:W-:Y:S02]  /*23f60*/  IMAD.IADD R3, R3, 0x1, R8 ;  /* 0x0000000103037824 */ /* 0x000fe400078e0208 */
        /* <DEDUP_REMOVED lines=13> */
.L_x_1235:
[----:B------:R-:W-:Y:S05]  /*24040*/  BRA.DIV ~URZ, `(.L_x_1137) ;  /* 0x000042427f007947 */ /* 0x000fea000b800000 */
[----:B------:R3:W4:Y:S02]  /*24050*/  SHFL.IDX PT, R0, R13, RZ, 0x1c1f ;  /* 0x001c1fff0d007589 */ /* 0x00072400000e0000 */
.L_x_1236:
[----:B------:R-:W-:Y:S01]  /*24060*/  IMAD R6, R18, c[0x0][0x4e8], RZ ;  /* 0x00013a0012067a24 */ /* 0x000fe200078e02ff */
[----:B------:R-:W-:Y:S04]  /*24070*/  BSSY B0, `(.L_x_1138) ;  /* 0x0000013000007945 */ /* 0x000fe80003800000 */
        /* <DEDUP_REMOVED lines=9> */
[----:B------:R1:W-:Y:S01]  /*24110*/  @!P2 ST.E.128 [R10.64], RZ ;  /* 0x000000ff0a00a985 */ /* 0x0003e2000c101d08 */
[----:B-----5:R-:W-:Y:S02]  /*24120*/  ISETP.GE.AND P1, PT, R16, c[0x0][0x3c8], PT ;  /* 0x0000f20010007a0c */ /* 0x020fe40003f26270 */
[----:B---3--:R-:W-:-:S11]  /*24130*/  ISETP.GE.AND P0, PT, R14, c[0x0][0x3c8], PT ;  /* 0x0000f2000e007a0c */ /* 0x008fd60003f06270 */
[-C--:B------:R-:W-:Y:S02]  /*24140*/  @!P1 LEA R8, P4, R16, R0.reuse, 0x1 ;  /* 0x0000000010089211 */ /* 0x080fe400078808ff */
[----:B------:R-:W-:Y:S02]  /*24150*/  @!P0 LEA R2, P3, R14, R0, 0x1 ;  /* 0x000000000e028211 */ /* 0x000fe400078608ff */
[-C--:B----4-:R-:W-:Y:S02]  /*24160*/  @!P1 LEA.HI.X R9, R16, R4.reuse, R17, 0x1, P4 ;  /* 0x0000000410099211 */ /* 0x090fe400020f0c11 */
[----:B--2---:R-:W-:-:S03]  /*24170*/  @!P0 LEA.HI.X R3, R14, R4, R15, 0x1, P3 ;  /* 0x000000040e038211 */ /* 0x004fc600018f0c0f */
[----:B------:R1:W-:Y:S04]  /*24180*/  @!P1 ST.E.128 [R8.64], RZ ;  /* 0x000000ff08009985 */ /* 0x0003e8000c101d08 */
[----:B------:R1:W-:Y:S02]  /*24190*/  @!P0 ST.E.128 [R2.64], RZ ;  /* 0x000000ff02008985 */ /* 0x0003e4000c101d08 */
.L_x_1139:
[----:B------:R-:W-:Y:S05]  /*241a0*/  BSYNC B0 ;  /* 0x0000000000007941 */ /* 0x000fea0003800000 */
.L_x_1138:
[----:B------:R-:W-:Y:S05]  /*241b0*/  BRA.DIV ~URZ, `(.L_x_1140) ;  /* 0x000041427f007947 */ /* 0x000fea000b800000 */
[----:B--2---:R2:W1:Y:S04]  /*241c0*/  SHFL.IDX PT, R4, R5, 0x1, 0x1c1f ;  /* 0x003c1f0005047f89 */ /* 0x00446800000e0000 */
[----:B----4-:R2:W4:Y:S02]  /*241d0*/  SHFL.IDX PT, R0, R13, 0x1, 0x1c1f ;  /* 0x003c1f000d007f89 */ /* 0x01052400000e0000 */
.L_x_1237:
[----:B-1----:R-:W-:Y:S01]  /*241e0*/  IADD3 R2, R12, 0x20, RZ ;  /* 0x000000200c027810 */ /* 0x002fe20007ffe0ff */
[----:B------:R-:W-:Y:S03]  /*241f0*/  BSSY B0, `(.L_x_1141) ;  /* 0x0000013000007945 */ /* 0x000fe60003800000 */
[----:B------:R-:W-:-:S13]  /*24200*/  ISETP.GE.AND P0, PT, R2, R6, PT ;  /* 0x000000060200720c */ /* 0x000fda0003f06270 */
[----:B------:R-:W-:Y:S05]  /*24210*/  @P0 BRA `(.L_x_1142) ;  /* 0x0000010000000947 */ /* 0x000fea0003800000 */
[----:B------:R-:W5:Y:S04]  /*24220*/  LDL R16, [R1] ;  /* 0x0000000001107983 */ /* 0x000f680000100800 */
[----:B--2---:R-:W2:Y:S04]  /*24230*/  LDL R14, [R1+0x4] ;  /* 0x00000400010e7983 */ /* 0x004ea80000100800 */
[----:B---3--:R-:W3:Y:S04]  /*24240*/  LDL R17, [R1+0x90] ;  /* 0x0000900001117983 */ /* 0x008ee80000100800 */
[----:B----4-:R-:W4:Y:S01]  /*24250*/  LDL R15, [R1+0x7c] ;  /* 0x00007c00010f7983 */ /* 0x010f220000100800 */
[----:B------:R-:W-:-:S13]  /*24260*/  ISETP.GE.AND P2, PT, R250, c[0x0][0x3c8], PT ;  /* 0x0000f200fa007a0c */ /* 0x000fda0003f46270 */
[----:B------:R-:W-:-:S04]  /*24270*/  @!P2 LEA R10, P5, R250, R0, 0x1 ;  /* 0x00000000fa0aa211 */ /* 0x000fc800078a08ff */
[----:B------:R-:W-:-:S05]  /*24280*/  @!P2 LEA.HI.X R11, R250, R4, R251, 0x1, P5 ;  /* 0x00000004fa0ba211 */ /* 0x000fca00028f0cfb */
[----:B------:R1:W-:Y:S01]  /*24290*/  @!P2 ST.E.128 [R10.64], RZ ;  /* 0x000000ff0a00a985 */ /* 0x0003e2000c101d08 */
[----:B-----5:R-:W-:Y:S02]  /*242a0*/  ISETP.GE.AND P1, PT, R16, c[0x0][0x3c8], PT ;  /* 0x0000f20010007a0c */ /* 0x020fe40003f26270 */
[----:B--2---:R-:W-:-:S11]  /*242b0*/  ISETP.GE.AND P0, PT, R14, c[0x0][0x3c8], PT ;  /* 0x0000f2000e007a0c */ /* 0x004fd60003f06270 */
[-C--:B------:R-:W-:Y:S02]  /*242c0*/  @!P1 LEA R8, P4, R16, R0.reuse, 0x1 ;  /* 0x0000000010089211 */ /* 0x080fe400078808ff */
[----:B------:R-:W-:Y:S02]  /*242d0*/  @!P0 LEA R2, P3, R14, R0, 0x1 ;  /* 0x000000000e028211 */ /* 0x000fe400078608ff */
[-C--:B---3--:R-:W-:Y:S02]  /*242e0*/  @!P1 LEA.HI.X R9, R16, R4.reuse, R17, 0x1, P4 ;  /* 0x0000000410099211 */ /* 0x088fe400020f0c11 */
[----:B----4-:R-:W-:-:S03]  /*242f0*/  @!P0 LEA.HI.X R3, R14, R4, R15, 0x1, P3 ;  /* 0x000000040e038211 */ /* 0x010fc600018f0c0f */
[----:B------:R1:W-:Y:S04]  /*24300*/  @!P1 ST.E.128 [R8.64], RZ ;  /* 0x000000ff08009985 */ /* 0x0003e8000c101d08 */
[----:B------:R1:W-:Y:S02]  /*24310*/  @!P0 ST.E.128 [R2.64], RZ ;  /* 0x000000ff02008985 */ /* 0x0003e4000c101d08 */
.L_x_1142:
[----:B------:R-:W-:Y:S05]  /*24320*/  BSYNC B0 ;  /* 0x0000000000007941 */ /* 0x000fea0003800000 */
.L_x_1141:
[----:B------:R-:W-:Y:S05]  /*24330*/  BRA.DIV ~URZ, `(.L_x_1143) ;  /* 0x000040927f007947 */ /* 0x000fea000b800000 */
[----:B------:R1:W2:Y:S02]  /*24340*/  SHFL.IDX PT, R4, R5, 0x2, 0x1c1f ;  /* 0x005c1f0005047f89 */ /* 0x0002a400000e0000 */
.L_x_1238:
[----:B------:R-:W-:Y:S05]  /*24350*/  BRA.DIV ~URZ, `(.L_x_1144) ;  /* 0x000040e27f007947 */ /* 0x000fea000b800000 */
[----:B----4-:R4:W1:Y:S02]  /*24360*/  SHFL.IDX PT, R0, R13, 0x2, 0x1c1f ;  /* 0x005c1f000d007f89 */ /* 0x01086400000e0000 */
.L_x_1239:
[----:B-1----:R-:W-:Y:S01]  /*24370*/  IADD3 R2, R12, 0x40, RZ ;  /* 0x000000400c027810 */ /* 0x002fe20007ffe0ff */
        /* <DEDUP_REMOVED lines=19> */
.L_x_1146:
[----:B------:R-:W-:Y:S05]  /*244b0*/  BSYNC B0 ;  /* 0x0000000000007941 */ /* 0x000fea0003800000 */
.L_x_1145:
[----:B------:R-:W-:Y:S05]  /*244c0*/  BRA.DIV ~URZ, `(.L_x_1147) ;  /* 0x00003fe27f007947 */ /* 0x000fea000b800000 */
[----:B--2---:R2:W1:Y:S04]  /*244d0*/  SHFL.IDX PT, R4, R5, 0x3, 0x1c1f ;  /* 0x007c1f0005047f89 */ /* 0x00446800000e0000 */
[----:B------:R2:W3:Y:S02]  /*244e0*/  SHFL.IDX PT, R0, R13, 0x3, 0x1c1f ;  /* 0x007c1f000d007f89 */ /* 0x0004e400000e0000 */
.L_x_1240:
[----:B------:R-:W-:-:S04]  /*244f0*/  IADD3 R12, R12, 0x60, RZ ;  /* 0x000000600c0c7810 */ /* 0x000fc80007ffe0ff */
[----:B------:R-:W-:-:S13]  /*24500*/  ISETP.GE.AND P0, PT, R12, R6, PT ;  /* 0x000000060c00720c */ /* 0x000fda0003f06270 */
[----:B------:R-:W-:Y:S05]  /*24510*/  @P0 BRA `(.L_x_1120) ;  /* 0x0000010000000947 */ /* 0x000fea0003800000 */
[----:B------:R-:W5:Y:S04]  /*24520*/  LDL R14, [R1] ;  /* 0x00000000010e7983 */ /* 0x000f680000100800 */
[----:B--2---:R-:W2:Y:S04]  /*24530*/  LDL R5, [R1+0x4] ;  /* 0x0000040001057983 */ /* 0x004ea80000100800 */
[----:B----4-:R-:W4:Y:S04]  /*24540*/  LDL R15, [R1+0x90] ;  /* 0x00009000010f7983 */ /* 0x010f280000100800 */
[----:B---3--:R-:W3:Y:S01]  /*24550*/  LDL R13, [R1+0x7c] ;  /* 0x00007c00010d7983 */ /* 0x008ee20000100800 */
[----:B------:R-:W-:-:S13]  /*24560*/  ISETP.GE.AND P2, PT, R250, c[0x0][0x3c8], PT ;  /* 0x0000f200fa007a0c */ /* 0x000fda0003f46270 */
[----:B-1----:R-:W-:-:S04]  /*24570*/  @!P2 LEA R10, P5, R250, R0, 0x1 ;  /* 0x00000000fa0aa211 */ /* 0x002fc800078a08ff */
[----:B------:R-:W-:-:S05]  /*24580*/  @!P2 LEA.HI.X R11, R250, R4, R251, 0x1, P5 ;  /* 0x00000004fa0ba211 */ /* 0x000fca00028f0cfb */
[----:B------:R1:W-:Y:S01]  /*24590*/  @!P2 ST.E.128 [R10.64], RZ ;  /* 0x000000ff0a00a985 */ /* 0x0003e2000c101d08 */
[----:B-----5:R-:W-:Y:S02]  /*245a0*/  ISETP.GE.AND P1, PT, R14, c[0x0][0x3c8], PT ;  /* 0x0000f2000e007a0c */ /* 0x020fe40003f26270 */
[----:B--2---:R-:W-:-:S11]  /*245b0*/  ISETP.GE.AND P0, PT, R5, c[0x0][0x3c8], PT ;  /* 0x0000f20005007a0c */ /* 0x004fd60003f06270 */
[CC--:B------:R-:W-:Y:S02]  /*245c0*/  @!P1 LEA R8, P4, R14.reuse, R0.reuse, 0x1 ;  /* 0x000000000e089211 */ /* 0x0c0fe400078808ff */
[C---:B------:R-:W-:Y:S02]  /*245d0*/  @!P0 LEA R2, P3, R5.reuse, R0, 0x1 ;  /* 0x0000000005028211 */ /* 0x040fe400078608ff */
[-C--:B----4-:R-:W-:Y:S02]  /*245e0*/  @!P1 LEA.HI.X R9, R14, R4.reuse, R15, 0x1, P4 ;  /* 0x000000040e099211 */ /* 0x090fe400020f0c0f */
[----:B---3--:R-:W-:-:S03]  /*245f0*/  @!P0 LEA.HI.X R3, R5, R4, R13, 0x1, P3 ;  /* 0x0000000405038211 */ /* 0x008fc600018f0c0d */
[----:B------:R1:W-:Y:S04]  /*24600*/  @!P1 ST.E.128 [R8.64], RZ ;  /* 0x000000ff08009985 */ /* 0x0003e8000c101d08 */
[----:B------:R1:W-:Y:S02]  /*24610*/  @!P0 ST.E.128 [R2.64], RZ ;  /* 0x000000ff02008985 */ /* 0x0003e4000c101d08 */
.L_x_1120:
[----:B------:R-:W-:Y:S05]  /*24620*/  BSYNC B1 ;  /* 0x0000000000017941 */ /* 0x000fea0003800000 */
.L_x_1104:
[----:B-1-3--:R-:W3:Y:S02]  /*24630*/  LDL R0, [R1+0xe0] ;  /* 0x0000e00001007983 */ /* 0x00aee40000100800 */
[----:B---3--:R-:W-:-:S13]  /*24640*/  ISETP.NE.AND P0, PT, R0, RZ, PT ;  /* 0x000000ff0000720c */ /* 0x008fda0003f05270 */
[----:B------:R-:W-:Y:S01]  /*24650*/  @P0 WARPSYNC 0xffffffff ;  /* 0xffffffff00000948 */ /* 0x000fe20003800000 */
[----:B------:R-:W-:Y:S06]  /*24660*/  @P0 BAR.SYNC.DEFER_BLOCKING 0x5, 0x80 ;  /* 0x0142000000000b1d */ /* 0x000fec0000010000 */
[----:B------:R-:W1:Y:S04]  /*24670*/  @P0 LDS.128 R8, [0xc080] ;  /* 0x00c08000ff080984 */ /* 0x000e680000000c00 */
[----:B-1----:R1:W-:Y:S04]  /*24680*/  @P0 STL.64 [R1+0x80], R8 ;  /* 0x0000800801000387 */ /* 0x0023e80000100a00 */
[----:B------:R1:W-:Y:S04]  /*24690*/  @P0 STL.64 [R1+0x88], R10 ;  /* 0x0000880a01000387 */ /* 0x0003e80000100a00 */
[----:B------:R-:W-:Y:S06]  /*246a0*/  @P0 BAR.ARV 0x4, 0x80 ;  /* 0x0102000000000b1d */ /* 0x000fec0000002000 */
[----:B------:R-:W-:Y:S05]  /*246b0*/  @P0 BRA `(.L_x_1148) ;  /* 0x0000105000000947 */ /* 0x000fea0003800000 */
[----:B------:R-:W3:Y:S01]  /*246c0*/  S2R R0, SR_TID.X ;  /* 0x0000000000007919 */ /* 0x000ee20000002100 */
[----:B-1----:R-:W-:Y:S01]  /*246d0*/  IMAD.MOV.U32 R8, RZ, RZ, RZ ;  /* 0x000000ffff087224 */ /* 0x002fe200078e00ff */
[----:B--234-:R-:W-:-:S04]  /*246e0*/  LOP3.LUT R13, R0, 0x1f, RZ, 0xc0, !PT ;  /* 0x0000001f000d7812 */ /* 0x01cfc800078ec0ff */
[----:B------:R-:W-:Y:S01]  /*246f0*/  ISETP.NE.AND P6, PT, R13, 0x1f, PT ;  /* 0x0000001f0d00780c */ /* 0x000fe20003fc5270 */
[----:B------:R-:W-:Y:S10]  /*24700*/  BRA.DIV ~URZ, `(.L_x_1149) ;  /* 0x00003e727f007947 */ /* 0x000ff4000b800000 */
[----:B------:R1:W2:Y:S02]  /*24710*/  SHFL.IDX PT, R10, R76, RZ, 0x1f ;  /* 0x00001fff4c0a7589 */ /* 0x0002a400000e0000 */
.L_x_1241:
[----:B------:R-:W-:Y:S05]  /*24720*/  BRA.DIV ~URZ, `(.L_x_1150) ;  /* 0x00003ec27f007947 */ /* 0x000fea000b800000 */
[----:B------:R3:W4:Y:S02]  /*24730*/  SHFL.IDX PT, R9, R76, 0x1, 0x1f ;  /* 0x00201f004c097f89 */ /* 0x00072400000e0000 */
.L_x_1242:
[----:B------:R-:W5:Y:S01]  /*24740*/  LDL R0, [R1+0x8c] ;  /* 0x00008c0001007983 */ /* 0x000f620000100800 */
[----:B------:R-:W-:Y:S02]  /*24750*/  IMAD.MOV.U32 R6, RZ, RZ, RZ ;  /* 0x000000ffff067224 */ /* 0x000fe400078e00ff */
[----:B-----5:R-:W-:-:S05]  /*24760*/  IMAD.IADD R0, R0, 0x1, R13 ;  /* 0x0000000100007824 */ /* 0x020fca00078e020d */
[----:B------:R-:W-:-:S13]  /*24770*/  ISETP.GE.OR P0, PT, R0, c[0x0][0x53c], !P6 ;  /* 0x00014f0000007a0c */ /* 0x000fda0007706670 */
[----:B------:R-:W-:Y:S01]  /*24780*/  @!P0 MOV R2, 0x4 ;  /* 0x0000000400028802 */ /* 0x000fe20000000f00 */
[----:B------:R-:W-:-:S04]  /*24790*/  @!P0 IMAD.MOV.U32 R4, RZ, RZ, 0x4 ;  /* 0x00000004ff048424 */ /* 0x000fc800078e00ff */
        /* <DEDUP_REMOVED lines=13> */
.L_x_1243:
        /* <DEDUP_REMOVED lines=16> */
.L_x_1244:
[----:B---3--:R-:W-:Y:S01]  /*24970*/  IMAD R0, R0, c[0x0][0x538], RZ ;  /* 0x00014e0000007a24 */ /* 0x008fe200078e02ff */
[----:B------:R-:W-:Y:S04]  /*24980*/  BSSY B1, `(.L_x_1153) ;  /* 0x00000cf000017945 */ /* 0x000fe80003800000 */
[----:B----4-:R-:W-:-:S04]  /*24990*/  IADD3 R9, R0, R9, RZ ;  /* 0x0000000900097210 */ /* 0x010fc80007ffe0ff */
[----:B--2---:R-:W-:-:S13]  /*249a0*/  ISETP.GT.AND P0, PT, R9, R10, PT ;  /* 0x0000000a0900720c */ /* 0x004fda0003f04270 */
[----:B------:R-:W-:Y:S05]  /*249b0*/  @P0 BRA `(.L_x_1154) ;  /* 0x0000026000000947 */ /* 0x000fea0003800000 */
.L_x_1158:
[----:B------:R-:W2:Y:S02]  /*249c0*/  LDL.LU R0, [R1+0x8c] ;  /* 0x00008c0001007983 */ /* 0x000ea40000300800 */
[----:B--2---:R-:W-:-:S04]  /*249d0*/  IADD3 R0, R0, 0x1f, RZ ;  /* 0x0000001f00007810 */ /* 0x004fc80007ffe0ff */
[----:B------:R-:W-:-:S13]  /*249e0*/  ISETP.GE.AND P0, PT, R0, c[0x0][0x53c], PT ;  /* 0x00014f0000007a0c */ /* 0x000fda0003f06270 */
[----:B------:R-:W-:Y:S05]  /*249f0*/  @P0 BRA `(.L_x_1155) ;  /* 0x00000c2000000947 */ /* 0x000fea0003800000 */
[----:B------:R2:W-:Y:S01]  /*24a00*/  STL [R1+0x8c], R0 ;  /* 0x00008c0001007387 */ /* 0x0005e20000100800 */
[----:B------:R-:W-:Y:S02]  /*24a10*/  MOV R6, RZ ;  /* 0x000000ff00067202 */ /* 0x000fe40000000f00 */
[----:B------:R-:W-:Y:S02]  /*24a20*/  MOV R8, RZ ;  /* 0x000000ff00087202 */ /* 0x000fe40000000f00 */
[----:B--2---:R-:W-:-:S04]  /*24a30*/  IADD3 R0, R0, R13, RZ ;  /* 0x0000000d00007210 */ /* 0x004fc80007ffe0ff */
[----:B------:R-:W-:-:S13]  /*24a40*/  ISETP.GE.OR P0, PT, R0, c[0x0][0x53c], !P6 ;  /* 0x00014f0000007a0c */ /* 0x000fda0007706670 */
[----:B-1----:R-:W-:Y:S02]  /*24a50*/  @!P0 MOV R4, 0x4 ;  /* 0x0000000400048802 */ /* 0x002fe40000000f00 */
        /* <DEDUP_REMOVED lines=8> */
.L_x_1245:
        /* <DEDUP_REMOVED lines=16> */
.L_x_1246:
[----:B--2---:R-:W-:-:S05]  /*24be0*/  IMAD R0, R0, c[0x0][0x538], RZ ;  /* 0x00014e0000007a24 */ /* 0x004fca00078e02ff */
[----:B------:R-:W-:-:S04]  /*24bf0*/  IADD3 R9, R0, R9, RZ ;  /* 0x0000000900097210 */ /* 0x000fc80007ffe0ff */
[----:B------:R-:W-:-:S13]  /*24c00*/  ISETP.GT.AND P0, PT, R9, R10, PT ;  /* 0x0000000a0900720c */ /* 0x000fda0003f04270 */
[----:B-1----:R-:W-:Y:S05]  /*24c10*/  @!P0 BRA `(.L_x_1158) ;  /* 0xfffffda000008947 */ /* 0x002fea000383ffff */
.L_x_1154:
[----:B------:R-:W-:-:S05]  /*24c20*/  IADD3 R9, -R0, R9, RZ ;  /* 0x0000000900097210 */ /* 0x000fca0007ffe1ff */
[----:B------:R-:W-:-:S05]  /*24c30*/  IMAD R0, R4, c[0x0][0x538], R9 ;  /* 0x00014e0004007a24 */ /* 0x000fca00078e0209 */
[----:B------:R-:W-:Y:S01]  /*24c40*/  ISETP.GT.AND P0, PT, R0, R10, PT ;  /* 0x0000000a0000720c */ /* 0x000fe20003f04270 */
[----:B------:R-:W-:-:S12]  /*24c50*/  BRA.DIV ~URZ, `(.L_x_1159) ;  /* 0x00003df27f007947 */ /* 0x000fd8000b800000 */
[----:B------:R-:W-:-:S03]  /*24c60*/  VOTE.ANY R11, PT, !P0 ;  /* 0x00000000000b7806 */ /* 0x000fc600040e0100 */
.L_x_1247:
[----:B------:R-:W2:Y:S01]  /*24c70*/  LDL.LU R0, [R1+0x8c] ;  /* 0x00008c0001007983 */ /* 0x000ea20000300800 */
[----:B------:R-:W2:Y:S02]  /*24c80*/  POPC R5, R11 ;  /* 0x0000000b00057309 */ /* 0x000ea40000000000 */
[----:B--2---:R-:W-:-:S05]  /*24c90*/  IADD3 R0, R5, R0, RZ ;  /* 0x0000000005007210 */ /* 0x004fca0007ffe0ff */
[----:B------:R2:W-:Y:S01]  /*24ca0*/  STL [R1+0x8c], R0 ;  /* 0x00008c0001007387 */ /* 0x0005e20000100800 */
[----:B------:R-:W-:Y:S05]  /*24cb0*/  BRA.DIV ~URZ, `(.L_x_1160) ;  /* 0x00003de27f007947 */ /* 0x000fea000b800000 */
[----:B------:R3:W4:Y:S04]  /*24cc0*/  SHFL.IDX PT, R6, R6, R5, 0x1f ;  /* 0x00001f0506067589 */ /* 0x00072800000e0000 */
[----:B--2---:R3:W2:Y:S02]  /*24cd0*/  SHFL.IDX PT, R0, R8, R5, 0x1f ;  /* 0x00001f0508007589 */ /* 0x0046a400000e0000 */
.L_x_1248:
[----:B------:R-:W-:Y:S01]  /*24ce0*/  ISETP.NE.AND P0, PT, R11, RZ, PT ;  /* 0x000000ff0b00720c */ /* 0x000fe20003f05270 */
[----:B------:R-:W-:-:S12]  /*24cf0*/  BSSY B0, `(.L_x_1161) ;  /* 0x0000005000007945 */ /* 0x000fd80003800000 */
[----:B------:R-:W-:Y:S05]  /*24d00*/  @!P0 BRA `(.L_x_1162) ;  /* 0x0000003000008947 */ /* 0x000fea0003800000 */
[----:B---3--:R-:W-:Y:S01]  /*24d10*/  IADD3 R5, R5, -0x1, RZ ;  /* 0xffffffff05057810 */ /* 0x008fe20007ffe0ff */
[----:B------:R-:W-:Y:S05]  /*24d20*/  BRA.DIV ~URZ, `(.L_x_1163) ;  /* 0x00003e427f007947 */ /* 0x000fea000b800000 */
[----:B------:R3:W1:Y:S02]  /*24d30*/  SHFL.IDX PT, R12, R4, R5, 0x1f ;  /* 0x00001f05040c7589 */ /* 0x00066400000e0000 */
.L_x_1162:
[----:B------:R-:W-:Y:S05]  /*24d40*/  BSYNC B0 ;  /* 0x0000000000007941 */ /* 0x000fea0003800000 */
.L_x_1161:
[----:B-1----:R-:W-:Y:S01]  /*24d50*/  IMAD R2, R12, c[0x0][0x538], R9 ;  /* 0x00014e000c027a24 */ /* 0x002fe200078e0209 */
[----:B--2---:R-:W-:Y:S01]  /*24d60*/  ISETP.NE.AND P0, PT, R0, 0x1, PT ;  /* 0x000000010000780c */ /* 0x004fe20003f05270 */
[----:B------:R-:W-:Y:S03]  /*24d70*/  BSSY B0, `(.L_x_1164) ;  /* 0x0000086000007945 */ /* 0x000fe60003800000 */
[----:B------:R1:W-:Y:S01]  /*24d80*/  STL [R1+0x80], R2 ;  /* 0x0000800201007387 */ /* 0x0003e20000100800 */
[----:B------:R-:W-:-:S08]  /*24d90*/  IADD3 R9, -R2, R10, RZ ;  /* 0x0000000a02097210 */ /* 0x000fd00007ffe1ff */
[----:B------:R-:W-:Y:S05]  /*24da0*/  @!P0 BRA `(.L_x_1165) ;  /* 0x000003e000008947 */ /* 0x000fea0003800000 */
[-C--:B----4-:R-:W-:Y:S02]  /*24db0*/  IABS R3, R6.reuse ;  /* 0x0000000600037213 */ /* 0x090fe40000000000 */
[----:B------:R-:W-:Y:S02]  /*24dc0*/  IABS R11, R6 ;  /* 0x00000006000b7213 */ /* 0x000fe40000000000 */
[----:B-1----:R-:W1:Y:S08]  /*24dd0*/  I2F.RP R2, R3 ;  /* 0x0000000300027306 */ /* 0x002e700000209400 */
[----:B-1----:R-:W1:Y:S02]  /*24de0*/  MUFU.RCP R2, R2 ;  /* 0x0000000200027308 */ /* 0x002e640000001000 */
[----:B-1----:R-:W-:-:S06]  /*24df0*/  IADD3 R2, R2, 0xffffffe, RZ ;  /* 0x0ffffffe02027810 */ /* 0x002fcc0007ffe0ff */
[----:B---3--:R1:W2:Y:S02]  /*24e00*/  F2I.FTZ.U32.TRUNC.NTZ R5, R2 ;  /* 0x0000000200057305 */ /* 0x0082a4000021f000 */
[----:B-1----:R-:W-:Y:S01]  /*24e10*/  IABS R2, R0 ;  /* 0x0000000000027213 */ /* 0x002fe20000000000 */
[----:B--2---:R-:W-:-:S04]  /*24e20*/  IMAD.MOV R4, RZ, RZ, -R5 ;  /* 0x000000ffff047224 */ /* 0x004fc800078e0a05 */
[----:B------:R-:W-:Y:S01]  /*24e30*/  IMAD.MOV.U32 R8, RZ, RZ, R2 ;  /* 0x000000ffff087224 */ /* 0x000fe200078e0002 */
[----:B------:R-:W-:Y:S01]  /*24e40*/  IABS R2, R9 ;  /* 0x0000000900027213 */ /* 0x000fe20000000000 */
[----:B------:R-:W-:Y:S02]  /*24e50*/  IMAD R10, R4, R3, RZ ;  /* 0x00000003040a7224 */ /* 0x000fe400078e02ff */
[----:B------:R-:W-:Y:S01]  /*24e60*/  IMAD.MOV.U32 R4, RZ, RZ, RZ ;  /* 0x000000ffff047224 */ /* 0x000fe200078e00ff */
[----:B------:R-:W1:Y:S03]  /*24e70*/  I2F.RP R12, R8 ;  /* 0x00000008000c7306 */ /* 0x000e660000209400 */
[----:B------:R-:W-:-:S04]  /*24e80*/  IMAD.HI.U32 R10, R5, R10, R4 ;  /* 0x0000000a050a7227 */ /* 0x000fc800078e0004 */
[----:B------:R-:W-:Y:S02]  /*24e90*/  IMAD.MOV.U32 R4, RZ, RZ, R2 ;  /* 0x000000ffff047224 */ /* 0x000fe400078e0002 */
[----:B------:R-:W-:-:S05]  /*24ea0*/  IMAD.MOV R2, RZ, RZ, -R11 ;  /* 0x000000ffff027224 */ /* 0x000fca00078e0a0b */
[----:B------:R-:W-:Y:S01]  /*24eb0*/  MOV R5, R2 ;  /* 0x0000000200057202 */ /* 0x000fe20000000f00 */
[----:B------:R-:W-:-:S04]  /*24ec0*/  IMAD.HI.U32 R2, R10, R4, RZ ;  /* 0x000000040a027227 */ /* 0x000fc800078e00ff */
[----:B------:R-:W-:Y:S02]  /*24ed0*/  IMAD R4, R2, R5, R4 ;  /* 0x0000000502047224 */ /* 0x000fe400078e0204 */
[----:B-1----:R-:W1:Y:S03]  /*24ee0*/  MUFU.RCP R5, R12 ;  /* 0x0000000c00057308 */ /* 0x002e660000001000 */
        /* <DEDUP_REMOVED lines=9> */
[----:B------:R-:W-:Y:S01]  /*24f80*/  @P2 IADD3 R2, R2, 0x1, RZ ;  /* 0x0000000102022810 */ /* 0x000fe20007ffe0ff */
[----:B-1----:R-:W-:-:S05]  /*24f90*/  IMAD.MOV R3, RZ, RZ, -R5 ;  /* 0x000000ffff037224 */ /* 0x002fca00078e0a05 */
[----:B------:R-:W-:Y:S01]  /*24fa0*/  @!P1 IMAD.MOV R2, RZ, RZ, -R2 ;  /* 0x000000ffff029224 */ /* 0x000fe200078e0a02 */
[----:B------:R-:W-:Y:S02]  /*24fb0*/  MOV R4, R3 ;  /* 0x0000000300047202 */ /* 0x000fe40000000f00 */
[----:B------:R-:W-:Y:S02]  /*24fc0*/  @!P0 LOP3.LUT R2, RZ, R6, RZ, 0x33, !PT ;  /* 0x00000006ff028212 */ /* 0x000fe400078e33ff */
[----:B------:R-:W-:Y:S01]  /*24fd0*/  IABS R3, R0 ;  /* 0x0000000000037213 */ /* 0x000fe20000000000 */
[----:B------:R-:W-:Y:S01]  /*24fe0*/  IMAD R10, R4, R8, RZ ;  /* 0x00000008040a7224 */ /* 0x000fe200078e02ff */
[----:B------:R-:W-:Y:S01]  /*24ff0*/  IABS R12, R2 ;  /* 0x00000002000c7213 */ /* 0x000fe20000000000 */
[----:B------:R-:W-:Y:S02]  /*25000*/  IMAD.MOV.U32 R4, RZ, RZ, RZ ;  /* 0x000000ffff047224 */ /* 0x000fe400078e00ff */
[----:B------:R-:W-:-:S02]  /*25010*/  IMAD.MOV R11, RZ, RZ, -R3 ;  /* 0x000000ffff0b7224 */ /* 0x000fc400078e0a03 */
[----:B------:R-:W-:-:S03]  /*25020*/  IMAD.HI.U32 R3, R5, R10, R4 ;  /* 0x0000000a05037227 */ /* 0x000fc600078e0004 */
[----:B------:R-:W-:Y:S01]  /*25030*/  MOV R5, R11 ;  /* 0x0000000b00057202 */ /* 0x000fe20000000f00 */
        /* <DEDUP_REMOVED lines=21> */
.L_x_1165:
[----:B------:R-:W2:Y:S01]  /*25190*/  LDL R0, [R1+0x8c] ;  /* 0x00008c0001007983 */ /* 0x000ea20000100800 */
[----:B-1----:R-:W-:-:S04]  /*251a0*/  IMAD.MOV.U32 R2, RZ, RZ, 0x4 ;  /* 0x00000004ff027424 */ /* 0x002fc800078e00ff */
[----:B--2---:R-:W-:-:S05]  /*251b0*/  IMAD.WIDE R2, R0, R2, c[0x0][0x590] ;  /* 0x0001640000027625 */ /* 0x004fca00078e0202 */
[----:B---3--:R-:W2:Y:S02]  /*251c0*/  LDG.E R4, [R2.64] ;  /* 0x0000000802047981 */ /* 0x008ea4000c1e1900 */
        /* <DEDUP_REMOVED lines=64> */
.L_x_1166:
[----:B------:R-:W-:Y:S05]  /*255d0*/  BSYNC B0 ;  /* 0x0000000000007941 */ /* 0x000fea0003800000 */
.L_x_1164:
[----:B------:R-:W-:-:S04]  /*255e0*/  LOP3.LUT R2, RZ, R2, RZ, 0x33, !PT ;  /* 0x00000002ff027212 */ /* 0x000fc800078e33ff */
[----:B-1----:R-:W-:-:S05]  /*255f0*/  IADD3 R0, R2, R6, RZ ;  /* 0x0000000602007210 */ /* 0x002fca0007ffe0ff */
[----:B------:R1:W-:Y:S01]  /*25600*/  STL [R1+0x84], R0 ;  /* 0x0000840001007387 */ /* 0x0003e20000100800 */
[----:B------:R-:W-:Y:S05]  /*25610*/  BRA `(.L_x_1167) ;  /* 0x0000005000007947 */ /* 0x000fea0003800000 */
.L_x_1155:
[----:B------:R-:W-:Y:S01]  /*25620*/  MOV R0, c[0x0][0x53c] ;  /* 0x00014f0000007a02 */ /* 0x000fe20000000f00 */
[----:B------:R2:W-:Y:S04]  /*25630*/  STL [R1+0x80], R10 ;  /* 0x0000800a01007387 */ /* 0x0005e80000100800 */
[----:B------:R2:W-:Y:S04]  /*25640*/  STL [R1+0x84], RZ ;  /* 0x000084ff01007387 */ /* 0x0005e80000100800 */
[----:B------:R2:W-:Y:S04]  /*25650*/  STL [R1+0x88], RZ ;  /* 0x000088ff01007387 */ /* 0x0005e80000100800 */
[----:B------:R2:W-:Y:S02]  /*25660*/  STL [R1+0x8c], R0 ;  /* 0x00008c0001007387 */ /* 0x0005e40000100800 */
.L_x_1167:
[----:B------:R-:W-:Y:S05]  /*25670*/  BSYNC B1 ;  /* 0x0000000000017941 */ /* 0x000fea0003800000 */
.L_x_1153:
[----:B------:R-:W3:Y:S04]  /*25680*/  LDL R8, [R1+0x80] ;  /* 0x0000800001087983 */ /* 0x000ee80000100800 */
[----:B------:R-:W3:Y:S04]  /*25690*/  LDL R9, [R1+0x84] ;  /* 0x0000840001097983 */ /* 0x000ee80000100800 */
[----:B--2---:R-:W3:Y:S04]  /*256a0*/  LDL R10, [R1+0x88] ;  /* 0x00008800010a7983 */ /* 0x004ee80000100800 */
[----:B------:R-:W3:Y:S01]  /*256b0*/  LDL R11, [R1+0x8c] ;  /* 0x00008c00010b7983 */ /* 0x000ee20000100800 */
[----:B------:R-:W-:Y:S03]  /*256c0*/  WARPSYNC 0xffffffff ;  /* 0xffffffff00007948 */ /* 0x000fe60003800000 */
[----:B------:R-:W-:Y:S01]  /*256d0*/  BAR.SYNC.DEFER_BLOCKING 0x4, 0x80 ;  /* 0x0102000000007b1d */ /* 0x000fe20000010000 */
[----:B------:R-:W-:-:S13]  /*256e0*/  ISETP.NE.AND P0, PT, R13, RZ, PT ;  /* 0x000000ff0d00720c */ /* 0x000fda0003f05270 */
[----:B---3--:R2:W-:Y:S04]  /*256f0*/  @!P0 STS.128 [0xc080], R8 ;  /* 0x00c08008ff008388 */ /* 0x0085e80000000c00 */
[----:B------:R-:W-:Y:S06]  /*25700*/  BAR.ARV 0x5, 0x80 ;  /* 0x0142000000007b1d */ /* 0x000fec0000002000 */
.L_x_1148:
[----:B-1----:R-:W3:Y:S02]  /*25710*/  LDL R0, [R1+0x8c] ;  /* 0x00008c0001007983 */ /* 0x002ee40000100800 */
[----:B---3--:R-:W-:-:S13]  /*25720*/  ISETP.GE.AND P0, PT, R0, c[0x0][0x53c], PT ;  /* 0x00014f0000007a0c */ /* 0x008fda0003f06270 */
[----:B--2-4-:R-:W-:Y:S01]  /*25730*/  @P0 CALL.REL.NOINC `(.L_x_1168) ;  /* 0x0000001000000944 */ /* 0x014fe20003c00000 */
[----:B------:R-:W-:Y:S05]  /*25740*/  BRA `(.L_x_1169) ;  /* 0xfffdcbb000007947 */ /* 0x000fea000383ffff */
.L_x_1168:
[----:B------:R-:W-:Y:S05]  /*25750*/  EXIT ;  /* 0x000000000000794d */ /* 0x000fea0003800000 */
.L_x_859:
[----:B------:R-:W-:Y:S01]  /*25760*/  IMAD.MOV.U32 R0, RZ, RZ, R5 ;  /* 0x000000ffff007224 */ /* 0x000fe200078e0005 */
[----:B------:R-:W-:Y:S02]  /*25770*/  MOV R3, 0x1 ;  /* 0x0000000100037802 */ /* 0x000fe40000000f00 */
[----:B------:R-:W-:Y:S02]  /*25780*/  MOV R2, 0x257a0 ;  /* 0x000257a000027802 */ /* 0x000fe40000000f00 */
[----:B------:R-:W-:Y:S05]  /*25790*/  CALL.REL.NOINC `($__internal_15_$__cuda_sm70_shflsync_up_p) ;  /* 0x0000350000007944 */ /* 0x000fea0003c00000 */
[----:B------:R-:W-:Y:S01]  /*257a0*/  MOV R0, R4 ;  /* 0x0000000400007202 */ /* 0x000fe20000000f00 */
[----:B------:R-:W-:Y:S05]  /*257b0*/  BRA `(.L_x_1170) ;  /* 0xfffdaca000007947 */ /* 0x000fea000383ffff */
.L_x_860:
[----:B------:R-:W-:Y:S01]  /*257c0*/  IMAD.MOV.U32 R0, RZ, RZ, R5 ;  /* 0x000000ffff007224 */ /* 0x000fe200078e0005 */
[----:B------:R-:W-:Y:S02]  /*257d0*/  MOV R3, 0x2 ;  /* 0x0000000200037802 */ /* 0x000fe40000000f00 */
[----:B------:R-:W-:Y:S02]  /*257e0*/  MOV R2, 0x25800 ;  /* 0x0002580000027802 */ /* 0x000fe40000000f00 */
[----:B------:R-:W-:Y:S05]  /*257f0*/  CALL.REL.NOINC `($__internal_15_$__cuda_sm70_shflsync_up_p) ;  /* 0x000034a000007944 */ /* 0x000fea0003c00000 */
[----:B------:R-:W-:Y:S01]  /*25800*/  SEL R4, R4, RZ, P4 ;  /* 0x000000ff04047207 */ /* 0x000fe20002000000 */
[----:B------:R-:W-:Y:S01]  /*25810*/  IMAD.MOV.U32 R3, RZ, RZ, 0x4 ;  /* 0x00000004ff037424 */ /* 0x000fe200078e00ff */
[----:B------:R-:W-:-:S03]  /*25820*/  MOV R2, 0x25850 ;  /* 0x0002585000027802 */ /* 0x000fc60000000f00 */
[----:B------:R-:W-:Y:S02]  /*25830*/  IMAD.IADD R0, R5, 0x1, R4 ;  /* 0x0000000105007824 */ /* 0x000fe400078e0204 */
        /* <DEDUP_REMOVED lines=13> */
[----:B------:R-:W-:Y:S02]  /*25910*/  MOV R217, 0x1f ;  /* 0x0000001f00d97802 */ /* 0x000fe40000000f00 */
[----:B------:R-:W-:Y:S01]  /*25920*/  MOV R3, 0x25960 ;  /* 0x0002596000037802 */ /* 0x000fe20000000f00 */
[----:B------:R-:W-:-:S04]  /*25930*/  IMAD.IADD R4, R0, 0x1, R4 ;  /* 0x0000000100047824 */ /* 0x000fc800078e0204 */
[----:B------:R-:W-:Y:S02]  /*25940*/  IMAD.MOV.U32 R216, RZ, RZ, R4 ;  /* 0x000000ffffd87224 */ /* 0x000fe400078e0004 */
[----:B------:R-:W-:Y:S05]  /*25950*/  CALL.REL.NOINC `($__internal_14_$__cuda_sm70_shflsync_idx_p) ;  /* 0x000032e000007944 */ /* 0x000fea0003c00000 */
[----:B------:R-:W-:Y:S01]  /*25960*/  MOV R0, R217 ;  /* 0x000000d900007202 */ /* 0x000fe20000000f00 */
[----:B------:R-:W-:Y:S05]  /*25970*/  BRA `(.L_x_1171) ;  /* 0xfffdabe000007947 */ /* 0x000fea000383ffff */
.L_x_862:
[----:B------:R-:W-:Y:S02]  /*25980*/  SEL R0, RZ, 0x1, P0 ;  /* 0x00000001ff007807 */ /* 0x000fe40000000000 */
[----:B------:R-:W-:Y:S02]  /*25990*/  MOV R2, 0x259b0 ;  /* 0x000259b000027802 */ /* 0x000fe40000000f00 */
[----:B------:R-:W-:Y:S05]  /*259a0*/  CALL.REL.NOINC `($__internal_16_$__cuda_sm70_votesync_ballot) ;  /* 0x0000335000007944 */ /* 0x000fea0003c00000 */
[----:B------:R-:W-:Y:S01]  /*259b0*/  MOV R7, R0 ;  /* 0x0000000000077202 */ /* 0x000fe20000000f00 */
[----:B------:R-:W-:Y:S05]  /*259c0*/  BRA `(.L_x_1172) ;  /* 0xfffdac2000007947 */ /* 0x000fea000383ffff */
.L_x_863:
[----:B------:R-:W-:Y:S01]  /*259d0*/  IMAD.MOV.U32 R216, RZ, RZ, R9 ;  /* 0x000000ffffd87224 */ /* 0x000fe200078e0009 */
[----:B-1----:R-:W-:Y:S01]  /*259e0*/  MOV R2, R0 ;  /* 0x0000000000027202 */ /* 0x002fe20000000f00 */
[----:B------:R-:W-:Y:S01]  /*259f0*/  IMAD.MOV.U32 R217, RZ, RZ, 0x1f ;  /* 0x0000001fffd97424 */ /* 0x000fe200078e00ff */
[----:B------:R-:W-:Y:S02]  /*25a00*/  MOV R3, 0x25a20 ;  /* 0x00025a2000037802 */ /* 0x000fe40000000f00 */
[----:B------:R-:W-:Y:S05]  /*25a10*/  CALL.REL.NOINC `($__internal_14_$__cuda_sm70_shflsync_idx_p) ;  /* 0x0000322000007944 */ /* 0x000fea0003c00000 */
[----:B------:R-:W-:Y:S01]  /*25a20*/  IMAD.MOV.U32 R12, RZ, RZ, R217 ;  /* 0x000000ffff0c7224 */ /* 0x000fe200078e00d9 */
[----:B------:R-:W-:Y:S01]  /*25a30*/  MOV R216, R8 ;  /* 0x0000000800d87202 */ /* 0x000fe20000000f00 */
[----:B------:R-:W-:Y:S01]  /*25a40*/  IMAD.MOV.U32 R5, RZ, RZ, RZ ;  /* 0x000000ffff057224 */ /* 0x000fe200078e00ff */
[----:B------:R-:W-:Y:S01]  /*25a50*/  MOV R2, R0 ;  /* 0x0000000000027202 */ /* 0x000fe20000000f00 */
[----:B------:R-:W-:Y:S01]  /*25a60*/  IMAD.MOV.U32 R217, RZ, RZ, 0x1f ;  /* 0x0000001fffd97424 */ /* 0x000fe200078e00ff */
[----:B------:R-:W-:-:S02]  /*25a70*/  MOV R3, 0x25a90 ;  /* 0x00025a9000037802 */ /* 0x000fc40000000f00 */
[----:B------:R-:W-:Y:S05]  /*25a80*/  CALL.REL.NOINC `($__internal_14_$__cuda_sm70_shflsync_idx_p) ;  /* 0x000031b000007944 */ /* 0x000fea0003c00000 */
[----:B------:R-:W-:Y:S01]  /*25a90*/  MOV R9, R217 ;  /* 0x000000d900097202 */ /* 0x000fe20000000f00 */
[----:B------:R-:W-:Y:S05]  /*25aa0*/  BRA `(.L_x_1173) ;  /* 0xfffdabb000007947 */ /* 0x000fea000383ffff */
.L_x_866:
[----:B------:R-:W-:Y:S01]  /*25ab0*/  IMAD.MOV.U32 R216, RZ, RZ, R4 ;  /* 0x000000ffffd87224 */ /* 0x000fe200078e0004 */
[----:B-1----:R-:W-:Y:S01]  /*25ac0*/  MOV R2, R0 ;  /* 0x0000000000027202 */ /* 0x002fe20000000f00 */
[----:B------:R-:W-:Y:S01]  /*25ad0*/  IMAD.MOV.U32 R217, RZ, RZ, 0x1f ;  /* 0x0000001fffd97424 */ /* 0x000fe200078e00ff */
[----:B------:R-:W-:-:S02]  /*25ae0*/  MOV R3, 0x25b00 ;  /* 0x00025b0000037802 */ /* 0x000fc40000000f00 */
[----:B---34-:R-:W-:Y:S05]  /*25af0*/  CALL.REL.NOINC `($__internal_14_$__cuda_sm70_shflsync_idx_p) ;  /* 0x0000314000007944 */ /* 0x018fea0003c00000 */
[----:B------:R-:W-:Y:S01]  /*25b00*/  MOV R5, R217 ;  /* 0x000000d900057202 */ /* 0x000fe20000000f00 */
[----:B------:R-:W-:Y:S05]  /*25b10*/  BRA `(.L_x_865) ;  /* 0xfffdaba000007947 */ /* 0x000fea000383ffff */
.L_x_923:
[----:B------:R-:W-:Y:S01]  /*25b20*/  IMAD.MOV.U32 R216, RZ, RZ, R6 ;  /* 0x000000ffffd87224 */ /* 0x000fe200078e0006 */
[----:B------:R-:W-:Y:S01]  /*25b30*/  MOV R2, RZ ;  /* 0x000000ff00027202 */ /* 0x000fe20000000f00 */
[----:B------:R-:W-:Y:S01]  /*25b40*/  IMAD.MOV.U32 R217, RZ, RZ, 0x1c1f ;  /* 0x00001c1fffd97424 */ /* 0x000fe200078e00ff */
[----:B------:R-:W-:-:S02]  /*25b50*/  MOV R3, 0x25b70 ;  /* 0x00025b7000037802 */ /* 0x000fc40000000f00 */
[----:B-----5:R-:W-:Y:S05]  /*25b60*/  CALL.REL.NOINC `($__internal_14_$__cuda_sm70_shflsync_idx_p) ;  /* 0x000030d000007944 */ /* 0x020fea0003c00000 */
[----:B------:R-:W-:Y:S01]  /*25b70*/  MOV R4, R217 ;  /* 0x000000d900047202 */ /* 0x000fe20000000f00 */
[----:B------:R-:W-:Y:S05]  /*25b80*/  BRA `(.L_x_1174) ;  /* 0xfffe361000007947 */ /* 0x000fea000383ffff */
.L_x_924:
[----:B------:R-:W-:Y:S01]  /*25b90*/  IMAD.MOV.U32 R216, RZ, RZ, R12 ;  /* 0x000000ffffd87224 */ /* 0x000fe200078e000c */
[----:B------:R-:W-:Y:S01]  /*25ba0*/  MOV R2, RZ ;  /* 0x000000ff00027202 */ /* 0x000fe20000000f00 */
[----:B------:R-:W-:Y:S01]  /*25bb0*/  IMAD.MOV.U32 R217, RZ, RZ, 0x1c1f ;  /* 0x00001c1fffd97424 */ /* 0x000fe200078e00ff */
[----:B------:R-:W-:-:S02]  /*25bc0*/  MOV R3, 0x25be0 ;  /* 0x00025be000037802 */ /* 0x000fc40000000f00 */
[----:B-12--5:R-:W-:Y:S05]  /*25bd0*/  CALL.REL.NOINC `($__internal_14_$__cuda_sm70_shflsync_idx_p) ;  /* 0x0000306000007944 */ /* 0x026fea0003c00000 */
[----:B------:R-:W-:Y:S01]  /*25be0*/  MOV R0, R217 ;  /* 0x000000d900007202 */ /* 0x000fe20000000f00 */
[----:B------:R-:W-:Y:S05]  /*25bf0*/  BRA `(.L_x_1175) ;  /* 0xfffe35c000007947 */ /* 0x000fea000383ffff */
.L_x_927:
[----:B------:R-:W-:Y:S01]  /*25c00*/  IMAD.MOV.U32 R216, RZ, RZ, R6 ;  /* 0x000000ffffd87224 */ /* 0x000fe200078e0006 */
[----:B--2---:R-:W-:Y:S01]  /*25c10*/  MOV R2, 0x1 ;  /* 0x0000000100027802 */ /* 0x004fe20000000f00 */
[----:B------:R-:W-:Y:S01]  /*25c20*/  IMAD.MOV.U32 R217, RZ, RZ, 0x1c1f ;  /* 0x00001c1fffd97424 */ /* 0x000fe200078e00ff */
[----:B------:R-:W-:-:S02]  /*25c30*/  MOV R3, 0x25c50 ;  /* 0x00025c5000037802 */ /* 0x000fc40000000f00 */
[----:B-1-345:R-:W-:Y:S05]  /*25c40*/  CALL.REL.NOINC `($__internal_14_$__cuda_sm70_shflsync_idx_p) ;  /* 0x00002ff000007944 */ /* 0x03afea0003c00000 */
[----:B------:R-:W-:Y:S01]  /*25c50*/  IMAD.MOV.U32 R4, RZ, RZ, R217 ;  /* 0x000000ffff047224 */ /* 0x000fe200078e00d9 */
[----:B------:R-:W-:Y:S01]  /*25c60*/  MOV R2, 0x1 ;  /* 0x0000000100027802 */ /* 0x000fe20000000f00 */
[----:B------:R-:W-:Y:S01]  /*25c70*/  IMAD.MOV.U32 R216, RZ, RZ, R12 ;  /* 0x000000ffffd87224 */ /* 0x000fe200078e000c */
[----:B------:R-:W-:-:S02]  /*25c80*/  MOV R217, 0x1c1f ;  /* 0x00001c1f00d97802 */ /* 0x000fc40000000f00 */
[----:B------:R-:W-:Y:S02]  /*25c90*/  MOV R3, 0x25cb0 ;  /* 0x00025cb000037802 */ /* 0x000fe40000000f00 */
[----:B------:R-:W-:Y:S05]  /*25ca0*/  CALL.REL.NOINC `($__internal_14_$__cuda_sm70_shflsync_idx_p) ;  /* 0x00002f9000007944 */ /* 0x000fea0003c00000 */
[----:B------:R-:W-:Y:S01]  /*25cb0*/  MOV R0, R217 ;  /* 0x000000d900007202 */ /* 0x000fe20000000f00 */
[----:B------:R-:W-:Y:S05]  /*25cc0*/  BRA `(.L_x_1176) ;  /* 0xfffe369000007947 */ /* 0x000fea000383ffff */
.L_x_930:
[----:B------:R-:W-:Y:S01]  /*25cd0*/  IMAD.MOV.U32 R216, RZ, RZ, R6 ;  /* 0x000000ffffd87224 */ /* 0x000fe200078e0006 */
[----:B-1----:R-:W-:Y:S01]  /*25ce0*/  MOV R2, 0x2 ;  /* 0x0000000200027802 */ /* 0x002fe20000000f00 */
[----:B------:R-:W-:Y:S01]  /*25cf0*/  IMAD.MOV.U32 R217, RZ, RZ, 0x1c1f ;  /* 0x00001c1fffd97424 */ /* 0x000fe200078e00ff */
[----:B------:R-:W-:Y:S02]  /*25d00*/  MOV R3, 0x25d20 ;  /* 0x00025d2000037802 */ /* 0x000fe40000000f00 */
[----:B--2345:R-:W-:Y:S05]  /*25d10*/  CALL.REL.NOINC `($__internal_14_$__cuda_sm70_shflsync_idx_p) ;  /* 0x00002f2000007944 */ /* 0x03cfea0003c00000 */
[----:B------:R-:W-:Y:S01]  /*25d20*/  MOV R4, R217 ;  /* 0x000000d900047202 */ /* 0x000fe20000000f00 */
[----:B------:R-:W-:Y:S05]  /*25d30*/  BRA `(.L_x_1177) ;  /* 0xfffe37b000007947 */ /* 0x000fea000383ffff */
.L_x_931:
[----:B------:R-:W-:Y:S01]  /*25d40*/  IMAD.MOV.U32 R216, RZ, RZ, R12 ;  /* 0x000000ffffd87224 */ /* 0x000fe200078e000c */
[----:B------:R-:W-:Y:S01]  /*25d50*/  MOV R2, 0x2 ;  /* 0x0000000200027802 */ /* 0x000fe20000000f00 */
[----:B------:R-:W-:Y:S01]  /*25d60*/  IMAD.MOV.U32 R217, RZ, RZ, 0x1c1f ;  /* 0x00001c1fffd97424 */ /* 0x000fe200078e00ff */
[----:B------:R-:W-:Y:S02]  /*25d70*/  MOV R3, 0x25d90 ;  /* 0x00025d9000037802 */ /* 0x000fe40000000f00 */
[----:B-12345:R-:W-:Y:S05]  /*25d80*/  CALL.REL.NOINC `($__internal_14_$__cuda_sm70_shflsync_idx_p) ;  /* 0x00002eb000007944 */ /* 0x03efea0003c00000 */
[----:B------:R-:W-:Y:S01]  /*25d90*/  MOV R0, R217 ;  /* 0x000000d900007202 */ /* 0x000fe20000000f00 */
[----:B------:R-:W-:Y:S05]  /*25da0*/  BRA `(.L_x_1178) ;  /* 0xfffe376000007947 */ /* 0x000fea000383ffff */
.L_x_934:
[----:B------:R-:W-:Y:S01]  /*25db0*/  IMAD.MOV.U32 R216, RZ, RZ, R6 ;  /* 0x000000ffffd87224 */ /* 0x000fe200078e0006 */
[----:B-1----:R-:W-:Y:S01]  /*25dc0*/  MOV R2, 0x3 ;  /* 0x0000000300027802 */ /* 0x002fe20000000f00 */
[----:B------:R-:W-:Y:S01]  /*25dd0*/  IMAD.MOV.U32 R217, RZ, RZ, 0x1c1f ;  /* 0x00001c1fffd97424 */ /* 0x000fe200078e00ff */
[----:B------:R-:W-:-:S02]  /*25de0*/  MOV R3, 0x25e00 ;  /* 0x00025e0000037802 */ /* 0x000fc40000000f00 */
[----:B--2345:R-:W-:Y:S05]  /*25df0*/  CALL.REL.NOINC `($__internal_14_$__cuda_sm70_shflsync_idx_p) ;  /* 0x00002e4000007944 */ /* 0x03cfea0003c00000 */
        /* <DEDUP_REMOVED lines=8> */
.L_x_981:
[----:B------:R-:W-:Y:S01]  /*25e80*/  IMAD.MOV.U32 R216, RZ, RZ, R6 ;  /* 0x000000ffffd87224 */ /* 0x000fe200078e0006 */
[----:B----4-:R-:W-:Y:S01]  /*25e90*/  MOV R2, 0x1 ;  /* 0x0000000100027802 */ /* 0x010fe20000000f00 */
[----:B------:R-:W-:Y:S01]  /*25ea0*/  IMAD.MOV.U32 R217, RZ, RZ, 0x1c1f ;  /* 0x00001c1fffd97424 */ /* 0x000fe200078e00ff */
[----:B------:R-:W-:Y:S02]  /*25eb0*/  MOV R3, 0x25ed0 ;  /* 0x00025ed000037802 */ /* 0x000fe40000000f00 */
[----:B------:R-:W-:Y:S05]  /*25ec0*/  CALL.REL.NOINC `($__internal_14_$__cuda_sm70_shflsync_idx_p) ;  /* 0x00002d7000007944 */ /* 0x000fea0003c00000 */
[----:B------:R-:W-:Y:S01]  /*25ed0*/  IMAD.MOV.U32 R4, RZ, RZ, R217 ;  /* 0x000000ffff047224 */ /* 0x000fe200078e00d9 */
[----:B------:R-:W-:Y:S01]  /*25ee0*/  MOV R2, 0x1 ;  /* 0x0000000100027802 */ /* 0x000fe20000000f00 */
[----:B------:R-:W-:Y:S01]  /*25ef0*/  IMAD.MOV.U32 R216, RZ, RZ, R26 ;  /* 0x000000ffffd87224 */ /* 0x000fe200078e001a */
[----:B------:R-:W-:Y:S02]  /*25f00*/  MOV R217, 0x1c1f ;  /* 0x00001c1f00d97802 */ /* 0x000fe40000000f00 */
[----:B------:R-:W-:Y:S02]  /*25f10*/  MOV R3, 0x25f30 ;  /* 0x00025f3000037802 */ /* 0x000fe40000000f00 */
[----:B------:R-:W-:Y:S05]  /*25f20*/  CALL.REL.NOINC `($__internal_14_$__cuda_sm70_shflsync_idx_p) ;  /* 0x00002d1000007944 */ /* 0x000fea0003c00000 */
[----:B------:R-:W-:Y:S01]  /*25f30*/  MOV R2, R217 ;  /* 0x000000d900027202 */ /* 0x000fe20000000f00 */
[----:B------:R-:W-:Y:S05]  /*25f40*/  BRA `(.L_x_1180) ;  /* 0xfffeb1a000007947 */ /* 0x000fea000383ffff */
.L_x_984:
[----:B------:R-:W-:Y:S01]  /*25f50*/  IMAD.MOV.U32 R216, RZ, RZ, R5 ;  /* 0x000000ffffd87224 */ /* 0x000fe200078e0005 */
[----:B------:R-:W-:Y:S01]  /*25f60*/  MOV R2, RZ ;  /* 0x000000ff00027202 */ /* 0x000fe20000000f00 */
[----:B------:R-:W-:Y:S01]  /*25f70*/  IMAD.MOV.U32 R217, RZ, RZ, 0x1c1f ;  /* 0x00001c1fffd97424 */ /* 0x000fe200078e00ff */
[----:B------:R-:W-:-:S02]  /*25f80*/  MOV R3, 0x25fa0 ;  /* 0x00025fa000037802 */ /* 0x000fc40000000f00 */
[----:B------:R-:W-:Y:S05]  /*25f90*/  CALL.REL.NOINC `($__internal_14_$__cuda_sm70_shflsync_idx_p) ;  /* 0x00002ca000007944 */ /* 0x000fea0003c00000 */
[----:B------:R-:W-:Y:S01]  /*25fa0*/  MOV R4, R217 ;  /* 0x000000d900047202 */ /* 0x000fe20000000f00 */
[----:B------:R-:W-:Y:S05]  /*25fb0*/  BRA `(.L_x_1181) ;  /* 0xfffebb3000007947 */ /* 0x000fea000383ffff */
.L_x_985:
[----:B------:R-:W-:Y:S01]  /*25fc0*/  IMAD.MOV.U32 R216, RZ, RZ, R6 ;  /* 0x000000ffffd87224 */ /* 0x000fe200078e0006 */
[----:B------:R-:W-:Y:S01]  /*25fd0*/  MOV R2, RZ ;  /* 0x000000ff00027202 */ /* 0x000fe20000000f00 */
[----:B------:R-:W-:Y:S01]  /*25fe0*/  IMAD.MOV.U32 R217, RZ, RZ, 0x1c1f ;  /* 0x00001c1fffd97424 */ /* 0x000fe200078e00ff */
[----:B------:R-:W-:-:S02]  /*25ff0*/  MOV R3, 0x26010 ;  /* 0x0002601000037802 */ /* 0x000fc40000000f00 */
[----:B-12---:R-:W-:Y:S05]  /*26000*/  CALL.REL.NOINC `($__internal_14_$__cuda_sm70_shflsync_idx_p) ;  /* 0x00002c3000007944 */ /* 0x006fea0003c00000 */
[----:B------:R-:W-:Y:S01]  /*26010*/  MOV R0, R217 ;  /* 0x000000d900007202 */ /* 0x000fe20000000f00 */
[----:B------:R-:W-:Y:S05]  /*26020*/  BRA `(.L_x_1182) ;  /* 0xfffebae000007947 */ /* 0x000fea000383ffff */
.L_x_988:
[----:B------:R-:W-:Y:S01]  /*26030*/  IMAD.MOV.U32 R216, RZ, RZ, R5 ;  /* 0x000000ffffd87224 */ /* 0x000fe200078e0005 */
[----:B--2---:R-:W-:Y:S01]  /*26040*/  MOV R2, 0x1 ;  /* 0x0000000100027802 */ /* 0x004fe20000000f00 */
[----:B------:R-:W-:Y:S01]  /*26050*/  IMAD.MOV.U32 R217, RZ, RZ, 0x1c1f ;  /* 0x00001c1fffd97424 */ /* 0x000fe200078e00ff */
[----:B------:R-:W-:-:S03]  /*26060*/  MOV R3, 0x26080 ;  /* 0x0002608000037802 */ /* 0x000fc60000000f00 */
[----:B-1-34-:R-:W-:Y:S05]  /*26070*/  CALL.REL.NOINC `($__internal_14_$__cuda_sm70_shflsync_idx_p) ;  /* 0x00002bc000007944 */ /* 0x01afea0003c00000 */
        /* <DEDUP_REMOVED lines=8> */
.L_x_989:
[----:B------:R-:W-:Y:S01]  /*26100*/  IMAD.MOV.U32 R216, RZ, RZ, R8 ;  /* 0x000000ffffd87224 */ /* 0x000fe200078e0008 */
[----:B------:R-:W-:Y:S01]  /*26110*/  MOV R2, RZ ;  /* 0x000000ff00027202 */ /* 0x000fe20000000f00 */
[----:B------:R-:W-:Y:S01]  /*26120*/  IMAD.MOV.U32 R217, RZ, RZ, 0x1c1f ;  /* 0x00001c1fffd97424 */ /* 0x000fe200078e00ff */
[----:B------:R-:W-:Y:S02]  /*26130*/  MOV R3, 0x26150 ;  /* 0x0002615000037802 */ /* 0x000fe40000000f00 */
[----:B--23--:R-:W-:Y:S05]  /*26140*/  CALL.REL.NOINC `($__internal_14_$__cuda_sm70_shflsync_idx_p) ;  /* 0x00002af000007944 */ /* 0x00cfea0003c00000 */
[----:B------:R-:W-:Y:S01]  /*26150*/  MOV R2, R217 ;  /* 0x000000d900027202 */ /* 0x000fe20000000f00 */
[----:B------:R-:W-:Y:S05]  /*26160*/  BRA `(.L_x_1184) ;  /* 0xfffebd8000007947 */ /* 0x000fea000383ffff */
.L_x_994:
[----:B------:R-:W-:Y:S01]  /*26170*/  IMAD.MOV.U32 R216, RZ, RZ, R8 ;  /* 0x000000ffffd87224 */ /* 0x000fe200078e0008 */
[----:B------:R-:W-:Y:S01]  /*26180*/  MOV R2, 0x1 ;  /* 0x0000000100027802 */ /* 0x000fe20000000f00 */
[----:B------:R-:W-:Y:S01]  /*26190*/  IMAD.MOV.U32 R217, RZ, RZ, 0x1c1f ;  /* 0x00001c1fffd97424 */ /* 0x000fe200078e00ff */
[----:B------:R-:W-:Y:S02]  /*261a0*/  MOV R3, 0x261c0 ;  /* 0x000261c000037802 */ /* 0x000fe40000000f00 */
[----:B-123--:R-:W-:Y:S05]  /*261b0*/  CALL.REL.NOINC `($__internal_14_$__cuda_sm70_shflsync_idx_p) ;  /* 0x00002a8000007944 */ /* 0x00efea0003c00000 */
[----:B------:R-:W-:Y:S01]  /*261c0*/  MOV R2, R217 ;  /* 0x000000d900027202 */ /* 0x000fe20000000f00 */
[----:B------:R-:W-:Y:S05]  /*261d0*/  BRA `(.L_x_1185) ;  /* 0xfffebed000007947 */ /* 0x000fea000383ffff */
.L_x_999:
[----:B------:R-:W-:Y:S01]  /*261e0*/  IMAD.MOV.U32 R216, RZ, RZ, R8 ;  /* 0x000000ffffd87224 */ /* 0x000fe200078e0008 */
[----:B------:R-:W-:Y:S01]  /*261f0*/  MOV R2, 0x2 ;  /* 0x0000000200027802 */ /* 0x000fe20000000f00 */
[----:B------:R-:W-:Y:S01]  /*26200*/  IMAD.MOV.U32 R217, RZ, RZ, 0x1c1f ;  /* 0x00001c1fffd97424 */ /* 0x000fe200078e00ff */
[----:B------:R-:W-:-:S02]  /*26210*/  MOV R3, 0x26230 ;  /* 0x0002623000037802 */ /* 0x000fc40000000f00 */
[----:B----4-:R-:W-:Y:S05]  /*26220*/  CALL.REL.NOINC `($__internal_14_$__cuda_sm70_shflsync_idx_p) ;  /* 0x00002a1000007944 */ /* 0x010fea0003c00000 */
[----:B------:R-:W-:Y:S01]  /*26230*/  MOV R3, R217 ;  /* 0x000000d900037202 */ /* 0x000fe20000000f00 */
[----:B------:R-:W-:Y:S05]  /*26240*/  BRA `(.L_x_1186) ;  /* 0xfffec3e000007947 */ /* 0x000fea000383ffff */
.L_x_1004:
[----:B------:R-:W-:Y:S01]  /*26250*/  IMAD.MOV.U32 R216, RZ, RZ, R8 ;  /* 0x000000ffffd87224 */ /* 0x000fe200078e0008 */
[----:B------:R-:W-:Y:S01]  /*26260*/  MOV R2, 0x3 ;  /* 0x0000000300027802 */ /* 0x000fe20000000f00 */
[----:B------:R-:W-:Y:S01]  /*26270*/  IMAD.MOV.U32 R217, RZ, RZ, 0x1c1f ;  /* 0x00001c1fffd97424 */ /* 0x000fe200078e00ff */
[----:B------:R-:W-:-:S02]  /*26280*/  MOV R3, 0x262a0 ;  /* 0x000262a000037802 */ /* 0x000fc40000000f00 */
[----:B-1--4-:R-:W-:Y:S05]  /*26290*/  CALL.REL.NOINC `($__internal_14_$__cuda_sm70_shflsync_idx_p) ;  /* 0x000029a000007944 */ /* 0x012fea0003c00000 */
[----:B------:R-:W-:Y:S01]  /*262a0*/  MOV R3, R217 ;  /* 0x000000d900037202 */ /* 0x000fe20000000f00 */
[----:B------:R-:W-:Y:S05]  /*262b0*/  BRA `(.L_x_1187) ;  /* 0xfffeca8000007947 */ /* 0x000fea000383ffff */
.L_x_1009:
[----:B------:R-:W-:Y:S02]  /*262c0*/  MOV R0, 0x2 ;  /* 0x0000000200007802 */ /* 0x000fe40000000f00 */
[----:B------:R-:W-:-:S02]  /*262d0*/  MOV R2, 0x262f0 ;  /* 0x000262f000027802 */ /* 0x000fc40000000f00 */
[----:B------:R-:W-:Y:S05]  /*262e0*/  CALL.REL.NOINC `($__internal_13_$__cuda_sm70_shflsync_bfly_p) ;  /* 0x000028f000007944 */ /* 0x000fea0003c00000 */
[----:B------:R-:W-:Y:S05]  /*262f0*/  BRA `(.L_x_1188) ;  /* 0xfffed16000007947 */ /* 0x000fea000383ffff */
.L_x_1010:
[----:B------:R-:W-:Y:S02]  /*26300*/  MOV R0, 0x1 ;  /* 0x0000000100007802 */ /* 0x000fe40000000f00 */
[----:B------:R-:W-:-:S02]  /*26310*/  MOV R2, 0x26330 ;  /* 0x0002633000027802 */ /* 0x000fc40000000f00 */
[----:B------:R-:W-:Y:S05]  /*26320*/  CALL.REL.NOINC `($__internal_13_$__cuda_sm70_shflsync_bfly_p) ;  /* 0x000028b000007944 */ /* 0x000fea0003c00000 */
[----:B------:R-:W-:Y:S01]  /*26330*/  FMNMX.FTZ R105, R4, R0, !PT ;  /* 0x0000000004697209 */ /* 0x000fe20007810000 */
[----:B------:R-:W-:Y:S01]  /*26340*/  IMAD.MOV.U32 R4, RZ, RZ, R5 ;  /* 0x000000ffff047224 */ /* 0x000fe200078e0005 */
[----:B------:R-:W-:Y:S01]  /*26350*/  MOV R2, 0x26380 ;  /* 0x0002638000027802 */ /* 0x000fe20000000f00 */
[----:B------:R-:W-:-:S02]  /*26360*/  IMAD.MOV.U32 R0, RZ, RZ, 0x2 ;  /* 0x00000002ff007424 */ /* 0x000fc400078e00ff */
[----:B------:R-:W-:Y:S05]  /*26370*/  CALL.REL.NOINC `($__internal_13_$__cuda_sm70_shflsync_bfly_p) ;  /* 0x0000286000007944 */ /* 0x000fea0003c00000 */
[----:B------:R-:W-:Y:S01]  /*26380*/  FMNMX.FTZ R5, R5, R0, !PT ;  /* 0x0000000005057209 */ /* 0x000fe20007810000 */
[----:B------:R-:W-:Y:S01]  /*26390*/  IMAD.MOV.U32 R0, RZ, RZ, 0x1 ;  /* 0x00000001ff007424 */ /* 0x000fe200078e00ff */
[----:B------:R-:W-:-:S03]  /*263a0*/  MOV R2, 0x263d0 ;  /* 0x000263d000027802 */ /* 0x000fc60000000f00 */
[----:B------:R-:W-:Y:S02]  /*263b0*/  IMAD.MOV.U32 R4, RZ, RZ, R5 ;  /* 0x000000ffff047224 */ /* 0x000fe400078e0005 */
[----:B------:R-:W-:Y:S05]  /*263c0*/  CALL.REL.NOINC `($__internal_13_$__cuda_sm70_shflsync_bfly_p) ;  /* 0x0000281000007944 */ /* 0x000fea0003c00000 */
[----:B------:R-:W-:Y:S01]  /*263d0*/  FMNMX.FTZ R104, R5, R0, !PT ;  /* 0x0000000005687209 */ /* 0x000fe20007810000 */
[----:B------:R-:W-:Y:S01]  /*263e0*/  IMAD.MOV.U32 R4, RZ, RZ, R6 ;  /* 0x000000ffff047224 */ /* 0x000fe200078e0006 */
[----:B------:R-:W-:Y:S01]  /*263f0*/  MOV R2, 0x26420 ;  /* 0x0002642000027802 */ /* 0x000fe20000000f00 */
[----:B------:R-:W-:Y:S02]  /*26400*/  IMAD.MOV.U32 R0, RZ, RZ, 0x2 ;  /* 0x00000002ff007424 */ /* 0x000fe400078e00ff */
        /* <DEDUP_REMOVED lines=16> */
[----:B------:R-:W-:Y:S01]  /*26510*/  MOV R9, R0 ;  /* 0x0000000000097202 */ /* 0x000fe20000000f00 */
[----:B------:R-:W-:Y:S05]  /*26520*/  BRA `(.L_x_1189) ;  /* 0xfffed02000007947 */ /* 0x000fea000383ffff */
.L_x_1018:
[----:B------:R-:W-:Y:S01]  /*26530*/  MOV R2, RZ ;  /* 0x000000ff00027202 */ /* 0x000fe20000000f00 */
[----:B------:R-:W-:Y:S01]  /*26540*/  IMAD.MOV.U32 R216, RZ, RZ, R5 ;  /* 0x000000ffffd87224 */ /* 0x000fe200078e0005 */
[----:B------:R-:W-:Y:S01]  /*26550*/  MOV R3, 0x26580 ;  /* 0x0002658000037802 */ /* 0x000fe20000000f00 */
[----:B------:R-:W-:Y:S02]  /*26560*/  IMAD.MOV.U32 R217, RZ, RZ, 0x1c1f ;  /* 0x00001c1fffd97424 */ /* 0x000fe400078e00ff */
[----:B------:R-:W-:Y:S05]  /*26570*/  CALL.REL.NOINC `($__internal_14_$__cuda_sm70_shflsync_idx_p) ;  /* 0x000026c000007944 */ /* 0x000fea0003c00000 */
[----:B------:R-:W-:Y:S01]  /*26580*/  MOV R4, R217 ;  /* 0x000000d900047202 */ /* 0x000fe20000000f00 */
[----:B------:R-:W-:-:S05]  /*26590*/  BRA `(.L_x_1190) ;  /* 0xfffee54000007947 */ /* 0x000fca000383ffff */
.L_x_1019:
[----:B------:R-:W-:Y:S01]  /*265a0*/  MOV R2, RZ ;  /* 0x000000ff00027202 */ /* 0x000fe20000000f00 */
[----:B------:R-:W-:Y:S01]  /*265b0*/  IMAD.MOV.U32 R216, RZ, RZ, R6 ;  /* 0x000000ffffd87224 */ /* 0x000fe200078e0006 */
[----:B------:R-:W-:Y:S01]  /*265c0*/  MOV R3, 0x265f0 ;  /* 0x000265f000037802 */ /* 0x000fe20000000f00 */
[----:B------:R-:W-:Y:S02]  /*265d0*/  IMAD.MOV.U32 R217, RZ, RZ, 0x1c1f ;  /* 0x00001c1fffd97424 */ /* 0x000fe400078e00ff */
[----:B-12---:R-:W-:Y:S05]  /*265e0*/  CALL.REL.NOINC `($__internal_14_$__cuda_sm70_shflsync_idx_p) ;  /* 0x0000265000007944 */ /* 0x006fea0003c00000 */
[----:B------:R-:W-:Y:S01]  /*265f0*/  MOV R0, R217 ;  /* 0x000000d900007202 */ /* 0x000fe20000000f00 */
[----:B------:R-:W-:-:S05]  /*26600*/  BRA `(.L_x_1191) ;  /* 0xfffee4f000007947 */ /* 0x000fca000383ffff */
.L_x_1020:
[----:B-1----:R-:W-:Y:S01]  /*26610*/  MOV R2, 0x1 ;  /* 0x0000000100027802 */ /* 0x002fe20000000f00 */
[----:B------:R-:W-:Y:S01]  /*26620*/  IMAD.MOV.U32 R216, RZ, RZ, R5 ;  /* 0x000000ffffd87224 */ /* 0x000fe200078e0005 */
[----:B------:R-:W-:Y:S01]  /*26630*/  MOV R3, 0x26660 ;  /* 0x0002666000037802 */ /* 0x000fe20000000f00 */
[----:B------:R-:W-:Y:S02]  /*26640*/  IMAD.MOV.U32 R217, RZ, RZ, 0x1c1f ;  /* 0x00001c1fffd97424 */ /* 0x000fe400078e00ff */
[----:B---3--:R-:W-:Y:S05]  /*26650*/  CALL.REL.NOINC `($__internal_14_$__cuda_sm70_shflsync_idx_p) ;  /* 0x000025e000007944 */ /* 0x008fea0003c00000 */
[----:B------:R-:W-:Y:S01]  /*26660*/  MOV R2, 0x1 ;  /* 0x0000000100027802 */ /* 0x000fe20000000f00 */
[----:B------:R-:W-:Y:S01]  /*26670*/  IMAD.MOV.U32 R4, RZ, RZ, R217 ;  /* 0x000000ffff047224 */ /* 0x000fe200078e00d9 */
[----:B------:R-:W-:Y:S01]  /*26680*/  MOV R217, 0x1c1f ;  /* 0x00001c1f00d97802 */ /* 0x000fe20000000f00 */
[----:B------:R-:W-:Y:S01]  /*26690*/  IMAD.MOV.U32 R216, RZ, RZ, R6 ;  /* 0x000000ffffd87224 */ /* 0x000fe200078e0006 */
[----:B------:R-:W-:Y:S02]  /*266a0*/  MOV R3, 0x266c0 ;  /* 0x000266c000037802 */ /* 0x000fe40000000f00 */
[----:B------:R-:W-:Y:S05]  /*266b0*/  CALL.REL.NOINC `($__internal_14_$__cuda_sm70_shflsync_idx_p) ;  /* 0x0000258000007944 */ /* 0x000fea0003c00000 */
[----:B------:R-:W-:Y:S01]  /*266c0*/  MOV R0, R217 ;  /* 0x000000d900007202 */ /* 0x000fe20000000f00 */
[----:B------:R-:W-:-:S05]  /*266d0*/  BRA `(.L_x_1192) ;  /* 0xfffee59000007947 */ /* 0x000fca000383ffff */
.L_x_1023:
[----:B------:R-:W-:Y:S01]  /*266e0*/  MOV R2, RZ ;  /* 0x000000ff00027202 */ /* 0x000fe20000000f00 */
[----:B------:R-:W-:Y:S01]  /*266f0*/  IMAD.MOV.U32 R216, RZ, RZ, R6 ;  /* 0x000000ffffd87224 */ /* 0x000fe200078e0006 */
[----:B------:R-:W-:Y:S01]  /*26700*/  MOV R3, 0x26730 ;  /* 0x0002673000037802 */ /* 0x000fe20000000f00 */
[----:B------:R-:W-:Y:S02]  /*26710*/  IMAD.MOV.U32 R217, RZ, RZ, 0x1c1f ;  /* 0x00001c1fffd97424 */ /* 0x000fe400078e00ff */
[----:B------:R-:W-:Y:S05]  /*26720*/  CALL.REL.NOINC `($__internal_14_$__cuda_sm70_shflsync_idx_p) ;  /* 0x0000251000007944 */ /* 0x000fea0003c00000 */
[----:B------:R-:W-:Y:S01]  /*26730*/  MOV R4, R217 ;  /* 0x000000d900047202 */ /* 0x000fe20000000f00 */
[----:B------:R-:W-:-:S05]  /*26740*/  BRA `(.L_x_1193) ;  /* 0xfffeeef000007947 */ /* 0x000fca000383ffff */
.L_x_1024:
[----:B------:R-:W-:Y:S01]  /*26750*/  MOV R2, RZ ;  /* 0x000000ff00027202 */ /* 0x000fe20000000f00 */
[----:B------:R-:W-:Y:S01]  /*26760*/  IMAD.MOV.U32 R216, RZ, RZ, R104 ;  /* 0x000000ffffd87224 */ /* 0x000fe200078e0068 */
[----:B------:R-:W-:Y:S01]  /*26770*/  MOV R3, 0x267a0 ;  /* 0x000267a000037802 */ /* 0x000fe20000000f00 */
[----:B------:R-:W-:Y:S02]  /*26780*/  IMAD.MOV.U32 R217, RZ, RZ, 0x1c1f ;  /* 0x00001c1fffd97424 */ /* 0x000fe400078e00ff */
[----:B-12---:R-:W-:Y:S05]  /*26790*/  CALL.REL.NOINC `($__internal_14_$__cuda_sm70_shflsync_idx_p) ;  /* 0x000024a000007944 */ /* 0x006fea0003c00000 */
[----:B------:R-:W-:Y:S01]  /*267a0*/  MOV R0, R217 ;  /* 0x000000d900007202 */ /* 0x000fe20000000f00 */
[----:B------:R-:W-:-:S05]  /*267b0*/  BRA `(.L_x_1194) ;  /* 0xfffeeea000007947 */ /* 0x000fca000383ffff */
.L_x_1025:
[----:B--2---:R-:W-:Y:S01]  /*267c0*/  MOV R2, 0x1 ;  /* 0x0000000100027802 */ /* 0x004fe20000000f00 */
[----:B------:R-:W-:Y:S01]  /*267d0*/  IMAD.MOV.U32 R216, RZ, RZ, R6 ;  /* 0x000000ffffd87224 */ /* 0x000fe200078e0006 */
[----:B------:R-:W-:Y:S01]  /*267e0*/  MOV R3, 0x26810 ;  /* 0x0002681000037802 */ /* 0x000fe20000000f00 */
[----:B------:R-:W-:Y:S03]  /*267f0*/  IMAD.MOV.U32 R217, RZ, RZ, 0x1c1f ;  /* 0x00001c1fffd97424 */ /* 0x000fe600078e00ff */
[----:B-1-3--:R-:W-:Y:S05]  /*26800*/  CALL.REL.NOINC `($__internal_14_$__cuda_sm70_shflsync_idx_p) ;  /* 0x0000243000007944 */ /* 0x00afea0003c00000 */
        /* <DEDUP_REMOVED lines=8> */
.L_x_1026:
[----:B------:R-:W-:Y:S01]  /*26890*/  MOV R2, RZ ;  /* 0x000000ff00027202 */ /* 0x000fe20000000f00 */
[----:B------:R-:W-:Y:S01]  /*268a0*/  IMAD.MOV.U32 R216, RZ, RZ, R172 ;  /* 0x000000ffffd87224 */ /* 0x000fe200078e00ac */
[----:B------:R-:W-:Y:S01]  /*268b0*/  MOV R3, 0x268e0 ;  /* 0x000268e000037802 */ /* 0x000fe20000000f00 */
[----:B------:R-:W-:Y:S02]  /*268c0*/  IMAD.MOV.U32 R217, RZ, RZ, 0x1c1f ;  /* 0x00001c1fffd97424 */ /* 0x000fe400078e00ff */
[----:B---3--:R-:W-:Y:S05]  /*268d0*/  CALL.REL.NOINC `($__internal_14_$__cuda_sm70_shflsync_idx_p) ;  /* 0x0000236000007944 */ /* 0x008fea0003c00000 */
[----:B------:R-:W-:Y:S01]  /*268e0*/  MOV R0, R217 ;  /* 0x000000d900007202 */ /* 0x000fe20000000f00 */
[----:B------:R-:W-:-:S05]  /*268f0*/  BRA `(.L_x_1196) ;  /* 0xfffef12000007947 */ /* 0x000fca000383ffff */
.L_x_1031:
[----:B------:R-:W-:Y:S01]  /*26900*/  MOV R2, 0x1 ;  /* 0x0000000100027802 */ /* 0x000fe20000000f00 */
[----:B------:R-:W-:Y:S01]  /*26910*/  IMAD.MOV.U32 R216, RZ, RZ, R172 ;  /* 0x000000ffffd87224 */ /* 0x000fe200078e00ac */
[----:B------:R-:W-:Y:S01]  /*26920*/  MOV R3, 0x26950 ;  /* 0x0002695000037802 */ /* 0x000fe20000000f00 */
[----:B------:R-:W-:Y:S02]  /*26930*/  IMAD.MOV.U32 R217, RZ, RZ, 0x1c1f ;  /* 0x00001c1fffd97424 */ /* 0x000fe400078e00ff */
[----:B-1----:R-:W-:Y:S05]  /*26940*/  CALL.REL.NOINC `($__internal_14_$__cuda_sm70_shflsync_idx_p) ;  /* 0x000022f000007944 */ /* 0x002fea0003c00000 */
[----:B------:R-:W-:Y:S01]  /*26950*/  MOV R2, R217 ;  /* 0x000000d900027202 */ /* 0x000fe20000000f00 */
[----:B------:R-:W-:-:S05]  /*26960*/  BRA `(.L_x_1197) ;  /* 0xfffef2b000007947 */ /* 0x000fca000383ffff */
.L_x_1036:
[----:B------:R-:W-:Y:S01]  /*26970*/  MOV R2, 0x2 ;  /* 0x0000000200027802 */ /* 0x000fe20000000f00 */
[----:B------:R-:W-:Y:S01]  /*26980*/  IMAD.MOV.U32 R216, RZ, RZ, R172 ;  /* 0x000000ffffd87224 */ /* 0x000fe200078e00ac */
[----:B------:R-:W-:Y:S01]  /*26990*/  MOV R3, 0x269c0 ;  /* 0x000269c000037802 */ /* 0x000fe20000000f00 */
[----:B------:R-:W-:Y:S02]  /*269a0*/  IMAD.MOV.U32 R217, RZ, RZ, 0x1c1f ;  /* 0x00001c1fffd97424 */ /* 0x000fe400078e00ff */
[----:B-12---:R-:W-:Y:S05]  /*269b0*/  CALL.REL.NOINC `($__internal_14_$__cuda_sm70_shflsync_idx_p) ;  /* 0x0000228000007944 */ /* 0x006fea0003c00000 */
[----:B------:R-:W-:Y:S01]  /*269c0*/  MOV R105, R217 ;  /* 0x000000d900697202 */ /* 0x000fe20000000f00 */
[----:B------:R-:W-:-:S05]  /*269d0*/  BRA `(.L_x_1198) ;  /* 0xfffef44000007947 */ /* 0x000fca000383ffff */
.L_x_1041:
[----:B------:R-:W-:Y:S01]  /*269e0*/  MOV R2, 0x3 ;  /* 0x0000000300027802 */ /* 0x000fe20000000f00 */
[----:B------:R-:W-:Y:S01]  /*269f0*/  IMAD.MOV.U32 R216, RZ, RZ, R172 ;  /* 0x000000ffffd87224 */ /* 0x000fe200078e00ac */
[----:B------:R-:W-:Y:S01]  /*26a00*/  MOV R3, 0x26a30 ;  /* 0x00026a3000037802 */ /* 0x000fe20000000f00 */
[----:B------:R-:W-:Y:S02]  /*26a10*/  IMAD.MOV.U32 R217, RZ, RZ, 0x1c1f ;  /* 0x00001c1fffd97424 */ /* 0x000fe400078e00ff */
[----:B-123--:R-:W-:Y:S05]  /*26a20*/  CALL.REL.NOINC `($__internal_14_$__cuda_sm70_shflsync_idx_p) ;  /* 0x0000221000007944 */ /* 0x00efea0003c00000 */
[----:B------:R-:W-:Y:S01]  /*26a30*/  MOV R3, R217 ;  /* 0x000000d900037202 */ /* 0x000fe20000000f00 */
[----:B------:R-:W-:-:S05]  /*26a40*/  BRA `(.L_x_1199) ;  /* 0xffff011000007947 */ /* 0x000fca000383ffff */
.L_x_1046:
[----:B------:R-:W-:Y:S02]  /*26a50*/  MOV R0, 0x2 ;  /* 0x0000000200007802 */ /* 0x000fe40000000f00 */
[----:B------:R-:W-:Y:S02]  /*26a60*/  MOV R2, 0x26a80 ;  /* 0x00026a8000027802 */ /* 0x000fe40000000f00 */
[----:B--234-:R-:W-:Y:S05]  /*26a70*/  CALL.REL.NOINC `($__internal_13_$__cuda_sm70_shflsync_bfly_p) ;  /* 0x0000216000007944 */ /* 0x01cfea0003c00000 */
[----:B------:R-:W-:-:S05]  /*26a80*/  BRA `(.L_x_1200) ;  /* 0xffff08b000007947 */ /* 0x000fca000383ffff */
.L_x_1047:
[----:B------:R-:W-:Y:S02]  /*26a90*/  MOV R0, 0x1 ;  /* 0x0000000100007802 */ /* 0x000fe40000000f00 */
[----:B------:R-:W-:Y:S02]  /*26aa0*/  MOV R2, 0x26ac0 ;  /* 0x00026ac000027802 */ /* 0x000fe40000000f00 */
[----:B---34-:R-:W-:Y:S05]  /*26ab0*/  CALL.REL.NOINC `($__internal_13_$__cuda_sm70_shflsync_bfly_p) ;  /* 0x0000212000007944 */ /* 0x018fea0003c00000 */
[----:B------:R-:W-:Y:S01]  /*26ac0*/  FMNMX.FTZ R105, R4, R0, !PT ;  /* 0x0000000004697209 */ /* 0x000fe20007810000 */
[----:B------:R-:W-:Y:S01]  /*26ad0*/  IMAD.MOV.U32 R4, RZ, RZ, R5 ;  /* 0x000000ffff047224 */ /* 0x000fe200078e0005 */
[----:B------:R-:W-:Y:S01]  /*26ae0*/  MOV R2, 0x26b10 ;  /* 0x00026b1000027802 */ /* 0x000fe20000000f00 */
[----:B------:R-:W-:Y:S02]  /*26af0*/  IMAD.MOV.U32 R0, RZ, RZ, 0x2 ;  /* 0x00000002ff007424 */ /* 0x000fe400078e00ff */
[----:B------:R-:W-:Y:S05]  /*26b00*/  CALL.REL.NOINC `($__internal_13_$__cuda_sm70_shflsync_bfly_p) ;  /* 0x000020d000007944 */ /* 0x000fea0003c00000 */
[----:B------:R-:W-:Y:S01]  /*26b10*/  FMNMX.FTZ R4, R5, R0, !PT ;  /* 0x0000000005047209 */ /* 0x000fe20007810000 */
[----:B------:R-:W-:Y:S01]  /*26b20*/  IMAD.MOV.U32 R0, RZ, RZ, 0x1 ;  /* 0x00000001ff007424 */ /* 0x000fe200078e00ff */
[----:B------:R-:W-:Y:S02]  /*26b30*/  MOV R2, 0x26b50 ;  /* 0x00026b5000027802 */ /* 0x000fe40000000f00 */
        /* <DEDUP_REMOVED lines=19> */
[----:B------:R-:W-:-:S05]  /*26c70*/  BRA `(.L_x_1201) ;  /* 0xffff07b000007947 */ /* 0x000fca000383ffff */
.L_x_1056:
[----:B------:R-:W-:Y:S01]  /*26c80*/  MOV R2, RZ ;  /* 0x000000ff00027202 */ /* 0x000fe20000000f00 */
[----:B------:R-:W-:Y:S01]  /*26c90*/  IMAD.MOV.U32 R216, RZ, RZ, R8 ;  /* 0x000000ffffd87224 */ /* 0x000fe200078e0008 */
[----:B------:R-:W-:Y:S01]  /*26ca0*/  MOV R3, 0x26cd0 ;  /* 0x00026cd000037802 */ /* 0x000fe20000000f00 */
[----:B------:R-:W-:Y:S02]  /*26cb0*/  IMAD.MOV.U32 R217, RZ, RZ, 0x1c1f ;  /* 0x00001c1fffd97424 */ /* 0x000fe400078e00ff */
[----:B------:R-:W-:Y:S05]  /*26cc0*/  CALL.REL.NOINC `($__internal_14_$__cuda_sm70_shflsync_idx_p) ;  /* 0x00001f7000007944 */ /* 0x000fea0003c00000 */
[----:B------:R-:W-:Y:S01]  /*26cd0*/  MOV R4, R217 ;  /* 0x000000d900047202 */ /* 0x000fe20000000f00 */
[----:B------:R-:W-:-:S05]  /*26ce0*/  BRA `(.L_x_1202) ;  /* 0xffff247000007947 */ /* 0x000fca000383ffff */
.L_x_1057:
[----:B------:R-:W-:Y:S01]  /*26cf0*/  MOV R2, RZ ;  /* 0x000000ff00027202 */ /* 0x000fe20000000f00 */
[----:B------:R-:W-:Y:S01]  /*26d00*/  IMAD.MOV.U32 R216, RZ, RZ, R9 ;  /* 0x000000ffffd87224 */ /* 0x000fe200078e0009 */
[----:B------:R-:W-:Y:S01]  /*26d10*/  MOV R3, 0x26d40 ;  /* 0x00026d4000037802 */ /* 0x000fe20000000f00 */
[----:B------:R-:W-:Y:S02]  /*26d20*/  IMAD.MOV.U32 R217, RZ, RZ, 0x1c1f ;  /* 0x00001c1fffd97424 */ /* 0x000fe400078e00ff */
[----:B-12---:R-:W-:Y:S05]  /*26d30*/  CALL.REL.NOINC `($__internal_14_$__cuda_sm70_shflsync_idx_p) ;  /* 0x00001f0000007944 */ /* 0x006fea0003c00000 */
[----:B------:R-:W-:Y:S01]  /*26d40*/  MOV R0, R217 ;  /* 0x000000d900007202 */ /* 0x000fe20000000f00 */
[----:B------:R-:W-:-:S05]  /*26d50*/  BRA `(.L_x_1203) ;  /* 0xffff242000007947 */ /* 0x000fca000383ffff */
.L_x_1058:
        /* <DEDUP_REMOVED lines=13> */
.L_x_1061:
[----:B------:R-:W-:Y:S01]  /*26e30*/  MOV R2, RZ ;  /* 0x000000ff00027202 */ /* 0x000fe20000000f00 */
[----:B------:R-:W-:Y:S01]  /*26e40*/  IMAD.MOV.U32 R216, RZ, RZ, R172 ;  /* 0x000000ffffd87224 */ /* 0x000fe200078e00ac */
[----:B------:R-:W-:Y:S01]  /*26e50*/  MOV R3, 0x26e80 ;  /* 0x00026e8000037802 */ /* 0x000fe20000000f00 */
[----:B------:R-:W-:Y:S02]  /*26e60*/  IMAD.MOV.U32 R217, RZ, RZ, 0x1c1f ;  /* 0x00001c1fffd97424 */ /* 0x000fe400078e00ff */
[----:B------:R-:W-:Y:S05]  /*26e70*/  CALL.REL.NOINC `($__internal_14_$__cuda_sm70_shflsync_idx_p) ;  /* 0x00001dc000007944 */ /* 0x000fea0003c00000 */
[----:B------:R-:W-:Y:S01]  /*26e80*/  MOV R4, R217 ;  /* 0x000000d900047202 */ /* 0x000fe20000000f00 */
[----:B------:R-:W-:-:S05]  /*26e90*/  BRA `(.L_x_1205) ;  /* 0xffff2e2000007947 */ /* 0x000fca000383ffff */
.L_x_1062:
[----:B------:R-:W-:Y:S01]  /*26ea0*/  MOV R2, RZ ;  /* 0x000000ff00027202 */ /* 0x000fe20000000f00 */
[----:B------:R-:W-:Y:S01]  /*26eb0*/  IMAD.MOV.U32 R216, RZ, RZ, R173 ;  /* 0x000000ffffd87224 */ /* 0x000fe200078e00ad */
[----:B------:R-:W-:Y:S01]  /*26ec0*/  MOV R3, 0x26ef0 ;  /* 0x00026ef000037802 */ /* 0x000fe20000000f00 */
[----:B------:R-:W-:Y:S02]  /*26ed0*/  IMAD.MOV.U32 R217, RZ, RZ, 0x1c1f ;  /* 0x00001c1fffd97424 */ /* 0x000fe400078e00ff */
[----:B-12---:R-:W-:Y:S05]  /*26ee0*/  CALL.REL.NOINC `($__internal_14_$__cuda_sm70_shflsync_idx_p) ;  /* 0x00001d5000007944 */ /* 0x006fea0003c00000 */
[----:B------:R-:W-:Y:S01]  /*26ef0*/  MOV R0, R217 ;  /* 0x000000d900007202 */ /* 0x000fe20000000f00 */
[----:B------:R-:W-:-:S05]  /*26f00*/  BRA `(.L_x_1206) ;  /* 0xffff2dd000007947 */ /* 0x000fca000383ffff */
.L_x_1063:
        /* <DEDUP_REMOVED lines=13> */
.L_x_1064:
[----:B------:R-:W-:Y:S02]  /*26fe0*/  MOV R0, 0x2 ;  /* 0x0000000200007802 */ /* 0x000fe40000000f00 */
[----:B------:R-:W-:Y:S02]  /*26ff0*/  MOV R2, 0x27010 ;  /* 0x0002701000027802 */ /* 0x000fe40000000f00 */
[----:B---3--:R-:W-:Y:S05]  /*27000*/  CALL.REL.NOINC `($__internal_13_$__cuda_sm70_shflsync_bfly_p) ;  /* 0x00001bd000007944 */ /* 0x008fea0003c00000 */
[----:B------:R-:W-:-:S05]  /*27010*/  BRA `(.L_x_1208) ;  /* 0xffff32c000007947 */ /* 0x000fca000383ffff */
.L_x_1065:
[----:B------:R-:W-:Y:S02]  /*27020*/  MOV R0, 0x1 ;  /* 0x0000000100007802 */ /* 0x000fe40000000f00 */
[----:B------:R-:W-:Y:S02]  /*27030*/  MOV R2, 0x27050 ;  /* 0x0002705000027802 */ /* 0x000fe40000000f00 */
[----:B---3--:R-:W-:Y:S05]  /*27040*/  CALL.REL.NOINC `($__internal_13_$__cuda_sm70_shflsync_bfly_p) ;  /* 0x00001b9000007944 */ /* 0x008fea0003c00000 */
        /* <DEDUP_REMOVED lines=28> */
.L_x_1068:
[----:B-1--4-:R-:W-:Y:S01]  /*27210*/  MOV R2, RZ ;  /* 0x000000ff00027202 */ /* 0x012fe20000000f00 */
[----:B------:R-:W-:Y:S01]  /*27220*/  IMAD.MOV.U32 R216, RZ, RZ, R6 ;  /* 0x000000ffffd87224 */ /* 0x000fe200078e0006 */
[----:B------:R-:W-:Y:S01]  /*27230*/  MOV R3, 0x27260 ;  /* 0x0002726000037802 */ /* 0x000fe20000000f00 */
[----:B------:R-:W-:Y:S02]  /*27240*/  IMAD.MOV.U32 R217, RZ, RZ, 0x1c1f ;  /* 0x00001c1fffd97424 */ /* 0x000fe400078e00ff */
[----:B------:R-:W-:Y:S05]  /*27250*/  CALL.REL.NOINC `($__internal_14_$__cuda_sm70_shflsync_idx_p) ;  /* 0x000019e000007944 */ /* 0x000fea0003c00000 */
[----:B------:R-:W-:Y:S01]  /*27260*/  MOV R0, R217 ;  /* 0x000000d900007202 */ /* 0x000fe20000000f00 */
[----:B------:R-:W-:-:S05]  /*27270*/  BRA `(.L_x_1210) ;  /* 0xffff4b4000007947 */ /* 0x000fca000383ffff */
.L_x_1071:
[----:B-1----:R-:W-:Y:S01]  /*27280*/  MOV R2, 0x1 ;  /* 0x0000000100027802 */ /* 0x002fe20000000f00 */
[----:B------:R-:W-:Y:S01]  /*27290*/  IMAD.MOV.U32 R216, RZ, RZ, R6 ;  /* 0x000000ffffd87224 */ /* 0x000fe200078e0006 */
[----:B------:R-:W-:Y:S01]  /*272a0*/  MOV R3, 0x272d0 ;  /* 0x000272d000037802 */ /* 0x000fe20000000f00 */
[----:B------:R-:W-:Y:S02]  /*272b0*/  IMAD.MOV.U32 R217, RZ, RZ, 0x1c1f ;  /* 0x00001c1fffd97424 */ /* 0x000fe400078e00ff */
[----:B------:R-:W-:Y:S05]  /*272c0*/  CALL.REL.NOINC `($__internal_14_$__cuda_sm70_shflsync_idx_p) ;  /* 0x0000197000007944 */ /* 0x000fea0003c00000 */
        /* <DEDUP_REMOVED lines=8> */
.L_x_1074:
[----:B------:R-:W-:Y:S01]  /*27350*/  MOV R2, RZ ;  /* 0x000000ff00027202 */ /* 0x000fe20000000f00 */
[----:B------:R-:W-:Y:S01]  /*27360*/  IMAD.MOV.U32 R216, RZ, RZ, R6 ;  /* 0x000000ffffd87224 */ /* 0x000fe200078e0006 */
[----:B------:R-:W-:Y:S01]  /*27370*/  MOV R3, 0x273a0 ;  /* 0x000273a000037802 */ /* 0x000fe20000000f00 */
[----:B------:R-:W-:Y:S02]  /*27380*/  IMAD.MOV.U32 R217, RZ, RZ, 0x1c1f ;  /* 0x00001c1fffd97424 */ /* 0x000fe400078e00ff */
[----:B------:R-:W-:Y:S05]  /*27390*/  CALL.REL.NOINC `($__internal_14_$__cuda_sm70_shflsync_idx_p) ;  /* 0x000018a000007944 */ /* 0x000fea0003c00000 */
[----:B------:R-:W-:Y:S01]  /*273a0*/  MOV R4, R217 ;  /* 0x000000d900047202 */ /* 0x000fe20000000f00 */
[----:B------:R-:W-:-:S05]  /*273b0*/  BRA `(.L_x_1212) ;  /* 0xffff555000007947 */ /* 0x000fca000383ffff */
.L_x_1075:
[----:B------:R-:W-:Y:S01]  /*273c0*/  MOV R2, RZ ;  /* 0x000000ff00027202 */ /* 0x000fe20000000f00 */
[----:B------:R-:W-:Y:S01]  /*273d0*/  IMAD.MOV.U32 R216, RZ, RZ, R104 ;  /* 0x000000ffffd87224 */ /* 0x000fe200078e0068 */
[----:B------:R-:W-:Y:S01]  /*273e0*/  MOV R3, 0x27410 ;  /* 0x0002741000037802 */ /* 0x000fe20000000f00 */
[----:B------:R-:W-:Y:S02]  /*273f0*/  IMAD.MOV.U32 R217, RZ, RZ, 0x1c1f ;  /* 0x00001c1fffd97424 */ /* 0x000fe400078e00ff */
[----:B-12---:R-:W-:Y:S05]  /*27400*/  CALL.REL.NOINC `($__internal_14_$__cuda_sm70_shflsync_idx_p) ;  /* 0x0000183000007944 */ /* 0x006fea0003c00000 */
[----:B------:R-:W-:Y:S01]  /*27410*/  MOV R0, R217 ;  /* 0x000000d900007202 */ /* 0x000fe20000000f00 */
[----:B------:R-:W-:-:S05]  /*27420*/  BRA `(.L_x_1213) ;  /* 0xffff550000007947 */ /* 0x000fca000383ffff */
.L_x_1076:
        /* <DEDUP_REMOVED lines=13> */
.L_x_1077:
[----:B------:R-:W-:Y:S01]  /*27500*/  MOV R2, RZ ;  /* 0x000000ff00027202 */ /* 0x000fe20000000f00 */
[----:B------:R-:W-:Y:S01]  /*27510*/  IMAD.MOV.U32 R216, RZ, RZ, R172 ;  /* 0x000000ffffd87224 */ /* 0x000fe200078e00ac */
[----:B------:R-:W-:Y:S01]  /*27520*/  MOV R3, 0x27550 ;  /* 0x0002755000037802 */ /* 0x000fe20000000f00 */
[----:B------:R-:W-:Y:S02]  /*27530*/  IMAD.MOV.U32 R217, RZ, RZ, 0x1c1f ;  /* 0x00001c1fffd97424 */ /* 0x000fe400078e00ff */
[----:B---34-:R-:W-:Y:S05]  /*27540*/  CALL.REL.NOINC `($__internal_14_$__cuda_sm70_shflsync_idx_p) ;  /* 0x000016f000007944 */ /* 0x018fea0003c00000 */
[----:B------:R-:W-:Y:S01]  /*27550*/  MOV R0, R217 ;  /* 0x000000d900007202 */ /* 0x000fe20000000f00 */
[----:B------:R-:W-:-:S05]  /*27560*/  BRA `(.L_x_1215) ;  /* 0xffff568000007947 */ /* 0x000fca000383ffff */
.L_x_1082:
[----:B------:R-:W-:Y:S01]  /*27570*/  MOV R2, 0x1 ;  /* 0x0000000100027802 */ /* 0x000fe20000000f00 */
[----:B------:R-:W-:Y:S01]  /*27580*/  IMAD.MOV.U32 R216, RZ, RZ, R172 ;  /* 0x000000ffffd87224 */ /* 0x000fe200078e00ac */
[----:B------:R-:W-:Y:S01]  /*27590*/  MOV R3, 0x275c0 ;  /* 0x000275c000037802 */ /* 0x000fe20000000f00 */
[----:B------:R-:W-:Y:S02]  /*275a0*/  IMAD.MOV.U32 R217, RZ, RZ, 0x1c1f ;  /* 0x00001c1fffd97424 */ /* 0x000fe400078e00ff */
[----:B-1----:R-:W-:Y:S05]  /*275b0*/  CALL.REL.NOINC `($__internal_14_$__cuda_sm70_shflsync_idx_p) ;  /* 0x0000168000007944 */ /* 0x002fea0003c00000 */
[----:B------:R-:W-:Y:S01]  /*275c0*/  MOV R2, R217 ;  /* 0x000000d900027202 */ /* 0x000fe20000000f00 */
[----:B------:R-:W-:-:S05]  /*275d0*/  BRA `(.L_x_1216) ;  /* 0xffff581000007947 */ /* 0x000fca000383ffff */
.L_x_1087:
[----:B------:R-:W-:Y:S01]  /*275e0*/  MOV R2, 0x2 ;  /* 0x0000000200027802 */ /* 0x000fe20000000f00 */
[----:B------:R-:W-:Y:S01]  /*275f0*/  IMAD.MOV.U32 R216, RZ, RZ, R172 ;  /* 0x000000ffffd87224 */ /* 0x000fe200078e00ac */
[----:B------:R-:W-:Y:S01]  /*27600*/  MOV R3, 0x27630 ;  /* 0x0002763000037802 */ /* 0x000fe20000000f00 */
[----:B------:R-:W-:Y:S02]  /*27610*/  IMAD.MOV.U32 R217, RZ, RZ, 0x1c1f ;  /* 0x00001c1fffd97424 */ /* 0x000fe400078e00ff */
[----:B-12---:R-:W-:Y:S05]  /*27620*/  CALL.REL.NOINC `($__internal_14_$__cuda_sm70_shflsync_idx_p) ;  /* 0x0000161000007944 */ /* 0x006fea0003c00000 */
[----:B------:R-:W-:Y:S01]  /*27630*/  MOV R105, R217 ;  /* 0x000000d900697202 */ /* 0x000fe20000000f00 */
[----:B------:R-:W-:-:S05]  /*27640*/  BRA `(.L_x_1217) ;  /* 0xffff59a000007947 */ /* 0x000fca000383ffff */
.L_x_1092:
[----:B------:R-:W-:Y:S01]  /*27650*/  MOV R2, 0x3 ;  /* 0x0000000300027802 */ /* 0x000fe20000000f00 */
[----:B------:R-:W-:Y:S01]  /*27660*/  IMAD.MOV.U32 R216, RZ, RZ, R172 ;  /* 0x000000ffffd87224 */ /* 0x000fe200078e00ac */
[----:B------:R-:W-:Y:S01]  /*27670*/  MOV R3, 0x276a0 ;  /* 0x000276a000037802 */ /* 0x000fe20000000f00 */
[----:B------:R-:W-:Y:S02]  /*27680*/  IMAD.MOV.U32 R217, RZ, RZ, 0x1c1f ;  /* 0x00001c1fffd97424 */ /* 0x000fe400078e00ff */
[----:B-123--:R-:W-:Y:S05]  /*27690*/  CALL.REL.NOINC `($__internal_14_$__cuda_sm70_shflsync_idx_p) ;  /* 0x000015a000007944 */ /* 0x00efea0003c00000 */
[----:B------:R-:W-:Y:S01]  /*276a0*/  MOV R3, R217 ;  /* 0x000000d900037202 */ /* 0x000fe20000000f00 */
[----:B------:R-:W-:-:S05]  /*276b0*/  BRA `(.L_x_1218) ;  /* 0xffff667000007947 */ /* 0x000fca000383ffff */
.L_x_1097:
[----:B------:R-:W-:Y:S02]  /*276c0*/  MOV R0, 0x2 ;  /* 0x0000000200007802 */ /* 0x000fe40000000f00 */
[----:B------:R-:W-:Y:S02]  /*276d0*/  MOV R2, 0x276f0 ;  /* 0x000276f000027802 */ /* 0x000fe40000000f00 */
[----:B--234-:R-:W-:Y:S05]  /*276e0*/  CALL.REL.NOINC `($__internal_13_$__cuda_sm70_shflsync_bfly_p) ;  /* 0x000014f000007944 */ /* 0x01cfea0003c00000 */
[----:B------:R-:W-:-:S05]  /*276f0*/  BRA `(.L_x_1219) ;  /* 0xffff6e1000007947 */ /* 0x000fca000383ffff */
.L_x_1098:
        /* <DEDUP_REMOVED lines=31> */
.L_x_1100:
[----:B------:R-:W-:Y:S01]  /*278f0*/  IMAD.MOV.U32 R4, RZ, RZ, R215 ;  /* 0x000000ffff047224 */ /* 0x000fe200078e00d7 */
[----:B------:R-:W-:-:S02]  /*27900*/  MOV R0, 0x2 ;  /* 0x0000000200007802 */ /* 0x000fc40000000f00 */
[----:B------:R-:W-:Y:S02]  /*27910*/  MOV R2, 0x27930 ;  /* 0x0002793000027802 */ /* 0x000fe40000000f00 */
[----:B-1----:R-:W-:Y:S05]  /*27920*/  CALL.REL.NOINC `($__internal_13_$__cuda_sm70_shflsync_bfly_p) ;  /* 0x000012b000007944 */ /* 0x002fea0003c00000 */
[----:B------:R-:W-:Y:S05]  /*27930*/  BRA `(.L_x_1221) ;  /* 0xffff858000007947 */ /* 0x000fea000383ffff */
.L_x_1101:
[----:B------:R-:W-:Y:S02]  /*27940*/  MOV R0, 0x1 ;  /* 0x0000000100007802 */ /* 0x000fe40000000f00 */
[----:B------:R-:W-:Y:S02]  /*27950*/  MOV R2, 0x27970 ;  /* 0x0002797000027802 */ /* 0x000fe40000000f00 */
[----:B-12---:R-:W-:Y:S05]  /*27960*/  CALL.REL.NOINC `($__internal_13_$__cuda_sm70_shflsync_bfly_p) ;  /* 0x0000127000007944 */ /* 0x006fea0003c00000 */
[----:B------:R-:W-:Y:S01]  /*27970*/  FADD.FTZ R10, R4, R0 ;  /* 0x00000000040a7221 */ /* 0x000fe20000010000 */
[----:B------:R-:W-:Y:S02]  /*27980*/  MOV R4, R214 ;  /* 0x000000d600047202 */ /* 0x000fe40000000f00 */
[----:B------:R-:W-:Y:S02]  /*27990*/  MOV R0, 0x2 ;  /* 0x0000000200007802 */ /* 0x000fe40000000f00 */
[----:B------:R-:W-:Y:S02]  /*279a0*/  MOV R2, 0x279c0 ;  /* 0x000279c000027802 */ /* 0x000fe40000000f00 */
[----:B------:R-:W-:Y:S05]  /*279b0*/  CALL.REL.NOINC `($__internal_13_$__cuda_sm70_shflsync_bfly_p) ;  /* 0x0000122000007944 */ /* 0x000fea0003c00000 */
[----:B------:R-:W-:Y:S01]  /*279c0*/  FADD.FTZ R4, R214, R0 ;  /* 0x00000000d6047221 */ /* 0x000fe20000010000 */
[----:B------:R-:W-:Y:S02]  /*279d0*/  MOV R0, 0x1 ;  /* 0x0000000100007802 */ /* 0x000fe40000000f00 */
[----:B------:R-:W-:-:S02]  /*279e0*/  MOV R2, 0x27a00 ;  /* 0x00027a0000027802 */ /* 0x000fc40000000f00 */
[----:B------:R-:W-:Y:S05]  /*279f0*/  CALL.REL.NOINC `($__internal_13_$__cuda_sm70_shflsync_bfly_p) ;  /* 0x000011e000007944 */ /* 0x000fea0003c00000 */
[----:B------:R-:W-:Y:S01]  /*27a00*/  FADD.FTZ R9, R4, R0 ;  /* 0x0000000004097221 */ /* 0x000fe20000010000 */
[----:B------:R-:W-:-:S02]  /*27a10*/  MOV R4, R232 ;  /* 0x000000e800047202 */ /* 0x000fc40000000f00 */
[----:B------:R-:W-:Y:S02]  /*27a20*/  MOV R0, 0x2 ;  /* 0x0000000200007802 */ /* 0x000fe40000000f00 */
[----:B------:R-:W-:Y:S02]  /*27a30*/  MOV R2, 0x27a50 ;  /* 0x00027a5000027802 */ /* 0x000fe40000000f00 */
[----:B------:R-:W-:Y:S05]  /*27a40*/  CALL.REL.NOINC `($__internal_13_$__cuda_sm70_shflsync_bfly_p) ;  /* 0x0000119000007944 */ /* 0x000fea0003c00000 */
[----:B------:R-:W-:Y:S01]  /*27a50*/  FADD.FTZ R8, R232, R0 ;  /* 0x00000000e8087221 */ /* 0x000fe20000010000 */
[----:B------:R-:W-:Y:S02]  /*27a60*/  MOV R0, 0x1 ;  /* 0x0000000100007802 */ /* 0x000fe40000000f00 */
[----:B------:R-:W-:Y:S02]  /*27a70*/  MOV R2, 0x27aa0 ;  /* 0x00027aa000027802 */ /* 0x000fe40000000f00 */
[----:B------:R-:W-:Y:S02]  /*27a80*/  MOV R4, R8 ;  /* 0x0000000800047202 */ /* 0x000fe40000000f00 */
[----:B------:R-:W-:Y:S05]  /*27a90*/  CALL.REL.NOINC `($__internal_13_$__cuda_sm70_shflsync_bfly_p) ;  /* 0x0000114000007944 */ /* 0x000fea0003c00000 */
[----:B------:R-:W-:Y:S01]  /*27aa0*/  FADD.FTZ R8, R8, R0 ;  /* 0x0000000008087221 */ /* 0x000fe20000010000 */
[----:B------:R-:W-:Y:S02]  /*27ab0*/  MOV R4, R233 ;  /* 0x000000e900047202 */ /* 0x000fe40000000f00 */
[----:B------:R-:W-:-:S02]  /*27ac0*/  MOV R0, 0x2 ;  /* 0x0000000200007802 */ /* 0x000fc40000000f00 */
[----:B------:R-:W-:Y:S02]  /*27ad0*/  MOV R2, 0x27af0 ;  /* 0x00027af000027802 */ /* 0x000fe40000000f00 */
[----:B------:R-:W-:Y:S05]  /*27ae0*/  CALL.REL.NOINC `($__internal_13_$__cuda_sm70_shflsync_bfly_p) ;  /* 0x000010f000007944 */ /* 0x000fea0003c00000 */
[----:B------:R-:W-:Y:S01]  /*27af0*/  FADD.FTZ R11, R233, R0 ;  /* 0x00000000e90b7221 */ /* 0x000fe20000010000 */
[----:B------:R-:W-:Y:S02]  /*27b00*/  MOV R0, 0x1 ;  /* 0x0000000100007802 */ /* 0x000fe40000000f00 */
[----:B------:R-:W-:Y:S02]  /*27b10*/  MOV R2, 0x27b40 ;  /* 0x00027b4000027802 */ /* 0x000fe40000000f00 */
[----:B------:R-:W-:Y:S02]  /*27b20*/  MOV R4, R11 ;  /* 0x0000000b00047202 */ /* 0x000fe40000000f00 */
[----:B------:R-:W-:Y:S05]  /*27b30*/  CALL.REL.NOINC `($__internal_13_$__cuda_sm70_shflsync_bfly_p) ;  /* 0x000010a000007944 */ /* 0x000fea0003c00000 */
[----:B------:R-:W-:Y:S01]  /*27b40*/  MOV R12, R0 ;  /* 0x00000000000c7202 */ /* 0x000fe20000000f00 */
[----:B------:R-:W-:Y:S05]  /*27b50*/  BRA `(.L_x_1222) ;  /* 0xffff845000007947 */ /* 0x000fea000383ffff */
.L_x_1108:
[----:B--23--:R-:W-:Y:S01]  /*27b60*/  IMAD.MOV.U32 R216, RZ, RZ, R5 ;  /* 0x000000ffffd87224 */ /* 0x00cfe200078e0005 */
[----:B------:R-:W-:Y:S01]  /*27b70*/  MOV R2, RZ ;  /* 0x000000ff00027202 */ /* 0x000fe20000000f00 */
[----:B------:R-:W-:Y:S01]  /*27b80*/  IMAD.MOV.U32 R217, RZ, RZ, 0x1c1f ;  /* 0x00001c1fffd97424 */ /* 0x000fe200078e00ff */
[----:B------:R-:W-:Y:S02]  /*27b90*/  MOV R3, 0x27bb0 ;  /* 0x00027bb000037802 */ /* 0x000fe40000000f00 */
[----:B-1--4-:R-:W-:Y:S05]  /*27ba0*/  CALL.REL.NOINC `($__internal_14_$__cuda_sm70_shflsync_idx_p) ;  /* 0x0000109000007944 */ /* 0x012fea0003c00000 */
[----:B------:R-:W-:Y:S01]  /*27bb0*/  MOV R6, R217 ;  /* 0x000000d900067202 */ /* 0x000fe20000000f00 */
[----:B------:R-:W-:Y:S05]  /*27bc0*/  BRA `(.L_x_1223) ;  /* 0xffff9e6000007947 */ /* 0x000fea000383ffff */
.L_x_1109:
[----:B------:R-:W-:Y:S01]  /*27bd0*/  IMAD.MOV.U32 R216, RZ, RZ, R12 ;  /* 0x000000ffffd87224 */ /* 0x000fe200078e000c */
[----:B------:R-:W-:Y:S01]  /*27be0*/  MOV R2, RZ ;  /* 0x000000ff00027202 */ /* 0x000fe20000000f00 */
[----:B------:R-:W-:Y:S01]  /*27bf0*/  IMAD.MOV.U32 R217, RZ, RZ, 0x1c1f ;  /* 0x00001c1fffd97424 */ /* 0x000fe200078e00ff */
[----:B------:R-:W-:-:S02]  /*27c00*/  MOV R3, 0x27c20 ;  /* 0x00027c2000037802 */ /* 0x000fc40000000f00 */
[----:B-1234-:R-:W-:Y:S05]  /*27c10*/  CALL.REL.NOINC `($__internal_14_$__cuda_sm70_shflsync_idx_p) ;  /* 0x0000102000007944 */ /* 0x01efea0003c00000 */
[----:B------:R-:W-:Y:S01]  /*27c20*/  MOV R2, R217 ;  /* 0x000000d900027202 */ /* 0x000fe20000000f00 */
[----:B------:R-:W-:Y:S05]  /*27c30*/  BRA `(.L_x_1224) ;  /* 0xffff9e1000007947 */ /* 0x000fea000383ffff */
.L_x_1112:
[----:B------:R-:W-:Y:S01]  /*27c40*/  IMAD.MOV.U32 R216, RZ, RZ, R5 ;  /* 0x000000ffffd87224 */ /* 0x000fe200078e0005 */
[----:B-1--4-:R-:W-:Y:S01]  /*27c50*/  MOV R2, 0x1 ;  /* 0x0000000100027802 */ /* 0x012fe20000000f00 */
[----:B------:R-:W-:Y:S01]  /*27c60*/  IMAD.MOV.U32 R217, RZ, RZ, 0x1c1f ;  /* 0x00001c1fffd97424 */ /* 0x000fe200078e00ff */
[----:B------:R-:W-:-:S02]  /*27c70*/  MOV R3, 0x27c90 ;  /* 0x00027c9000037802 */ /* 0x000fc40000000f00 */
[----:B--23--:R-:W-:Y:S05]  /*27c80*/  CALL.REL.NOINC `($__internal_14_$__cuda_sm70_shflsync_idx_p) ;  /* 0x00000fb000007944 */ /* 0x00cfea0003c00000 */
        /* <DEDUP_REMOVED lines=8> */
.L_x_1115:
[----:B------:R-:W-:Y:S01]  /*27d10*/  IMAD.MOV.U32 R216, RZ, RZ, R5 ;  /* 0x000000ffffd87224 */ /* 0x000fe200078e0005 */
[----:B-1----:R-:W-:Y:S01]  /*27d20*/  MOV R2, 0x2 ;  /* 0x0000000200027802 */ /* 0x002fe20000000f00 */
[----:B------:R-:W-:Y:S01]  /*27d30*/  IMAD.MOV.U32 R217, RZ, RZ, 0x1c1f ;  /* 0x00001c1fffd97424 */ /* 0x000fe200078e00ff */
[----:B------:R-:W-:Y:S02]  /*27d40*/  MOV R3, 0x27d60 ;  /* 0x00027d6000037802 */ /* 0x000fe40000000f00 */
[----:B--23--:R-:W-:Y:S05]  /*27d50*/  CALL.REL.NOINC `($__internal_14_$__cuda_sm70_shflsync_idx_p) ;  /* 0x00000ee000007944 */ /* 0x00cfea0003c00000 */
[----:B------:R-:W-:Y:S01]  /*27d60*/  MOV R6, R217 ;  /* 0x000000d900067202 */ /* 0x000fe20000000f00 */
[----:B------:R-:W-:Y:S05]  /*27d70*/  BRA `(.L_x_1226) ;  /* 0xffff9fb000007947 */ /* 0x000fea000383ffff */
.L_x_1116:
[----:B------:R-:W-:Y:S01]  /*27d80*/  IMAD.MOV.U32 R216, RZ, RZ, R12 ;  /* 0x000000ffffd87224 */ /* 0x000fe200078e000c */
[----:B-1----:R-:W-:Y:S01]  /*27d90*/  MOV R2, 0x2 ;  /* 0x0000000200027802 */ /* 0x002fe20000000f00 */
[----:B------:R-:W-:Y:S01]  /*27da0*/  IMAD.MOV.U32 R217, RZ, RZ, 0x1c1f ;  /* 0x00001c1fffd97424 */ /* 0x000fe200078e00ff */
[----:B------:R-:W-:Y:S02]  /*27db0*/  MOV R3, 0x27dd0 ;  /* 0x00027dd000037802 */ /* 0x000fe40000000f00 */
[----:B--234-:R-:W-:Y:S05]  /*27dc0*/  CALL.REL.NOINC `($__internal_14_$__cuda_sm70_shflsync_idx_p) ;  /* 0x00000e7000007944 */ /* 0x01cfea0003c00000 */
[----:B------:R-:W-:Y:S01]  /*27dd0*/  MOV R2, R217 ;  /* 0x000000d900027202 */ /* 0x000fe20000000f00 */
[----:B------:R-:W-:Y:S05]  /*27de0*/  BRA `(.L_x_1227) ;  /* 0xffff9f6000007947 */ /* 0x000fea000383ffff */
.L_x_1119:
[----:B------:R-:W-:Y:S01]  /*27df0*/  IMAD.MOV.U32 R216, RZ, RZ, R5 ;  /* 0x000000ffffd87224 */ /* 0x000fe200078e0005 */
[----:B-12---:R-:W-:Y:S01]  /*27e00*/  MOV R2, 0x3 ;  /* 0x0000000300027802 */ /* 0x006fe20000000f00 */
[----:B------:R-:W-:Y:S01]  /*27e10*/  IMAD.MOV.U32 R217, RZ, RZ, 0x1c1f ;  /* 0x00001c1fffd97424 */ /* 0x000fe200078e00ff */
[----:B------:R-:W-:-:S02]  /*27e20*/  MOV R3, 0x27e40 ;  /* 0x00027e4000037802 */ /* 0x000fc40000000f00 */
[----:B---34-:R-:W-:Y:S05]  /*27e30*/  CALL.REL.NOINC `($__internal_14_$__cuda_sm70_shflsync_idx_p) ;  /* 0x00000e0000007944 */ /* 0x018fea0003c00000 */
        /* <DEDUP_REMOVED lines=8> */
.L_x_1121:
[----:B------:R-:W-:Y:S01]  /*27ec0*/  IMAD.MOV.U32 R216, RZ, RZ, R5 ;  /* 0x000000ffffd87224 */ /* 0x000fe200078e0005 */
[----:B------:R-:W-:Y:S01]  /*27ed0*/  MOV R2, RZ ;  /* 0x000000ff00027202 */ /* 0x000fe20000000f00 */
[----:B------:R-:W-:Y:S01]  /*27ee0*/  IMAD.MOV.U32 R217, RZ, RZ, 0x1c1f ;  /* 0x00001c1fffd97424 */ /* 0x000fe200078e00ff */
[----:B------:R-:W-:Y:S02]  /*27ef0*/  MOV R3, 0x27f10 ;  /* 0x00027f1000037802 */ /* 0x000fe40000000f00 */
[----:B------:R-:W-:Y:S05]  /*27f00*/  CALL.REL.NOINC `($__internal_14_$__cuda_sm70_shflsync_idx_p) ;  /* 0x00000d3000007944 */ /* 0x000fea0003c00000 */
[----:B------:R-:W-:Y:S01]  /*27f10*/  MOV R4, R217 ;  /* 0x000000d900047202 */ /* 0x000fe20000000f00 */
[----:B------:R-:W-:Y:S05]  /*27f20*/  BRA `(.L_x_1229) ;  /* 0xffffa30000007947 */ /* 0x000fea000383ffff */
.L_x_1122:
[----:B------:R-:W-:Y:S01]  /*27f30*/  IMAD.MOV.U32 R216, RZ, RZ, R6 ;  /* 0x000000ffffd87224 */ /* 0x000fe200078e0006 */
[----:B------:R-:W-:Y:S01]  /*27f40*/  MOV R2, RZ ;  /* 0x000000ff00027202 */ /* 0x000fe20000000f00 */
[----:B------:R-:W-:Y:S01]  /*27f50*/  IMAD.MOV.U32 R217, RZ, RZ, 0x1c1f ;  /* 0x00001c1fffd97424 */ /* 0x000fe200078e00ff */
[----:B------:R-:W-:Y:S02]  /*27f60*/  MOV R3, 0x27f80 ;  /* 0x00027f8000037802 */ /* 0x000fe40000000f00 */
[----:B-12---:R-:W-:Y:S05]  /*27f70*/  CALL.REL.NOINC `($__internal_14_$__cuda_sm70_shflsync_idx_p) ;  /* 0x00000cc000007944 */ /* 0x006fea0003c00000 */
[----:B------:R-:W-:Y:S01]  /*27f80*/  MOV R0, R217 ;  /* 0x000000d900007202 */ /* 0x000fe20000000f00 */
[----:B------:R-:W-:Y:S05]  /*27f90*/  BRA `(.L_x_1230) ;  /* 0xffffa2b000007947 */ /* 0x000fea000383ffff */
.L_x_1125:
[----:B------:R-:W-:Y:S01]  /*27fa0*/  IMAD.MOV.U32 R216, RZ, RZ, R5 ;  /* 0x000000ffffd87224 */ /* 0x000fe200078e0005 */
[----:B----4-:R-:W-:Y:S01]  /*27fb0*/  MOV R2, 0x1 ;  /* 0x0000000100027802 */ /* 0x010fe20000000f00 */
[----:B------:R-:W-:Y:S01]  /*27fc0*/  IMAD.MOV.U32 R217, RZ, RZ, 0x1c1f ;  /* 0x00001c1fffd97424 */ /* 0x000fe200078e00ff */
[----:B------:R-:W-:-:S02]  /*27fd0*/  MOV R3, 0x27ff0 ;  /* 0x00027ff000037802 */ /* 0x000fc40000000f00 */
[----:B-123--:R-:W-:Y:S05]  /*27fe0*/  CALL.REL.NOINC `($__internal_14_$__cuda_sm70_shflsync_idx_p) ;  /* 0x00000c5000007944 */ /* 0x00efea0003c00000 */
        /* <DEDUP_REMOVED lines=8> */
.L_x_1128:
[----:B------:R-:W-:Y:S01]  /*28070*/  IMAD.MOV.U32 R216, RZ, RZ, R5 ;  /* 0x000000ffffd87224 */ /* 0x000fe200078e0005 */
[----:B----4-:R-:W-:Y:S01]  /*28080*/  MOV R2, 0x2 ;  /* 0x0000000200027802 */ /* 0x010fe20000000f00 */
[----:B------:R-:W-:Y:S01]  /*28090*/  IMAD.MOV.U32 R217, RZ, RZ, 0x1c1f ;  /* 0x00001c1fffd97424 */ /* 0x000fe200078e00ff */
[----:B------:R-:W-:Y:S02]  /*280a0*/  MOV R3, 0x280c0 ;  /* 0x000280c000037802 */ /* 0x000fe40000000f00 */
[----:B-123--:R-:W-:Y:S05]  /*280b0*/  CALL.REL.NOINC `($__internal_14_$__cuda_sm70_shflsync_idx_p) ;  /* 0x00000b8000007944 */ /* 0x00efea0003c00000 */
[----:B------:R-:W-:Y:S01]  /*280c0*/  MOV R4, R217 ;  /* 0x000000d900047202 */ /* 0x000fe20000000f00 */
[----:B------:R-:W-:Y:S05]  /*280d0*/  BRA `(.L_x_1232) ;  /* 0xffffac6000007947 */ /* 0x000fea000383ffff */
.L_x_1129:
[----:B------:R-:W-:Y:S01]  /*280e0*/  IMAD.MOV.U32 R216, RZ, RZ, R6 ;  /* 0x000000ffffd87224 */ /* 0x000fe200078e0006 */
[----:B----4-:R-:W-:Y:S01]  /*280f0*/  MOV R2, 0x2 ;  /* 0x0000000200027802 */ /* 0x010fe20000000f00 */
[----:B------:R-:W-:Y:S01]  /*28100*/  IMAD.MOV.U32 R217, RZ, RZ, 0x1c1f ;  /* 0x00001c1fffd97424 */ /* 0x000fe200078e00ff */
[----:B------:R-:W-:Y:S02]  /*28110*/  MOV R3, 0x28130 ;  /* 0x0002813000037802 */ /* 0x000fe40000000f00 */
[----:B-123--:R-:W-:Y:S05]  /*28120*/  CALL.REL.NOINC `($__internal_14_$__cuda_sm70_shflsync_idx_p) ;  /* 0x00000b1000007944 */ /* 0x00efea0003c00000 */
[----:B------:R-:W-:Y:S01]  /*28130*/  MOV R0, R217 ;  /* 0x000000d900007202 */ /* 0x000fe20000000f00 */
[----:B------:R-:W-:Y:S05]  /*28140*/  BRA `(.L_x_1233) ;  /* 0xffffac1000007947 */ /* 0x000fea000383ffff */
.L_x_1132:
[----:B------:R-:W-:Y:S01]  /*28150*/  IMAD.MOV.U32 R216, RZ, RZ, R5 ;  /* 0x000000ffffd87224 */ /* 0x000fe200078e0005 */
[----:B---3--:R-:W-:Y:S01]  /*28160*/  MOV R2, 0x3 ;  /* 0x0000000300027802 */ /* 0x008fe20000000f00 */
[----:B------:R-:W-:Y:S01]  /*28170*/  IMAD.MOV.U32 R217, RZ, RZ, 0x1c1f ;  /* 0x00001c1fffd97424 */ /* 0x000fe200078e00ff */
[----:B------:R-:W-:-:S02]  /*28180*/  MOV R3, 0x281a0 ;  /* 0x000281a000037802 */ /* 0x000fc40000000f00 */
        /* <DEDUP_REMOVED lines=9> */
.L_x_1136:
[----:B------:R-:W-:Y:S01]  /*28220*/  IMAD.MOV.U32 R216, RZ, RZ, R5 ;  /* 0x000000ffffd87224 */ /* 0x000fe200078e0005 */
[----:B------:R-:W-:Y:S01]  /*28230*/  MOV R2, RZ ;  /* 0x000000ff00027202 */ /* 0x000fe20000000f00 */
[----:B------:R-:W-:Y:S01]  /*28240*/  IMAD.MOV.U32 R217, RZ, RZ, 0x1c1f ;  /* 0x00001c1fffd97424 */ /* 0x000fe200078e00ff */
[----:B------:R-:W-:Y:S02]  /*28250*/  MOV R3, 0x28270 ;  /* 0x0002827000037802 */ /* 0x000fe40000000f00 */
[----:B------:R-:W-:Y:S05]  /*28260*/  CALL.REL.NOINC `($__internal_14_$__cuda_sm70_shflsync_idx_p) ;  /* 0x000009d000007944 */ /* 0x000fea0003c00000 */
[----:B------:R-:W-:Y:S01]  /*28270*/  MOV R4, R217 ;  /* 0x000000d900047202 */ /* 0x000fe20000000f00 */
[----:B------:R-:W-:Y:S05]  /*28280*/  BRA `(.L_x_1235) ;  /* 0xffffbdb000007947 */ /* 0x000fea000383ffff */
.L_x_1137:
[----:B------:R-:W-:Y:S01]  /*28290*/  IMAD.MOV.U32 R216, RZ, RZ, R13 ;  /* 0x000000ffffd87224 */ /* 0x000fe200078e000d */
[----:B------:R-:W-:Y:S01]  /*282a0*/  MOV R2, RZ ;  /* 0x000000ff00027202 */ /* 0x000fe20000000f00 */
[----:B------:R-:W-:Y:S01]  /*282b0*/  IMAD.MOV.U32 R217, RZ, RZ, 0x1c1f ;  /* 0x00001c1fffd97424 */ /* 0x000fe200078e00ff */
[----:B------:R-:W-:Y:S02]  /*282c0*/  MOV R3, 0x282e0 ;  /* 0x000282e000037802 */ /* 0x000fe40000000f00 */
[----:B-12---:R-:W-:Y:S05]  /*282d0*/  CALL.REL.NOINC `($__internal_14_$__cuda_sm70_shflsync_idx_p) ;  /* 0x0000096000007944 */ /* 0x006fea0003c00000 */
[----:B------:R-:W-:Y:S01]  /*282e0*/  MOV R0, R217 ;  /* 0x000000d900007202 */ /* 0x000fe20000000f00 */
[----:B------:R-:W-:Y:S05]  /*282f0*/  BRA `(.L_x_1236) ;  /* 0xffffbd6000007947 */ /* 0x000fea000383ffff */
.L_x_1140:
[----:B------:R-:W-:Y:S01]  /*28300*/  IMAD.MOV.U32 R216, RZ, RZ, R5 ;  /* 0x000000ffffd87224 */ /* 0x000fe200078e0005 */
[----:B-1----:R-:W-:Y:S01]  /*28310*/  MOV R2, 0x1 ;  /* 0x0000000100027802 */ /* 0x002fe20000000f00 */
[----:B------:R-:W-:Y:S01]  /*28320*/  IMAD.MOV.U32 R217, RZ, RZ, 0x1c1f ;  /* 0x00001c1fffd97424 */ /* 0x000fe200078e00ff */
[----:B------:R-:W-:-:S02]  /*28330*/  MOV R3, 0x28350 ;  /* 0x0002835000037802 */ /* 0x000fc40000000f00 */
[----:B--234-:R-:W-:Y:S05]  /*28340*/  CALL.REL.NOINC `($__internal_14_$__cuda_sm70_shflsync_idx_p) ;  /* 0x000008f000007944 */ /* 0x01cfea0003c00000 */
        /* <DEDUP_REMOVED lines=8> */
.L_x_1143:
[----:B------:R-:W-:Y:S01]  /*283d0*/  IMAD.MOV.U32 R216, RZ, RZ, R5 ;  /* 0x000000ffffd87224 */ /* 0x000fe200078e0005 */
[----:B-1----:R-:W-:Y:S01]  /*283e0*/  MOV R2, 0x2 ;  /* 0x0000000200027802 */ /* 0x002fe20000000f00 */
[----:B------:R-:W-:Y:S01]  /*283f0*/  IMAD.MOV.U32 R217, RZ, RZ, 0x1c1f ;  /* 0x00001c1fffd97424 */ /* 0x000fe200078e00ff */
[----:B------:R-:W-:Y:S02]  /*28400*/  MOV R3, 0x28420 ;  /* 0x0002842000037802 */ /* 0x000fe40000000f00 */
[----:B--234-:R-:W-:Y:S05]  /*28410*/  CALL.REL.NOINC `($__internal_14_$__cuda_sm70_shflsync_idx_p) ;  /* 0x0000082000007944 */ /* 0x01cfea0003c00000 */
[----:B------:R-:W-:Y:S01]  /*28420*/  MOV R4, R217 ;  /* 0x000000d900047202 */ /* 0x000fe20000000f00 */
[----:B------:R-:W-:Y:S05]  /*28430*/  BRA `(.L_x_1238) ;  /* 0xffffbf1000007947 */ /* 0x000fea000383ffff */
.L_x_1144:
[----:B------:R-:W-:Y:S01]  /*28440*/  IMAD.MOV.U32 R216, RZ, RZ, R13 ;  /* 0x000000ffffd87224 */ /* 0x000fe200078e000d */
[----:B-1----:R-:W-:Y:S01]  /*28450*/  MOV R2, 0x2 ;  /* 0x0000000200027802 */ /* 0x002fe20000000f00 */
[----:B------:R-:W-:Y:S01]  /*28460*/  IMAD.MOV.U32 R217, RZ, RZ, 0x1c1f ;  /* 0x00001c1fffd97424 */ /* 0x000fe200078e00ff */
[----:B------:R-:W-:Y:S02]  /*28470*/  MOV R3, 0x28490 ;  /* 0x0002849000037802 */ /* 0x000fe40000000f00 */
[----:B--234-:R-:W-:Y:S05]  /*28480*/  CALL.REL.NOINC `($__internal_14_$__cuda_sm70_shflsync_idx_p) ;  /* 0x000007b000007944 */ /* 0x01cfea0003c00000 */
[----:B------:R-:W-:Y:S01]  /*28490*/  MOV R0, R217 ;  /* 0x000000d900007202 */ /* 0x000fe20000000f00 */
[----:B------:R-:W-:Y:S05]  /*284a0*/  BRA `(.L_x_1239) ;  /* 0xffffbec000007947 */ /* 0x000fea000383ffff */
.L_x_1147:
        /* <DEDUP_REMOVED lines=13> */
.L_x_1149:
[----:B------:R-:W-:Y:S01]  /*28580*/  IMAD.MOV.U32 R216, RZ, RZ, R76 ;  /* 0x000000ffffd87224 */ /* 0x000fe200078e004c */
[----:B------:R-:W-:Y:S01]  /*28590*/  MOV R2, RZ ;  /* 0x000000ff00027202 */ /* 0x000fe20000000f00 */
[----:B------:R-:W-:Y:S01]  /*285a0*/  IMAD.MOV.U32 R217, RZ, RZ, 0x1f ;  /* 0x0000001fffd97424 */ /* 0x000fe200078e00ff */
[----:B------:R-:W-:Y:S02]  /*285b0*/  MOV R3, 0x285d0 ;  /* 0x000285d000037802 */ /* 0x000fe40000000f00 */
[----:B------:R-:W-:Y:S05]  /*285c0*/  CALL.REL.NOINC `($__internal_14_$__cuda_sm70_shflsync_idx_p) ;  /* 0x0000067000007944 */ /* 0x000fea0003c00000 */
[----:B------:R-:W-:Y:S01]  /*285d0*/  MOV R10, R217 ;  /* 0x000000d9000a7202 */ /* 0x000fe20000000f00 */
[----:B------:R-:W-:Y:S05]  /*285e0*/  BRA `(.L_x_1241) ;  /* 0xffffc13000007947 */ /* 0x000fea000383ffff */
.L_x_1150:
[----:B------:R-:W-:Y:S01]  /*285f0*/  IMAD.MOV.U32 R216, RZ, RZ, R76 ;  /* 0x000000ffffd87224 */ /* 0x000fe200078e004c */
[----:B------:R-:W-:Y:S01]  /*28600*/  MOV R2, 0x1 ;  /* 0x0000000100027802 */ /* 0x000fe20000000f00 */
[----:B------:R-:W-:Y:S01]  /*28610*/  IMAD.MOV.U32 R217, RZ, RZ, 0x1f ;  /* 0x0000001fffd97424 */ /* 0x000fe200078e00ff */
[----:B------:R-:W-:Y:S02]  /*28620*/  MOV R3, 0x28640 ;  /* 0x0002864000037802 */ /* 0x000fe40000000f00 */
[----:B-12---:R-:W-:Y:S05]  /*28630*/  CALL.REL.NOINC `($__internal_14_$__cuda_sm70_shflsync_idx_p) ;  /* 0x0000060000007944 */ /* 0x006fea0003c00000 */
[----:B------:R-:W-:Y:S01]  /*28640*/  MOV R9, R217 ;  /* 0x000000d900097202 */ /* 0x000fe20000000f00 */
[----:B------:R-:W-:Y:S05]  /*28650*/  BRA `(.L_x_1242) ;  /* 0xffffc0e000007947 */ /* 0x000fea000383ffff */
.L_x_1151:
[----:B------:R-:W-:Y:S02]  /*28660*/  MOV R3, 0x1 ;  /* 0x0000000100037802 */ /* 0x000fe40000000f00 */
[----:B------:R-:W-:-:S02]  /*28670*/  MOV R2, 0x28690 ;  /* 0x0002869000027802 */ /* 0x000fc40000000f00 */
[----:B-1234-:R-:W-:Y:S05]  /*28680*/  CALL.REL.NOINC `($__internal_15_$__cuda_sm70_shflsync_up_p) ;  /* 0x0000061000007944 */ /* 0x01efea0003c00000 */
[----:B------:R-:W-:Y:S05]  /*28690*/  BRA `(.L_x_1243) ;  /* 0xffffc1d000007947 */ /* 0x000fea000383ffff */
.L_x_1152:
[----:B------:R-:W-:Y:S02]  /*286a0*/  MOV R3, 0x2 ;  /* 0x0000000200037802 */ /* 0x000fe40000000f00 */
[----:B------:R-:W-:-:S02]  /*286b0*/  MOV R2, 0x286d0 ;  /* 0x000286d000027802 */ /* 0x000fc40000000f00 */
[----:B--2-4-:R-:W-:Y:S05]  /*286c0*/  CALL.REL.NOINC `($__internal_15_$__cuda_sm70_shflsync_up_p) ;  /* 0x000005d000007944 */ /* 0x014fea0003c00000 */
        /* <DEDUP_REMOVED lines=24> */
.L_x_1156:
[----:B------:R-:W-:Y:S02]  /*28850*/  MOV R3, 0x1 ;  /* 0x0000000100037802 */ /* 0x000fe40000000f00 */
[----:B------:R-:W-:Y:S02]  /*28860*/  MOV R2, 0x28880 ;  /* 0x0002888000027802 */ /* 0x000fe40000000f00 */
[----:B------:R-:W-:Y:S05]  /*28870*/  CALL.REL.NOINC `($__internal_15_$__cuda_sm70_shflsync_up_p) ;  /* 0x0000042000007944 */ /* 0x000fea0003c00000 */
[----:B------:R-:W-:Y:S01]  /*28880*/  MOV R2, R4 ;  /* 0x0000000400027202 */ /* 0x000fe20000000f00 */
[----:B------:R-:W-:Y:S05]  /*28890*/  BRA `(.L_x_1245) ;  /* 0xffffc24000007947 */ /* 0x000fea000383ffff */
.L_x_1157:
        /* <DEDUP_REMOVED lines=27> */
.L_x_1159:
[----:B------:R-:W-:Y:S02]  /*28a50*/  SEL R0, RZ, 0x1, P0 ;  /* 0x00000001ff007807 */ /* 0x000fe40000000000 */
[----:B------:R-:W-:Y:S02]  /*28a60*/  MOV R2, 0x28a80 ;  /* 0x00028a8000027802 */ /* 0x000fe40000000f00 */
[----:B-1----:R-:W-:Y:S05]  /*28a70*/  CALL.REL.NOINC `($__internal_16_$__cuda_sm70_votesync_ballot) ;  /* 0x0000028000007944 */ /* 0x002fea0003c00000 */
[----:B------:R-:W-:Y:S01]  /*28a80*/  MOV R11, R0 ;  /* 0x00000000000b7202 */ /* 0x000fe20000000f00 */
[----:B------:R-:W-:Y:S05]  /*28a90*/  BRA `(.L_x_1247) ;  /* 0xffffc1d000007947 */ /* 0x000fea000383ffff */
.L_x_1160:
[----:B------:R-:W-:Y:S01]  /*28aa0*/  IMAD.MOV.U32 R216, RZ, RZ, R6 ;  /* 0x000000ffffd87224 */ /* 0x000fe200078e0006 */
[----:B------:R-:W-:Y:S01]  /*28ab0*/  MOV R2, R5 ;  /* 0x0000000500027202 */ /* 0x000fe20000000f00 */
[----:B------:R-:W-:Y:S01]  /*28ac0*/  IMAD.MOV.U32 R217, RZ, RZ, 0x1f ;  /* 0x0000001fffd97424 */ /* 0x000fe200078e00ff */
[----:B------:R-:W-:Y:S02]  /*28ad0*/  MOV R3, 0x28af0 ;  /* 0x00028af000037802 */ /* 0x000fe40000000f00 */
[----:B-12---:R-:W-:Y:S05]  /*28ae0*/  CALL.REL.NOINC `($__internal_14_$__cuda_sm70_shflsync_idx_p) ;  /* 0x0000015000007944 */ /* 0x006fea0003c00000 */
[----:B------:R-:W-:Y:S01]  /*28af0*/  IMAD.MOV.U32 R6, RZ, RZ, R217 ;  /* 0x000000ffff067224 */ /* 0x000fe200078e00d9 */
[----:B------:R-:W-:Y:S01]  /*28b00*/  MOV R2, R5 ;  /* 0x0000000500027202 */ /* 0x000fe20000000f00 */
[----:B------:R-:W-:Y:S01]  /*28b10*/  IMAD.MOV.U32 R216, RZ, RZ, R8 ;  /* 0x000000ffffd87224 */ /* 0x000fe200078e0008 */
[----:B------:R-:W-:-:S02]  /*28b20*/  MOV R217, 0x1f ;  /* 0x0000001f00d97802 */ /* 0x000fc40000000f00 */
[----:B------:R-:W-:Y:S02]  /*28b30*/  MOV R3, 0x28b50 ;  /* 0x00028b5000037802 */ /* 0x000fe40000000f00 */
[----:B------:R-:W-:Y:S05]  /*28b40*/  CALL.REL.NOINC `($__internal_14_$__cuda_sm70_shflsync_idx_p) ;  /* 0x000000f000007944 */ /* 0x000fea0003c00000 */
[----:B------:R-:W-:Y:S01]  /*28b50*/  MOV R0, R217 ;  /* 0x000000d900007202 */ /* 0x000fe20000000f00 */
[----:B------:R-:W-:Y:S05]  /*28b60*/  BRA `(.L_x_1248) ;  /* 0xffffc17000007947 */ /* 0x000fea000383ffff */
.L_x_1163:
[----:B------:R-:W-:Y:S01]  /*28b70*/  IMAD.MOV.U32 R216, RZ, RZ, R4 ;  /* 0x000000ffffd87224 */ /* 0x000fe200078e0004 */
[----:B------:R-:W-:Y:S01]  /*28b80*/  MOV R2, R5 ;  /* 0x0000000500027202 */ /* 0x000fe20000000f00 */
[----:B------:R-:W-:Y:S01]  /*28b90*/  IMAD.MOV.U32 R217, RZ, RZ, 0x1f ;  /* 0x0000001fffd97424 */ /* 0x000fe200078e00ff */
[----:B------:R-:W-:Y:S02]  /*28ba0*/  MOV R3, 0x28bc0 ;  /* 0x00028bc000037802 */ /* 0x000fe40000000f00 */
[----:B-12-4-:R-:W-:Y:S05]  /*28bb0*/  CALL.REL.NOINC `($__internal_14_$__cuda_sm70_shflsync_idx_p) ;  /* 0x0000008000007944 */ /* 0x016fea0003c00000 */
[----:B------:R-:W-:Y:S01]  /*28bc0*/  MOV R12, R217 ;  /* 0x000000d9000c7202 */ /* 0x000fe20000000f00 */
[----:B------:R-:W-:Y:S05]  /*28bd0*/  BRA `(.L_x_1162) ;  /* 0xffffc16000007947 */ /* 0x000fea000383ffff */
        .weak           $__internal_13_$__cuda_sm70_shflsync_bfly_p
        .type           $__internal_13_$__cuda_sm70_shflsync_bfly_p,@function
        .size           $__internal_13_$__cuda_sm70_shflsync_bfly_p,($__internal_14_$__cuda_sm70_shflsync_idx_p - $__internal_13_$__cuda_sm70_shflsync_bfly_p)
$__internal_13_$__cuda_sm70_shflsync_bfly_p:
[----:B------:R-:W-:Y:S02]  /*28be0*/  MOV R173, 0xffffffff ;  /* 0xffffffff00ad7802 */ /* 0x000fe40000000f00 */
[----:B------:R-:W-:Y:S02]  /*28bf0*/  MOV R3, 0x1f ;  /* 0x0000001f00037802 */ /* 0x000fe40000000f00 */
[----:B------:R-:W-:Y:S04]  /*28c00*/  WARPSYNC R173 ;  /* 0x000000ad00007348 */ /* 0x000fe80003800000 */
[----:B------:R1:W2:Y:S02]  /*28c10*/  SHFL.BFLY PT, R0, R4, R0, R3 ;  /* 0x0c00000004007389 */ /* 0x0002a400000e0003 */
[----:B-1----:R-:W-:-:S04]  /*28c20*/  MOV R3, 0x0 ;  /* 0x0000000000037802 */ /* 0x002fc80000000f00 */
[----:B--2---:R-:W-:Y:S05]  /*28c30*/  RET.REL.NODEC R2 `(_ZN7cutlass13device_kernelIN5flash19enable_sm80_to_sm89INS1_16FlashAttnFwdSm80INS1_25CollectiveMainloopFwdSm80ILi4ELi1ELb0EN4cute5tupleIJNS5_1CILi128EEENS7_ILi48EEENS7_ILi96EEEEEELi96ENS_10bfloat16_tEfNS_4arch4Sm80ELb0ELb1ELb0ELb1ELb1ELb1ELb1ELb1EEENS1_21CollectiveEpilogueFwdINS6_IJS8_SA_S9_EEENS6_IJNS7_ILi1EEESI_SI_EEESC_SE_Li128ELb1ELb1ELb1ELb0EEENS1_36VarlenDynamicPersistentTileSchedulerILi128ELi48ELi128ELi128ELb1ELb1ELb0ELb1ELb0ELb1EEEEEEEEEvNT_6ParamsE) ;  /* 0xfffd73c002007950 */ /* 0x004fea0003c3ffff */
        .weak           $__internal_14_$__cuda_sm70_shflsync_idx_p
        .type           $__internal_14_$__cuda_sm70_shflsync_idx_p,@function
        .size           $__internal_14_$__cuda_sm70_shflsync_idx_p,($__internal_15_$__cuda_sm70_shflsync_up_p - $__internal_14_$__cuda_sm70_shflsync_idx_p)
$__internal_14_$__cuda_sm70_shflsync_idx_p:
[----:B------:R-:W-:-:S04]  /*28c40*/  MOV R219, 0xffffffff ;  /* 0xffffffff00db7802 */ /* 0x000fc80000000f00 */
[----:B------:R-:W-:Y:S04]  /*28c50*/  WARPSYNC R219 ;  /* 0x000000db00007348 */ /* 0x000fe80003800000 */
[----:B------:R1:W2:Y:S02]  /*28c60*/  SHFL.IDX PT, R217, R216, R2, R217 ;  /* 0x00000002d8d97389 */ /* 0x0002a400000e00d9 */
[----:B-1----:R-:W-:Y:S02]  /*28c70*/  MOV R2, R3 ;  /* 0x0000000300027202 */ /* 0x002fe40000000f00 */
[----:B------:R-:W-:-:S04]  /*28c80*/  MOV R3, 0x0 ;  /* 0x0000000000037802 */ /* 0x000fc80000000f00 */
[----:B--2---:R-:W-:Y:S05]  /*28c90*/  RET.REL.NODEC R2 `(_ZN7cutlass13device_kernelIN5flash19enable_sm80_to_sm89INS1_16FlashAttnFwdSm80INS1_25CollectiveMainloopFwdSm80ILi4ELi1ELb0EN4cute5tupleIJNS5_1CILi128EEENS7_ILi48EEENS7_ILi96EEEEEELi96ENS_10bfloat16_tEfNS_4arch4Sm80ELb0ELb1ELb0ELb1ELb1ELb1ELb1ELb1EEENS1_21CollectiveEpilogueFwdINS6_IJS8_SA_S9_EEENS6_IJNS7_ILi1EEESI_SI_EEESC_SE_Li128ELb1ELb1ELb1ELb0EEENS1_36VarlenDynamicPersistentTileSchedulerILi128ELi48ELi128ELi128ELb1ELb1ELb0ELb1ELb0ELb1EEEEEEEEEvNT_6ParamsE) ;  /* 0xfffd736002007950 */ /* 0x004fea0003c3ffff */
        .weak           $__internal_15_$__cuda_sm70_shflsync_up_p
        .type           $__internal_15_$__cuda_sm70_shflsync_up_p,@function
        .size           $__internal_15_$__cuda_sm70_shflsync_up_p,($__internal_16_$__cuda_sm70_votesync_ballot - $__internal_15_$__cuda_sm70_shflsync_up_p)
$__internal_15_$__cuda_sm70_shflsync_up_p:
[----:B------:R-:W-:Y:S02]  /*28ca0*/  MOV R4, RZ ;  /* 0x000000ff00047202 */ /* 0x000fe40000000f00 */
[----:B------:R-:W-:-:S04]  /*28cb0*/  MOV R11, 0xffffffff ;  /* 0xffffffff000b7802 */ /* 0x000fc80000000f00 */
[----:B------:R-:W-:Y:S04]  /*28cc0*/  WARPSYNC R11 ;  /* 0x0000000b00007348 */ /* 0x000fe80003800000 */
[----:B------:R1:W2:Y:S02]  /*28cd0*/  SHFL.UP PT, R4, R0, R3, R4 ;  /* 0x0400000300047389 */ /* 0x0002a400000e0004 */
[----:B-1----:R-:W-:-:S04]  /*28ce0*/  MOV R3, 0x0 ;  /* 0x0000000000037802 */ /* 0x002fc80000000f00 */
[----:B--2---:R-:W-:Y:S05]  /*28cf0*/  RET.REL.NODEC R2 `(_ZN7cutlass13device_kernelIN5flash19enable_sm80_to_sm89INS1_16FlashAttnFwdSm80INS1_25CollectiveMainloopFwdSm80ILi4ELi1ELb0EN4cute5tupleIJNS5_1CILi128EEENS7_ILi48EEENS7_ILi96EEEEEELi96ENS_10bfloat16_tEfNS_4arch4Sm80ELb0ELb1ELb0ELb1ELb1ELb1ELb1ELb1EEENS1_21CollectiveEpilogueFwdINS6_IJS8_SA_S9_EEENS6_IJNS7_ILi1EEESI_SI_EEESC_SE_Li128ELb1ELb1ELb1ELb0EEENS1_36VarlenDynamicPersistentTileSchedulerILi128ELi48ELi128ELi128ELb1ELb1ELb0ELb1ELb0ELb1EEEEEEEEEvNT_6ParamsE) ;  /* 0xfffd730002007950 */ /* 0x004fea0003c3ffff */
        .weak           $__internal_16_$__cuda_sm70_votesync_ballot
        .type           $__internal_16_$__cuda_sm70_votesync_ballot,@function
        .size           $__internal_16_$__cuda_sm70_votesync_ballot,(.L_x_1832 - $__internal_16_$__cuda_sm70_votesync_ballot)
$__internal_16_$__cuda_sm70_votesync_ballot:
[----:B------:R-:W-:Y:S01]  /*28d00*/  ISETP.NE.U32.AND P0, PT, R0, 0x1, PT ;  /* 0x000000010000780c */ /* 0x000fe20003f05070 */
[----:B------:R-:W-:-:S04]  /*28d10*/  IMAD.MOV.U32 R3, RZ, RZ, -0x1 ;  /* 0xffffffffff037424 */ /* 0x000fc800078e00ff */
[----:B------:R-:W-:Y:S08]  /*28d20*/  WARPSYNC R3 ;  /* 0x0000000300007348 */ /* 0x000ff00003800000 */
[----:B------:R-:W-:-:S04]  /*28d30*/  VOTE.ANY R0, PT, !P0 ;  /* 0x0000000000007806 */ /* 0x000fc800040e0100 */
[----:B------:R-:W-:Y:S01]  /*28d40*/  LOP3.LUT R0, R0, R3, RZ, 0xc0, !PT ;  /* 0x0000000300007212 */ /* 0x000fe200078ec0ff */
[----:B------:R-:W-:-:S04]  /*28d50*/  IMAD.MOV.U32 R3, RZ, RZ, 0x0 ;  /* 0x00000000ff037424 */ /* 0x000fc800078e00ff */
[----:B------:R-:W-:Y:S05]  /*28d60*/  RET.REL.NODEC R2 `(_ZN7cutlass13device_kernelIN5flash19enable_sm80_to_sm89INS1_16FlashAttnFwdSm80INS1_25CollectiveMainloopFwdSm80ILi4ELi1ELb0EN4cute5tupleIJNS5_1CILi128EEENS7_ILi48EEENS7_ILi96EEEEEELi96ENS_10bfloat16_tEfNS_4arch4Sm80ELb0ELb1ELb0ELb1ELb1ELb1ELb1ELb1EEENS1_21CollectiveEpilogueFwdINS6_IJS8_SA_S9_EEENS6_IJNS7_ILi1EEESI_SI_EEESC_SE_Li128ELb1ELb1ELb1ELb0EEENS1_36VarlenDynamicPersistentTileSchedulerILi128ELi48ELi128ELi128ELb1ELb1ELb0ELb1ELb0ELb1EEEEEEEEEvNT_6ParamsE) ;  /* 0xfffd729002007950 */ /* 0x000fea0003c3ffff */
.L_x_1249:
        /* <DEDUP_REMOVED lines=9> */
.L_x_1832:


//--------------------- .text._ZN7cutlass13device_kernelIN5flash19enable_sm80_to_sm89INS1_16FlashAttnFwdSm80INS1_25CollectiveMainloopFwdSm80ILi4ELi1ELb0EN4cute5tupleIJNS5_1CILi128EEENS7_ILi64EEENS7_ILi96EEEEEELi96ENS_10bfloat16_tEfNS_4arch4Sm80ELb1ELb0ELb0ELb0ELb1ELb0ELb1ELb1EEENS1_21CollectiveEpilogueFwdINS6_IJS8_SA_S9_EEENS6_IJNS7_ILi1EEESI_SI_EEESC_SE_Li128ELb0ELb1ELb1ELb0EEENS1_30DynamicPersistentTileSchedulerILi128ELi128ELb1ELb1ELb0EEEEEEEEEvNT_6ParamsE --------------------------
	.section	.text._ZN7cutlass13device_kernelIN5flash19enable_sm80_to_sm89INS1_16FlashAttnFwdSm80INS1_25CollectiveMainloopFwdSm80ILi4ELi1ELb0EN4cute5tupleIJNS5_1CILi128EEENS7_ILi64EEENS7_ILi96EEEEEELi96ENS_10bfloat16_tEfNS_4arch4Sm80ELb1ELb0ELb0ELb0ELb1ELb0ELb1ELb1EEENS1_21CollectiveEpilogueFwdINS6_IJS8_SA_S9_EEENS6_IJNS7_ILi1EEESI_SI_EEESC_SE_Li128ELb0ELb1ELb1ELb0EEENS1_30DynamicPersistentTileSchedulerILi128ELi128ELb1ELb1ELb0EEEEEEEEEvNT_6ParamsE,"ax",@progbits
	.sectioninfo	@"SHI_REGISTERS=255"
	.align	128
.text._ZN7cutlass13device_kernelIN5flash19enable_sm80_to_sm89INS1_16FlashAttnFwdSm80INS1_25CollectiveMainloopFwdSm80ILi4ELi1ELb0EN4cute5tupleIJNS5_1CILi128EEENS7_ILi64EEENS7_ILi96EEEEEELi96ENS_10bfloat16_tEfNS_4arch4Sm80ELb1ELb0ELb0ELb0ELb1ELb0ELb1ELb1EEENS1_21CollectiveEpilogueFwdINS6_IJS8_SA_S9_EEENS6_IJNS7_ILi1EEESI_SI_EEESC_SE_Li128ELb0ELb1ELb1ELb0EEENS1_30DynamicPersistentTileSchedulerILi128ELi128ELb1ELb1ELb0EEEEEEEEEvNT_6ParamsE:
        .type           _ZN7cutlass13device_kernelIN5flash19enable_sm80_to_sm89INS1_16FlashAttnFwdSm80INS1_25CollectiveMainloopFwdSm80ILi4ELi1ELb0EN4cute5tupleIJNS5_1CILi128EEENS7_ILi64EEENS7_ILi96EEEEEELi96ENS_10bfloat16_tEfNS_4arch4Sm80ELb1ELb0ELb0ELb0ELb1ELb0ELb1ELb1EEENS1_21CollectiveEpilogueFwdINS6_IJS8_SA_S9_EEENS6_IJNS7_ILi1EEESI_SI_EEESC_SE_Li128ELb0ELb1ELb1ELb0EEENS1_30DynamicPersistentTileSchedulerILi128ELi128ELb1ELb1ELb0EEEEEEEEEvNT_6ParamsE,@function
        .size           _ZN7cutlass13device_kernelIN5flash19enable_sm80_to_sm89INS1_16FlashAttnFwdSm80INS1_25CollectiveMainloopFwdSm80ILi4ELi1ELb0EN4cute5tupleIJNS5_1CILi128EEENS7_ILi64EEENS7_ILi96EEEEEELi96ENS_10bfloat16_tEfNS_4arch4Sm80ELb1ELb0ELb0ELb0ELb1ELb0ELb1ELb1EEENS1_21CollectiveEpilogueFwdINS6_IJS8_SA_S9_EEENS6_IJNS7_ILi1EEESI_SI_EEESC_SE_Li128ELb0ELb1ELb1ELb0EEENS1_30DynamicPersistentTileSchedulerILi128ELi128ELb1ELb1ELb0EEEEEEEEEvNT_6ParamsE,(.L_x_1837 - _ZN7cutlass13device_kernelIN5flash19enable_sm80_to_sm89INS1_16FlashAttnFwdSm80INS1_25CollectiveMainloopFwdSm80ILi4ELi1ELb0EN4cute5tupleIJNS5_1CILi128EEENS7_ILi64EEENS7_ILi96EEEEEELi96ENS_10bfloat16_tEfNS_4arch4Sm80ELb1ELb0ELb0ELb0ELb1ELb0ELb1ELb1EEENS1_21CollectiveEpilogueFwdINS6_IJS8_SA_S9_EEENS6_IJNS7_ILi1EEESI_SI_EEESC_SE_Li128ELb0ELb1ELb1ELb0EEENS1_30DynamicPersistentTileSchedulerILi128ELi128ELb1ELb1ELb0EEEEEEEEEvNT_6ParamsE)
        .other          _ZN7cutlass13device_kernelIN5flash19enable_sm80_to_sm89INS1_16FlashAttnFwdSm80INS1_25CollectiveMainloopFwdSm80ILi4ELi1ELb0EN4cute5tupleIJNS5_1CILi128EEENS7_ILi64EEENS7_ILi96EEEEEELi96ENS_10bfloat16_tEfNS_4arch4Sm80ELb1ELb0ELb0ELb0ELb1ELb0ELb1ELb1EEENS1_21CollectiveEpilogueFwdINS6_IJS8_SA_S9_EEENS6_IJNS7_ILi1EEESI_SI_EEESC_SE_Li128ELb0ELb1ELb1ELb0EEENS1_30DynamicPersistentTileSchedulerILi128ELi128ELb1ELb1ELb0EEEEEEEEEvNT_6ParamsE,@"STO_CUDA_ENTRY STV_DEFAULT"
_ZN7cutlass13device_kernelIN5flash19enable_sm80_to_sm89INS1_16FlashAttnFwdSm80INS1_25CollectiveMainloopFwdSm80ILi4ELi1ELb0EN4cute5tupleIJNS5_1CILi128EEENS7_ILi64EEENS7_ILi96EEEEEELi96ENS_10bfloat16_tEfNS_4arch4Sm80ELb1ELb0ELb0ELb0ELb1ELb0ELb1ELb1EEENS1_21CollectiveEpilogueFwdINS6_IJS8_SA_S9_EEENS6_IJNS7_ILi1EEESI_SI_EEESC_SE_Li128ELb0ELb1ELb1ELb0EEENS1_30DynamicPersistentTileSchedulerILi128ELi128ELb1ELb1ELb0EEEEEEEEEvNT_6ParamsE:
[----:B------:R-:W-:-:S03]  /*0000*/  MOV R1, c[0x0][0x28] ;  /* 0x00000a0000017a02 */ /* 0x000fc60000000f00 */
[----:B------:R-:W1:Y:S01]  /*0010*/  S2R R18, SR_TID.X ;  /* 0x0000000000127919 */ /* 0x000e620000002100 */
[----:B------:R-:W-:-:S03]  /*0020*/  IADD3 R1, R1, -0xc0, RZ ;  /* 0xffffff4001017810 */ /* 0x000fc60007ffe0ff */
[----:B------:R-:W2:Y:S01]  /*0030*/  S2R R15, SR_CTAID.X ;  /* 0x00000000000f7919 */ /* 0x000ea20000002500 */
[----:B-1----:R-:W-:-:S05]  /*0040*/  SHF.R.U32.HI R2, RZ, 0x5, R18 ;  /* 0x00000005ff027819 */ /* 0x002fca0000011612 */
[----:B------:R-:W1:Y:S02]  /*0050*/  SHFL.IDX PT, R0, R2, RZ, 0x1f ;  /* 0x00001fff02007589 */ /* 0x000e6400000e0000 */
[----:B-1----:R-:W-:Y:S02]  /*0060*/  ISETP.GE.AND P0, PT, R0, 0x1, PT ;  /* 0x000000010000780c */ /* 0x002fe40003f06270 */
[----:B------:R1:W-:Y:S11]  /*0070*/  STL [R1+0xb4], R0 ;  /* 0x0000b40001007387 */ /* 0x0003f60000100800 */
[----:B------:R-:W-:Y:S06]  /*0080*/  @P0 BAR.ARV 0x4, 0x80 ;  /* 0x0102000000000b1d */ /* 0x000fec0000002000 */
[----:B--2---:R-:W-:-:S13]  /*0090*/  ISETP.GE.AND P0, PT, R15, c[0x0][0x538], PT ;  /* 0x00014e000f007a0c */ /* 0x004fda0003f06270 */
[----:B------:R-:W-:Y:S05]  /*00a0*/  @P0 EXIT ;  /* 0x000000000000094d */ /* 0x000fea0003800000 */
[----:B-1----:R-:W-:Y:S01]  /*00b0*/  SHF.R.S32.HI R13, RZ, 0x1f, R18 ;  /* 0x0000001fff0d7819 */ /* 0x002fe20000011412 */
[----:B------:R-:W-:Y:S01]  /*00c0*/  IMAD.MOV.U32 R202, RZ, RZ, 0x20 ;  /* 0x00000020ffca7424 */ /* 0x000fe200078e00ff */
[----:B------:R-:W-:Y:S02]  /*00d0*/  ULDC.64 UR6, c[0x0][0x118] ;  /* 0x0000460000067ab9 */ /* 0x000fe40000000a00 */
[CC--:B------:R-:W-:Y:S02]  /*00e0*/  LEA.HI R3, R13.reuse, R18.reuse, RZ, 0x4 ;  /* 0x000000120d037211 */ /* 0x0c0fe400078f20ff */
[----:B------:R-:W-:Y:S02]  /*00f0*/  LEA.HI R14, R13, R18, RZ, 0x3 ;  /* 0x000000120d0e7211 */ /* 0x000fe400078f18ff */
[----:B------:R-:W-:Y:S02]  /*0100*/  SHF.R.S32.HI R2, RZ, 0x4, R3 ;  /* 0x00000004ff027819 */ /* 0x000fe40000011403 */
[----:B------:R-:W-:-:S02]  /*0110*/  LOP3.LUT R0, R3, 0xfffffff0, RZ, 0xc0, !PT ;  /* 0xfffffff003007812 */ /* 0x000fc400078ec0ff */
[----:B------:R-:W-:Y:S02]  /*0120*/  LEA.HI R3, R3, R2, RZ, 0x1 ;  /* 0x0000000203037211 */ /* 0x000fe400078f08ff */
[----:B------:R-:W-:Y:S01]  /*0130*/  LOP3.LUT R4, R14, 0xfffffff8, RZ, 0xc0, !PT ;  /* 0xfffffff80e047812 */ /* 0x000fe200078ec0ff */
[C---:B------:R-:W-:Y:S01]  /*0140*/  IMAD.IADD R0, R18.reuse, 0x1, -R0 ;  /* 0x0000000112007824 */ /* 0x040fe200078e0a00 */
[----:B------:R-:W-:Y:S02]  /*0150*/  LOP3.LUT R3, R3, 0xfffffffe, RZ, 0xc0, !PT ;  /* 0xfffffffe03037812 */ /* 0x000fe400078ec0ff */
[----:B------:R-:W-:Y:S01]  /*0160*/  LEA.HI R7, R13, R18, RZ, 0x2 ;  /* 0x000000120d077211 */ /* 0x000fe200078f10ff */
[----:B------:R-:W-:Y:S01]  /*0170*/  IMAD.IADD R4, R18, 0x1, -R4 ;  /* 0x0000000112047824 */ /* 0x000fe200078e0a04 */
[----:B------:R-:W-:Y:S01]  /*0180*/  LEA.HI R6, R0, R0, RZ, 0x1 ;  /* 0x0000000000067211 */ /* 0x000fe200078f08ff */
[----:B------:R-:W-:Y:S01]  /*0190*/  IMAD.IADD R10, R2, 0x1, -R3 ;  /* 0x00000001020a7824 */ /* 0x000fe200078e0a03 */
[----:B------:R-:W-:-:S02]  /*01a0*/  SHF.R.S32.HI R3, RZ, 0x1f, R0 ;  /* 0x0000001fff037819 */ /* 0x000fc40000011400 */
[----:B------:R-:W-:Y:S02]  /*01b0*/  LOP3.LUT R2, R6, 0x7fffffe, RZ, 0xc0, !PT ;  /* 0x07fffffe06027812 */ /* 0x000fe400078ec0ff */
[----:B------:R-:W-:Y:S02]  /*01c0*/  LEA.HI R12, R3, R0, RZ, 0x3 ;  /* 0x00000000030c7211 */ /* 0x000fe400078f18ff */
[----:B------:R-:W-:Y:S01]  /*01d0*/  LOP3.LUT R3, R7, 0xfffffffc, RZ, 0xc0, !PT ;  /* 0xfffffffc07037812 */ /* 0x000fe200078ec0ff */
[----:B------:R-:W-:Y:S01]  /*01e0*/  IMAD.IADD R201, R0, 0x1, -R2 ;  /* 0x0000000100c97824 */ /* 0x000fe200078e0a02 */
[----:B------:R-:W-:Y:S02]  /*01f0*/  SHF.R.S32.HI R0, RZ, 0x3, R14 ;  /* 0x00000003ff007819 */ /* 0x000fe4000001140e */
[----:B------:R-:W-:Y:S01]  /*0200*/  LEA.HI R9, R4, R4, RZ, 0x1 ;  /* 0x0000000404097211 */ /* 0x000fe200078f08ff */
[----:B------:R-:W-:Y:S01]  /*0210*/  IMAD.IADD R19, R18, 0x1, -R3 ;  /* 0x0000000112137824 */ /* 0x000fe200078e0a03 */
[----:B------:R-:W-:Y:S01]  /*0220*/  LEA.HI R5, R13, R18, RZ, 0x5 ;  /* 0x000000120d057211 */ /* 0x000fe200078f28ff */
[----:B------:R-:W-:Y:S01]  /*0230*/  IMAD.SHL.U32 R0, R0, 0x40, RZ ;  /* 0x0000004000007824 */ /* 0x000fe200078e00ff */
[----:B------:R-:W-:Y:S01]  /*0240*/  LOP3.LUT R2, R9, 0x3fffffe, RZ, 0xc0, !PT ;  /* 0x03fffffe09027812 */ /* 0x000fe200078ec0ff */
[----:B------:R-:W-:Y:S01]  /*0250*/  IMAD.SHL.U32 R227, R19, 0x8, RZ ;  /* 0x0000000813e37824 */ /* 0x000fe200078e00ff */
[----:B------:R-:W-:-:S02]  /*0260*/  SHF.R.S32.HI R11, RZ, 0x2, R7 ;  /* 0x00000002ff0b7819 */ /* 0x000fc40000011407 */
[----:B------:R-:W-:Y:S01]  /*0270*/  LOP3.LUT R0, R0, 0xc0, RZ, 0xc0, !PT ;  /* 0x000000c000007812 */ /* 0x000fe200078ec0ff */
[----:B------:R-:W-:Y:S01]  /*0280*/  IMAD.IADD R200, R4, 0x1, -R2 ;  /* 0x0000000104c87824 */ /* 0x000fe200078e0a02 */
[----:B------:R-:W-:Y:S02]  /*0290*/  LOP3.LUT R3, R5, 0xffffffe0, RZ, 0xc0, !PT ;  /* 0xffffffe005037812 */ /* 0x000fe400078ec0ff */
[----:B------:R-:W-:Y:S01]  /*02a0*/  SHF.R.U32.HI R4, RZ, 0x3, R0 ;  /* 0x00000003ff047819 */ /* 0x000fe20000011600 */
[----:B------:R-:W-:Y:S01]  /*02b0*/  IMAD R200, R10, 0x8, R200 ;  /* 0x000000080ac87824 */ /* 0x000fe200078e02c8 */
[----:B------:R-:W-:Y:S01]  /*02c0*/  LOP3.LUT R2, R0, 0x18, R227, 0xf8, !PT ;  /* 0x0000001800027812 */ /* 0x000fe200078ef8e3 */
[----:B------:R-:W-:Y:S01]  /*02d0*/  IMAD.IADD R17, R18, 0x1, -R3 ;  /* 0x0000000112117824 */ /* 0x000fe200078e0a03 */
[--C-:B------:R-:W-:Y:S02]  /*02e0*/  SHF.R.S32.HI R203, RZ, 0x5, R5.reuse ;  /* 0x00000005ffcb7819 */ /* 0x100fe40000011405 */
[----:B------:R-:W-:-:S02]  /*02f0*/  SHF.R.S32.HI R0, RZ, 0x1f, R5 ;  /* 0x0000001fff007819 */ /* 0x000fc40000011405 */
[----:B------:R-:W-:Y:S02]  /*0300*/  LEA.HI R5, R7, R11, RZ, 0x1 ;  /* 0x0000000b07057211 */ /* 0x000fe400078f08ff */
[----:B------:R-:W-:Y:S02]  /*0310*/  LOP3.LUT R7, R2, R4, RZ, 0x3c, !PT ;  /* 0x0000000402077212 */ /* 0x000fe400078e3cff */
[----:B------:R-:W-:Y:S02]  /*0320*/  LOP3.LUT R2, R5, 0x7fffffe, RZ, 0xc0, !PT ;  /* 0x07fffffe05027812 */ /* 0x000fe400078ec0ff */
[----:B------:R-:W-:Y:S02]  /*0330*/  LEA.HI R0, R0, R203, RZ, 0x2 ;  /* 0x000000cb00007211 */ /* 0x000fe400078f10ff */
[----:B------:R-:W-:Y:S01]  /*0340*/  SHF.R.S32.HI R8, RZ, 0x1f, R17 ;  /* 0x0000001fff087819 */ /* 0x000fe20000011411 */
[----:B------:R-:W-:Y:S01]  /*0350*/  IMAD.IADD R3, R11, 0x1, -R2 ;  /* 0x000000010b037824 */ /* 0x000fe200078e0a02 */
[----:B------:R-:W-:-:S02]  /*0360*/  LOP3.LUT R2, R0, 0xffffffc, RZ, 0xc0, !PT ;  /* 0x0ffffffc00027812 */ /* 0x000fc400078ec0ff */
[--C-:B------:R-:W-:Y:S01]  /*0370*/  SHF.R.S32.HI R5, RZ, 0x1, R6.reuse ;  /* 0x00000001ff057819 */ /* 0x100fe20000011406 */
[C---:B------:R-:W-:Y:S01]  /*0380*/  IMAD R0, R203.reuse, 0x8, R3 ;  /* 0x00000008cb007824 */ /* 0x040fe200078e0203 */
[----:B------:R-:W-:Y:S01]  /*0390*/  SHF.R.S32.HI R4, RZ, 0x1f, R6 ;  /* 0x0000001fff047819 */ /* 0x000fe20000011406 */
[----:B------:R-:W-:Y:S01]  /*03a0*/  IMAD.IADD R3, R203, 0x1, -R2 ;  /* 0x00000001cb037824 */ /* 0x000fe200078e0a02 */
[----:B------:R-:W-:Y:S01]  /*03b0*/  LEA.HI R11, R8, R17, RZ, 0x2 ;  /* 0x00000011080b7211 */ /* 0x000fe200078f10ff */
[----:B------:R-:W-:Y:S01]  /*03c0*/  IMAD.U32 R6, R0, 0x20, R7 ;  /* 0x0000002000067824 */ /* 0x000fe200078e0007 */
[----:B------:R-:W-:Y:S02]  /*03d0*/  LEA.HI R4, R4, R5, RZ, 0x2 ;  /* 0x0000000504047211 */ /* 0x000fe400078f10ff */
[----:B------:R-:W-:Y:S02]  /*03e0*/  SHF.R.S32.HI R2, RZ, 0x2, R11 ;  /* 0x00000002ff027819 */ /* 0x000fe4000001140b */
[----:B------:R-:W-:Y:S01]  /*03f0*/  LOP3.LUT R4, R4, 0xfffffffc, RZ, 0xc0, !PT ;  /* 0xfffffffc04047812 */ /* 0x000fe200078ec0ff */
[----:B------:R1:W-:Y:S01]  /*0400*/  STL [R1+0x7c], R6 ;  /* 0x00007c0601007387 */ /* 0x0003e20000100800 */
[----:B------:R-:W-:Y:S01]  /*0410*/  LEA.HI R0, R19, R19, RZ, 0x1 ;  /* 0x0000001313007211 */ /* 0x000fe200078f08ff */
[----:B------:R-:W-:Y:S01]  /*0420*/  IMAD R16, R3, 0x10, R2 ;  /* 0x0000001003107824 */ /* 0x000fe200078e0202 */
[----:B------:R-:W-:Y:S01]  /*0430*/  SHF.R.S32.HI R2, RZ, 0x1, R9 ;  /* 0x00000001ff027819 */ /* 0x000fe20000011409 */
[----:B------:R-:W-:Y:S01]  /*0440*/  IMAD.IADD R8, R5, 0x1, -R4 ;  /* 0x0000000105087824 */ /* 0x000fe200078e0a04 */
[C---:B------:R-:W-:Y:S01]  /*0450*/  LOP3.LUT R4, R0.reuse, 0x1ffffffe, RZ, 0xc0, !PT ;  /* 0x1ffffffe00047812 */ /* 0x040fe200078ec0ff */
[----:B------:R-:W-:Y:S01]  /*0460*/  IMAD.SHL.U32 R3, R0, 0x20, RZ ;  /* 0x0000002000037824 */ /* 0x000fe200078e00ff */
[C---:B------:R-:W-:Y:S01]  /*0470*/  LOP3.LUT P0, RZ, R2.reuse, 0x2, RZ, 0xc0, !PT ;  /* 0x0000000202ff7812 */ /* 0x040fe2000780c0ff */
[----:B------:R-:W-:Y:S01]  /*0480*/  IMAD.SHL.U32 R0, R2, 0x40, RZ ;  /* 0x0000004002007824 */ /* 0x000fe200078e00ff */
[----:B------:R-:W-:Y:S01]  /*0490*/  STL [R1+0xb8], R16 ;  /* 0x0000b81001007387 */ /* 0x000fe20000100800 */
[----:B------:R-:W-:Y:S01]  /*04a0*/  IMAD.SHL.U32 R5, R12, 0x20, RZ ;  /* 0x000000200c057824 */ /* 0x000fe200078e00ff */
[----:B------:R-:W-:Y:S01]  /*04b0*/  LOP3.LUT R7, R3, 0xffffffc0, RZ, 0xc0, !PT ;  /* 0xffffffc003077812 */ /* 0x000fe200078ec0ff */
[----:B------:R-:W-:Y:S01]  /*04c0*/  IMAD.SHL.U32 R2, R8, 0x40, RZ ;  /* 0x0000004008027824 */ /* 0x000fe200078e00ff */
[----:B------:R-:W-:Y:S01]  /*04d0*/  LOP3.LUT R0, R0, 0xc0, RZ, 0xc0, !PT ;  /* 0x000000c000007812 */ /* 0x000fe200078ec0ff */
[----:B------:R-:W-:Y:S01]  /*04e0*/  IMAD.IADD R9, R19, 0x1, -R4 ;  /* 0x0000000113097824 */ /* 0x000fe200078e0a04 */
[----:B------:R-:W-:Y:S01]  /*04f0*/  LOP3.LUT R3, R5, 0xffffff00, RZ, 0xc0, !PT ;  /* 0xffffff0005037812 */ /* 0x000fe200078ec0ff */
[----:B------:R-:W-:Y:S01]  /*0500*/  STL [R1+0x78], R15 ;  /* 0x0000780f01007387 */ /* 0x000fe20000100800 */
[----:B------:R-:W-:Y:S01]  /*0510*/  LOP3.LUT R2, R2, 0xc0, RZ, 0xc0, !PT ;  /* 0x000000c002027812 */ /* 0x000fe200078ec0ff */
[----:B------:R-:W-:Y:S01]  /*0520*/  IMAD R7, R9, 0x8, R7 ;  /* 0x0000000809077824 */ /* 0x000fe200078e0207 */
[----:B------:R-:W-:Y:S01]  /*0530*/  LOP3.LUT R5, R0, 0x8, R14, 0xf8, !PT ;  /* 0x0000000800057812 */ /* 0x000fe200078ef80e */
[----:B------:R-:W-:Y:S01]  /*0540*/  IMAD R203, R203, 0x200, R3 ;  /* 0x00000200cbcb7824 */ /* 0x000fe200078e0203 */
[----:B------:R-:W-:-:S02]  /*0550*/  SHF.R.U32.HI R4, RZ, 0x3, R0 ;  /* 0x00000003ff047819 */ /* 0x000fc40000011600 */
[----:B------:R-:W-:Y:S01]  /*0560*/  SHF.R.U32.HI R0, RZ, 0x3, R2 ;  /* 0x00000003ff007819 */ /* 0x000fe20000011602 */
[----:B------:R-:W-:Y:S01]  /*0570*/  IMAD R203, R201, 0x20, R203 ;  /* 0x00000020c9cb7824 */ /* 0x000fe200078e02cb */
[----:B------:R-:W-:Y:S01]  /*0580*/  LOP3.LUT R4, R5, R4, RZ, 0x3c, !PT ;  /* 0x0000000405047212 */ /* 0x000fe200078e3cff */
[----:B-1----:R-:W-:Y:S01]  /*0590*/  IMAD.SHL.U32 R6, R10, 0x8, RZ ;  /* 0x000000080a067824 */ /* 0x002fe200078e00ff */
[----:B------:R-:W-:Y:S01]  /*05a0*/  LOP3.LUT P1, RZ, R8, 0x2, RZ, 0xc0, !PT ;  /* 0x0000000208ff7812 */ /* 0x000fe2000782c0ff */
[----:B------:R-:W-:Y:S01]  /*05b0*/  IMAD R201, R201, 0x20, R3 ;  /* 0x00000020c9c97824 */ /* 0x000fe200078e0203 */
[----:B------:R-:W-:Y:S01]  /*05c0*/  IADD3 R3, R227, 0x20, RZ ;  /* 0x00000020e3037810 */ /* 0x000fe20007ffe0ff */
[----:B------:R-:W-:Y:S01]  /*05d0*/  IMAD.U32 R200, R200, 0x20, R4 ;  /* 0x00000020c8c87824 */ /* 0x000fe200078e0004 */
[----:B------:R-:W-:Y:S02]  /*05e0*/  LOP3.LUT R6, R2, 0x8, R6, 0xf8, !PT ;  /* 0x0000000802067812 */ /* 0x000fe400078ef806 */
[----:B------:R-:W-:-:S02]  /*05f0*/  LEA.HI R2, R13, R18, RZ, 0x7 ;  /* 0x000000120d027211 */ /* 0x000fc400078f38ff */
[----:B------:R-:W-:Y:S02]  /*0600*/  LOP3.LUT R0, R6, R0, RZ, 0x3c, !PT ;  /* 0x0000000006007212 */ /* 0x000fe400078e3cff */
[----:B------:R-:W-:Y:S02]  /*0610*/  SHF.R.S32.HI R2, RZ, 0x7, R2 ;  /* 0x00000007ff027819 */ /* 0x000fe40000011402 */
[----:B------:R-:W-:Y:S01]  /*0620*/  IADD3 R2, R227, 0x40, RZ ;  /* 0x00000040e3027810 */ /* 0x000fe20007ffe0ff */
[C---:B------:R-:W-:Y:S01]  /*0630*/  IMAD.IADD R203, R0.reuse, 0x1, R203 ;  /* 0x0000000100cb7824 */ /* 0x040fe200078e02cb */
[----:B------:R-:W-:Y:S01]  /*0640*/  SHF.R.S32.HI R3, RZ, 0x1f, R3 ;  /* 0x0000001fff037819 */ /* 0x000fe20000011403 */
[----:B------:R-:W-:Y:S01]  /*0650*/  IMAD.IADD R201, R0, 0x1, R201 ;  /* 0x0000000100c97824 */ /* 0x000fe200078e02c9 */
[----:B------:R-:W-:Y:S01]  /*0660*/  LOP3.LUT R0, R11, 0x7ffffffc, RZ, 0xc0, !PT ;  /* 0x7ffffffc0b007812 */ /* 0x000fe200078ec0ff */
[----:B------:R-:W-:Y:S01]  /*0670*/  IMAD.IADD R3, R16, 0x1, R7 ;  /* 0x0000000110037824 */ /* 0x000fe200078e0207 */
[----:B------:R-:W-:-:S02]  /*0680*/  SHF.R.S32.HI R2, RZ, 0x1f, R2 ;  /* 0x0000001fff027819 */ /* 0x000fc40000011402 */
[----:B------:R-:W-:Y:S01]  /*0690*/  SHF.R.S32.HI R4, RZ, 0x1f, R227 ;  /* 0x0000001fff047819 */ /* 0x000fe200000114e3 */
[----:B------:R-:W-:Y:S01]  /*06a0*/  IMAD.IADD R0, R17, 0x1, -R0 ;  /* 0x0000000111007824 */ /* 0x000fe200078e0a00 */
[----:B------:R-:W-:Y:S02]  /*06b0*/  LEA R200, R200, 0x3100, 0x1 ;  /* 0x00003100c8c87811 */ /* 0x000fe400078e08ff */
[----:B------:R-:W-:Y:S01]  /*06c0*/  SEL R202, R202, 0xffffffe0, !P1 ;  /* 0xffffffe0caca7807 */ /* 0x000fe20004800000 */
[----:B------:R-:W-:Y:S01]  /*06d0*/  IMAD.SHL.U32 R0, R0, 0x2, RZ ;  /* 0x0000000200007824 */ /* 0x000fe200078e00ff */
[----:B------:R-:W-:Y:S02]  /*06e0*/  LEA R203, R203, 0x6100, 0x1 ;  /* 0x00006100cbcb7811 */ /* 0x000fe400078e08ff */
[----:B------:R-:W-:Y:S02]  /*06f0*/  IADD3 R205, R200, 0x20, RZ ;  /* 0x00000020c8cd7810 */ /* 0x000fe40007ffe0ff */
[----:B------:R-:W-:Y:S01]  /*0700*/  SHF.R.S32.HI R2, RZ, 0x1f, R0 ;  /* 0x0000001fff027819 */ /* 0x000fe20000011400 */
[----:B------:R-:W-:Y:S01]  /*0710*/  STL [R1+0x38], R0 ;  /* 0x0000380001007387 */ /* 0x000fe20000100800 */
[C---:B------:R-:W-:Y:S01]  /*0720*/  IADD3 R11, R0.reuse, 0x8, RZ ;  /* 0x00000008000b7810 */ /* 0x040fe20007ffe0ff */
[----:B------:R-:W-:Y:S01]  /*0730*/  IMAD.IADD R204, R203, 0x1, R202 ;  /* 0x00000001cbcc7824 */ /* 0x000fe200078e02ca */
[C---:B------:R-:W-:Y:S01]  /*0740*/  IADD3 R10, R0.reuse, 0x10, RZ ;  /* 0x00000010000a7810 */ /* 0x040fe20007ffe0ff */
[----:B------:R1:W-:Y:S01]  /*0750*/  STL [R1+0xb0], R3 ;  /* 0x0000b00301007387 */ /* 0x0003e20000100800 */
[----:B------:R-:W-:-:S02]  /*0760*/  IADD3 R9, R0, 0x18, RZ ;  /* 0x0000001800097810 */ /* 0x000fc40007ffe0ff */
[C---:B------:R-:W-:Y:S01]  /*0770*/  IADD3 R8, R0.reuse, 0x20, RZ ;  /* 0x0000002000087810 */ /* 0x040fe20007ffe0ff */
[----:B------:R2:W-:Y:S01]  /*0780*/  STL [R1+0xac], R2 ;  /* 0x0000ac0201007387 */ /* 0x0005e20000100800 */
[C---:B------:R-:W-:Y:S02]  /*0790*/  IADD3 R7, R0.reuse, 0x28, RZ ;  /* 0x0000002800077810 */ /* 0x040fe40007ffe0ff */
[C---:B------:R-:W-:Y:S01]  /*07a0*/  IADD3 R6, R0.reuse, 0x30, RZ ;  /* 0x0000003000067810 */ /* 0x040fe20007ffe0ff */
[----:B------:R3:W-:Y:S01]  /*07b0*/  STL [R1+0x70], R11 ;  /* 0x0000700b01007387 */ /* 0x0007e20000100800 */
[C---:B------:R-:W-:Y:S02]  /*07c0*/  IADD3 R5, R0.reuse, 0x38, RZ ;  /* 0x0000003800057810 */ /* 0x040fe40007ffe0ff */
[----:B------:R-:W-:Y:S01]  /*07d0*/  IADD3 R4, R0, 0x40, RZ ;  /* 0x0000004000047810 */ /* 0x000fe20007ffe0ff */
[----:B------:R4:W-:Y:S01]  /*07e0*/  STL [R1+0x6c], R10 ;  /* 0x00006c0a01007387 */ /* 0x0009e20000100800 */
[----:B------:R-:W-:-:S02]  /*07f0*/  LEA R201, R201, 0x100, 0x1 ;  /* 0x00000100c9c97811 */ /* 0x000fc400078e08ff */
[----:B------:R-:W-:Y:S01]  /*0800*/  @P0 IADD3 R205, R200, -0x20, RZ ;  /* 0xffffffe0c8cd0810 */ /* 0x000fe20007ffe0ff */
[----:B------:R5:W-:Y:S02]  /*0810*/  STL [R1+0x68], R9 ;  /* 0x0000680901007387 */ /* 0x000be40000100800 */
[----:B------:R-:W-:Y:S01]  /*0820*/  IMAD.IADD R202, R202, 0x1, R201 ;  /* 0x00000001caca7824 */ /* 0x000fe200078e02c9 */
[C---:B------:R-:W-:Y:S01]  /*0830*/  IADD3 R216, R205.reuse, 0x400, RZ ;  /* 0x00000400cdd87810 */ /* 0x040fe20007ffe0ff */
[----:B------:R5:W-:Y:S01]  /*0840*/  STL [R1+0x64], R8 ;  /* 0x0000640801007387 */ /* 0x000be20000100800 */
[C---:B------:R-:W-:Y:S02]  /*0850*/  IADD3 R215, R205.reuse, 0x800, RZ ;  /* 0x00000800cdd77810 */ /* 0x040fe40007ffe0ff */
[----:B------:R-:W-:Y:S01]  /*0860*/  IADD3 R214, R205, 0xc00, RZ ;  /* 0x00000c00cdd67810 */ /* 0x000fe20007ffe0ff */
[----:B------:R5:W-:Y:S01]  /*0870*/  STL [R1+0x60], R7 ;  /* 0x0000600701007387 */ /* 0x000be20000100800 */
[----:B-1----:R-:W-:-:S02]  /*0880*/  IADD3 R3, R0, 0x48, RZ ;  /* 0x0000004800037810 */ /* 0x002fc40007ffe0ff */
[C---:B------:R-:W-:Y:S01]  /*0890*/  IADD3 R213, R205.reuse, 0x1000, RZ ;  /* 0x00001000cdd57810 */ /* 0x040fe20007ffe0ff */
[----:B------:R1:W-:Y:S01]  /*08a0*/  STL [R1+0x5c], R6 ;  /* 0x00005c0601007387 */ /* 0x0003e20000100800 */
[C---:B--2---:R-:W-:Y:S02]  /*08b0*/  IADD3 R2, R0.reuse, 0x50, RZ ;  /* 0x0000005000027810 */ /* 0x044fe40007ffe0ff */
[----:B------:R-:W-:Y:S01]  /*08c0*/  IADD3 R0, R0, 0x58, RZ ;  /* 0x0000005800007810 */ /* 0x000fe20007ffe0ff */
[----:B------:R2:W-:Y:S01]  /*08d0*/  STL [R1+0x58], R5 ;  /* 0x0000580501007387 */ /* 0x0005e20000100800 */
[----:B---3--:R-:W-:Y:S02]  /*08e0*/  SHF.R.S32.HI R11, RZ, 0x1f, R11 ;  /* 0x0000001fff0b7819 */ /* 0x008fe4000001140b */
[----:B------:R-:W-:Y:S01]  /*08f0*/  IADD3 R212, R205, 0x1400, RZ ;  /* 0x00001400cdd47810 */ /* 0x000fe20007ffe0ff */
[----:B------:R3:W-:Y:S01]  /*0900*/  STL [R1+0x48], R4 ;  /* 0x0000480401007387 */ /* 0x0007e20000100800 */
[----:B----4-:R-:W-:-:S02]  /*0910*/  SHF.R.S32.HI R10, RZ, 0x1f, R10 ;  /* 0x0000001fff0a7819 */ /* 0x010fc4000001140a */
[C---:B------:R-:W-:Y:S01]  /*0920*/  IADD3 R211, R205.reuse, 0x1800, RZ ;  /* 0x00001800cdd37810 */ /* 0x040fe20007ffe0ff */
[----:B------:R4:W-:Y:S01]  /*0930*/  STL [R1+0x54], R3 ;  /* 0x0000540301007387 */ /* 0x0009e20000100800 */
[----:B-----5:R-:W-:Y:S02]  /*0940*/  SHF.R.S32.HI R9, RZ, 0x1f, R9 ;  /* 0x0000001fff097819 */ /* 0x020fe40000011409 */
[C---:B------:R-:W-:Y:S01]  /*0950*/  IADD3 R210, R205.reuse, 0x1c00, RZ ;  /* 0x00001c00cdd27810 */ /* 0x040fe20007ffe0ff */
[----:B------:R5:W-:Y:S01]  /*0960*/  STL [R1+0x50], R2 ;  /* 0x0000500201007387 */ /* 0x000be20000100800 */
[----:B------:R-:W-:Y:S02]  /*0970*/  SHF.R.S32.HI R8, RZ, 0x1f, R8 ;  /* 0x0000001fff087819 */ /* 0x000fe40000011408 */
[----:B------:R-:W-:Y:S01]  /*0980*/  IADD3 R209, R205, 0x2000, RZ ;  /* 0x00002000cdd17810 */ /* 0x000fe20007ffe0ff */
[----:B------:R-:W-:Y:S01]  /*0990*/  STL [R1+0xa8], R11 ;  /* 0x0000a80b01007387 */ /* 0x000fe20000100800 */
[----:B------:R-:W-:-:S02]  /*09a0*/  SHF.R.S32.HI R7, RZ, 0x1f, R7 ;  /* 0x0000001fff077819 */ /* 0x000fc40000011407 */
[C---:B------:R-:W-:Y:S01]  /*09b0*/  IADD3 R208, R205.reuse, 0x2400, RZ ;  /* 0x00002400cdd07810 */ /* 0x040fe20007ffe0ff */
[----:B------:R5:W-:Y:S01]  /*09c0*/  STL [R1+0x4c], R0 ;  /* 0x00004c0001007387 */ /* 0x000be20000100800 */
[----:B-1----:R-:W-:Y:S02]  /*09d0*/  SHF.R.S32.HI R6, RZ, 0x1f, R6 ;  /* 0x0000001fff067819 */ /* 0x002fe40000011406 */
[C---:B------:R-:W-:Y:S01]  /*09e0*/  IADD3 R207, R205.reuse, 0x2800, RZ ;  /* 0x00002800cdcf7810 */ /* 0x040fe20007ffe0ff */
[----:B------:R1:W-:Y:S01]  /*09f0*/  STL [R1+0xa4], R10 ;  /* 0x0000a40a01007387 */ /* 0x0003e20000100800 */
[----:B--2---:R-:W-:Y:S02]  /*0a00*/  SHF.R.S32.HI R5, RZ, 0x1f, R5 ;  /* 0x0000001fff057819 */ /* 0x004fe40000011405 */
[----:B------:R-:W-:Y:S01]  /*0a10*/  IADD3 R206, R205, 0x2c00, RZ ;  /* 0x00002c00cdce7810 */ /* 0x000fe20007ffe0ff */
[----:B------:R1:W-:Y:S01]  /*0a20*/  STL [R1+0xa0], R9 ;  /* 0x0000a00901007387 */ /* 0x0003e20000100800 */
[----:B---3--:R-:W-:-:S03]  /*0a30*/  SHF.R.S32.HI R4, RZ, 0x1f, R4 ;  /* 0x0000001fff047819 */ /* 0x008fc60000011404 */
[----:B------:R1:W-:Y:S01]  /*0a40*/  STL [R1+0x9c], R8 ;  /* 0x00009c0801007387 */ /* 0x0003e20000100800 */
[----:B----4-:R-:W-:-:S03]  /*0a50*/  SHF.R.S32.HI R3, RZ, 0x1f, R3 ;  /* 0x0000001fff037819 */ /* 0x010fc60000011403 */
[----:B------:R1:W-:Y:S01]  /*0a60*/  STL [R1+0x98], R7 ;  /* 0x0000980701007387 */ /* 0x0003e20000100800 */
[----:B-----5:R-:W-:-:S03]  /*0a70*/  SHF.R.S32.HI R2, RZ, 0x1f, R2 ;  /* 0x0000001fff027819 */ /* 0x020fc60000011402 */
[----:B------:R1:W-:Y:S04]  /*0a80*/  STL [R1+0x94], R6 ;  /* 0x0000940601007387 */ /* 0x0003e80000100800 */
[----:B------:R1:W-:Y:S01]  /*0a90*/  STL [R1+0x90], R5 ;  /* 0x0000900501007387 */ /* 0x0003e20000100800 */
[----:B------:R-:W-:-:S03]  /*0aa0*/  SHF.R.S32.HI R0, RZ, 0x1f, R0 ;  /* 0x0000001fff007819 */ /* 0x000fc60000011400 */
[----:B------:R1:W-:Y:S04]  /*0ab0*/  STL [R1+0x8c], R4 ;  /* 0x00008c0401007387 */ /* 0x0003e80000100800 */
[----:B------:R1:W-:Y:S04]  /*0ac0*/  STL [R1+0x88], R3 ;  /* 0x0000880301007387 */ /* 0x0003e80000100800 */
[----:B------:R1:W-:Y:S04]  /*0ad0*/  STL [R1+0x84], R2 ;  /* 0x0000840201007387 */ /* 0x0003e80000100800 */
[----:B------:R1:W-:Y:S02]  /*0ae0*/  STL [R1+0x80], R0 ;  /* 0x0000800001007387 */ /* 0x0003e40000100800 */
.L_x_1311:
[----:B-1----:R-:W2:Y:S01]  /*0af0*/  LDL R4, [R1+0x78] ;  /* 0x0000780001047983 */ /* 0x002ea20000100800 */
[----:B------:R-:W-:Y:S01]  /*0b00*/  IMAD.MOV.U32 R0, RZ, RZ, c[0x0][0x560] ;  /* 0x00015800ff007624 */ /* 0x000fe200078e00ff */
[----:B------:R-:W-:Y:S01]  /*0b10*/  YIELD ;  /* 0x0000000000007946 */ /* 0x000fe20003800000 */
[----:B------:R-:W-:Y:S03]  /*0b20*/  BSSY B0, `(.L_x_1250) ;  /* 0x0000016000007945 */ /* 0x000fe60003800000 */
[----:B------:R-:W-:-:S13]  /*0b30*/  ISETP.NE.AND P0, PT, R0, 0x1, PT ;  /* 0x000000010000780c */ /* 0x000fda0003f05270 */
[----:B--2---:R-:W-:Y:S01]  /*0b40*/  @P0 IMAD.HI.U32 R0, R4, c[0x0][0x564], RZ ;  /* 0x0001590004000a27 */ /* 0x004fe200078e00ff */
[----:B------:R-:W-:-:S04]  /*0b50*/  MOV R3, R4 ;  /* 0x0000000400037202 */ /* 0x000fc80000000f00 */
[----:B------:R-:W-:-:S04]  /*0b60*/  @P0 SHF.R.U32.HI R3, RZ, c[0x0][0x568], R0 ;  /* 0x00015a00ff030a19 */ /* 0x000fc80000011600 */
[----:B------:R-:W-:Y:S01]  /*0b70*/  ISETP.GE.AND P0, PT, R3, c[0x0][0x578], PT ;  /* 0x00015e0003007a0c */ /* 0x000fe20003f06270 */
[----:B------:R-:W-:-:S04]  /*0b80*/  IMAD.MOV R2, RZ, RZ, -R3 ;  /* 0x000000ffff027224 */ /* 0x000fc800078e0a03 */
[----:B------:R-:W-:-:S08]  /*0b90*/  IMAD R2, R2, c[0x0][0x560], R4 ;  /* 0x0001580002027a24 */ /* 0x000fd000078e0204 */
[----:B------:R-:W-:Y:S05]  /*0ba0*/  @!P0 BRA `(.L_x_1251) ;  /* 0x0000007000008947 */ /* 0x000fea0003800000 */
[----:B------:R-:W-:-:S04]  /*0bb0*/  MOV R0, c[0x0][0x56c] ;  /* 0x00015b0000007a02 */ /* 0x000fc80000000f00 */
[----:B------:R-:W-:Y:S02]  /*0bc0*/  ISETP.NE.AND P0, PT, R0, 0x1, PT ;  /* 0x000000010000780c */ /* 0x000fe40003f05270 */
[----:B------:R-:W-:-:S11]  /*0bd0*/  MOV R0, R2 ;  /* 0x0000000200007202 */ /* 0x000fd60000000f00 */
[----:B------:R-:W-:-:S05]  /*0be0*/  @P0 IMAD.HI.U32 R4, R2, c[0x0][0x570], RZ ;  /* 0x00015c0002040a27 */ /* 0x000fca00078e00ff */
[----:B------:R-:W-:-:S05]  /*0bf0*/  @P0 SHF.R.U32.HI R0, RZ, c[0x0][0x574], R4 ;  /* 0x00015d00ff000a19 */ /* 0x000fca0000011604 */
[----:B------:R-:W-:Y:S01]  /*0c00*/  IMAD R4, R0, c[0x0][0x56c], RZ ;  /* 0x00015b0000047a24 */ /* 0x000fe200078e02ff */
[----:B------:R-:W-:Y:S05]  /*0c10*/  BRA `(.L_x_1252) ;  /* 0x0000006000007947 */ /* 0x000fea0003800000 */
.L_x_1251:
[----:B------:R-:W-:-:S04]  /*0c20*/  MOV R0, c[0x0][0x554] ;  /* 0x0001550000007a02 */ /* 0x000fc80000000f00 */
[----:B------:R-:W-:Y:S02]  /*0c30*/  ISETP.NE.AND P0, PT, R0, 0x1, PT ;  /* 0x000000010000780c */ /* 0x000fe40003f05270 */
[----:B------:R-:W-:-:S11]  /*0c40*/  MOV R0, R2 ;  /* 0x0000000200007202 */ /* 0x000fd60000000f00 */
[----:B------:R-:W-:-:S05]  /*0c50*/  @P0 IMAD.HI.U32 R4, R2, c[0x0][0x558], RZ ;  /* 0x0001560002040a27 */ /* 0x000fca00078e00ff */
[----:B------:R-:W-:-:S05]  /*0c60*/  @P0 SHF.R.U32.HI R0, RZ, c[0x0][0x55c], R4 ;  /* 0x00015700ff000a19 */ /* 0x000fca0000011604 */
[----:B------:R-:W-:Y:S02]  /*0c70*/  IMAD R4, R0, c[0x0][0x554], RZ ;  /* 0x0001550000047a24 */ /* 0x000fe400078e02ff */
.L_x_1252:
[----:B------:R-:W-:Y:S05]  /*0c80*/  BSYNC B0 ;  /* 0x0000000000007941 */ /* 0x000fea0003800000 */
.L_x_1250:
[----:B------:R-:W-:Y:S01]  /*0c90*/  IMAD.MOV.U32 R5, RZ, RZ, c[0x0][0x548] ;  /* 0x00015200ff057624 */ /* 0x000fe200078e00ff */
[----:B------:R-:W-:Y:S01]  /*0ca0*/  ISETP.NE.U32.AND P0, PT, RZ, c[0x0][0x370], PT ;  /* 0x0000dc00ff007a0c */ /* 0x000fe20003f05070 */
[----:B------:R-:W-:Y:S02]  /*0cb0*/  IMAD.IADD R4, R2, 0x1, -R4 ;  /* 0x0000000102047824 */ /* 0x000fe400078e0a04 */
[----:B------:R-:W-:Y:S01]  /*0cc0*/  IMAD.MOV.U32 R6, RZ, RZ, RZ ;  /* 0x000000ffff067224 */ /* 0x000fe200078e00ff */
[----:B------:R-:W-:Y:S01]  /*0cd0*/  ISETP.NE.AND P1, PT, R5, 0x1, PT ;  /* 0x000000010500780c */ /* 0x000fe20003f25270 */
[----:B------:R-:W-:Y:S01]  /*0ce0*/  IMAD R4, R3, c[0x0][0x554], R4 ;  /* 0x0001550003047a24 */ /* 0x000fe200078e0204 */
[----:B------:R-:W-:-:S03]  /*0cf0*/  ISETP.NE.AND.EX P0, PT, RZ, c[0x0][0x374], PT, P0 ;  /* 0x0000dd00ff007a0c */ /* 0x000fc60003f05300 */
[----:B------:R-:W-:-:S08]  /*0d00*/  IMAD.MOV.U32 R13, RZ, RZ, R4 ;  /* 0x000000ffff0d7224 */ /* 0x000fd000078e0004 */
[----:B------:R-:W-:-:S04]  /*0d10*/  @P1 IMAD.HI.U32 R2, R4, c[0x0][0x54c], RZ ;  /* 0x0001530004021a27 */ /* 0x000fc800078e00ff */
[----:B------:R-:W-:Y:S01]  /*0d20*/  @P0 IMAD.MOV.U32 R3, RZ, RZ, 0x4 ;  /* 0x00000004ff030424 */ /* 0x000fe200078e00ff */
[----:B------:R-:W-:-:S05]  /*0d30*/  @P1 SHF.R.U32.HI R13, RZ, c[0x0][0x550], R2 ;  /* 0x00015400ff0d1a19 */ /* 0x000fca0000011602 */
[----:B------:R-:W-:Y:S01]  /*0d40*/  @P0 IMAD.WIDE R2, R13, R3, c[0x0][0x370] ;  /* 0x0000dc000d020625 */ /* 0x000fe200078e0203 */
[----:B------:R-:W-:Y:S04]  /*0d50*/  STL [R1+0x3c], R13 ;  /* 0x00003c0d01007387 */ /* 0x000fe80000100800 */
[----:B------:R1:W2:Y:S01]  /*0d60*/  @P0 LDG.E R6, [R2.64] ;  /* 0x0000000602060981 */ /* 0x0002a2000c1e1900 */
[----:B------:R-:W-:Y:S01]  /*0d70*/  IMAD.MOV.U32 R12, RZ, RZ, R0 ;  /* 0x000000ffff0c7224 */ /* 0x000fe200078e0000 */
[----:B------:R-:W-:Y:S01]  /*0d80*/  BSSY B0, `(.L_x_1253) ;  /* 0x0000044000007945 */ /* 0x000fe20003800000 */
[----:B------:R-:W-:-:S05]  /*0d90*/  IMAD.MOV.U32 R5, RZ, RZ, 0x40 ;  /* 0x00000040ff057424 */ /* 0x000fca00078e00ff */
[----:B------:R-:W-:Y:S01]  /*0da0*/  IADD3 R5, R5, -c[0x0][0x168], RZ ;  /* 0x80005a0005057a10 */ /* 0x000fe20007ffe0ff */
[----:B-1----:R-:W-:-:S05]  /*0db0*/  IMAD.MOV.U32 R2, RZ, RZ, c[0x0][0x53c] ;  /* 0x00014f00ff027624 */ /* 0x002fca00078e00ff */
[----:B------:R-:W-:Y:S02]  /*0dc0*/  ISETP.NE.AND P0, PT, R2, 0x1, PT ;  /* 0x000000010200780c */ /* 0x000fe40003f05270 */
[----:B------:R-:W-:-:S11]  /*0dd0*/  LOP3.LUT R2, R0, 0x1ffffff, RZ, 0x3c, !PT ;  /* 0x01ffffff00027812 */ /* 0x000fd600078e3cff */
[----:B------:R-:W-:Y:S01]  /*0de0*/  @P0 IMAD.HI.U32 R3, R0, c[0x0][0x540], RZ ;  /* 0x0001500000030a27 */ /* 0x000fe200078e00ff */
[----:B------:R-:W-:Y:S02]  /*0df0*/  IADD3 R0, R2, c[0x0][0x53c], RZ ;  /* 0x00014f0002007a10 */ /* 0x000fe40007ffe0ff */
[----:B------:R-:W-:Y:S02]  /*0e00*/  MOV R2, c[0x0][0x2c4] ;  /* 0x0000b10000027a02 */ /* 0x000fe40000000f00 */
[----:B------:R-:W-:Y:S02]  /*0e10*/  @P0 SHF.R.U32.HI R12, RZ, c[0x0][0x544], R3 ;  /* 0x00015100ff0c0a19 */ /* 0x000fe40000011603 */
[----:B------:R-:W-:Y:S01]  /*0e20*/  ISETP.NE.AND P3, PT, R2, 0x1, PT ;  /* 0x000000010200780c */ /* 0x000fe20003f65270 */
[----:B------:R-:W-:Y:S02]  /*0e30*/  IMAD.MOV.U32 R2, RZ, RZ, c[0x0][0x2ac] ;  /* 0x0000ab00ff027624 */ /* 0x000fe400078e00ff */
[----:B------:R-:W-:Y:S01]  /*0e40*/  IMAD R0, R12, c[0x0][0x53c], R0 ;  /* 0x00014f000c007a24 */ /* 0x000fe200078e0200 */
[----:B------:R-:W-:Y:S01]  /*0e50*/  STL [R1+0x44], R12 ;  /* 0x0000440c01007387 */ /* 0x000fe20000100800 */
[----:B------:R-:W-:-:S02]  /*0e60*/  IMAD R247, R2, c[0x0][0x1d0], RZ ;  /* 0x0000740002f77a24 */ /* 0x000fc400078e02ff */
[----:B------:R-:W-:Y:S02]  /*0e70*/  IMAD.SHL.U32 R14, R0, 0x80, RZ ;  /* 0x00000080000e7824 */ /* 0x000fe400078e00ff */
[----:B------:R-:W-:-:S03]  /*0e80*/  IMAD R2, R2, c[0x0][0x1d0], R5 ;  /* 0x0000740002027a24 */ /* 0x000fc600078e0205 */
[----:B------:R-:W-:Y:S01]  /*0e90*/  IADD3 R0, R14, 0x7f, RZ ;  /* 0x0000007f0e007810 */ /* 0x000fe20007ffe0ff */
[----:B------:R-:W-:Y:S04]  /*0ea0*/  STL [R1+0x74], R14 ;  /* 0x0000740e01007387 */ /* 0x000fe80000100800 */
[----:B------:R-:W-:-:S05]  /*0eb0*/  @P3 IMAD.HI.U32 R3, R0, c[0x0][0x2c8], RZ ;  /* 0x0000b20000033a27 */ /* 0x000fca00078e00ff */
[----:B------:R-:W-:Y:S02]  /*0ec0*/  @P3 SHF.R.U32.HI R0, RZ, c[0x0][0x2cc], R3 ;  /* 0x0000b300ff003a19 */ /* 0x000fe40000011603 */
[----:B------:R-:W-:Y:S02]  /*0ed0*/  IADD3 R3, R247, 0x3f, RZ ;  /* 0x0000003ff7037810 */ /* 0x000fe40007ffe0ff */
[----:B------:R-:W-:-:S04]  /*0ee0*/  IADD3 R0, R2, R0, RZ ;  /* 0x0000000002007210 */ /* 0x000fc80007ffe0ff */
[----:B------:R-:W-:-:S04]  /*0ef0*/  SHF.R.S32.HI R2, RZ, 0x1f, R0 ;  /* 0x0000001fff027819 */ /* 0x000fc80000011400 */
[----:B------:R-:W-:Y:S01]  /*0f00*/  LEA.HI R0, R2, R0, RZ, 0x6 ;  /* 0x0000000002007211 */ /* 0x000fe200078f30ff */
[----:B------:R-:W-:-:S03]  /*0f10*/  IMAD.MOV.U32 R2, RZ, RZ, RZ ;  /* 0x000000ffff027224 */ /* 0x000fc600078e00ff */
[----:B------:R-:W-:Y:S01]  /*0f20*/  SHF.R.S32.HI R0, RZ, 0x6, R0 ;  /* 0x00000006ff007819 */ /* 0x000fe20000011400 */
[----:B--2---:R1:W-:Y:S02]  /*0f30*/  STL [R1+0x20], R6 ;  /* 0x0000200601007387 */ /* 0x0043e40000100800 */
[----:B-1----:R-:W-:-:S04]  /*0f40*/  SHF.R.S32.HI R6, RZ, 0x1f, R3 ;  /* 0x0000001fff067819 */ /* 0x002fc80000011403 */
[----:B------:R-:W-:-:S04]  /*0f50*/  LEA.HI R6, R6, R3, RZ, 0x6 ;  /* 0x0000000306067211 */ /* 0x000fc800078f30ff */
[----:B------:R-:W-:-:S04]  /*0f60*/  SHF.R.S32.HI R6, RZ, 0x6, R6 ;  /* 0x00000006ff067819 */ /* 0x000fc80000011406 */
[----:B------:R-:W-:Y:S01]  /*0f70*/  IMNMX R6, R6, R0, PT ;  /* 0x0000000006067217 */ /* 0x000fe20003800200 */
[----:B------:R-:W-:-:S03]  /*0f80*/  IMAD.MOV R0, RZ, RZ, -R13 ;  /* 0x000000ffff007224 */ /* 0x000fc600078e0a0d */
[----:B------:R-:W-:Y:S01]  /*0f90*/  ISETP.GE.AND P0, PT, R6, 0x1, PT ;  /* 0x000000010600780c */ /* 0x000fe20003f06270 */
[----:B------:R-:W-:-:S05]  /*0fa0*/  IMAD R11, R0, c[0x0][0x548], R4 ;  /* 0x00015200000b7a24 */ /* 0x000fca00078e0204 */
[----:B------:R1:W-:Y:S07]  /*0fb0*/  STL [R1+0x40], R11 ;  /* 0x0000400b01007387 */ /* 0x0003ee0000100800 */
[----:B------:R-:W-:Y:S05]  /*0fc0*/  @!P0 BRA `(.L_x_1254) ;  /* 0x000001f000008947 */ /* 0x000fea0003800000 */
[----:B------:R-:W-:-:S04]  /*0fd0*/  SHF.R.U32.HI R0, RZ, 0x10, R12 ;  /* 0x00000010ff007819 */ /* 0x000fc8000001160c */
[----:B------:R-:W-:-:S04]  /*0fe0*/  ISETP.NE.AND P0, PT, R0, RZ, PT ;  /* 0x000000ff0000720c */ /* 0x000fc80003f05270 */
[----:B------:R-:W-:-:S04]  /*0ff0*/  SEL R0, R0, c[0x0][0x338], P0 ;  /* 0x0000ce0000007a07 */ /* 0x000fc80000000000 */
[-C--:B------:R-:W-:Y:S02]  /*1000*/  IABS R3, R0.reuse ;  /* 0x0000000000037213 */ /* 0x080fe40000000000 */
[----:B------:R-:W-:Y:S02]  /*1010*/  IADD3 R7, R0, -0x1, R6 ;  /* 0xffffffff00077810 */ /* 0x000fe40007ffe006 */
[----:B------:R-:W2:Y:S02]  /*1020*/  I2F.RP R4, R3 ;  /* 0x0000000300047306 */ /* 0x000ea40000209400 */
[----:B------:R-:W-:Y:S02]  /*1030*/  IABS R10, R7 ;  /* 0x00000007000a7213 */ /* 0x000fe40000000000 */
[----:B------:R-:W-:-:S04]  /*1040*/  LOP3.LUT R7, R7, R0, RZ, 0x3c, !PT ;  /* 0x0000000007077212 */ /* 0x000fc800078e3cff */
[----:B------:R-:W-:Y:S01]  /*1050*/  ISETP.GE.AND P0, PT, R7, RZ, PT ;  /* 0x000000ff0700720c */ /* 0x000fe20003f06270 */
[----:B--2---:R-:W2:Y:S02]  /*1060*/  MUFU.RCP R4, R4 ;  /* 0x0000000400047308 */ /* 0x004ea40000001000 */
[----:B--2---:R-:W-:-:S06]  /*1070*/  IADD3 R4, R4, 0xffffffe, RZ ;  /* 0x0ffffffe04047810 */ /* 0x004fcc0007ffe0ff */
[----:B------:R-:W2:Y:S02]  /*1080*/  F2I.FTZ.U32.TRUNC.NTZ R5, R4 ;  /* 0x0000000400057305 */ /* 0x000ea4000021f000 */
[----:B--2---:R-:W-:Y:S02]  /*1090*/  IMAD.MOV R2, RZ, RZ, -R5 ;  /* 0x000000ffff027224 */ /* 0x004fe400078e0a05 */
        /* <DEDUP_REMOVED lines=14> */
[----:B------:R-:W-:-:S13]  /*1180*/  ISETP.GE.U32.AND P2, PT, R4, R3, PT ;  /* 0x000000030400720c */ /* 0x000fda0003f46070 */
[----:B------:R-:W-:-:S05]  /*1190*/  @P2 IADD3 R2, R2, 0x1, RZ ;  /* 0x0000000102022810 */ /* 0x000fca0007ffe0ff */
[----:B------:R-:W-:Y:S01]  /*11a0*/  @!P0 IMAD.MOV R2, RZ, RZ, -R2 ;  /* 0x000000ffff028224 */ /* 0x000fe200078e0a02 */
[----:B------:R-:W-:Y:S02]  /*11b0*/  @!P1 LOP3.LUT R2, RZ, R0, RZ, 0x33, !PT ;  /* 0x00000000ff029212 */ /* 0x000fe400078e33ff */
.L_x_1254:
[----:B------:R-:W-:Y:S05]  /*11c0*/  BSYNC B0 ;  /* 0x0000000000007941 */ /* 0x000fea0003800000 */
.L_x_1253:
[----:B------:R-:W-:Y:S01]  /*11d0*/  LOP3.LUT R0, R12, 0xffff, RZ, 0xc0, !PT ;  /* 0x0000ffff0c007812 */ /* 0x000fe200078ec0ff */
[----:B------:R-:W-:Y:S01]  /*11e0*/  CS2R R20, SRZ ;  /* 0x0000000000147805 */ /* 0x000fe2000001ff00 */
[----:B------:R-:W-:Y:S01]  /*11f0*/  CS2R R22, SRZ ;  /* 0x0000000000167805 */ /* 0x000fe2000001ff00 */
[----:B------:R-:W-:Y:S01]  /*1200*/  CS2R R94, SRZ ;  /* 0x00000000005e7805 */ /* 0x000fe2000001ff00 */
[----:B------:R-:W-:Y:S01]  /*1210*/  CS2R R92, SRZ ;  /* 0x00000000005c7805 */ /* 0x000fe2000001ff00 */
[----:B------:R-:W-:Y:S01]  /*1220*/  IMAD R3, R0, R2, RZ ;  /* 0x0000000200037224 */ /* 0x000fe200078e02ff */
[----:B------:R-:W-:Y:S01]  /*1230*/  PRMT R0, RZ, 0x7610, R0 ;  /* 0x00007610ff007816 */ /* 0x000fe20000000000 */
[----:B------:R-:W-:Y:S01]  /*1240*/  CS2R R98, SRZ ;  /* 0x0000000000627805 */ /* 0x000fe2000001ff00 */
[----:B------:R-:W-:Y:S01]  /*1250*/  CS2R R96, SRZ ;  /* 0x0000000000607805 */ /* 0x000fe2000001ff00 */
[----:B------:R-:W-:Y:S01]  /*1260*/  IMAD.IADD R2, R3, 0x1, R2 ;  /* 0x0000000103027824 */ /* 0x000fe200078e0202 */
[----:B------:R2:W-:Y:S01]  /*1270*/  STL [R1+0x4], R3 ;  /* 0x0000040301007387 */ /* 0x0005e20000100800 */
        /* <DEDUP_REMOVED lines=47> */
[----:B--2---:R-:W2:Y:S01]  /*1570*/  S2R R3, SR_TID.X ;  /* 0x0000000000037919 */ /* 0x004ea20000002100 */
[----:B------:R-:W-:-:S04]  /*1580*/  ISETP.NE.U32.AND P1, PT, RZ, c[0x0][0x340], PT ;  /* 0x0000d000ff007a0c */ /* 0x000fc80003f25070 */
[----:B------:R-:W-:-:S13]  /*1590*/  ISETP.NE.AND.EX P1, PT, RZ, c[0x0][0x344], PT, P1 ;  /* 0x0000d100ff007a0c */ /* 0x000fda0003f25310 */
[----:B------:R-:W-:Y:S01]  /*15a0*/  @P1 IMAD.MOV.U32 R2, RZ, RZ, 0x4 ;  /* 0x00000004ff021424 */ /* 0x000fe200078e00ff */
[--C-:B--2---:R-:W-:Y:S02]  /*15b0*/  SHF.R.S32.HI R4, RZ, 0x1f, R3.reuse ;  /* 0x0000001fff047819 */ /* 0x104fe40000011403 */
[----:B------:R-:W-:Y:S02]  /*15c0*/  SHF.R.S32.HI R5, RZ, 0x1f, R3 ;  /* 0x0000001fff057819 */ /* 0x000fe40000011403 */
[-C--:B------:R-:W-:Y:S02]  /*15d0*/  LEA.HI R4, R4, R3.reuse, RZ, 0x2 ;  /* 0x0000000304047211 */ /* 0x080fe400078f10ff */
[----:B------:R-:W-:Y:S02]  /*15e0*/  LEA.HI R5, R5, R3, RZ, 0x2 ;  /* 0x0000000305057211 */ /* 0x000fe400078f10ff */
[----:B------:R-:W-:Y:S02]  /*15f0*/  LOP3.LUT R4, R4, 0xfffffffc, RZ, 0xc0, !PT ;  /* 0xfffffffc04047812 */ /* 0x000fe400078ec0ff */
[----:B------:R-:W-:-:S03]  /*1600*/  SHF.R.S32.HI R5, RZ, 0x2, R5 ;  /* 0x00000002ff057819 */ /* 0x000fc60000011405 */
[----:B------:R-:W-:Y:S02]  /*1610*/  IMAD.IADD R4, R3, 0x1, -R4 ;  /* 0x0000000103047824 */ /* 0x000fe400078e0a04 */
[----:B------:R-:W-:-:S05]  /*1620*/  @P1 IMAD.WIDE R2, R13, R2, c[0x0][0x340] ;  /* 0x0000d0000d021625 */ /* 0x000fca00078e0202 */
[----:B------:R2:W5:Y:S01]  /*1630*/  @P1 LDG.E R12, [R2.64] ;  /* 0x00000006020c1981 */ /* 0x000562000c1e1900 */
[----:B------:R-:W-:Y:S02]  /*1640*/  SHF.R.S32.HI R31, RZ, 0x1f, R11 ;  /* 0x0000001fff1f7819 */ /* 0x000fe4000001140b */
[----:B------:R-:W-:Y:S02]  /*1650*/  LEA R4, R4, R5, 0x5 ;  /* 0x0000000504047211 */ /* 0x000fe400078e28ff */
[----:B------:R-:W-:Y:S01]  /*1660*/  SHF.R.S32.HI R6, RZ, 0x1f, R13 ;  /* 0x0000001fff067819 */ /* 0x000fe2000001140d */
[----:B------:R-:W-:Y:S01]  /*1670*/  IMAD R0, R31, c[0x0][0x1b8], RZ ;  /* 0x00006e001f007a24 */ /* 0x000fe200078e02ff */
[C---:B------:R-:W-:Y:S01]  /*1680*/  IADD3 R9, R227.reuse, 0x20, RZ ;  /* 0x00000020e3097810 */ /* 0x040fe20007ffe0ff */
[----:B------:R3:W-:Y:S01]  /*1690*/  STL [R1], R4 ;  /* 0x0000000401007387 */ /* 0x0007e20000100800 */
[----:B------:R-:W-:Y:S01]  /*16a0*/  IADD3 R8, R227, 0x40, RZ ;  /* 0x00000040e3087810 */ /* 0x000fe20007ffe0ff */
[----:B------:R-:W-:Y:S01]  /*16b0*/  IMAD R5, R11, c[0x0][0x1bc], R0 ;  /* 0x00006f000b057a24 */ /* 0x000fe200078e0200 */
[----:B------:R-:W-:-:S02]  /*16c0*/  ISETP.GE.AND P6, PT, R227, c[0x0][0x198], PT ;  /* 0x00006600e3007a0c */ /* 0x000fc40003fc6270 */
[----:B------:R-:W-:Y:S02]  /*16d0*/  ISETP.GE.AND P5, PT, R9, c[0x0][0x198], PT ;  /* 0x0000660009007a0c */ /* 0x000fe40003fa6270 */
[----:B------:R-:W-:Y:S02]  /*16e0*/  ISETP.GE.AND P4, PT, R8, c[0x0][0x198], PT ;  /* 0x0000660008007a0c */ /* 0x000fe40003f86270 */
[----:B------:R-:W-:Y:S01]  /*16f0*/  IADD3 R140, R224, -0x1, RZ ;  /* 0xffffffffe08c7810 */ /* 0x000fe20007ffe0ff */
[----:B--2---:R-:W-:-:S05]  /*1700*/  IMAD.WIDE.U32 R2, R11, c[0x0][0x1b8], RZ ;  /* 0x00006e000b027a25 */ /* 0x004fca00078e00ff */
[----:B------:R-:W-:Y:S01]  /*1710*/  IADD3 R3, R3, R5, RZ ;  /* 0x0000000503037210 */ /* 0x000fe20007ffe0ff */
[----:B------:R-:W-:Y:S02]  /*1720*/  IMAD R5, R6, c[0x0][0x1c0], RZ ;  /* 0x0000700006057a24 */ /* 0x000fe400078e02ff */
[----:B---3--:R-:W-:Y:S02]  /*1730*/  IMAD.IADD R4, R14, 0x1, R4 ;  /* 0x000000010e047824 */ /* 0x008fe400078e0204 */
[----:B------:R-:W-:Y:S02]  /*1740*/  IMAD R6, R13, c[0x0][0x1c4], R5 ;  /* 0x000071000d067a24 */ /* 0x000fe400078e0205 */
[----:B------:R-:W-:-:S04]  /*1750*/  @P3 IMAD.HI.U32 R7, R4, c[0x0][0x2c8], RZ ;  /* 0x0000b20004073a27 */ /* 0x000fc800078e00ff */
[----:B------:R-:W-:Y:S01]  /*1760*/  IMAD.MOV.U32 R0, RZ, RZ, R4 ;  /* 0x000000ffff007224 */ /* 0x000fe200078e0004 */
[----:B------:R-:W-:Y:S01]  /*1770*/  @P3 SHF.R.U32.HI R0, RZ, c[0x0][0x2cc], R7 ;  /* 0x0000b300ff003a19 */ /* 0x000fe20000011607 */
[----:B------:R-:W-:-:S03]  /*1780*/  IMAD.WIDE.U32 R2, R13, c[0x0][0x1c0], R2 ;  /* 0x000070000d027a25 */ /* 0x000fc600078e0002 */
[--C-:B------:R-:W-:Y:S01]  /*1790*/  SHF.R.S32.HI R7, RZ, 0x1f, R0.reuse ;  /* 0x0000001fff077819 */ /* 0x100fe20000011400 */
[----:B------:R-:W-:Y:S02]  /*17a0*/  IMAD.MOV R5, RZ, RZ, -R0 ;  /* 0x000000ffff057224 */ /* 0x000fe400078e0a00 */
[----:B------:R-:W-:Y:S02]  /*17b0*/  IMAD.IADD R3, R3, 0x1, R6 ;  /* 0x0000000103037824 */ /* 0x000fe400078e0206 */
[----:B------:R-:W-:Y:S02]  /*17c0*/  IMAD R4, R5, c[0x0][0x2c4], R4 ;  /* 0x0000b10005047a24 */ /* 0x000fe400078e0204 */
[----:B------:R-:W-:Y:S02]  /*17d0*/  IMAD R5, R7, c[0x0][0x1b0], RZ ;  /* 0x00006c0007057a24 */ /* 0x000fe400078e02ff */
[----:B------:R-:W-:-:S04]  /*17e0*/  IMAD.WIDE.U32 R2, R0, c[0x0][0x1b0], R2 ;  /* 0x00006c0000027a25 */ /* 0x000fc800078e0002 */
[----:B------:R-:W-:Y:S01]  /*17f0*/  IMAD R6, R0, c[0x0][0x1b4], R5 ;  /* 0x00006d0000067a24 */ /* 0x000fe200078e0205 */
[----:B------:R-:W-:-:S04]  /*1800*/  SHF.R.S32.HI R5, RZ, 0x1f, R4 ;  /* 0x0000001fff057819 */ /* 0x000fc80000011404 */
[----:B------:R-:W-:Y:S01]  /*1810*/  IADD3 R3, R3, R6, RZ ;  /* 0x0000000603037210 */ /* 0x000fe20007ffe0ff */
[----:B------:R-:W-:-:S04]  /*1820*/  IMAD R0, R5, c[0x0][0x1a8], RZ ;  /* 0x00006a0005007a24 */ /* 0x000fc800078e02ff */
[C---:B------:R-:W-:Y:S02]  /*1830*/  IMAD R0, R4.reuse, c[0x0][0x1ac], R0 ;  /* 0x00006b0004007a24 */ /* 0x040fe400078e0200 */
[----:B------:R-:W-:-:S04]  /*1840*/  IMAD.WIDE.U32 R2, R4, c[0x0][0x1a8], R2 ;  /* 0x00006a0004027a25 */ /* 0x000fc800078e0002 */
[----:B------:R-:W-:Y:S01]  /*1850*/  IMAD.IADD R5, R3, 0x1, R0 ;  /* 0x0000000103057824 */ /* 0x000fe200078e0200 */
[----:B-1----:R-:W-:-:S04]  /*1860*/  LEA R11, P0, R2, c[0x0][0x160], 0x1 ;  /* 0x00005800020b7a11 */ /* 0x002fc800078008ff */
[----:B------:R-:W-:Y:S02]  /*1870*/  LEA.HI.X R5, R2, c[0x0][0x164], R5, 0x1, P0 ;  /* 0x0000590002057a11 */ /* 0x000fe400000f0c05 */
[----:B------:R-:W-:Y:S01]  /*1880*/  @!P1 MOV R12, R13 ;  /* 0x0000000d000c9202 */ /* 0x000fe20000000f00 */
[----:B------:R-:W-:Y:S05]  /*1890*/  BRA.DIV ~URZ, `(.L_x_1256) ;  /* 0x0000de227f007947 */ /* 0x000fea000b800000 */
[----:B------:R1:W2:Y:S02]  /*18a0*/  SHFL.IDX PT, R4, R5, RZ, 0x1c1f ;  /* 0x001c1fff05047589 */ /* 0x0002a400000e0000 */
.L_x_1312:
[----:B------:R-:W-:Y:S05]  /*18b0*/  BRA.DIV ~URZ, `(.L_x_1257) ;  /* 0x0000de727f007947 */ /* 0x000fea000b800000 */
[----:B------:R3:W4:Y:S02]  /*18c0*/  SHFL.IDX PT, R0, R11, RZ, 0x1c1f ;  /* 0x001c1fff0b007589 */ /* 0x00072400000e0000 */
.L_x_1313:
[----:B---3--:R-:W3:Y:S04]  /*18d0*/  LDL R3, [R1+0x74] ;  /* 0x0000740001037983 */ /* 0x008ee80000100800 */
[----:B------:R-:W1:Y:S01]  /*18e0*/  S2R R6, SR_TID.X ;  /* 0x0000000000067919 */ /* 0x000e620000002100 */
[----:B------:R-:W-:-:S04]  /*18f0*/  IMAD.MOV.U32 R13, RZ, RZ, c[0x0][0x2c4] ;  /* 0x0000b100ff0d7624 */ /* 0x000fc800078e00ff */
[----:B------:R-:W-:Y:S01]  /*1900*/  IMAD R13, R13, c[0x0][0x168], RZ ;  /* 0x00005a000d0d7a24 */ /* 0x000fe200078e02ff */
[----:B-1----:R-:W-:-:S04]  /*1910*/  SHF.R.S32.HI R2, RZ, 0x1f, R6 ;  /* 0x0000001fff027819 */ /* 0x002fc80000011406 */
[----:B------:R-:W-:-:S04]  /*1920*/  LEA.HI R2, R2, R6, RZ, 0x2 ;  /* 0x0000000602027211 */ /* 0x000fc800078f10ff */
[----:B------:R-:W-:Y:S01]  /*1930*/  SHF.R.S32.HI R2, RZ, 0x2, R2 ;  /* 0x00000002ff027819 */ /* 0x000fe20000011402 */
[----:B------:R-:W-:Y:S04]  /*1940*/  BSSY B0, `(.L_x_1258) ;  /* 0x0000019000007945 */ /* 0x000fe80003800000 */
[----:B---3--:R-:W-:-:S05]  /*1950*/  IMAD.IADD R10, R2, 0x1, R3 ;  /* 0x00000001020a7824 */ /* 0x008fca00078e0203 */
[----:B------:R-:W-:-:S13]  /*1960*/  ISETP.GE.AND P0, PT, R10, R13, PT ;  /* 0x0000000d0a00720c */ /* 0x000fda0003f06270 */
[----:B------:R-:W-:Y:S05]  /*1970*/  @P0 BRA `(.L_x_1259) ;  /* 0x0000015000000947 */ /* 0x000fea0003800000 */
[----:B------:R-:W3:Y:S01]  /*1980*/  LDL R14, [R1+0x7c] ;  /* 0x00007c00010e7983 */ /* 0x000ee20000100800 */
[C---:B------:R-:W-:Y:S02]  /*1990*/  IADD3 R17, R227.reuse, 0x20, RZ ;  /* 0x00000020e3117810 */ /* 0x040fe40007ffe0ff */
[C---:B------:R-:W-:Y:S02]  /*19a0*/  IADD3 R18, R227.reuse, 0x20, RZ ;  /* 0x00000020e3127810 */ /* 0x040fe40007ffe0ff */
[C---:B------:R-:W-:Y:S02]  /*19b0*/  IADD3 R15, R227.reuse, 0x40, RZ ;  /* 0x00000040e30f7810 */ /* 0x040fe40007ffe0ff */
[C---:B------:R-:W-:Y:S02]  /*19c0*/  IADD3 R16, R227.reuse, 0x40, RZ ;  /* 0x00000040e3107810 */ /* 0x040fe40007ffe0ff */
[----:B----4-:R-:W-:Y:S02]  /*19d0*/  LEA R8, P2, R227, R0, 0x1 ;  /* 0x00000000e3087211 */ /* 0x010fe400078408ff */
[----:B------:R-:W-:-:S02]  /*19e0*/  SHF.R.S32.HI R19, RZ, 0x1f, R227 ;  /* 0x0000001fff137819 */ /* 0x000fc400000114e3 */
[-C--:B------:R-:W-:Y:S02]  /*19f0*/  LEA R6, P1, R17, R0.reuse, 0x1 ;  /* 0x0000000011067211 */ /* 0x080fe400078208ff */
[----:B------:R-:W-:Y:S02]  /*1a00*/  SHF.R.S32.HI R18, RZ, 0x1f, R18 ;  /* 0x0000001fff127819 */ /* 0x000fe40000011412 */
[----:B------:R-:W-:Y:S02]  /*1a10*/  SHF.R.S32.HI R16, RZ, 0x1f, R16 ;  /* 0x0000001fff107819 */ /* 0x000fe40000011410 */
[----:B------:R-:W-:Y:S02]  /*1a20*/  LEA R2, P0, R15, R0, 0x1 ;  /* 0x000000000f027211 */ /* 0x000fe400078008ff */
[-C--:B--2---:R-:W-:Y:S02]  /*1a30*/  LEA.HI.X R9, R227, R4.reuse, R19, 0x1, P2 ;  /* 0x00000004e3097211 */ /* 0x084fe400010f0c13 */
[----:B------:R-:W-:-:S02]  /*1a40*/  LEA.HI.X R7, R17, R4, R18, 0x1, P1 ;  /* 0x0000000411077211 */ /* 0x000fc400008f0c12 */
        /* <DEDUP_REMOVED lines=8> */
.L_x_1259:
[----:B------:R-:W-:Y:S05]  /*1ad0*/  BSYNC B0 ;  /* 0x0000000000007941 */ /* 0x000fea0003800000 */
.L_x_1258:
[----:B------:R-:W-:Y:S05]  /*1ae0*/  BRA.DIV ~URZ, `(.L_x_1260) ;  /* 0x0000dca27f007947 */ /* 0x000fea000b800000 */
[----:B--2---:R2:W3:Y:S04]  /*1af0*/  SHFL.IDX PT, R4, R5, 0x1, 0x1c1f ;  /* 0x003c1f0005047f89 */ /* 0x0044e800000e0000 */
[----:B-1--4-:R2:W1:Y:S02]  /*1b00*/  SHFL.IDX PT, R0, R11, 0x1, 0x1c1f ;  /* 0x003c1f000b007f89 */ /* 0x01246400000e0000 */
.L_x_1314:
[----:B------:R-:W-:Y:S01]  /*1b10*/  IADD3 R2, R10, 0x20, RZ ;  /* 0x000000200a027810 */ /* 0x000fe20007ffe0ff */
[----:B------:R-:W-:Y:S03]  /*1b20*/  BSSY B0, `(.L_x_1261) ;  /* 0x0000018000007945 */ /* 0x000fe60003800000 */
[----:B------:R-:W-:-:S13]  /*1b30*/  ISETP.GE.AND P0, PT, R2, R13, PT ;  /* 0x0000000d0200720c */ /* 0x000fda0003f06270 */
[----:B------:R-:W-:Y:S05]  /*1b40*/  @P0 BRA `(.L_x_1262) ;  /* 0x0000015000000947 */ /* 0x000fea0003800000 */
[----:B------:R-:W4:Y:S01]  /*1b50*/  LDL R14, [R1+0x7c] ;  /* 0x00007c00010e7983 */ /* 0x000f220000100800 */
[C---:B------:R-:W-:Y:S02]  /*1b60*/  IADD3 R17, R227.reuse, 0x20, RZ ;  /* 0x00000020e3117810 */ /* 0x040fe40007ffe0ff */
[C---:B------:R-:W-:Y:S02]  /*1b70*/  IADD3 R18, R227.reuse, 0x20, RZ ;  /* 0x00000020e3127810 */ /* 0x040fe40007ffe0ff */
[C---:B------:R-:W-:Y:S02]  /*1b80*/  IADD3 R15, R227.reuse, 0x40, RZ ;  /* 0x00000040e30f7810 */ /* 0x040fe40007ffe0ff */
[C---:B------:R-:W-:Y:S02]  /*1b90*/  IADD3 R16, R227.reuse, 0x40, RZ ;  /* 0x00000040e3107810 */ /* 0x040fe40007ffe0ff */
[----:B-1----:R-:W-:Y:S02]  /*1ba0*/  LEA R8, P2, R227, R0, 0x1 ;  /* 0x00000000e3087211 */ /* 0x002fe400078408ff */
[----:B------:R-:W-:-:S02]  /*1bb0*/  SHF.R.S32.HI R19, RZ, 0x1f, R227 ;  /* 0x0000001fff137819 */ /* 0x000fc400000114e3 */
[-C--:B------:R-:W-:Y:S02]  /*1bc0*/  LEA R6, P1, R17, R0.reuse, 0x1 ;  /* 0x0000000011067211 */ /* 0x080fe400078208ff */
[----:B------:R-:W-:Y:S02]  /*1bd0*/  SHF.R.S32.HI R18, RZ, 0x1f, R18 ;  /* 0x0000001fff127819 */ /* 0x000fe40000011412 */
[----:B------:R-:W-:Y:S02]  /*1be0*/  SHF.R.S32.HI R16, RZ, 0x1f, R16 ;  /* 0x0000001fff107819 */ /* 0x000fe40000011410 */
[----:B------:R-:W-:Y:S02]  /*1bf0*/  LEA R2, P0, R15, R0, 0x1 ;  /* 0x000000000f027211 */ /* 0x000fe400078008ff */
[-C--:B---3--:R-:W-:Y:S02]  /*1c00*/  LEA.HI.X R9, R227, R4.reuse, R19, 0x1, P2 ;  /* 0x00000004e3097211 */ /* 0x088fe400010f0c13 */
[----:B------:R-:W-:-:S02]  /*1c10*/  LEA.HI.X R7, R17, R4, R18, 0x1, P1 ;  /* 0x0000000411077211 */ /* 0x000fc400008f0c12 */
[----:B------:R-:W-:Y:S01]  /*1c20*/  LEA.HI.X R3, R15, R4, R16, 0x1, P0 ;  /* 0x000000040f037211 */ /* 0x000fe200000f0c10 */
[----:B----4-:R-:W-:-:S05]  /*1c30*/  IMAD.SHL.U32 R0, R14, 0x2, RZ ;  /* 0x000000020e007824 */ /* 0x010fca00078e00ff */
[----:B------:R-:W-:Y:S01]  /*1c40*/  @!PT LDS RZ, [RZ] ;  /* 0x00000000fffff984 */ /* 0x000fe20000000800 */
[----:B------:R-:W-:Y:S01]  /*1c50*/  @!PT LDS RZ, [RZ] ;  /* 0x00000000fffff984 */ /* 0x000fe20000000800 */
[----:B------:R-:W-:Y:S01]  /*1c60*/  @!PT LDS RZ, [RZ] ;  /* 0x00000000fffff984 */ /* 0x000fe20000000800 */
[----:B------:R1:W-:Y:S04]  /*1c70*/  LDGSTS.E.BYPASS.LTC128B.128 [R0+0x6900], [R8.64], !P6 ;  /* 0x0690000008007fae */ /* 0x0003e8000f101d46 */
[----:B------:R1:W-:Y:S04]  /*1c80*/  LDGSTS.E.BYPASS.LTC128B.128 [R0+0x8900], [R6.64], !P5 ;  /* 0x0890000006007fae */ /* 0x0003e8000e901d46 */
[----:B------:R1:W-:Y:S02]  /*1c90*/  LDGSTS.E.BYPASS.LTC128B.128 [R0+0xa900], [R2.64], !P4 ;  /* 0x0a90000002007fae */ /* 0x0003e4000e101d46 */
.L_x_1262:
[----:B------:R-:W-:Y:S05]  /*1ca0*/  BSYNC B0 ;  /* 0x0000000000007941 */ /* 0x000fea0003800000 */
.L_x_1261:
[----:B------:R-:W-:Y:S05]  /*1cb0*/  BRA.DIV ~URZ, `(.L_x_1263) ;  /* 0x0000db927f007947 */ /* 0x000fea000b800000 */
[----:B---3--:R3:W4:Y:S02]  /*1cc0*/  SHFL.IDX PT, R4, R5, 0x2, 0x1c1f ;  /* 0x005c1f0005047f89 */ /* 0x00872400000e0000 */
.L_x_1315:
[----:B------:R-:W-:Y:S05]  /*1cd0*/  BRA.DIV ~URZ, `(.L_x_1264) ;  /* 0x0000dbe27f007947 */ /* 0x000fea000b800000 */
[----:B-1----:R1:W2:Y:S02]  /*1ce0*/  SHFL.IDX PT, R0, R11, 0x2, 0x1c1f ;  /* 0x005c1f000b007f89 */ /* 0x0022a400000e0000 */
.L_x_1316:
[----:B------:R-:W-:Y:S01]  /*1cf0*/  IADD3 R2, R10, 0x40, RZ ;  /* 0x000000400a027810 */ /* 0x000fe20007ffe0ff */
[----:B------:R-:W-:Y:S03]  /*1d00*/  BSSY B0, `(.L_x_1265) ;  /* 0x0000018000007945 */ /* 0x000fe60003800000 */
[----:B------:R-:W-:-:S13]  /*1d10*/  ISETP.GE.AND P0, PT, R2, R13, PT ;  /* 0x0000000d0200720c */ /* 0x000fda0003f06270 */
[----:B------:R-:W-:Y:S05]  /*1d20*/  @P0 BRA `(.L_x_1266) ;  /* 0x0000015000000947 */ /* 0x000fea0003800000 */
[----:B---3--:R-:W3:Y:S01]  /*1d30*/  LDL R14, [R1+0x7c] ;  /* 0x00007c00010e7983 */ /* 0x008ee20000100800 */
[C---:B------:R-:W-:Y:S02]  /*1d40*/  IADD3 R17, R227.reuse, 0x20, RZ ;  /* 0x00000020e3117810 */ /* 0x040fe40007ffe0ff */
[C---:B------:R-:W-:Y:S02]  /*1d50*/  IADD3 R18, R227.reuse, 0x20, RZ ;  /* 0x00000020e3127810 */ /* 0x040fe40007ffe0ff */
[C---:B------:R-:W-:Y:S02]  /*1d60*/  IADD3 R15, R227.reuse, 0x40, RZ ;  /* 0x00000040e30f7810 */ /* 0x040fe40007ffe0ff */
[C---:B------:R-:W-:Y:S02]  /*1d70*/  IADD3 R16, R227.reuse, 0x40, RZ ;  /* 0x00000040e3107810 */ /* 0x040fe40007ffe0ff */
[----:B--2---:R-:W-:Y:S02]  /*1d80*/  LEA R8, P2, R227, R0, 0x1 ;  /* 0x00000000e3087211 */ /* 0x004fe400078408ff */
[----:B------:R-:W-:-:S02]  /*1d90*/  SHF.R.S32.HI R19, RZ, 0x1f, R227 ;  /* 0x0000001fff137819 */ /* 0x000fc400000114e3 */
[-C--:B------:R-:W-:Y:S02]  /*1da0*/  LEA R6, P1, R17, R0.reuse, 0x1 ;  /* 0x0000000011067211 */ /* 0x080fe400078208ff */
[----:B------:R-:W-:Y:S02]  /*1db0*/  SHF.R.S32.HI R18, RZ, 0x1f, R18 ;  /* 0x0000001fff127819 */ /* 0x000fe40000011412 */
[----:B------:R-:W-:Y:S02]  /*1dc0*/  SHF.R.S32.HI R16, RZ, 0x1f, R16 ;  /* 0x0000001fff107819 */ /* 0x000fe40000011410 */
[----:B------:R-:W-:Y:S02]  /*1dd0*/  LEA R2, P0, R15, R0, 0x1 ;  /* 0x000000000f027211 */ /* 0x000fe400078008ff */
[-C--:B----4-:R-:W-:Y:S02]  /*1de0*/  LEA.HI.X R9, R227, R4.reuse, R19, 0x1, P2 ;  /* 0x00000004e3097211 */ /* 0x090fe400010f0c13 */
        /* <DEDUP_REMOVED lines=9> */
.L_x_1266:
[----:B------:R-:W-:Y:S05]  /*1e80*/  BSYNC B0 ;  /* 0x0000000000007941 */ /* 0x000fea0003800000 */
.L_x_1265:
[----:B------:R-:W-:Y:S05]  /*1e90*/  BRA.DIV ~URZ, `(.L_x_1267) ;  /* 0x0000da827f007947 */ /* 0x000fea000b800000 */
[----:B----4-:R4:W1:Y:S04]  /*1ea0*/  SHFL.IDX PT, R4, R5, 0x3, 0x1c1f ;  /* 0x007c1f0005047f89 */ /* 0x01086800000e0000 */
[----:B--2---:R4:W2:Y:S02]  /*1eb0*/  SHFL.IDX PT, R0, R11, 0x3, 0x1c1f ;  /* 0x007c1f000b007f89 */ /* 0x0048a400000e0000 */
.L_x_1317:
[----:B-1--4-:R-:W4:Y:S01]  /*1ec0*/  LDL R11, [R1+0x7c] ;  /* 0x00007c00010b7983 */ /* 0x012f220000100800 */
[----:B------:R-:W-:Y:S01]  /*1ed0*/  IADD3 R10, R10, 0x60, RZ ;  /* 0x000000600a0a7810 */ /* 0x000fe20007ffe0ff */
[----:B-----5:R-:W-:Y:S01]  /*1ee0*/  IMAD.WIDE.U32 R156, R12, c[0x0][0x2b0], RZ ;  /* 0x0000ac000c9c7a25 */ /* 0x020fe200078e00ff */
[----:B------:R-:W-:-:S02]  /*1ef0*/  SHF.R.S32.HI R104, RZ, 0x1f, R227 ;  /* 0x0000001fff687819 */ /* 0x000fc400000114e3 */
[----:B------:R-:W-:Y:S02]  /*1f00*/  ISETP.GE.AND P2, PT, R10, R13, PT ;  /* 0x0000000d0a00720c */ /* 0x000fe40003f46270 */
[C---:B------:R-:W-:Y:S01]  /*1f10*/  IADD3 R97, R227.reuse, 0x20, RZ ;  /* 0x00000020e3617810 */ /* 0x040fe20007ffe0ff */
[----:B------:R1:W-:Y:S01]  /*1f20*/  STL.64 [R1+0x18], R156 ;  /* 0x0000189c01007387 */ /* 0x0003e20000100a00 */
[C---:B------:R-:W-:Y:S02]  /*1f30*/  IADD3 R96, R227.reuse, 0x40, RZ ;  /* 0x00000040e3607810 */ /* 0x040fe40007ffe0ff */
[C---:B------:R-:W-:Y:S02]  /*1f40*/  IADD3 R99, R227.reuse, 0x20, RZ ;  /* 0x00000020e3637810 */ /* 0x040fe40007ffe0ff */
[----:B------:R-:W-:Y:S02]  /*1f50*/  IADD3 R98, R227, 0x40, RZ ;  /* 0x00000040e3627810 */ /* 0x000fe40007ffe0ff */
[----:B------:R-:W-:-:S02]  /*1f60*/  SHF.R.S32.HI R99, RZ, 0x1f, R99 ;  /* 0x0000001fff637819 */ /* 0x000fc40000011463 */
[----:B------:R-:W-:Y:S02]  /*1f70*/  SHF.R.S32.HI R98, RZ, 0x1f, R98 ;  /* 0x0000001fff627819 */ /* 0x000fe40000011462 */
[-C--:B--2---:R-:W-:Y:S02]  /*1f80*/  @!P2 LEA R8, P0, R227, R0.reuse, 0x1 ;  /* 0x00000000e308a211 */ /* 0x084fe400078008ff */
[----:B------:R-:W-:Y:S02]  /*1f90*/  @!P2 LEA R6, P1, R97, R0, 0x1 ;  /* 0x000000006106a211 */ /* 0x000fe400078208ff */
[----:B------:R-:W-:Y:S02]  /*1fa0*/  @!P2 LEA.HI.X R9, R227, R4, R104, 0x1, P0 ;  /* 0x00000004e309a211 */ /* 0x000fe400000f0c68 */
[----:B------:R-:W-:Y:S02]  /*1fb0*/  @!P2 LEA R2, P0, R96, R0, 0x1 ;  /* 0x000000006002a211 */ /* 0x000fe400078008ff */
[----:B------:R-:W-:-:S02]  /*1fc0*/  SHF.R.S32.HI R0, RZ, 0x1f, R12 ;  /* 0x0000001fff007819 */ /* 0x000fc4000001140c */
[-C--:B------:R-:W-:Y:S02]  /*1fd0*/  @!P2 LEA.HI.X R7, R97, R4.reuse, R99, 0x1, P1 ;  /* 0x000000046107a211 */ /* 0x080fe400008f0c63 */
[----:B------:R-:W-:Y:S01]  /*1fe0*/  @!P2 LEA.HI.X R3, R96, R4, R98, 0x1, P0 ;  /* 0x000000046003a211 */ /* 0x000fe200000f0c62 */
[----:B------:R-:W-:-:S04]  /*1ff0*/  IMAD R0, R0, c[0x0][0x2b0], RZ ;  /* 0x0000ac0000007a24 */ /* 0x000fc800078e02ff */
[----:B------:R-:W-:-:S04]  /*2000*/  IMAD R0, R12, c[0x0][0x2b4], R0 ;  /* 0x0000ad000c007a24 */ /* 0x000fc800078e0200 */
[----:B------:R-:W-:-:S05]  /*2010*/  IMAD.IADD R153, R157, 0x1, R0 ;  /* 0x000000019d997824 */ /* 0x000fca00078e0200 */
[----:B------:R1:W-:Y:S01]  /*2020*/  STL [R1+0x30], R153 ;  /* 0x0000309901007387 */ /* 0x0003e20000100800 */
[----:B----4-:R-:W-:-:S05]  /*2030*/  IMAD.SHL.U32 R218, R11, 0x2, RZ ;  /* 0x000000020bda7824 */ /* 0x010fca00078e00ff */
        /* <DEDUP_REMOVED lines=8> */
[----:B------:R-:W2:Y:S04]  /*20c0*/  LDL R158, [R1] ;  /* 0x00000000019e7983 */ /* 0x000ea80000100800 */
[----:B------:R-:W4:Y:S01]  /*20d0*/  LDL R159, [R1+0x20] ;  /* 0x00002000019f7983 */ /* 0x000f220000100800 */
[----:B------:R-:W-:-:S03]  /*20e0*/  IMAD.MOV.U32 R0, RZ, RZ, c[0x0][0x2b8] ;  /* 0x0000ae00ff007624 */ /* 0x000fc600078e00ff */
[----:B------:R-:W5:Y:S02]  /*20f0*/  LDL R34, [R1+0x40] ;  /* 0x0000400001227983 */ /* 0x000f640000100800 */
[----:B------:R-:W-:Y:S01]  /*2100*/  ISETP.NE.AND P2, PT, R0, 0x1, PT ;  /* 0x000000010000780c */ /* 0x000fe20003f45270 */
[----:B------:R-:W-:Y:S01]  /*2110*/  IMAD.MOV.U32 R219, RZ, RZ, RZ ;  /* 0x000000ffffdb7224 */ /* 0x000fe200078e00ff */
[----:B------:R-:W-:Y:S01]  /*2120*/  BAR.SYNC.DEFER_BLOCKING 0x0 ;  /* 0x0000000000007b1d */ /* 0x000fe20000010000 */
[----:B-12---:R-:W-:-:S05]  /*2130*/  IMAD R2, R140, 0x40, R158 ;  /* 0x000000408c027824 */ /* 0x006fca00078e029e */
[C---:B------:R-:W-:Y:S01]  /*2140*/  ISETP.GE.AND P1, PT, R2.reuse, R247, PT ;  /* 0x000000f70200720c */ /* 0x040fe20003f26270 */
[----:B----4-:R-:W-:-:S03]  /*2150*/  IMAD.IADD R2, R2, 0x1, R159 ;  /* 0x0000000102027824 */ /* 0x010fc600078e029f */
[----:B------:R-:W-:Y:S01]  /*2160*/  ISETP.GT.OR P1, PT, R158, 0x3f, P1 ;  /* 0x0000003f9e00780c */ /* 0x000fe20000f24670 */
[----:B------:R-:W-:-:S04]  /*2170*/  @P2 IMAD.HI.U32 R3, R2, c[0x0][0x2bc], RZ ;  /* 0x0000af0002032a27 */ /* 0x000fc800078e00ff */
[----:B------:R-:W-:Y:S01]  /*2180*/  IMAD.MOV.U32 R0, RZ, RZ, R2 ;  /* 0x000000ffff007224 */ /* 0x000fe200078e0002 */
[----:B------:R-:W-:-:S07]  /*2190*/  @P2 SHF.R.U32.HI R0, RZ, c[0x0][0x2c0], R3 ;  /* 0x0000b000ff002a19 */ /* 0x000fce0000011603 */
[----:B------:R-:W-:-:S04]  /*21a0*/  @!P1 IADD3 R3, P0, R0, R156, RZ ;  /* 0x0000009c00039210 */ /* 0x000fc80007f1e0ff */
[----:B---3--:R-:W-:Y:S02]  /*21b0*/  @!P1 LEA.HI.X.SX32 R5, R0, R153, 0x1, P0 ;  /* 0x0000009900059211 */ /* 0x008fe400000f0eff */
[----:B------:R-:W-:-:S04]  /*21c0*/  @!P1 LEA R4, P0, R3, c[0x0][0x2a0], 0x2 ;  /* 0x0000a80003049a11 */ /* 0x000fc800078010ff */
[----:B------:R-:W-:-:S05]  /*21d0*/  @!P1 LEA.HI.X R5, R3, c[0x0][0x2a4], R5, 0x2, P0 ;  /* 0x0000a90003059a11 */ /* 0x000fca00000f1405 */
[----:B------:R-:W2:Y:S01]  /*21e0*/  @!P1 LDG.E R219, [R4.64] ;  /* 0x0000000604db9981 */ /* 0x000ea2000c1e1900 */
[----:B------:R-:W-:-:S04]  /*21f0*/  IMAD.MOV R0, RZ, RZ, -R0 ;  /* 0x000000ffff007224 */ /* 0x000fc800078e0a00 */
[----:B------:R-:W-:Y:S01]  /*2200*/  IMAD R221, R0, c[0x0][0x2b8], R2 ;  /* 0x0000ae0000dd7a24 */ /* 0x000fe200078e0202 */
[----:B------:R-:W1:Y:S04]  /*2210*/  S2R R15, SR_TID.X ;  /* 0x00000000000f7919 */ /* 0x000e680000002100 */
[----:B------:R-:W-:Y:S01]  /*2220*/  SHF.R.S32.HI R29, RZ, 0x1f, R221 ;  /* 0x0000001fff1d7819 */ /* 0x000fe200000114dd */
[----:B------:R-:W-:-:S04]  /*2230*/  IMAD.WIDE.U32 R2, R221, c[0x0][0x1e0], RZ ;  /* 0x00007800dd027a25 */ /* 0x000fc800078e00ff */
[----:B------:R-:W-:-:S04]  /*2240*/  IMAD R0, R29, c[0x0][0x1e0], RZ ;  /* 0x000078001d007a24 */ /* 0x000fc800078e02ff */
[----:B------:R-:W-:-:S04]  /*2250*/  IMAD R0, R221, c[0x0][0x1e4], R0 ;  /* 0x00007900dd007a24 */ /* 0x000fc800078e0200 */
[----:B------:R-:W-:Y:S02]  /*2260*/  IMAD.IADD R3, R3, 0x1, R0 ;  /* 0x0000000103037824 */ /* 0x000fe400078e0200 */
[----:B------:R-:W-:Y:S02]  /*2270*/  IMAD R0, R31, c[0x0][0x1e8], RZ ;  /* 0x00007a001f007a24 */ /* 0x000fe400078e02ff */
[----:B-----5:R-:W-:-:S04]  /*2280*/  IMAD.WIDE.U32 R154, R34, c[0x0][0x1e8], RZ ;  /* 0x00007a00229a7a25 */ /* 0x020fc800078e00ff */
[----:B------:R-:W-:Y:S01]  /*2290*/  IMAD R0, R34, c[0x0][0x1ec], R0 ;  /* 0x00007b0022007a24 */ /* 0x000fe200078e0200 */
[----:B-1----:R-:W-:-:S03]  /*22a0*/  SHF.R.S32.HI R14, RZ, 0x1f, R15 ;  /* 0x0000001fff0e7819 */ /* 0x002fc6000001140f */
[----:B------:R-:W-:Y:S01]  /*22b0*/  IMAD.IADD R152, R155, 0x1, R0 ;  /* 0x000000019b987824 */ /* 0x000fe200078e0200 */
[----:B------:R-:W-:Y:S01]  /*22c0*/  LEA.HI R14, R14, R15, RZ, 0x2 ;  /* 0x0000000f0e0e7211 */ /* 0x000fe200078f10ff */
[----:B------:R-:W-:-:S03]  /*22d0*/  IMAD R148, R140, -0x40, R247 ;  /* 0xffffffc08c947824 */ /* 0x000fc600078e02f7 */
[----:B------:R-:W-:-:S05]  /*22e0*/  SHF.R.S32.HI R14, RZ, 0x2, R14 ;  /* 0x00000002ff0e7819 */ /* 0x000fca000001140e */
[----:B------:R-:W-:-:S05]  /*22f0*/  IMAD.IADD R28, R148, 0x1, -R14 ;  /* 0x00000001941c7824 */ /* 0x000fca00078e0a0e */
[----:B------:R-:W-:-:S13]  /*2300*/  ISETP.GE.AND P4, PT, R28, 0x1, PT ;  /* 0x000000011c00780c */ /* 0x000fda0003f86270 */
[----:B------:R-:W-:Y:S02]  /*2310*/  @P4 ISETP.GE.AND P1, PT, R227, c[0x0][0x1d4], PT ;  /* 0x00007500e3004a0c */ /* 0x000fe40003f26270 */
[----:B------:R-:W-:Y:S02]  /*2320*/  @P4 ISETP.GE.AND P5, PT, R97, c[0x0][0x1d4], PT ;  /* 0x0000750061004a0c */ /* 0x000fe40003fa6270 */
[----:B------:R-:W-:Y:S01]  /*2330*/  ISETP.GE.AND P6, PT, R28, 0x21, PT ;  /* 0x000000211c00780c */ /* 0x000fe20003fc6270 */
[----:B------:R-:W-:Y:S01]  /*2340*/  IMAD.WIDE.U32 R32, R34, c[0x0][0x210], RZ ;  /* 0x0000840022207a25 */ /* 0x000fe200078e00ff */
[----:B------:R-:W-:Y:S03]  /*2350*/  STL.64 [R1+0x10], R154 ;  /* 0x0000109a01007387 */ /* 0x000fe60000100a00 */
[----:B------:R-:W-:Y:S02]  /*2360*/  IMAD.SHL.U32 R149, R227, 0x2, RZ ;  /* 0x00000002e3957824 */ /* 0x000fe400078e00ff */
[----:B------:R-:W-:-:S02]  /*2370*/  IMAD.SHL.U32 R150, R97, 0x2, RZ ;  /* 0x0000000261967824 */ /* 0x000fc400078e00ff */
[----:B------:R-:W-:Y:S01]  /*2380*/  IMAD.SHL.U32 R151, R96, 0x2, RZ ;  /* 0x0000000260977824 */ /* 0x000fe200078e00ff */
[----:B------:R-:W-:Y:S04]  /*2390*/  STL [R1+0x24], R152 ;  /* 0x0000249801007387 */ /* 0x000fe80000100800 */
[----:B------:R-:W-:Y:S01]  /*23a0*/  STL.64 [R1+0x28], R32 ;  /* 0x0000282001007387 */ /* 0x000fe20000100a00 */
[----:B--2---:R-:W-:Y:S01]  /*23b0*/  SHF.R.S32.HI R30, RZ, 0x1f, R219 ;  /* 0x0000001fff1e7819 */ /* 0x004fe200000114db */
[----:B------:R-:W-:-:S04]  /*23c0*/  IMAD.WIDE.U32 R2, R219, c[0x0][0x1f0], R2 ;  /* 0x00007c00db027a25 */ /* 0x000fc800078e0002 */
[----:B------:R-:W-:Y:S01]  /*23d0*/  IMAD R4, R30, c[0x0][0x1f0], RZ ;  /* 0x00007c001e047a24 */ /* 0x000fe200078e02ff */
[----:B------:R-:W-:-:S03]  /*23e0*/  IADD3 R0, P0, R2, R154, RZ ;  /* 0x0000009a02007210 */ /* 0x000fc60007f1e0ff */
[----:B------:R-:W-:-:S05]  /*23f0*/  IMAD R4, R219, c[0x0][0x1f4], R4 ;  /* 0x00007d00db047a24 */ /* 0x000fca00078e0204 */
[----:B------:R-:W-:Y:S02]  /*2400*/  IADD3.X R3, R152, R3, R4, P0, !PT ;  /* 0x0000000398037210 */ /* 0x000fe400007fe404 */
[----:B------:R-:W-:-:S04]  /*2410*/  LEA R2, P0, R0, c[0x0][0x1c8], 0x1 ;  /* 0x0000720000027a11 */ /* 0x000fc800078008ff */
[----:B------:R-:W-:Y:S02]  /*2420*/  LEA.HI.X R0, R0, c[0x0][0x1cc], R3, 0x1, P0 ;  /* 0x0000730000007a11 */ /* 0x000fe400000f0c03 */
[----:B------:R-:W1:Y:S04]  /*2430*/  SHFL.IDX PT, R3, R2, RZ, 0x1c1f ;  /* 0x001c1fff02037589 */ /* 0x000e6800000e0000 */
[----:B------:R-:W2:Y:S04]  /*2440*/  SHFL.IDX PT, R4, R0, RZ, 0x1c1f ;  /* 0x001c1fff00047589 */ /* 0x000ea800000e0000 */
[----:B------:R-:W3:Y:S04]  /*2450*/  SHFL.IDX PT, R2, R2, 0x1, 0x1c1f ;  /* 0x003c1f0002027f89 */ /* 0x000ee800000e0000 */
[----:B------:R4:W5:Y:S01]  /*2460*/  SHFL.IDX PT, R10, R0, 0x1, 0x1c1f ;  /* 0x003c1f00000a7f89 */ /* 0x00096200000e0000 */
[----:B-1----:R-:W-:-:S04]  /*2470*/  @P4 LEA R6, P0, R227, R3, 0x1 ;  /* 0x00000003e3064211 */ /* 0x002fc800078008ff */
[----:B--2---:R-:W-:Y:S02]  /*2480*/  @P4 LEA.HI.X R7, R227, R4, R104, 0x1, P0 ;  /* 0x00000004e3074211 */ /* 0x004fe400000f0c68 */
[----:B------:R-:W-:Y:S01]  /*2490*/  @P4 LEA R8, P0, R97, R3, 0x1 ;  /* 0x0000000361084211 */ /* 0x000fe200078008ff */
[----:B----4-:R-:W-:-:S03]  /*24a0*/  @P4 IMAD.SHL.U32 R0, R11, 0x2, RZ ;  /* 0x000000020b004824 */ /* 0x010fc600078e00ff */
[----:B------:R-:W-:Y:S02]  /*24b0*/  @P4 LEA.HI.X R9, R97, R4, R99, 0x1, P0 ;  /* 0x0000000461094211 */ /* 0x000fe400000f0c63 */
[----:B------:R1:W-:Y:S01]  /*24c0*/  @P4 LDGSTS.E.BYPASS.LTC128B.128 [R0+0x3100], [R6.64], !P1 ;  /* 0x0310000006004fae */ /* 0x0003e2000c901d46 */
[----:B------:R-:W-:-:S03]  /*24d0*/  @P4 ISETP.GE.AND P1, PT, R96, c[0x0][0x1d4], PT ;  /* 0x0000750060004a0c */ /* 0x000fc60003f26270 */
[----:B------:R3:W-:Y:S01]  /*24e0*/  @P4 LDGSTS.E.BYPASS.LTC128B.128 [R0+0x4100], [R8.64], !P5 ;  /* 0x0410000008004fae */ /* 0x0007e2000e901d46 */
[----:B-1----:R-:W-:-:S04]  /*24f0*/  @P4 LEA R6, P0, R96, R3, 0x1 ;  /* 0x0000000360064211 */ /* 0x002fc800078008ff */
[----:B------:R-:W-:Y:S02]  /*2500*/  @P4 LEA.HI.X R7, R96, R4, R98, 0x1, P0 ;  /* 0x0000000460074211 */ /* 0x000fe400000f0c62 */
[----:B---3--:R-:W-:-:S03]  /*2510*/  @P6 LEA R8, P0, R227, R2, 0x1 ;  /* 0x00000002e3086211 */ /* 0x008fc600078008ff */
[----:B------:R1:W-:Y:S01]  /*2520*/  @P4 LDGSTS.E.BYPASS.LTC128B.128 [R0+0x5100], [R6.64], !P1 ;  /* 0x0510000006004fae */ /* 0x0003e2000c901d46 */
[----:B------:R-:W-:Y:S02]  /*2530*/  @P6 ISETP.GE.AND P4, PT, R227, c[0x0][0x1d4], PT ;  /* 0x00007500e3006a0c */ /* 0x000fe40003f86270 */
[C---:B------:R-:W-:Y:S02]  /*2540*/  @P6 LEA R4, P5, R97.reuse, R2, 0x1 ;  /* 0x0000000261046211 */ /* 0x040fe400078a08ff */
[----:B------:R-:W-:Y:S02]  /*2550*/  @P6 ISETP.GE.AND P1, PT, R97, c[0x0][0x1d4], PT ;  /* 0x0000750061006a0c */ /* 0x000fe40003f26270 */
[-C--:B-----5:R-:W-:Y:S02]  /*2560*/  @P6 LEA.HI.X R9, R227, R10.reuse, R104, 0x1, P0 ;  /* 0x0000000ae3096211 */ /* 0x0a0fe400000f0c68 */
[----:B------:R-:W-:Y:S02]  /*2570*/  @P6 ISETP.GE.AND P0, PT, R96, c[0x0][0x1d4], PT ;  /* 0x0000750060006a0c */ /* 0x000fe40003f06270 */
[----:B------:R-:W-:-:S02]  /*2580*/  @P6 LEA.HI.X R5, R97, R10, R99, 0x1, P5 ;  /* 0x0000000a61056211 */ /* 0x000fc400028f0c63 */
[----:B------:R-:W-:-:S04]  /*2590*/  @P6 LEA R2, P5, R96, R2, 0x1 ;  /* 0x0000000260026211 */ /* 0x000fc800078a08ff */
[----:B------:R-:W-:Y:S01]  /*25a0*/  @P6 LEA.HI.X R3, R96, R10, R98, 0x1, P5 ;  /* 0x0000000a60036211 */ /* 0x000fe200028f0c62 */
[----:B-1----:R-:W-:-:S05]  /*25b0*/  @P6 IMAD.SHL.U32 R0, R11, 0x2, RZ ;  /* 0x000000020b006824 */ /* 0x002fca00078e00ff */
[----:B------:R1:W-:Y:S04]  /*25c0*/  @P6 LDGSTS.E.BYPASS.LTC128B.128 [R0+0x3900], [R8.64], !P4 ;  /* 0x0390000008006fae */ /* 0x0003e8000e101d46 */
[----:B------:R2:W-:Y:S04]  /*25d0*/  @P6 LDGSTS.E.BYPASS.LTC128B.128 [R0+0x4900], [R4.64], !P1 ;  /* 0x0490000004006fae */ /* 0x0005e8000c901d46 */
[----:B------:R3:W-:Y:S04]  /*25e0*/  @P6 LDGSTS.E.BYPASS.LTC128B.128 [R0+0x5900], [R2.64], !P0 ;  /* 0x0590000002006fae */ /* 0x0007e8000c101d46 */
[----:B------:R-:W0:Y:S01]  /*25f0*/  LDGDEPBAR ;  /* 0x00000000000079af */ /* 0x000e220000000000 */
[----:B------:R-:W-:-:S04]  /*2600*/  DEPBAR.LE SB0, 0x1 ;  /* 0x000080400000791a */ /* 0x000fc80000000000 */
[----:B------:R-:W-:-:S04]  /*2610*/  DEPBAR.LE SB0, 0x0 ;  /* 0x000080000000791a */ /* 0x000fc80000000000 */
[----:B------:R-:W-:Y:S06]  /*2620*/  BAR.SYNC.DEFER_BLOCKING 0x0 ;  /* 0x0000000000007b1d */ /* 0x000fec0000010000 */
[----:B--2---:R-:W-:Y:S04]  /*2630*/  LDSM.16.M88.4 R4, [R203+0x1000] ;  /* 0x00100000cb04783b */ /* 0x004fe80000000200 */
[----:B------:R-:W2:Y:S04]  /*2640*/  LDSM.16.M88.4 R12, [R200] ;  /* 0x00000000c80c783b */ /* 0x000ea80000000200 */
[----:B------:R-:W4:Y:S04]  /*2650*/  LDSM.16.M88.4 R16, [R200+0x400] ;  /* 0x00040000c810783b */ /* 0x000f280000000200 */
[----:B------:R-:W5:Y:S04]  /*2660*/  LDSM.16.M88.4 R20, [R200+0x800] ;  /* 0x00080000c814783b */ /* 0x000f680000000200 */
[----:B------:R-:W5:Y:S04]  /*2670*/  LDSM.16.M88.4 R24, [R200+0xc00] ;  /* 0x000c0000c818783b */ /* 0x000f680000000200 */
[----:B-1----:R-:W1:Y:S01]  /*2680*/  LDSM.16.M88.4 R8, [R203] ;  /* 0x00000000cb08783b */ /* 0x002e620000000200 */
[----:B---3--:R-:W-:-:S02]  /*2690*/  IMAD R0, R29, c[0x0][0x208], RZ ;  /* 0x000082001d007a24 */ /* 0x008fc400078e02ff */
[----:B------:R-:W-:Y:S01]  /*26a0*/  IMAD.WIDE.U32 R2, R221, c[0x0][0x208], RZ ;  /* 0x00008200dd027a25 */ /* 0x000fe200078e00ff */
[----:B------:R-:W-:Y:S01]  /*26b0*/  SHF.L.U64.HI R142, R97, 0x1, R99 ;  /* 0x00000001618e7819 */ /* 0x000fe20000010263 */
[----:B------:R-:W-:Y:S02]  /*26c0*/  LDSM.16.M88.4 R40, [R215] ;  /* 0x00000000d728783b */ /* 0x000fe40000000200 */
[----:B------:R-:W-:Y:S01]  /*26d0*/  IMAD R0, R221, c[0x0][0x20c], R0 ;  /* 0x00008300dd007a24 */ /* 0x000fe200078e0200 */
[----:B------:R-:W-:Y:S01]  /*26e0*/  ISETP.GE.AND P5, PT, R227, c[0x0][0x1d4], PT ;  /* 0x00007500e3007a0c */ /* 0x000fe20003fa6270 */
[----:B------:R-:W-:Y:S02]  /*26f0*/  LDSM.16.M88.4 R36, [R205] ;  /* 0x00000000cd24783b */ /* 0x000fe40000000200 */
[----:B------:R-:W-:Y:S02]  /*2700*/  IMAD.IADD R3, R3, 0x1, R0 ;  /* 0x0000000103037824 */ /* 0x000fe400078e0200 */
[----:B------:R-:W-:-:S02]  /*2710*/  IMAD R0, R30, c[0x0][0x218], RZ ;  /* 0x000086001e007a24 */ /* 0x000fc400078e02ff */
[----:B------:R-:W-:Y:S01]  /*2720*/  IMAD.WIDE.U32 R2, R219, c[0x0][0x218], R2 ;  /* 0x00008600db027a25 */ /* 0x000fe200078e0002 */
[C---:B--2---:R-:W-:Y:S08]  /*2730*/  HMMA.16816.F32.BF16 R64, R4.reuse, R12, RZ ;  /* 0x0000000c0440723c */ /* 0x044ff000000418ff */
[C---:B----4-:R-:W-:Y:S08]  /*2740*/  HMMA.16816.F32.BF16 R44, R4.reuse, R16, RZ ;  /* 0x00000010042c723c */ /* 0x050ff000000418ff */
[C---:B-----5:R-:W-:Y:S08]  /*2750*/  HMMA.16816.F32.BF16 R68, R4.reuse, R20, RZ ;  /* 0x000000140444723c */ /* 0x060ff000000418ff */
[C---:B------:R-:W-:Y:S08]  /*2760*/  HMMA.16816.F32.BF16 R48, R4.reuse, R24, RZ ;  /* 0x000000180430723c */ /* 0x040ff000000418ff */
[C---:B------:R-:W-:Y:S08]  /*2770*/  HMMA.16816.F32.BF16 R84, R4.reuse, R14, RZ ;  /* 0x0000000e0454723c */ /* 0x040ff000000418ff */
[C---:B------:R-:W-:Y:S08]  /*2780*/  HMMA.16816.F32.BF16 R88, R4.reuse, R18, RZ ;  /* 0x000000120458723c */ /* 0x040ff000000418ff */
[C---:B------:R-:W-:Y:S08]  /*2790*/  HMMA.16816.F32.BF16 R92, R4.reuse, R22, RZ ;  /* 0x00000016045c723c */ /* 0x040ff000000418ff */
[----:B------:R-:W-:Y:S07]  /*27a0*/  HMMA.16816.F32.BF16 R116, R4, R26, RZ ;  /* 0x0000001a0474723c */ /* 0x000fee00000418ff */
[----:B------:R-:W-:-:S04]  /*27b0*/  IMAD R4, R31, c[0x0][0x210], RZ ;  /* 0x000084001f047a24 */ /* 0x000fc800078e02ff */
[----:B------:R-:W-:-:S04]  /*27c0*/  IMAD R4, R34, c[0x0][0x214], R4 ;  /* 0x0000850022047a24 */ /* 0x000fc800078e0204 */
[----:B------:R-:W-:Y:S02]  /*27d0*/  IMAD.IADD R5, R33, 0x1, R4 ;  /* 0x0000000121057824 */ /* 0x000fe400078e0204 */
[----:B------:R-:W-:Y:S01]  /*27e0*/  IMAD R4, R219, c[0x0][0x21c], R0 ;  /* 0x00008700db047a24 */ /* 0x000fe200078e0200 */
[----:B------:R-:W-:Y:S01]  /*27f0*/  IADD3 R0, P0, R2, R32, RZ ;  /* 0x0000002002007210 */ /* 0x000fe20007f1e0ff */
[C---:B-1----:R-:W-:Y:S01]  /*2800*/  HMMA.16816.F32.BF16 R120, R8.reuse, R12, RZ ;  /* 0x0000000c0878723c */ /* 0x042fe200000418ff */
[----:B------:R-:W-:Y:S02]  /*2810*/  STL [R1+0x34], R5 ;  /* 0x0000340501007387 */ /* 0x000fe40000100800 */
[----:B------:R-:W-:Y:S02]  /*2820*/  IADD3.X R2, R5, R3, R4, P0, !PT ;  /* 0x0000000305027210 */ /* 0x000fe400007fe404 */
[C---:B------:R-:W-:Y:S01]  /*2830*/  LEA R3, P0, R0.reuse, c[0x0][0x1f8], 0x1 ;  /* 0x00007e0000037a11 */ /* 0x040fe200078008ff */
[----:B------:R-:W-:Y:S03]  /*2840*/  LDSM.16.M88.4 R4, [R204+0x1000] ;  /* 0x00100000cc04783b */ /* 0x000fe60000000200 */
[----:B------:R-:W-:Y:S01]  /*2850*/  LEA.HI.X R12, R0, c[0x0][0x1fc], R2, 0x1, P0 ;  /* 0x00007f00000c7a11 */ /* 0x000fe200000f0c02 */
[C---:B------:R-:W-:Y:S01]  /*2860*/  HMMA.16816.F32.BF16 R76, R8.reuse, R18, RZ ;  /* 0x00000012084c723c */ /* 0x040fe200000418ff */
[----:B------:R-:W1:Y:S04]  /*2870*/  SHFL.IDX PT, R0, R3, RZ, 0x1c1f ;  /* 0x001c1fff03007589 */ /* 0x000e6800000e0000 */
[----:B------:R-:W-:Y:S03]  /*2880*/  LDSM.16.M88.4 R32, [R216] ;  /* 0x00000000d820783b */ /* 0x000fe60000000200 */
[C---:B------:R-:W-:Y:S08]  /*2890*/  HMMA.16816.F32.BF16 R56, R8.reuse, R20, RZ ;  /* 0x000000140838723c */ /* 0x040ff000000418ff */
[----:B------:R-:W-:Y:S07]  /*28a0*/  HMMA.16816.F32.BF16 R72, R8, R22, RZ ;  /* 0x000000160848723c */ /* 0x000fee00000418ff */
[----:B-1----:R-:W-:-:S02]  /*28b0*/  IADD3 R22, P1, R0, R149, RZ ;  /* 0x0000009500167210 */ /* 0x002fc40007f3e0ff */
[C---:B------:R-:W-:Y:S02]  /*28c0*/  IADD3 R20, P0, R0.reuse, R150, RZ ;  /* 0x0000009600147210 */ /* 0x040fe40007f1e0ff */
[----:B------:R-:W-:Y:S02]  /*28d0*/  IADD3 R18, P4, R0, R151, RZ ;  /* 0x0000009700127210 */ /* 0x000fe40007f9e0ff */
[----:B------:R-:W2:Y:S04]  /*28e0*/  LDL R0, [R1+0x4] ;  /* 0x0000040001007983 */ /* 0x000ea80000100800 */
[----:B------:R-:W1:Y:S04]  /*28f0*/  SHFL.IDX PT, R2, R12, RZ, 0x1c1f ;  /* 0x001c1fff0c027589 */ /* 0x000e6800000e0000 */
[----:B------:R-:W3:Y:S04]  /*2900*/  SHFL.IDX PT, R3, R3, 0x1, 0x1c1f ;  /* 0x003c1f0003037f89 */ /* 0x000ee800000e0000 */
[----:B------:R-:W4:Y:S01]  /*2910*/  SHFL.IDX PT, R12, R12, 0x1, 0x1c1f ;  /* 0x003c1f000c0c7f89 */ /* 0x000f2200000e0000 */
[----:B------:R-:W-:Y:S01]  /*2920*/  HMMA.16816.F32.BF16 R52, R8, R24, RZ ;  /* 0x000000180834723c */ /* 0x000fe200000418ff */
[----:B------:R-:W-:-:S07]  /*2930*/  SHF.L.U64.HI R143, R96, 0x1, R98 ;  /* 0x00000001608f7819 */ /* 0x000fce0000010262 */
[----:B------:R-:W-:Y:S01]  /*2940*/  HMMA.16816.F32.BF16 R60, R8, R26, RZ ;  /* 0x0000001a083c723c */ /* 0x000fe200000418ff */
[----:B------:R-:W5:Y:S01]  /*2950*/  LDSM.16.M88.4 R24, [R214] ;  /* 0x00000000d618783b */ /* 0x000f620000000200 */
[----:B------:R-:W-:Y:S02]  /*2960*/  SHF.L.U64.HI R141, R227, 0x1, R104 ;  /* 0x00000001e38d7819 */ /* 0x000fe40000010268 */
[----:B------:R-:W-:Y:S01]  /*2970*/  ISETP.LT.OR P6, PT, R28, 0x1, P5 ;  /* 0x000000011c00780c */ /* 0x000fe20002fc1670 */
[----:B-1----:R-:W-:-:S03]  /*2980*/  IMAD.X R21, R2, 0x1, R142, P0 ;  /* 0x0000000102157824 */ /* 0x002fc600000e068e */
[----:B------:R-:W-:Y:S01]  /*2990*/  HMMA.16816.F32.BF16 R100, R8, R14, RZ ;  /* 0x0000000e0864723c */ /* 0x000fe200000418ff */
[C---:B------:R-:W-:Y:S01]  /*29a0*/  IMAD.X R19, R2.reuse, 0x1, R143, P4 ;  /* 0x0000000102137824 */ /* 0x040fe200020e068f */
[----:B------:R-:W-:Y:S01]  /*29b0*/  ISETP.GE.AND P4, PT, R97, c[0x0][0x1d4], PT ;  /* 0x0000750061007a0c */ /* 0x000fe20003f86270 */
[----:B------:R-:W-:-:S04]  /*29c0*/  IMAD.X R23, R2, 0x1, R141, P1 ;  /* 0x0000000102177824 */ /* 0x000fc800008e068d */
[C---:B---3--:R-:W-:Y:S01]  /*29d0*/  IADD3 R14, P0, R3.reuse, R150, RZ ;  /* 0x00000096030e7210 */ /* 0x048fe20007f1e0ff */
[----:B------:R-:W-:Y:S01]  /*29e0*/  HMMA.16816.F32.BF16 R80, R8, R16, RZ ;  /* 0x000000100850723c */ /* 0x000fe200000418ff */
[----:B------:R-:W1:Y:S03]  /*29f0*/  LDSM.16.M88.4 R8, [R204] ;  /* 0x00000000cc08783b */ /* 0x000e660000000200 */
[----:B----4-:R-:W-:Y:S01]  /*2a00*/  IMAD.X R15, R12, 0x1, R142, P0 ;  /* 0x000000010c0f7824 */ /* 0x010fe200000e068e */
[----:B------:R-:W-:Y:S01]  /*2a10*/  ISETP.LT.OR P0, PT, R28, 0x1, P4 ;  /* 0x000000011c00780c */ /* 0x000fe20002701670 */
[----:B------:R-:W-:Y:S01]  /*2a20*/  @!PT LDS RZ, [RZ] ;  /* 0x00000000fffff984 */ /* 0x000fe20000000800 */
[----:B------:R-:W-:Y:S01]  /*2a30*/  @!PT LDS RZ, [RZ] ;  /* 0x00000000fffff984 */ /* 0x000fe20000000800 */
[----:B------:R-:W-:Y:S01]  /*2a40*/  @!PT LDS RZ, [RZ] ;  /* 0x00000000fffff984 */ /* 0x000fe20000000800 */
[----:B------:R3:W-:Y:S01]  /*2a50*/  LDGSTS.E.BYPASS.LTC128B.128 [R218+0x100], [R22.64], !P6 ;  /* 0x0010000016da7fae */ /* 0x0007e2000f101d46 */
[----:B------:R-:W-:-:S05]  /*2a60*/  IADD3 R16, P1, R3, R149, RZ ;  /* 0x0000009503107210 */ /* 0x000fca0007f3e0ff */
[----:B------:R-:W-:Y:S01]  /*2a70*/  IMAD.X R17, R12, 0x1, R141, P1 ;  /* 0x000000010c117824 */ /* 0x000fe200008e068d */
[----:B------:R-:W-:Y:S02]  /*2a80*/  ISETP.GE.AND P1, PT, R96, c[0x0][0x1d4], PT ;  /* 0x0000750060007a0c */ /* 0x000fe40003f26270 */
[C---:B------:R-:W-:Y:S02]  /*2a90*/  ISETP.LT.OR P5, PT, R28.reuse, 0x21, P5 ;  /* 0x000000211c00780c */ /* 0x040fe40002fa1670 */
[C---:B------:R-:W-:Y:S01]  /*2aa0*/  ISETP.LT.OR P6, PT, R28.reuse, 0x1, P1 ;  /* 0x000000011c00780c */ /* 0x040fe20000fc1670 */
[----:B------:R3:W-:Y:S01]  /*2ab0*/  LDGSTS.E.BYPASS.LTC128B.128 [R218+0x1100], [R20.64], !P0 ;  /* 0x0110000014da7fae */ /* 0x0007e2000c101d46 */
[C---:B------:R-:W-:Y:S02]  /*2ac0*/  ISETP.LT.OR P4, PT, R28.reuse, 0x21, P4 ;  /* 0x000000211c00780c */ /* 0x040fe40002781670 */
[----:B------:R-:W-:Y:S02]  /*2ad0*/  ISETP.LT.OR P1, PT, R28, 0x21, P1 ;  /* 0x000000211c00780c */ /* 0x000fe40000f21670 */
[----:B------:R-:W-:-:S05]  /*2ae0*/  IADD3 R2, P0, R3, R151, RZ ;  /* 0x0000009703027210 */ /* 0x000fca0007f1e0ff */
[----:B------:R-:W-:Y:S02]  /*2af0*/  IMAD.X R3, R12, 0x1, R143, P0 ;  /* 0x000000010c037824 */ /* 0x000fe400000e068f */
[----:B------:R4:W-:Y:S01]  /*2b00*/  LDGSTS.E.BYPASS.LTC128B.128 [R218+0x2100], [R18.64], !P6 ;  /* 0x0210000012da7fae */ /* 0x0009e2000f101d46 */
[C---:B-----5:R-:W-:Y:S03]  /*2b10*/  HMMA.16816.F32.BF16 R136, R4.reuse, R24, R48 ;  /* 0x000000180488723c */ /* 0x060fe60000041830 */
[----:B------:R4:W-:Y:S04]  /*2b20*/  LDGSTS.E.BYPASS.LTC128B.128 [R218+0x900], [R16.64], !P5 ;  /* 0x0090000010da7fae */ /* 0x0009e8000e901d46 */
[----:B------:R5:W-:Y:S01]  /*2b30*/  LDGSTS.E.BYPASS.LTC128B.128 [R218+0x1900], [R14.64], !P4 ;  /* 0x019000000eda7fae */ /* 0x000be2000e101d46 */
[C---:B------:R-:W-:Y:S03]  /*2b40*/  HMMA.16816.F32.BF16 R96, R4.reuse, R32, R44 ;  /* 0x000000200460723c */ /* 0x040fe6000004182c */
[----:B------:R2:W-:Y:S04]  /*2b50*/  LDGSTS.E.BYPASS.LTC128B.128 [R218+0x2900], [R2.64], !P1 ;  /* 0x0290000002da7fae */ /* 0x0005e8000c901d46 */
[----:B------:R-:W-:Y:S04]  /*2b60*/  LDSM.16.M88.4 R48, [R200+0x1000] ;  /* 0x00100000c830783b */ /* 0x000fe80000000200 */
[----:B------:R-:W-:Y:S01]  /*2b70*/  LDSM.16.M88.4 R44, [R200+0x1400] ;  /* 0x00140000c82c783b */ /* 0x000fe20000000200 */
[-C--:B------:R-:W-:Y:S03]  /*2b80*/  HMMA.16816.F32.BF16 R144, R4, R40.reuse, R68 ;  /* 0x000000280490723c */ /* 0x080fe60000041844 */
[----:B------:R-:W-:Y:S04]  /*2b90*/  LDSM.16.M88.4 R28, [R212] ;  /* 0x00000000d41c783b */ /* 0x000fe80000000200 */
[----:B------:R-:W0:Y:S01]  /*2ba0*/  LDGDEPBAR ;  /* 0x00000000000079af */ /* 0x000e220000000000 */
[----:B-1----:R-:W-:Y:S03]  /*2bb0*/  HMMA.16816.F32.BF16 R128, R8, R40, R56 ;  /* 0x000000280880723c */ /* 0x002fe60000041838 */
[----:B----4-:R-:W-:Y:S04]  /*2bc0*/  LDSM.16.M88.4 R16, [R200+0x1c00] ;  /* 0x001c0000c810783b */ /* 0x010fe80000000200 */
[----:B-----5:R-:W1:Y:S01]  /*2bd0*/  LDSM.16.M88.4 R12, [R203+0x3000] ;  /* 0x00300000cb0c783b */ /* 0x020e620000000200 */
[C---:B------:R-:W-:Y:S08]  /*2be0*/  HMMA.16816.F32.BF16 R64, R4.reuse, R36, R64 ;  /* 0x000000240440723c */ /* 0x040ff00000041840 */
[----:B------:R-:W-:Y:S08]  /*2bf0*/  HMMA.16816.F32.BF16 R68, R4, R38, R84 ;  /* 0x000000260444723c */ /* 0x000ff00000041854 */
[C---:B------:R-:W-:Y:S08]  /*2c00*/  HMMA.16816.F32.BF16 R120, R8.reuse, R36, R120 ;  /* 0x000000240878723c */ /* 0x040ff00000041878 */
[----:B------:R-:W-:Y:S01]  /*2c10*/  HMMA.16816.F32.BF16 R56, R8, R38, R100 ;  /* 0x000000260838723c */ /* 0x000fe20000041864 */
[----:B------:R-:W4:Y:S07]  /*2c20*/  LDSM.16.M88.4 R36, [R200+0x1800] ;  /* 0x00180000c824783b */ /* 0x000f2e0000000200 */
[----:B---3--:R-:W-:Y:S08]  /*2c30*/  HMMA.16816.F32.BF16 R20, R4, R34, R88 ;  /* 0x000000220414723c */ /* 0x008ff00000041858 */
[C---:B------:R-:W-:Y:S08]  /*2c40*/  HMMA.16816.F32.BF16 R124, R8.reuse, R32, R80 ;  /* 0x00000020087c723c */ /* 0x040ff00000041850 */
[C---:B------:R-:W-:Y:S01]  /*2c50*/  HMMA.16816.F32.BF16 R132, R8.reuse, R24, R52 ;  /* 0x000000180884723c */ /* 0x040fe20000041834 */
[----:B------:R-:W-:Y:S07]  /*2c60*/  LDSM.16.M88.4 R52, [R210] ;  /* 0x00000000d234783b */ /* 0x000fee0000000200 */
[C---:B------:R-:W-:Y:S01]  /*2c70*/  HMMA.16816.F32.BF16 R108, R8.reuse, R34, R76 ;  /* 0x00000022086c723c */ /* 0x040fe2000004184c */
[----:B------:R-:W-:Y:S07]  /*2c80*/  LDSM.16.M88.4 R32, [R213] ;  /* 0x00000000d520783b */ /* 0x000fee0000000200 */
[C---:B------:R-:W-:Y:S08]  /*2c90*/  HMMA.16816.F32.BF16 R112, R8.reuse, R42, R72 ;  /* 0x0000002a0870723c */ /* 0x040ff00000041848 */
[----:B------:R-:W-:Y:S01]  /*2ca0*/  HMMA.16816.F32.BF16 R104, R8, R26, R60 ;  /* 0x0000001a0868723c */ /* 0x000fe2000004183c */
[----:B------:R-:W3:Y:S07]  /*2cb0*/  LDSM.16.M88.4 R8, [R203+0x2000] ;  /* 0x00200000cb08783b */ /* 0x000eee0000000200 */
[C---:B------:R-:W-:Y:S08]  /*2cc0*/  HMMA.16816.F32.BF16 R92, R4.reuse, R42, R92 ;  /* 0x0000002a045c723c */ /* 0x040ff0000004185c */
[----:B------:R-:W-:Y:S01]  /*2cd0*/  HMMA.16816.F32.BF16 R116, R4, R26, R116 ;  /* 0x0000001a0474723c */ /* 0x000fe20000041874 */
[----:B------:R-:W-:Y:S04]  /*2ce0*/  LDSM.16.M88.4 R24, [R211] ;  /* 0x00000000d318783b */ /* 0x000fe80000000200 */
[----:B------:R-:W-:Y:S03]  /*2cf0*/  LDSM.16.M88.4 R4, [R204+0x3000] ;  /* 0x00300000cc04783b */ /* 0x000fe60000000200 */
[C---:B-1----:R-:W-:Y:S08]  /*2d00*/  HMMA.16816.F32.BF16 R100, R12.reuse, R48, R64 ;  /* 0x000000300c64723c */ /* 0x042ff00000041840 */
[C---:B------:R-:W-:Y:S01]  /*2d10*/  HMMA.16816.F32.BF16 R64, R12.reuse, R46, R20 ;  /* 0x0000002e0c40723c */ /* 0x040fe20000041814 */
[----:B------:R-:W1:Y:S07]  /*2d20*/  LDSM.16.M88.4 R20, [R204+0x2000] ;  /* 0x00200000cc14783b */ /* 0x000e6e0000000200 */
[C---:B------:R-:W-:Y:S08]  /*2d30*/  HMMA.16816.F32.BF16 R96, R12.reuse, R44, R96 ;  /* 0x0000002c0c60723c */ /* 0x040ff00000041860 */
[C---:B------:R-:W-:Y:S08]  /*2d40*/  HMMA.16816.F32.BF16 R84, R12.reuse, R50, R68 ;  /* 0x000000320c54723c */ /* 0x040ff00000041844 */
[C---:B----4-:R-:W-:Y:S08]  /*2d50*/  HMMA.16816.F32.BF16 R80, R12.reuse, R36, R144 ;  /* 0x000000240c50723c */ /* 0x050ff00000041890 */
        /* <DEDUP_REMOVED lines=13> */
[----:B------:R-:W3:Y:S07]  /*2e30*/  LDSM.16.M88.4 R16, [R203+0x5000] ;  /* 0x00500000cb10783b */ /* 0x000eee0000000200 */
[C---:B-1----:R-:W-:Y:S01]  /*2e40*/  HMMA.16816.F32.BF16 R108, R20.reuse, R24, R12 ;  /* 0x00000018146c723c */ /* 0x042fe2000004180c */
[----:B------:R-:W1:Y:S07]  /*2e50*/  LDSM.16.M88.4 R12, [R203+0x4000] ;  /* 0x00400000cb0c783b */ /* 0x000e6e0000000200 */
[C---:B------:R-:W-:Y:S01]  /*2e60*/  HMMA.16816.F32.BF16 R112, R20.reuse, R30, R44 ;  /* 0x0000001e1470723c */ /* 0x040fe2000004182c */
[----:B------:R-:W4:Y:S07]  /*2e70*/  LDSM.16.M88.4 R44, [R200+0x2400] ;  /* 0x00240000c82c783b */ /* 0x000f2e0000000200 */
[----:B------:R-:W-:Y:S01]  /*2e80*/  HMMA.16816.F32.BF16 R116, R20, R28, R40 ;  /* 0x0000001c1474723c */ /* 0x000fe20000041828 */
[----:B------:R-:W5:Y:S07]  /*2e90*/  LDSM.16.M88.4 R40, [R200+0x2800] ;  /* 0x00280000c828783b */ /* 0x000f6e0000000200 */
[C---:B------:R-:W-:Y:S08]  /*2ea0*/  HMMA.16816.F32.BF16 R100, R4.reuse, R32, R100 ;  /* 0x000000200464723c */ /* 0x040ff00000041864 */
[----:B------:R-:W-:Y:S08]  /*2eb0*/  HMMA.16816.F32.BF16 R136, R4, R34, R84 ;  /* 0x000000220488723c */ /* 0x000ff00000041854 */
[C---:B------:R-:W-:Y:S08]  /*2ec0*/  HMMA.16816.F32.BF16 R120, R20.reuse, R32, R72 ;  /* 0x000000201478723c */ /* 0x040ff00000041848 */
[----:B------:R-:W-:Y:S01]  /*2ed0*/  HMMA.16816.F32.BF16 R56, R20, R34, R56 ;  /* 0x000000221438723c */ /* 0x000fe20000041838 */
[----:B------:R-:W-:Y:S07]  /*2ee0*/  LDSM.16.M88.4 R32, [R209] ;  /* 0x00000000d120783b */ /* 0x000fee0000000200 */
[C---:B------:R-:W-:Y:S08]  /*2ef0*/  HMMA.16816.F32.BF16 R132, R4.reuse, R28, R96 ;  /* 0x0000001c0484723c */ /* 0x040ff00000041860 */
[C---:B------:R-:W-:Y:S01]  /*2f00*/  HMMA.16816.F32.BF16 R128, R4.reuse, R30, R64 ;  /* 0x0000001e0480723c */ /* 0x040fe20000041840 */
[----:B------:R-:W-:Y:S07]  /*2f10*/  LDSM.16.M88.4 R28, [R208] ;  /* 0x00000000d01c783b */ /* 0x000fee0000000200 */
[C---:B------:R-:W-:Y:S08]  /*2f20*/  HMMA.16816.F32.BF16 R84, R4.reuse, R24, R80 ;  /* 0x000000180454723c */ /* 0x040ff00000041850 */
[C---:B------:R-:W-:Y:S08]  /*2f30*/  HMMA.16816.F32.BF16 R80, R4.reuse, R26, R92 ;  /* 0x0000001a0450723c */ /* 0x040ff0000004185c */
[C---:B------:R-:W-:Y:S08]  /*2f40*/  HMMA.16816.F32.BF16 R124, R4.reuse, R52, R88 ;  /* 0x00000034047c723c */ /* 0x040ff00000041858 */
[----:B------:R-:W-:Y:S01]  /*2f50*/  HMMA.16816.F32.BF16 R64, R4, R54, R76 ;  /* 0x000000360440723c */ /* 0x000fe2000004184c */
[----:B------:R-:W1:Y:S07]  /*2f60*/  LDSM.16.M88.4 R4, [R204+0x5000] ;  /* 0x00500000cc04783b */ /* 0x000e6e0000000200 */
[C---:B------:R-:W-:Y:S01]  /*2f70*/  HMMA.16816.F32.BF16 R104, R20.reuse, R26, R60 ;  /* 0x0000001a1468723c */ /* 0x040fe2000004183c */
[----:B------:R-:W1:Y:S07]  /*2f80*/  LDSM.16.M88.4 R24, [R207] ;  /* 0x00000000cf18783b */ /* 0x000e6e0000000200 */
[C---:B------:R-:W-:Y:S08]  /*2f90*/  HMMA.16816.F32.BF16 R72, R20.reuse, R52, R68 ;  /* 0x000000341448723c */ /* 0x040ff00000041844 */
[----:B------:R-:W-:Y:S01]  /*2fa0*/  HMMA.16816.F32.BF16 R68, R20, R54, R8 ;  /* 0x000000361444723c */ /* 0x000fe20000041808 */
[----:B------:R-:W4:Y:S04]  /*2fb0*/  LDSM.16.M88.4 R8, [R204+0x4000] ;  /* 0x00400000cc08783b */ /* 0x000f280000000200 */
[----:B------:R-:W5:Y:S01]  /*2fc0*/  LDSM.16.M88.4 R20, [R206] ;  /* 0x00000000ce14783b */ /* 0x000f620000000200 */
[----:B--2---:R-:W-:Y:S01]  /*2fd0*/  ISETP.GT.AND P0, PT, R140, R0, PT ;  /* 0x000000008c00720c */ /* 0x004fe20003f04270 */
[----:B------:R-:W-:-:S04]  /*2fe0*/  DEPBAR.LE SB0, 0x0 ;  /* 0x000080000000791a */ /* 0x000fc80000000000 */
[C---:B---3--:R-:W-:Y:S08]  /*2ff0*/  HMMA.16816.F32.BF16 R100, R16.reuse, R48, R100 ;  /* 0x000000301064723c */ /* 0x048ff00000041864 */
[----:B------:R-:W-:Y:S08]  /*3000*/  HMMA.16816.F32.BF16 R96, R16, R50, R136 ;  /* 0x000000321060723c */ /* 0x000ff00000041888 */
[C---:B-1----:R-:W-:Y:S08]  /*3010*/  HMMA.16816.F32.BF16 R60, R12.reuse, R48, R120 ;  /* 0x000000300c3c723c */ /* 0x042ff00000041878 */
[----:B------:R-:W-:Y:S08]  /*3020*/  HMMA.16816.F32.BF16 R56, R12, R50, R56 ;  /* 0x000000320c38723c */ /* 0x000ff00000041838 */
[C---:B----4-:R-:W-:Y:S08]  /*3030*/  HMMA.16816.F32.BF16 R92, R16.reuse, R44, R132 ;  /* 0x0000002c105c723c */ /* 0x050ff00000041884 */
[----:B------:R-:W-:Y:S08]  /*3040*/  HMMA.16816.F32.BF16 R88, R16, R46, R128 ;  /* 0x0000002e1058723c */ /* 0x000ff00000041880 */
[C---:B------:R-:W-:Y:S08]  /*3050*/  HMMA.16816.F32.BF16 R52, R12.reuse, R44, R116 ;  /* 0x0000002c0c34723c */ /* 0x040ff00000041874 */
[----:B------:R-:W-:Y:S08]  /*3060*/  HMMA.16816.F32.BF16 R48, R12, R46, R112 ;  /* 0x0000002e0c30723c */ /* 0x000ff00000041870 */
[C---:B-----5:R-:W-:Y:S08]  /*3070*/  HMMA.16816.F32.BF16 R84, R16.reuse, R40, R84 ;  /* 0x000000281054723c */ /* 0x060ff00000041854 */
[C---:B------:R-:W-:Y:S08]  /*3080*/  HMMA.16816.F32.BF16 R80, R16.reuse, R42, R80 ;  /* 0x0000002a1050723c */ /* 0x040ff00000041850 */
[C---:B------:R-:W-:Y:S08]  /*3090*/  HMMA.16816.F32.BF16 R76, R16.reuse, R36, R124 ;  /* 0x00000024104c723c */ /* 0x040ff0000004187c */
[----:B------:R-:W-:Y:S08]  /*30a0*/  HMMA.16816.F32.BF16 R64, R16, R38, R64 ;  /* 0x000000261040723c */ /* 0x000ff00000041840 */
[C---:B------:R-:W-:Y:S08]  /*30b0*/  HMMA.16816.F32.BF16 R44, R12.reuse, R40, R108 ;  /* 0x000000280c2c723c */ /* 0x040ff0000004186c */
[C---:B------:R-:W-:Y:S08]  /*30c0*/  HMMA.16816.F32.BF16 R40, R12.reuse, R42, R104 ;  /* 0x0000002a0c28723c */ /* 0x040ff00000041868 */
[C---:B------:R-:W-:Y:S08]  /*30d0*/  HMMA.16816.F32.BF16 R16, R12.reuse, R36, R72 ;  /* 0x000000240c10723c */ /* 0x040ff00000041848 */
[----:B------:R-:W-:Y:S01]  /*30e0*/  HMMA.16816.F32.BF16 R12, R12, R38, R68 ;  /* 0x000000260c0c723c */ /* 0x000fe20000041844 */
[----:B------:R-:W-:Y:S01]  /*30f0*/  BSSY B0, `(.L_x_1268) ;  /* 0x000005d000007945 */ /* 0x000fe20003800000 */
[----:B------:R-:W-:-:S06]  /*3100*/  ISETP.GT.AND P1, PT, R158, 0x3f, PT ;  /* 0x0000003f9e00780c */ /* 0x000fcc0003f24270 */
        /* <DEDUP_REMOVED lines=15> */
[----:B------:R-:W-:Y:S01]  /*3200*/  HMMA.16816.F32.BF16 R24, R8, R22, R12 ;  /* 0x000000160818723c */ /* 0x000fe2000004180c */
[----:B------:R-:W-:Y:S06]  /*3210*/  BAR.SYNC.DEFER_BLOCKING 0x0 ;  /* 0x0000000000007b1d */ /* 0x000fec0000010000 */
[----:B------:R-:W-:Y:S01]  /*3220*/  @!UPT UIADD3 URZ, URZ, URZ, URZ ;  /* 0x0000003f3f3ff290 */ /* 0x000fe2000fffe03f */
[----:B------:R-:W-:Y:S11]  /*3230*/  @!P0 BRA `(.L_x_1269) ;  /* 0x0000048000008947 */ /* 0x000ff60003800000 */
[----:B------:R-:W-:Y:S01]  /*3240*/  IMAD R2, R140, 0x40, R159 ;  /* 0x000000408c027824 */ /* 0x000fe200078e029f */
[----:B------:R-:W-:-:S04]  /*3250*/  MOV R219, RZ ;  /* 0x000000ff00db7202 */ /* 0x000fc80000000f00 */
        /* <DEDUP_REMOVED lines=8> */
[----:B------:R-:W2:Y:S01]  /*32e0*/  @!P1 LDG.E R219, [R4.64] ;  /* 0x0000000604db9981 */ /* 0x000ea2000c1e1900 */
[----:B------:R-:W-:-:S04]  /*32f0*/  IMAD.MOV R0, RZ, RZ, -R0 ;  /* 0x000000ffff007224 */ /* 0x000fc800078e0a00 */
[----:B------:R-:W-:-:S04]  /*3300*/  IMAD R221, R0, c[0x0][0x2b8], R2 ;  /* 0x0000ae0000dd7a24 */ /* 0x000fc800078e0202 */
[----:B------:R-:W-:Y:S01]  /*3310*/  IMAD.WIDE.U32 R2, R221, c[0x0][0x1e0], RZ ;  /* 0x00007800dd027a25 */ /* 0x000fe200078e00ff */
[----:B------:R-:W-:-:S05]  /*3320*/  SHF.R.S32.HI R0, RZ, 0x1f, R221 ;  /* 0x0000001fff007819 */ /* 0x000fca00000114dd */
[----:B------:R-:W-:-:S04]  /*3330*/  IMAD R0, R0, c[0x0][0x1e0], RZ ;  /* 0x0000780000007a24 */ /* 0x000fc800078e02ff */
[----:B------:R-:W-:-:S05]  /*3340*/  IMAD R0, R221, c[0x0][0x1e4], R0 ;  /* 0x00007900dd007a24 */ /* 0x000fca00078e0200 */
[----:B------:R-:W-:Y:S02]  /*3350*/  IADD3 R3, R3, R0, RZ ;  /* 0x0000000003037210 */ /* 0x000fe40007ffe0ff */
        /* <DEDUP_REMOVED lines=10> */
.L_x_1318:
[----:B------:R-:W-:Y:S05]  /*3400*/  BRA.DIV ~URZ, `(.L_x_1271) ;  /* 0x0000c6427f007947 */ /* 0x000fea000b800000 */
[----:B------:R-:W3:Y:S01]  /*3410*/  SHFL.IDX PT, R0, R12, RZ, 0x1c1f ;  /* 0x001c1fff0c007589 */ /* 0x000ee200000e0000 */
[C---:B------:R-:W-:Y:S02]  /*3420*/  IADD3 R2, R227.reuse, 0x20, RZ ;  /* 0x00000020e3027810 */ /* 0x040fe40007ffe0ff */
[C---:B------:R-:W-:Y:S02]  /*3430*/  IADD3 R8, R227.reuse, 0x40, RZ ;  /* 0x00000040e3087810 */ /* 0x040fe40007ffe0ff */
[----:B------:R-:W-:Y:S02]  /*3440*/  ISETP.GE.AND P4, PT, R2, c[0x0][0x1d4], PT ;  /* 0x0000750002007a0c */ /* 0x000fe40003f86270 */
[----:B------:R-:W-:Y:S02]  /*3450*/  ISETP.GE.AND P5, PT, R227, c[0x0][0x1d4], PT ;  /* 0x00007500e3007a0c */ /* 0x000fe40003fa6270 */
[----:B------:R-:W-:-:S02]  /*3460*/  SEL R10, RZ, 0x10, P4 ;  /* 0x00000010ff0a7807 */ /* 0x000fc40002000000 */
[----:B------:R-:W-:Y:S02]  /*3470*/  SEL R11, RZ, 0x10, P5 ;  /* 0x00000010ff0b7807 */ /* 0x000fe40002800000 */
[C---:B---3--:R-:W-:Y:S02]  /*3480*/  IADD3 R6, P0, R0.reuse, R149, RZ ;  /* 0x0000009500067210 */ /* 0x048fe40007f1e0ff */
[----:B------:R-:W-:-:S03]  /*3490*/  IADD3 R2, P6, R0, R150, RZ ;  /* 0x0000009600027210 */ /* 0x000fc60007fde0ff */
[----:B--2---:R-:W-:Y:S01]  /*34a0*/  IMAD.X R7, R4, 0x1, R141, P0 ;  /* 0x0000000104077824 */ /* 0x004fe200000e068d */
[----:B------:R-:W-:Y:S01]  /*34b0*/  ISETP.GE.AND P0, PT, R8, c[0x0][0x1d4], PT ;  /* 0x0000750008007a0c */ /* 0x000fe20003f06270 */
[----:B------:R-:W-:Y:S01]  /*34c0*/  IMAD.X R3, R4, 0x1, R142, P6 ;  /* 0x0000000104037824 */ /* 0x000fe200030e068e */
[----:B------:R-:W-:Y:S02]  /*34d0*/  IADD3 R8, P6, R0, R151, RZ ;  /* 0x0000009700087210 */ /* 0x000fe40007fde0ff */
[----:B------:R-:W-:Y:S01]  /*34e0*/  @!PT LDS RZ, [RZ] ;  /* 0x00000000fffff984 */ /* 0x000fe20000000800 */
[----:B------:R-:W-:Y:S01]  /*34f0*/  @!PT LDS RZ, [RZ] ;  /* 0x00000000fffff984 */ /* 0x000fe20000000800 */
[----:B------:R2:W-:Y:S03]  /*3500*/  LDGSTS.E.BYPASS.LTC128B.128 [R218+0x3100], [R6.64], !P5 ;  /* 0x0310000006da7fae */ /* 0x0005e6000e901d46 */
[----:B------:R-:W-:Y:S01]  /*3510*/  IMAD.X R9, R4, 0x1, R143, P6 ;  /* 0x0000000104097824 */ /* 0x000fe200030e068f */
[----:B------:R2:W-:Y:S04]  /*3520*/  LDGSTS.E.BYPASS.LTC128B.128 [R218+0x4100], [R2.64], !P4 ;  /* 0x0410000002da7fae */ /* 0x0005e8000e101d46 */
[----:B------:R-:W3:Y:S04]  /*3530*/  SHFL.IDX PT, R0, R12, 0x1, 0x1c1f ;  /* 0x003c1f000c007f89 */ /* 0x000ee800000e0000 */
[----:B------:R2:W-:Y:S04]  /*3540*/  LDGSTS.E.BYPASS.LTC128B.128 [R218+0x5100], [R8.64], !P0 ;  /* 0x0510000008da7fae */ /* 0x0005e8000c101d46 */
[----:B------:R4:W1:Y:S02]  /*3550*/  SHFL.IDX PT, R4, R5, 0x1, 0x1c1f ;  /* 0x003c1f0005047f89 */ /* 0x00086400000e0000 */
[----:B-1--4-:R-:W-:-:S02]  /*3560*/  SEL R5, RZ, 0x10, P0 ;  /* 0x00000010ff057807 */ /* 0x012fc40000000000 */
.L_x_1319:
[----:B--23--:R-:W-:Y:S02]  /*3570*/  IADD3 R2, -R11, 0x10, RZ ;  /* 0x000000100b027810 */ /* 0x00cfe40007ffe1ff */
[----:B------:R-:W-:-:S02]  /*3580*/  IADD3 R3, -R10, 0x10, RZ ;  /* 0x000000100a037810 */ /* 0x000fc40007ffe1ff */
[----:B------:R-:W-:Y:S02]  /*3590*/  LOP3.LUT R2, R2, 0xf, RZ, 0xc0, !PT ;  /* 0x0000000f02027812 */ /* 0x000fe400078ec0ff */
[----:B------:R-:W-:Y:S02]  /*35a0*/  IADD3 R6, -R5, 0x10, RZ ;  /* 0x0000001005067810 */ /* 0x000fe40007ffe1ff */
[----:B------:R-:W-:Y:S02]  /*35b0*/  LOP3.LUT R3, R3, 0xf, RZ, 0xc0, !PT ;  /* 0x0000000f03037812 */ /* 0x000fe400078ec0ff */
[-C--:B------:R-:W-:Y:S02]  /*35c0*/  IADD3 R8, P4, P0, R2, R0.reuse, R149 ;  /* 0x0000000002087210 */ /* 0x080fe4000789e095 */
[----:B------:R-:W-:Y:S02]  /*35d0*/  LOP3.LUT R2, R6, 0xf, RZ, 0xc0, !PT ;  /* 0x0000000f06027812 */ /* 0x000fe400078ec0ff */
[----:B------:R-:W-:-:S02]  /*35e0*/  IADD3 R6, P6, P5, R3, R0, R150 ;  /* 0x0000000003067210 */ /* 0x000fc40007dde096 */
[----:B------:R-:W-:Y:S02]  /*35f0*/  IADD3.X R9, RZ, R4, R141, P4, P0 ;  /* 0x00000004ff097210 */ /* 0x000fe400027e048d */
[----:B------:R-:W-:Y:S02]  /*3600*/  IADD3 R2, P4, P0, R2, R0, R151 ;  /* 0x0000000002027210 */ /* 0x000fe4000789e097 */
[-C--:B------:R-:W-:Y:S02]  /*3610*/  IADD3.X R7, RZ, R4.reuse, R142, P6, P5 ;  /* 0x00000004ff077210 */ /* 0x080fe400037ea48e */
[----:B------:R-:W-:Y:S02]  /*3620*/  ISETP.NE.U32.AND P6, PT, R11, RZ, PT ;  /* 0x000000ff0b00720c */ /* 0x000fe40003fc5070 */
[----:B------:R-:W-:Y:S02]  /*3630*/  ISETP.NE.U32.AND P5, PT, R10, RZ, PT ;  /* 0x000000ff0a00720c */ /* 0x000fe40003fa5070 */
[----:B------:R-:W-:-:S02]  /*3640*/  IADD3.X R3, RZ, R4, R143, P4, P0 ;  /* 0x00000004ff037210 */ /* 0x000fc400027e048f */
[----:B------:R-:W-:-:S07]  /*3650*/  ISETP.NE.U32.AND P0, PT, R5, RZ, PT ;  /* 0x000000ff0500720c */ /* 0x000fce0003f05070 */
[----:B------:R-:W-:Y:S01]  /*3660*/  @!PT LDS RZ, [RZ] ;  /* 0x00000000fffff984 */ /* 0x000fe20000000800 */
[----:B------:R-:W-:Y:S01]  /*3670*/  @!PT LDS RZ, [RZ] ;  /* 0x00000000fffff984 */ /* 0x000fe20000000800 */
[----:B------:R-:W-:Y:S01]  /*3680*/  @!PT LDS RZ, [RZ] ;  /* 0x00000000fffff984 */ /* 0x000fe20000000800 */
[----:B------:R1:W-:Y:S04]  /*3690*/  LDGSTS.E.BYPASS.LTC128B.128.ZFILL [R218+0x3900], [R8.64], P6 ;  /* 0x0390000008da7fae */ /* 0x0003e8000b141d46 */
[----:B------:R1:W-:Y:S04]  /*36a0*/  LDGSTS.E.BYPASS.LTC128B.128.ZFILL [R218+0x4900], [R6.64], P5 ;  /* 0x0490000006da7fae */ /* 0x0003e8000a941d46 */
[----:B------:R1:W-:Y:S02]  /*36b0*/  LDGSTS.E.BYPASS.LTC128B.128.ZFILL [R218+0x5900], [R2.64], P0 ;  /* 0x0590000002da7fae */ /* 0x0003e40008141d46 */
.L_x_1269:
[----:B------:R-:W-:Y:S05]  /*36c0*/  BSYNC B0 ;  /* 0x0000000000007941 */ /* 0x000fea0003800000 */
.L_x_1268:
[----:B-1----:R-:W2:Y:S04]  /*36d0*/  LDL R3, [R1+0x74] ;  /* 0x0000740001037983 */ /* 0x002ea80000100800 */
[----:B------:R-:W2:Y:S04]  /*36e0*/  LDL R2, [R1+0xb0] ;  /* 0x0000b00001027983 */ /* 0x000ea80000100800 */
[----:B------:R-:W3:Y:S01]  /*36f0*/  LDL R5, [R1+0x38] ;  /* 0x0000380001057983 */ /* 0x000ee20000100800 */
[----:B------:R-:W-:-:S03]  /*3700*/  MOV R0, 0x1 ;  /* 0x0000000100007802 */ /* 0x000fc60000000f00 */
[----:B------:R-:W0:Y:S02]  /*3710*/  LDGDEPBAR ;  /* 0x00000000000079af */ /* 0x000e240000000000 */
[----:B------:R-:W-:Y:S01]  /*3720*/  IMAD R0, R140, -0x40, R0 ;  /* 0xffffffc08c007824 */ /* 0x000fe200078e0200 */
[----:B--2---:R-:W-:Y:S02]  /*3730*/  IADD3 R4, R2, R3, RZ ;  /* 0x0000000302047210 */ /* 0x004fe40007ffe0ff */
[----:B------:R-:W-:Y:S02]  /*3740*/  MOV R3, c[0x0][0x2ac] ;  /* 0x0000ab0000037a02 */ /* 0x000fe40000000f00 */
[----:B---3--:R-:W-:Y:S01]  /*3750*/  IADD3 R6, -R5, R148, RZ ;  /* 0x0000009405067210 */ /* 0x008fe20007ffe1ff */
[----:B------:R-:W-:Y:S01]  /*3760*/  @P3 IMAD.HI.U32 R2, R4, c[0x0][0x2c8], RZ ;  /* 0x0000b20004023a27 */ /* 0x000fe200078e00ff */
[----:B------:R1:W-:Y:S03]  /*3770*/  STL [R1+0x8], R4 ;  /* 0x0000080401007387 */ /* 0x0003e60000100800 */
[----:B------:R-:W-:-:S05]  /*3780*/  IMAD R0, R3, c[0x0][0x1d0], R0 ;  /* 0x0000740003007a24 */ /* 0x000fca00078e0200 */
[----:B------:R-:W-:Y:S02]  /*3790*/  IADD3 R5, R0, -c[0x0][0x168], -R5 ;  /* 0x80005a0000057a10 */ /* 0x000fe40007ffe805 */
[----:B-1----:R-:W-:Y:S01]  /*37a0*/  @P3 SHF.R.U32.HI R4, RZ, c[0x0][0x2cc], R2 ;  /* 0x0000b300ff043a19 */ /* 0x002fe20000011602 */
[----:B------:R-:W-:Y:S05]  /*37b0*/  BRA.DIV ~URZ, `(.L_x_1272) ;  /* 0x0000c4e27f007947 */ /* 0x000fea000b800000 */
[----:B------:R1:W2:Y:S02]  /*37c0*/  SHFL.IDX PT, R0, R4, RZ, 0x1c1f ;  /* 0x001c1fff04007589 */ /* 0x0002a400000e0000 */
.L_x_1320:
[----:B--2---:R-:W-:-:S05]  /*37d0*/  IMAD.IADD R0, R5, 0x1, R0 ;  /* 0x0000000105007824 */ /* 0x004fca00078e0200 */
[----:B------:R-:W-:-:S04]  /*37e0*/  IMNMX R0, R6, R0, PT ;  /* 0x0000000006007217 */ /* 0x000fc80003800200 */
        /* <DEDUP_REMOVED lines=20> */
[----:B------:R-:W-:Y:S02]  /*3930*/  FSEL R108, R44, -INF , P6 ;  /* 0xff8000002c6c7808 */ /* 0x000fe40003000000 */
[----:B------:R-:W-:Y:S02]  /*3940*/  FSEL R107, R45, -INF , P5 ;  /* 0xff8000002d6b7808 */ /* 0x000fe40002800000 */
[----:B------:R-:W-:Y:S02]  /*3950*/  FSEL R106, R40, -INF , P4 ;  /* 0xff800000286a7808 */ /* 0x000fe40002000000 */
[----:B------:R-:W-:-:S02]  /*3960*/  FSEL R105, R41, -INF , P0 ;  /* 0xff80000029697808 */ /* 0x000fc40000000000 */
[C---:B------:R-:W-:Y:S02]  /*3970*/  ISETP.GT.AND P6, PT, R0.reuse, 0x30, PT ;  /* 0x000000300000780c */ /* 0x040fe40003fc4270 */
[C---:B------:R-:W-:Y:S02]  /*3980*/  ISETP.GT.AND P5, PT, R0.reuse, 0x31, PT ;  /* 0x000000310000780c */ /* 0x040fe40003fa4270 */
[C---:B------:R-:W-:Y:S02]  /*3990*/  ISETP.GT.AND P4, PT, R0.reuse, 0x38, PT ;  /* 0x000000380000780c */ /* 0x040fe40003f84270 */
[----:B------:R-:W-:Y:S02]  /*39a0*/  ISETP.GT.AND P0, PT, R0, 0x39, PT ;  /* 0x000000390000780c */ /* 0x000fe40003f04270 */
[----:B------:R-:W-:Y:S02]  /*39b0*/  FSEL R99, R28, -INF , P6 ;  /* 0xff8000001c637808 */ /* 0x000fe40003000000 */
[----:B------:R-:W-:-:S02]  /*39c0*/  FSEL R98, R29, -INF , P5 ;  /* 0xff8000001d627808 */ /* 0x000fc40002800000 */
[----:B------:R-:W-:Y:S02]  /*39d0*/  FSEL R97, R24, -INF , P4 ;  /* 0xff80000018617808 */ /* 0x000fe40002000000 */
[----:B------:R-:W-:Y:S01]  /*39e0*/  FSEL R96, R25, -INF , P0 ;  /* 0xff80000019607808 */ /* 0x000fe20000000000 */
[----:B------:R-:W-:Y:S05]  /*39f0*/  BRA.DIV ~URZ, `(.L_x_1273) ;  /* 0x0000c3027f007947 */ /* 0x000fea000b800000 */
[----:B------:R-:W2:Y:S04]  /*3a00*/  SHFL.IDX PT, R3, R4, 0x1, 0x1c1f ;  /* 0x003c1f0004037f89 */ /* 0x000ea800000e0000 */
[----:B------:R-:W3:Y:S04]  /*3a10*/  SHFL.IDX PT, R2, R4, 0x2, 0x1c1f ;  /* 0x005c1f0004027f89 */ /* 0x000ee800000e0000 */
[----:B------:R-:W4:Y:S01]  /*3a20*/  SHFL.IDX PT, R0, R4, 0x3, 0x1c1f ;  /* 0x007c1f0004007f89 */ /* 0x000f2200000e0000 */
[----:B--2---:R-:W-:-:S02]  /*3a30*/  IMAD.IADD R3, R5, 0x1, R3 ;  /* 0x0000000105037824 */ /* 0x004fc400078e0203 */
[----:B---3--:R-:W-:-:S03]  /*3a40*/  IMAD.IADD R2, R5, 0x1, R2 ;  /* 0x0000000105027824 */ /* 0x008fc600078e0202 */
[----:B------:R-:W-:Y:S01]  /*3a50*/  IMNMX R3, R6, R3, PT ;  /* 0x0000000306037217 */ /* 0x000fe20003800200 */
[----:B----4-:R-:W-:-:S03]  /*3a60*/  IMAD.IADD R0, R5, 0x1, R0 ;  /* 0x0000000105007824 */ /* 0x010fc600078e0200 */
[C---:B------:R-:W-:Y:S02]  /*3a70*/  ISETP.GT.AND P0, PT, R3.reuse, 0x9, PT ;  /* 0x000000090300780c */ /* 0x040fe40003f04270 */
[----:B------:R-:W-:Y:S02]  /*3a80*/  ISETP.GT.AND P6, PT, R3, RZ, PT ;  /* 0x000000ff0300720c */ /* 0x000fe40003fc4270 */
[----:B------:R-:W-:Y:S02]  /*3a90*/  FSEL R16, R59, -INF , P0 ;  /* 0xff8000003b107808 */ /* 0x000fe40000000000 */
[----:B------:R-:W-:Y:S02]  /*3aa0*/  ISETP.GT.AND P0, PT, R3, 0x19, PT ;  /* 0x000000190300780c */ /* 0x000fe40003f04270 */
[----:B------:R-:W-:Y:S02]  /*3ab0*/  FSEL R9, R62, -INF , P6 ;  /* 0xff8000003e097808 */ /* 0x000fe40003000000 */
[----:B------:R-:W-:-:S02]  /*3ac0*/  FSEL R24, R51, -INF , P0 ;  /* 0xff80000033187808 */ /* 0x000fc40000000000 */
[C---:B------:R-:W-:Y:S02]  /*3ad0*/  ISETP.GT.AND P0, PT, R3.reuse, 0x29, PT ;  /* 0x000000290300780c */ /* 0x040fe40003f04270 */
[C---:B------:R-:W-:Y:S02]  /*3ae0*/  ISETP.GT.AND P4, PT, R3.reuse, 0x8, PT ;  /* 0x000000080300780c */ /* 0x040fe40003f84270 */
[----:B------:R-:W-:Y:S02]  /*3af0*/  ISETP.GT.AND P6, PT, R3, 0x10, PT ;  /* 0x000000100300780c */ /* 0x000fe40003fc4270 */
[----:B------:R-:W-:Y:S02]  /*3b00*/  FSEL R125, R43, -INF , P0 ;  /* 0xff8000002b7d7808 */ /* 0x000fe40000000000 */
[----:B------:R-:W-:Y:S02]  /*3b10*/  ISETP.GT.AND P0, PT, R3, 0x31, PT ;  /* 0x000000310300780c */ /* 0x000fe40003f04270 */
[----:B------:R-:W-:-:S02]  /*3b20*/  IMNMX R2, R6, R2, PT ;  /* 0x0000000206027217 */ /* 0x000fc40003800200 */
[----:B------:R-:W-:Y:S02]  /*3b30*/  FSEL R14, R58, -INF , P4 ;  /* 0xff8000003a0e7808 */ /* 0x000fe40002000000 */
[----:B------:R-:W-:Y:S02]  /*3b40*/  FSEL R17, R54, -INF , P6 ;  /* 0xff80000036117808 */ /* 0x000fe40003000000 */
[C---:B------:R-:W-:Y:S02]  /*3b50*/  ISETP.GT.AND P4, PT, R3.reuse, 0x18, PT ;  /* 0x000000180300780c */ /* 0x040fe40003f84270 */
[----:B------:R-:W-:Y:S02]  /*3b60*/  ISETP.GT.AND P6, PT, R3, 0x20, PT ;  /* 0x000000200300780c */ /* 0x000fe40003fc4270 */
[----:B------:R-:W-:Y:S02]  /*3b70*/  FSEL R132, R31, -INF , P0 ;  /* 0xff8000001f847808 */ /* 0x000fe40000000000 */
[----:B------:R-:W-:-:S02]  /*3b80*/  ISETP.GT.AND P5, PT, R3, 0x1, PT ;  /* 0x000000010300780c */ /* 0x000fc40003fa4270 */
[----:B------:R-:W-:Y:S02]  /*3b90*/  ISETP.GT.AND P0, PT, R2, RZ, PT ;  /* 0x000000ff0200720c */ /* 0x000fe40003f04270 */
[----:B------:R-:W-:Y:S02]  /*3ba0*/  IMNMX R0, R6, R0, PT ;  /* 0x0000000006007217 */ /* 0x000fe40003800200 */
[----:B------:R-:W-:Y:S02]  /*3bb0*/  FSEL R23, R50, -INF , P4 ;  /* 0xff80000032177808 */ /* 0x000fe40002000000 */
[----:B------:R-:W-:Y:S02]  /*3bc0*/  FSEL R128, R46, -INF , P6 ;  /* 0xff8000002e807808 */ /* 0x000fe40003000000 */
[----:B------:R-:W-:Y:S02]  /*3bd0*/  FSEL R10, R63, -INF , P5 ;  /* 0xff8000003f0a7808 */ /* 0x000fe40002800000 */
[----:B------:R-:W-:-:S02]  /*3be0*/  ISETP.GT.AND P4, PT, R3, 0x28, PT ;  /* 0x000000280300780c */ /* 0x000fc40003f84270 */
[C---:B------:R-:W-:Y:S02]  /*3bf0*/  ISETP.GT.AND P6, PT, R3.reuse, 0x30, PT ;  /* 0x000000300300780c */ /* 0x040fe40003fc4270 */
[----:B------:R-:W-:Y:S02]  /*3c00*/  FSEL R20, R100, -INF , P0 ;  /* 0xff80000064147808 */ /* 0x000fe40000000000 */
[----:B------:R-:W-:Y:S02]  /*3c10*/  ISETP.GT.AND P5, PT, R3, 0x11, PT ;  /* 0x000000110300780c */ /* 0x000fe40003fa4270 */
[----:B------:R-:W-:Y:S02]  /*3c20*/  ISETP.GT.AND P0, PT, R0, 0x1, PT ;  /* 0x000000010000780c */ /* 0x000fe40003f04270 */
[----:B------:R-:W-:Y:S02]  /*3c30*/  FSEL R126, R42, -INF , P4 ;  /* 0xff8000002a7e7808 */ /* 0x000fe40002000000 */
[----:B------:R-:W-:-:S02]  /*3c40*/  FSEL R129, R30, -INF , P6 ;  /* 0xff8000001e817808 */ /* 0x000fc40003000000 */
[----:B------:R-:W-:Y:S02]  /*3c50*/  FSEL R19, R55, -INF , P5 ;  /* 0xff80000037137808 */ /* 0x000fe40002800000 */
[----:B------:R-:W-:Y:S02]  /*3c60*/  ISETP.GT.AND P4, PT, R3, 0x39, PT ;  /* 0x000000390300780c */ /* 0x000fe40003f84270 */
[----:B------:R-:W-:Y:S02]  /*3c70*/  FSEL R30, R103, -INF , P0 ;  /* 0xff800000671e7808 */ /* 0x000fe40000000000 */
[----:B------:R-:W-:Y:S02]  /*3c80*/  ISETP.GT.AND P5, PT, R3, 0x21, PT ;  /* 0x000000210300780c */ /* 0x000fe40003fa4270 */
[----:B------:R-:W-:Y:S02]  /*3c90*/  ISETP.GT.AND P0, PT, R2, 0x9, PT ;  /* 0x000000090200780c */ /* 0x000fe40003f04270 */
[----:B------:R-:W-:-:S02]  /*3ca0*/  FSEL R130, R27, -INF , P4 ;  /* 0xff8000001b827808 */ /* 0x000fc40002000000 */
[----:B------:R-:W-:Y:S02]  /*3cb0*/  FSEL R127, R47, -INF , P5 ;  /* 0xff8000002f7f7808 */ /* 0x000fe40002800000 */
[----:B------:R-:W-:Y:S02]  /*3cc0*/  FSEL R27, R37, -INF , P0 ;  /* 0xff800000251b7808 */ /* 0x000fe40000000000 */
[----:B------:R-:W-:Y:S02]  /*3cd0*/  ISETP.GT.AND P5, PT, R3, 0x38, PT ;  /* 0x000000380300780c */ /* 0x000fe40003fa4270 */
[C---:B------:R-:W-:Y:S02]  /*3ce0*/  ISETP.GT.AND P4, PT, R2.reuse, 0x1, PT ;  /* 0x000000010200780c */ /* 0x040fe40003f84270 */
[----:B------:R-:W-:Y:S02]  /*3cf0*/  ISETP.GT.AND P0, PT, R2, 0x10, PT ;  /* 0x000000100200780c */ /* 0x000fe40003f04270 */
[----:B------:R-:W-:-:S02]  /*3d00*/  FSEL R131, R26, -INF , P5 ;  /* 0xff8000001a837808 */ /* 0x000fc40002800000 */
[----:B------:R-:W-:Y:S02]  /*3d10*/  FSEL R22, R101, -INF , P4 ;  /* 0xff80000065167808 */ /* 0x000fe40002000000 */
[----:B------:R-:W-:Y:S02]  /*3d20*/  FSEL R28, R92, -INF , P0 ;  /* 0xff8000005c1c7808 */ /* 0x000fe40000000000 */
[----:B------:R-:W-:Y:S02]  /*3d30*/  ISETP.GT.AND P5, PT, R0, RZ, PT ;  /* 0x000000ff0000720c */ /* 0x000fe40003fa4270 */
[----:B------:R-:W-:Y:S02]  /*3d40*/  ISETP.GT.AND P4, PT, R2, 0x8, PT ;  /* 0x000000080200780c */ /* 0x000fe40003f84270 */
[----:B------:R-:W-:Y:S02]  /*3d50*/  ISETP.GT.AND P0, PT, R0, 0x11, PT ;  /* 0x000000110000780c */ /* 0x000fe40003f04270 */
[----:B------:R-:W-:-:S02]  /*3d60*/  FSEL R26, R102, -INF , P5 ;  /* 0xff800000661a7808 */ /* 0x000fc40002800000 */
[----:B------:R-:W-:Y:S02]  /*3d70*/  FSEL R25, R36, -INF , P4 ;  /* 0xff80000024197808 */ /* 0x000fe40002000000 */
[----:B------:R-:W-:Y:S02]  /*3d80*/  FSEL R52, R95, -INF , P0 ;  /* 0xff8000005f347808 */ /* 0x000fe40000000000 */
[C---:B------:R-:W-:Y:S02]  /*3d90*/  ISETP.GT.AND P5, PT, R0.reuse, 0x8, PT ;  /* 0x000000080000780c */ /* 0x040fe40003fa4270 */
        /* <DEDUP_REMOVED lines=17> */
[C---:B------:R-:W-:Y:S02]  /*3eb0*/  ISETP.GT.AND P5, PT, R0.reuse, 0x19, PT ;  /* 0x000000190000780c */ /* 0x040fe40003fa4270 */
[----:B------:R-:W-:Y:S02]  /*3ec0*/  ISETP.GT.AND P4, PT, R0, 0x20, PT ;  /* 0x000000200000780c */ /* 0x000fe40003f84270 */
        /* <DEDUP_REMOVED lines=11> */
[----:B------:R-:W-:Y:S02]  /*3f80*/  FSEL R122, R80, -INF , P5 ;  /* 0xff800000507a7808 */ /* 0x000fe40002800000 */
[----:B------:R-:W-:Y:S02]  /*3f90*/  FSEL R124, R81, -INF , P4 ;  /* 0xff800000517c7808 */ /* 0x000fe40002000000 */
[----:B------:R-:W-:-:S02]  /*3fa0*/  FSEL R114, R83, -INF , P0 ;  /* 0xff80000053727808 */ /* 0x000fc40000000000 */
[C---:B------:R-:W-:Y:S02]  /*3fb0*/  ISETP.GT.AND P5, PT, R2.reuse, 0x31, PT ;  /* 0x000000310200780c */ /* 0x040fe40003fa4270 */
[----:B------:R-:W-:Y:S02]  /*3fc0*/  ISETP.GT.AND P4, PT, R2, 0x38, PT ;  /* 0x000000380200780c */ /* 0x000fe40003f84270 */
[----:B------:R-:W-:Y:S02]  /*3fd0*/  FSEL R115, R82, -INF , P6 ;  /* 0xff80000052737808 */ /* 0x000fe40003000000 */
[----:B------:R-:W-:Y:S02]  /*3fe0*/  ISETP.GT.AND P0, PT, R0, 0x30, PT ;  /* 0x000000300000780c */ /* 0x000fe40003f04270 */
[----:B------:R-:W-:Y:S02]  /*3ff0*/  ISETP.GT.AND P6, PT, R2, 0x39, PT ;  /* 0x000000390200780c */ /* 0x000fe40003fc4270 */
[----:B------:R-:W-:-:S02]  /*4000*/  FMNMX.FTZ R2, R11, R3, !PT ;  /* 0x000000030b027209 */ /* 0x000fc40007810000 */
[----:B------:R-:W-:Y:S02]  /*4010*/  FSEL R121, R77, -INF , P5 ;  /* 0xff8000004d797808 */ /* 0x000fe40002800000 */
[----:B------:R-:W-:Y:S02]  /*4020*/  FSEL R120, R64, -INF , P4 ;  /* 0xff80000040787808 */ /* 0x000fe40002000000 */
[----:B------:R-:W-:Y:S02]  /*4030*/  FSEL R112, R78, -INF , P0 ;  /* 0xff8000004e707808 */ /* 0x000fe40000000000 */
[C---:B------:R-:W-:Y:S02]  /*4040*/  ISETP.GT.AND P5, PT, R0.reuse, 0x31, PT ;  /* 0x000000310000780c */ /* 0x040fe40003fa4270 */
[C---:B------:R-:W-:Y:S02]  /*4050*/  ISETP.GT.AND P4, PT, R0.reuse, 0x38, PT ;  /* 0x000000380000780c */ /* 0x040fe40003f84270 */
[----:B------:R-:W-:-:S02]  /*4060*/  ISETP.GT.AND P0, PT, R0, 0x39, PT ;  /* 0x000000390000780c */ /* 0x000fc40003f04270 */
[----:B------:R-:W-:Y:S02]  /*4070*/  FMNMX.FTZ R0, R12, R2, !PT ;  /* 0x000000020c007209 */ /* 0x000fe40007810000 */
[----:B------:R-:W-:Y:S02]  /*4080*/  FMNMX.FTZ R2, R9, R10, !PT ;  /* 0x0000000a09027209 */ /* 0x000fe40007810000 */
[----:B------:R-:W-:Y:S02]  /*4090*/  FMNMX.FTZ R3, R20, R22, !PT ;  /* 0x0000001614037209 */ /* 0x000fe40007810000 */
[----:B------:R-:W-:Y:S02]  /*40a0*/  FMNMX.FTZ R5, R13, R0, !PT ;  /* 0x000000000d057209 */ /* 0x000fe40007810000 */
[----:B------:R-:W-:Y:S02]  /*40b0*/  FMNMX.FTZ R0, R14, R2, !PT ;  /* 0x000000020e007209 */ /* 0x000fe40007810000 */
[----:B------:R-:W-:-:S02]  /*40c0*/  FMNMX.FTZ R3, R25, R3, !PT ;  /* 0x0000000319037209 */ /* 0x000fc40007810000 */
[----:B-1----:R-:W-:Y:S02]  /*40d0*/  FMNMX.FTZ R4, R26, R30, !PT ;  /* 0x0000001e1a047209 */ /* 0x002fe40007810000 */
        /* <DEDUP_REMOVED lines=39> */
[----:B------:R-:W-:Y:S02]  /*4350*/  FSEL R111, R79, -INF , P5 ;  /* 0xff8000004f6f7808 */ /* 0x000fe40002800000 */
[----:B------:R-:W-:-:S02]  /*4360*/  FMNMX.FTZ R0, R98, R0, !PT ;  /* 0x0000000062007209 */ /* 0x000fc40007810000 */
[----:B------:R-:W-:Y:S02]  /*4370*/  FMNMX.FTZ R103, R132, R103, !PT ;  /* 0x0000006784677209 */ /* 0x000fe40007810000 */
[----:B------:R-:W-:Y:S02]  /*4380*/  FMNMX.FTZ R3, R112, R3, !PT ;  /* 0x0000000370037209 */ /* 0x000fe40007810000 */
[----:B------:R-:W-:Y:S02]  /*4390*/  FSEL R117, R65, -INF , P6 ;  /* 0xff80000041757808 */ /* 0x000fe40003000000 */
[----:B------:R-:W-:Y:S02]  /*43a0*/  FMNMX.FTZ R2, R120, R2, !PT ;  /* 0x0000000278027209 */ /* 0x000fe40007810000 */
[----:B------:R-:W-:Y:S02]  /*43b0*/  FSEL R110, R66, -INF , P4 ;  /* 0xff800000426e7808 */ /* 0x000fe40002000000 */
[----:B------:R-:W-:-:S02]  /*43c0*/  FMNMX.FTZ R0, R97, R0, !PT ;  /* 0x0000000061007209 */ /* 0x000fc40007810000 */
[----:B------:R-:W-:Y:S02]  /*43d0*/  FMNMX.FTZ R103, R131, R103, !PT ;  /* 0x0000006783677209 */ /* 0x000fe40007810000 */
[----:B------:R-:W-:Y:S02]  /*43e0*/  FMNMX.FTZ R3, R111, R3, !PT ;  /* 0x000000036f037209 */ /* 0x000fe40007810000 */
[----:B------:R-:W-:Y:S02]  /*43f0*/  FMNMX.FTZ R102, R117, R2, !PT ;  /* 0x0000000275667209 */ /* 0x000fe40007810000 */
[----:B------:R-:W-:Y:S02]  /*4400*/  FMNMX.FTZ R0, R96, R0, !PT ;  /* 0x0000000060007209 */ /* 0x000fe40007810000 */
[----:B------:R-:W-:Y:S01]  /*4410*/  FMNMX.FTZ R103, R130, R103, !PT ;  /* 0x0000006782677209 */ /* 0x000fe20007810000 */
[----:B------:R-:W1:Y:S01]  /*4420*/  SHFL.BFLY PT, R5, R102, 0x2, 0x1f ;  /* 0x0c401f0066057f89 */ /* 0x000e6200000e0000 */
[----:B------:R-:W-:-:S02]  /*4430*/  FSEL R109, R67, -INF , P0 ;  /* 0xff800000436d7808 */ /* 0x000fc40000000000 */
[----:B------:R-:W-:Y:S01]  /*4440*/  FMNMX.FTZ R2, R110, R3, !PT ;  /* 0x000000036e027209 */ /* 0x000fe20007810000 */
[----:B------:R-:W2:Y:S03]  /*4450*/  SHFL.BFLY PT, R4, R0, 0x2, 0x1f ;  /* 0x0c401f0000047f89 */ /* 0x000ea600000e0000 */
[----:B------:R-:W-:Y:S01]  /*4460*/  FMNMX.FTZ R2, R109, R2, !PT ;  /* 0x000000026d027209 */ /* 0x000fe20007810000 */
        /* <DEDUP_REMOVED lines=8> */
[----:B------:R-:W3:Y:S04]  /*44f0*/  SHFL.BFLY PT, R3, R103, 0x1, 0x1f ;  /* 0x0c201f0067037f89 */ /* 0x000ee800000e0000 */
[----:B------:R4:W4:Y:S01]  /*4500*/  SHFL.BFLY PT, R101, R6, 0x1, 0x1f ;  /* 0x0c201f0006657f89 */ /* 0x00092200000e0000 */
[----:B-1----:R-:W-:Y:S02]  /*4510*/  FMNMX.FTZ R102, R102, R4, !PT ;  /* 0x0000000466667209 */ /* 0x002fe40007810000 */
[----:B--2---:R-:W-:Y:S02]  /*4520*/  FMNMX.FTZ R104, R0, R104, !PT ;  /* 0x0000006800687209 */ /* 0x004fe40007810000 */
[----:B---3--:R-:W-:-:S03]  /*4530*/  FMNMX.FTZ R103, R103, R3, !PT ;  /* 0x0000000367677209 */ /* 0x008fc60007810000 */
.L_x_1321:
[C---:B------:R-:W-:Y:S01]  /*4540*/  FMUL.FTZ R4, R104.reuse, c[0x0][0x2d0] ;  /* 0x0000b40068047a20 */ /* 0x040fe20000410000 */
[----:B------:R-:W-:Y:S01]  /*4550*/  FSETP.NEU.FTZ.AND P0, PT, R104, -INF , PT ;  /* 0xff8000006800780b */ /* 0x000fe20003f1d000 */
[----:B------:R-:W2:Y:S01]  /*4560*/  LDL R248, [R1+0x74] ;  /* 0x0000740001f87983 */ /* 0x000ea20000100800 */
[----:B------:R-:W-:Y:S01]  /*4570*/  FMUL.FTZ R3, R103, c[0x0][0x2d0] ;  /* 0x0000b40067037a20 */ /* 0x000fe20000410000 */
[----:B----4-:R-:W-:Y:S01]  /*4580*/  FMNMX.FTZ R101, R101, R6, !PT ;  /* 0x0000000665657209 */ /* 0x010fe20007810000 */
[----:B------:R-:W-:Y:S01]  /*4590*/  WARPSYNC 0xffffffff ;  /* 0xffffffff00007948 */ /* 0x000fe20003800000 */
[----:B------:R-:W-:Y:S01]  /*45a0*/  FSEL R4, R4, RZ, P0 ;  /* 0x000000ff04047208 */ /* 0x000fe20000000000 */
[----:B------:R-:W-:Y:S01]  /*45b0*/  LDSM.16.MT88.4 R36, [R201] ;  /* 0x00000000c924783b */ /* 0x000fe20000004200 */
[----:B------:R-:W-:-:S03]  /*45c0*/  FSETP.NEU.FTZ.AND P0, PT, R103, -INF , PT ;  /* 0xff8000006700780b */ /* 0x000fc60003f1d000 */
[--C-:B------:R-:W-:Y:S01]  /*45d0*/  FFMA.FTZ R0, R7, c[0x0][0x2d0], -R4.reuse ;  /* 0x0000b40007007a23 */ /* 0x100fe20000010804 */
[----:B------:R-:W-:Y:S01]  /*45e0*/  FSEL R3, R3, RZ, P0 ;  /* 0x000000ff03037208 */ /* 0x000fe20000000000 */
[--C-:B------:R-:W-:Y:S01]  /*45f0*/  FFMA.FTZ R2, R18, c[0x0][0x2d0], -R4.reuse ;  /* 0x0000b40012027a23 */ /* 0x100fe20000010804 */
[----:B------:R-:W-:Y:S01]  /*4600*/  FSETP.NEU.FTZ.AND P0, PT, R102, -INF , PT ;  /* 0xff8000006600780b */ /* 0x000fe20003f1d000 */
[----:B------:R1:W-:Y:S01]  /*4610*/  MUFU.EX2 R165, R0 ;  /* 0x0000000000a57308 */ /* 0x0003e20000000800 */
[----:B------:R-:W3:Y:S01]  /*4620*/  LDSM.16.MT88.4 R48, [R202] ;  /* 0x00000000ca30783b */ /* 0x000ee20000004200 */
[----:B------:R-:W-:Y:S02]  /*4630*/  FFMA.FTZ R5, R23, c[0x0][0x2d0], -R3 ;  /* 0x0000b40017057a23 */ /* 0x000fe40000010803 */
[--C-:B------:R-:W-:Y:S01]  /*4640*/  FFMA.FTZ R99, R99, c[0x0][0x2d0], -R4.reuse ;  /* 0x0000b40063637a23 */ /* 0x100fe20000010804 */
[----:B------:R-:W4:Y:S01]  /*4650*/  LDSM.16.MT88.4 R56, [R201+0x1000] ;  /* 0x00100000c938783b */ /* 0x000f220000004200 */
[----:B------:R-:W-:-:S02]  /*4660*/  FFMA.FTZ R98, R98, c[0x0][0x2d0], -R4 ;  /* 0x0000b40062627a23 */ /* 0x000fc40000010804 */
[----:B------:R5:W-:Y:S01]  /*4670*/  MUFU.EX2 R242, R2 ;  /* 0x0000000200f27308 */ /* 0x000be20000000800 */
[----:B------:R-:W2:Y:S01]  /*4680*/  LDSM.16.MT88.4 R40, [R201+0x400] ;  /* 0x00040000c928783b */ /* 0x000ea20000004200 */
[----:B------:R-:W-:-:S03]  /*4690*/  FFMA.FTZ R97, R97, c[0x0][0x2d0], -R4 ;  /* 0x0000b40061617a23 */ /* 0x000fc60000010804 */
[----:B------:R-:W-:Y:S01]  /*46a0*/  LDSM.16.MT88.4 R64, [R201+0x2000] ;  /* 0x00200000c940783b */ /* 0x000fe20000004200 */
[----:B-1----:R-:W-:Y:S02]  /*46b0*/  FFMA.FTZ R0, R8, c[0x0][0x2d0], -R4 ;  /* 0x0000b40008007a23 */ /* 0x002fe40000010804 */
[----:B------:R1:W-:Y:S01]  /*46c0*/  MUFU.EX2 R238, R5 ;  /* 0x0000000500ee7308 */ /* 0x0003e20000000800 */
[----:B------:R-:W-:Y:S01]  /*46d0*/  LDSM.16.MT88.4 R68, [R202+0x2000] ;  /* 0x00200000ca44783b */ /* 0x000fe20000004200 */
[----:B-----5:R-:W-:-:S06]  /*46e0*/  FMUL.FTZ R2, R102, c[0x0][0x2d0] ;  /* 0x0000b40066027a20 */ /* 0x020fcc0000410000 */
[----:B------:R5:W-:Y:S01]  /*46f0*/  MUFU.EX2 R164, R0 ;  /* 0x0000000000a47308 */ /* 0x000be20000000800 */
[----:B------:R-:W-:Y:S02]  /*4700*/  FSEL R2, R2, RZ, P0 ;  /* 0x000000ff02027208 */ /* 0x000fe40000000000 */
[----:B------:R-:W-:-:S05]  /*4710*/  FSETP.NEU.FTZ.AND P0, PT, R101, -INF , PT ;  /* 0xff8000006500780b */ /* 0x000fca0003f1d000 */
[----:B------:R-:W-:Y:S01]  /*4720*/  MUFU.EX2 R236, R99 ;  /* 0x0000006300ec7308 */ /* 0x000fe20000000800 */
[----:B-1----:R-:W-:Y:S02]  /*4730*/  FFMA.FTZ R5, R29, c[0x0][0x2d0], -R2 ;  /* 0x0000b4001d057a23 */ /* 0x002fe40000010802 */
[----:B-----5:R-:W-:-:S05]  /*4740*/  FFMA.FTZ R0, R11, c[0x0][0x2d0], -R4 ;  /* 0x0000b4000b007a23 */ /* 0x020fca0000010804 */
[----:B------:R1:W-:Y:S08]  /*4750*/  MUFU.EX2 R233, R5 ;  /* 0x0000000500e97308 */ /* 0x0003f00000000800 */
[----:B------:R5:W-:Y:S01]  /*4760*/  MUFU.EX2 R167, R0 ;  /* 0x0000000000a77308 */ /* 0x000be20000000800 */
[----:B-1----:R-:W-:-:S07]  /*4770*/  FFMA.FTZ R5, R33, c[0x0][0x2d0], -R2 ;  /* 0x0000b40021057a23 */ /* 0x002fce0000010802 */
[----:B------:R-:W-:Y:S01]  /*4780*/  MUFU.EX2 R234, R5 ;  /* 0x0000000500ea7308 */ /* 0x000fe20000000800 */
[----:B-----5:R-:W-:-:S07]  /*4790*/  FFMA.FTZ R0, R12, c[0x0][0x2d0], -R4 ;  /* 0x0000b4000c007a23 */ /* 0x020fce0000010804 */
[----:B------:R1:W-:Y:S02]  /*47a0*/  MUFU.EX2 R192, R0 ;  /* 0x0000000000c07308 */ /* 0x0003e40000000800 */
[----:B-1----:R-:W-:-:S06]  /*47b0*/  FFMA.FTZ R0, R13, c[0x0][0x2d0], -R4 ;  /* 0x0000b4000d007a23 */ /* 0x002fcc0000010804 */
[----:B------:R1:W-:Y:S02]  /*47c0*/  MUFU.EX2 R240, R0 ;  /* 0x0000000000f07308 */ /* 0x0003e40000000800 */
[----:B-1----:R-:W-:-:S06]  /*47d0*/  FFMA.FTZ R0, R15, c[0x0][0x2d0], -R4 ;  /* 0x0000b4000f007a23 */ /* 0x002fcc0000010804 */
[----:B------:R1:W5:Y:S02]  /*47e0*/  MUFU.EX2 R241, R0 ;  /* 0x0000000000f17308 */ /* 0x0003640000000800 */
[----:B-1----:R-:W-:Y:S01]  /*47f0*/  FFMA.FTZ R0, R21, c[0x0][0x2d0], -R4 ;  /* 0x0000b40015007a23 */ /* 0x002fe20000010804 */
[----:B-----5:R-:W-:-:S05]  /*4800*/  F2FP.BF16.PACK_AB R12, R241, R240 ;  /* 0x000000f0f10c723e */ /* 0x020fca00000010ff */
[----:B------:R1:W-:Y:S02]  /*4810*/  MUFU.EX2 R243, R0 ;  /* 0x0000000000f37308 */ /* 0x0003e40000000800 */
[----:B-1----:R-:W-:-:S06]  /*4820*/  FFMA.FTZ R0, R9, c[0x0][0x2d0], -R3 ;  /* 0x0000b40009007a23 */ /* 0x002fcc0000010803 */
[----:B------:R1:W-:Y:S02]  /*4830*/  MUFU.EX2 R150, R0 ;  /* 0x0000000000967308 */ /* 0x0003e40000000800 */
[----:B-1----:R-:W-:-:S06]  /*4840*/  FFMA.FTZ R0, R10, c[0x0][0x2d0], -R3 ;  /* 0x0000b4000a007a23 */ /* 0x002fcc0000010803 */
[----:B------:R1:W5:Y:S02]  /*4850*/  MUFU.EX2 R149, R0 ;  /* 0x0000000000957308 */ /* 0x0003640000000800 */
[----:B-1----:R-:W-:Y:S01]  /*4860*/  FFMA.FTZ R0, R14, c[0x0][0x2d0], -R3 ;  /* 0x0000b4000e007a23 */ /* 0x002fe20000010803 */
[----:B-----5:R-:W-:Y:S02]  /*4870*/  F2FP.BF16.PACK_AB R21, R149, R150 ;  /* 0x000000969515723e */ /* 0x020fe400000010ff */
[----:B------:R-:W-:-:S03]  /*4880*/  F2FP.BF16.PACK_AB R14, R243, R242 ;  /* 0x000000f2f30e723e */ /* 0x000fc600000010ff */
[----:B------:R1:W-:Y:S02]  /*4890*/  MUFU.EX2 R151, R0 ;  /* 0x0000000000977308 */ /* 0x0003e40000000800 */
[----:B-1----:R-:W-:-:S06]  /*48a0*/  FFMA.FTZ R0, R16, c[0x0][0x2d0], -R3 ;  /* 0x0000b40010007a23 */ /* 0x002fcc0000010803 */
[----:B------:R1:W5:Y:S02]  /*48b0*/  MUFU.EX2 R166, R0 ;  /* 0x0000000000a67308 */ /* 0x0003640000000800 */
[----:B-1----:R-:W-:Y:S01]  /*48c0*/  FFMA.FTZ R0, R17, c[0x0][0x2d0], -R3 ;  /* 0x0000b40011007a23 */ /* 0x002fe20000010803 */
[----:B-----5:R-:W-:-:S05]  /*48d0*/  F2FP.BF16.PACK_AB R23, R166, R151 ;  /* 0x00000097a617723e */ /* 0x020fca00000010ff */
[----:B------:R1:W-:Y:S02]  /*48e0*/  MUFU.EX2 R235, R0 ;  /* 0x0000000000eb7308 */ /* 0x0003e40000000800 */
[----:B-1----:R-:W-:-:S06]  /*48f0*/  FFMA.FTZ R0, R19, c[0x0][0x2d0], -R3 ;  /* 0x0000b40013007a23 */ /* 0x002fcc0000010803 */
[----:B------:R1:W5:Y:S02]  /*4900*/  MUFU.EX2 R237, R0 ;  /* 0x0000000000ed7308 */ /* 0x0003640000000800 */
[----:B-1----:R-:W-:Y:S01]  /*4910*/  FFMA.FTZ R0, R24, c[0x0][0x2d0], -R3 ;  /* 0x0000b40018007a23 */ /* 0x002fe20000010803 */
[----:B-----5:R-:W-:-:S05]  /*4920*/  F2FP.BF16.PACK_AB R13, R237, R235 ;  /* 0x000000ebed0d723e */ /* 0x020fca00000010ff */
[----:B------:R1:W5:Y:S02]  /*4930*/  MUFU.EX2 R239, R0 ;  /* 0x0000000000ef7308 */ /* 0x0003640000000800 */
[----:B-1----:R-:W-:Y:S01]  /*4940*/  FFMA.FTZ R0, R20, c[0x0][0x2d0], -R2 ;  /* 0x0000b40014007a23 */ /* 0x002fe20000010802 */
[----:B------:R-:W-:Y:S02]  /*4950*/  F2FP.BF16.PACK_AB R20, R164, R165 ;  /* 0x000000a5a414723e */ /* 0x000fe400000010ff */
[----:B-----5:R-:W-:-:S03]  /*4960*/  F2FP.BF16.PACK_AB R15, R239, R238 ;  /* 0x000000eeef0f723e */ /* 0x020fc600000010ff */
[----:B------:R1:W-:Y:S02]  /*4970*/  MUFU.EX2 R135, R0 ;  /* 0x0000000000877308 */ /* 0x0003e40000000800 */
[----:B-1----:R-:W-:Y:S01]  /*4980*/  FFMA.FTZ R0, R22, c[0x0][0x2d0], -R2 ;  /* 0x0000b40016007a23 */ /* 0x002fe20000010802 */
[----:B------:R-:W-:-:S05]  /*4990*/  F2FP.BF16.PACK_AB R22, R192, R167 ;  /* 0x000000a7c016723e */ /* 0x000fca00000010ff */
[----:B------:R1:W5:Y:S02]  /*49a0*/  MUFU.EX2 R134, R0 ;  /* 0x0000000000867308 */ /* 0x0003640000000800 */
[C---:B---3--:R-:W-:Y:S08]  /*49b0*/  HMMA.16816.F32.BF16 R84, R20.reuse, R48, RZ ;  /* 0x000000301454723c */ /* 0x048ff000000418ff */
[----:B----4-:R-:W-:Y:S01]  /*49c0*/  HMMA.16816.F32.BF16 R80, R20, R56, RZ ;  /* 0x000000381450723c */ /* 0x010fe200000418ff */
[----:B-1----:R-:W-:Y:S01]  /*49d0*/  FFMA.FTZ R0, R25, c[0x0][0x2d0], -R2 ;  /* 0x0000b40019007a23 */ /* 0x002fe20000010802 */
[----:B-----5:R-:W-:-:S03]  /*49e0*/  F2FP.BF16.PACK_AB R16, R134, R135 ;  /* 0x000000878610723e */ /* 0x020fc600000010ff */
[----:B------:R1:W-:Y:S03]  /*49f0*/  MUFU.EX2 R148, R0 ;  /* 0x0000000000947308 */ /* 0x0003e60000000800 */
[----:B------:R-:W-:Y:S01]  /*4a00*/  HMMA.16816.F32.BF16 R44, R20, R36, RZ ;  /* 0x00000024142c723c */ /* 0x000fe200000418ff */
[----:B-1----:R-:W-:-:S04]  /*4a10*/  FFMA.FTZ R0, R27, c[0x0][0x2d0], -R2 ;  /* 0x0000b4001b007a23 */ /* 0x002fc80000010802 */
[----:B------:R1:W3:Y:S11]  /*4a20*/  MUFU.EX2 R231, R0 ;  /* 0x0000000000e77308 */ /* 0x0002f60000000800 */
[----:B------:R-:W-:Y:S08]  /*4a30*/  @!UPT UIADD3 URZ, URZ, URZ, URZ ;  /* 0x0000003f3f3ff290 */ /* 0x000ff0000fffe03f */
[----:B--2---:R-:W-:Y:S01]  /*4a40*/  HMMA.16816.F32.BF16 R144, R12, R40, R44 ;  /* 0x000000280c90723c */ /* 0x004fe2000004182c */
[----:B------:R-:W-:Y:S01]  /*4a50*/  LDSM.16.MT88.4 R44, [R202+0x1400] ;  /* 0x00140000ca2c783b */ /* 0x000fe20000004200 */
[----:B-1----:R-:W-:Y:S01]  /*4a60*/  FFMA.FTZ R0, R28, c[0x0][0x2d0], -R2 ;  /* 0x0000b4001c007a23 */ /* 0x002fe20000010802 */
[----:B---3--:R-:W-:-:S03]  /*4a70*/  F2FP.BF16.PACK_AB R18, R231, R148 ;  /* 0x00000094e712723e */ /* 0x008fc600000010ff */
[----:B------:R1:W2:Y:S02]  /*4a80*/  MUFU.EX2 R232, R0 ;  /* 0x0000000000e87308 */ /* 0x0002a40000000800 */
[----:B-1----:R-:W-:Y:S01]  /*4a90*/  FMUL.FTZ R0, R101, c[0x0][0x2d0] ;  /* 0x0000b40065007a20 */ /* 0x002fe20000410000 */
[----:B--2---:R-:W-:-:S04]  /*4aa0*/  F2FP.BF16.PACK_AB R8, R233, R232 ;  /* 0x000000e8e908723e */ /* 0x004fc800000010ff */
[----:B------:R-:W-:-:S05]  /*4ab0*/  FSEL R0, R0, RZ, P0 ;  /* 0x000000ff00007208 */ /* 0x000fca0000000000 */
[--C-:B------:R-:W-:Y:S02]  /*4ac0*/  FFMA.FTZ R5, R26, c[0x0][0x2d0], -R0.reuse ;  /* 0x0000b4001a057a23 */ /* 0x100fe40000010800 */
[--C-:B------:R-:W-:Y:S01]  /*4ad0*/  FFMA.FTZ R6, R52, c[0x0][0x2d0], -R0.reuse ;  /* 0x0000b40034067a23 */ /* 0x100fe20000010800 */
[----:B------:R-:W1:Y:S01]  /*4ae0*/  LDSM.16.MT88.4 R24, [R201+0x1400] ;  /* 0x00140000c918783b */ /* 0x000e620000004200 */
[----:B------:R2:W-:Y:S08]  /*4af0*/  MUFU.EX2 R133, R5 ;  /* 0x0000000500857308 */ /* 0x0005f00000000800 */
[----:B------:R-:W-:Y:S01]  /*4b00*/  MUFU.EX2 R230, R6 ;  /* 0x0000000600e67308 */ /* 0x000fe20000000800 */
[----:B--2---:R-:W-:-:S07]  /*4b10*/  FFMA.FTZ R5, R30, c[0x0][0x2d0], -R0 ;  /* 0x0000b4001e057a23 */ /* 0x004fce0000010800 */
[----:B------:R2:W3:Y:S02]  /*4b20*/  MUFU.EX2 R100, R5 ;  /* 0x0000000500647308 */ /* 0x0004e40000000800 */
[--C-:B--2---:R-:W-:Y:S01]  /*4b30*/  FFMA.FTZ R5, R31, c[0x0][0x2d0], -R0.reuse ;  /* 0x0000b4001f057a23 */ /* 0x104fe20000010800 */
[----:B---3--:R-:W-:Y:S01]  /*4b40*/  F2FP.BF16.PACK_AB R17, R100, R133 ;  /* 0x000000856411723e */ /* 0x008fe200000010ff */
[----:B------:R-:W2:Y:S01]  /*4b50*/  LDSM.16.MT88.4 R28, [R202+0x400] ;  /* 0x00040000ca1c783b */ /* 0x000ea20000004200 */
[----:B-1----:R-:W-:Y:S03]  /*4b60*/  HMMA.16816.F32.BF16 R160, R12, R24, R80 ;  /* 0x000000180ca0723c */ /* 0x002fe60000041850 */
[----:B------:R1:W-:Y:S02]  /*4b70*/  MUFU.EX2 R226, R5 ;  /* 0x0000000500e27308 */ /* 0x0003e40000000800 */
[----:B-1----:R-:W-:-:S06]  /*4b80*/  FFMA.FTZ R5, R32, c[0x0][0x2d0], -R0 ;  /* 0x0000b40020057a23 */ /* 0x002fcc0000010800 */
[----:B------:R1:W3:Y:S02]  /*4b90*/  MUFU.EX2 R229, R5 ;  /* 0x0000000500e57308 */ /* 0x0002e40000000800 */
[----:B-1----:R-:W-:Y:S01]  /*4ba0*/  FFMA.FTZ R5, R35, c[0x0][0x2d0], -R2 ;  /* 0x0000b40023057a23 */ /* 0x002fe20000010802 */
[----:B---3--:R-:W-:Y:S01]  /*4bb0*/  F2FP.BF16.PACK_AB R19, R229, R226 ;  /* 0x000000e2e513723e */ /* 0x008fe200000010ff */
[----:B--2---:R-:W-:Y:S04]  /*4bc0*/  HMMA.16816.F32.BF16 R152, R12, R28, R84 ;  /* 0x0000001c0c98723c */ /* 0x004fe80000041854 */
[----:B------:R1:W2:Y:S04]  /*4bd0*/  MUFU.EX2 R246, R5 ;  /* 0x0000000500f67308 */ /* 0x0002a80000000800 */
[C---:B------:R-:W-:Y:S08]  /*4be0*/  HMMA.16816.F32.BF16 R76, R16.reuse, R48, RZ ;  /* 0x00000030104c723c */ /* 0x040ff000000418ff */
[----:B------:R-:W-:Y:S01]  /*4bf0*/  HMMA.16816.F32.BF16 R72, R16, R56, RZ ;  /* 0x000000381048723c */ /* 0x000fe200000418ff */
[--C-:B-1----:R-:W-:Y:S01]  /*4c00*/  FFMA.FTZ R5, R34, c[0x0][0x2d0], -R0.reuse ;  /* 0x0000b40022057a23 */ /* 0x102fe20000010800 */
[----:B--2---:R-:W-:Y:S01]  /*4c10*/  F2FP.BF16.PACK_AB R10, R246, R234 ;  /* 0x000000eaf60a723e */ /* 0x004fe200000010ff */
[----:B------:R-:W1:Y:S02]  /*4c20*/  LDSM.16.MT88.4 R32, [R202+0x1000] ;  /* 0x00100000ca20783b */ /* 0x000e640000004200 */
[----:B------:R2:W3:Y:S03]  /*4c30*/  MUFU.EX2 R228, R5 ;  /* 0x0000000500e47308 */ /* 0x0004e60000000800 */
[-C--:B------:R-:W-:Y:S08]  /*4c40*/  HMMA.16816.F32.BF16 R84, R20, R64.reuse, RZ ;  /* 0x000000401454723c */ /* 0x080ff000000418ff */
[----:B------:R-:W-:Y:S01]  /*4c50*/  HMMA.16816.F32.BF16 R80, R16, R64, RZ ;  /* 0x000000401050723c */ /* 0x000fe200000418ff */
[----:B--2---:R-:W-:Y:S01]  /*4c60*/  FFMA.FTZ R5, R53, c[0x0][0x2d0], -R0 ;  /* 0x0000b40035057a23 */ /* 0x004fe20000010800 */
[----:B---3--:R-:W-:-:S06]  /*4c70*/  F2FP.BF16.PACK_AB R9, R230, R228 ;  /* 0x000000e4e609723e */ /* 0x008fcc00000010ff */
[----:B------:R-:W-:Y:S01]  /*4c80*/  HMMA.16816.F32.BF16 R52, R16, R36, RZ ;  /* 0x000000241034723c */ /* 0x000fe200000418ff */
[----:B------:R-:W-:Y:S01]  /*4c90*/  FFMA.FTZ R65, R96, c[0x0][0x2d0], -R4 ;  /* 0x0000b40060417a23 */ /* 0x000fe20000010804 */
[----:B------:R2:W-:Y:S08]  /*4ca0*/  MUFU.EX2 R245, R5 ;  /* 0x0000000500f57308 */ /* 0x0005f00000000800 */
[----:B------:R-:W-:Y:S01]  /*4cb0*/  MUFU.EX2 R65, R65 ;  /* 0x0000004100417308 */ /* 0x000fe20000000800 */
[----:B--2---:R-:W-:-:S02]  /*4cc0*/  FFMA.FTZ R5, R60, c[0x0][0x2d0], -R0 ;  /* 0x0000b4003c057a23 */ /* 0x004fc40000010800 */
[----:B------:R-:W2:Y:S01]  /*4cd0*/  LDSM.16.MT88.4 R60, [R201+0x2400] ;  /* 0x00240000c93c783b */ /* 0x000ea20000004200 */
[-C--:B-1----:R-:W-:Y:S04]  /*4ce0*/  HMMA.16816.F32.BF16 R88, R16, R32.reuse, RZ ;  /* 0x000000201058723c */ /* 0x082fe800000418ff */
[----:B------:R-:W1:Y:S04]  /*4cf0*/  MUFU.EX2 R244, R5 ;  /* 0x0000000500f47308 */ /* 0x000e680000000800 */
[----:B------:R-:W-:Y:S01]  /*4d00*/  HMMA.16816.F32.BF16 R92, R20, R32, RZ ;  /* 0x00000020145c723c */ /* 0x000fe200000418ff */
[----:B-1----:R-:W-:-:S07]  /*4d10*/  F2FP.BF16.PACK_AB R11, R244, R245 ;  /* 0x000000f5f40b723e */ /* 0x002fce00000010ff */
[C---:B------:R-:W-:Y:S01]  /*4d20*/  HMMA.16816.F32.BF16 R140, R8.reuse, R40, R52 ;  /* 0x00000028088c723c */ /* 0x040fe20000041834 */
[----:B------:R-:W1:Y:S07]  /*4d30*/  LDSM.16.MT88.4 R52, [R202+0x2400] ;  /* 0x00240000ca34783b */ /* 0x000e6e0000004200 */
[C---:B------:R-:W-:Y:S07]  /*4d40*/  HMMA.16816.F32.BF16 R136, R8.reuse, R28, R76 ;  /* 0x0000001c0888723c */ /* 0x040fee000004184c */
[--C-:B------:R-:W-:Y:S01]  /*4d50*/  FFMA.FTZ R29, R108, c[0x0][0x2d0], -R4.reuse ;  /* 0x0000b4006c1d7a23 */ /* 0x100fe20000010804 */
[----:B------:R-:W-:Y:S01]  /*4d60*/  HMMA.16816.F32.BF16 R156, R8, R24, R72 ;  /* 0x00000018089c723c */ /* 0x000fe20000041848 */
[----:B------:R-:W-:-:S02]  /*4d70*/  FFMA.FTZ R28, R107, c[0x0][0x2d0], -R4 ;  /* 0x0000b4006b1c7a23 */ /* 0x000fc40000010804 */
[----:B------:R3:W-:Y:S04]  /*4d80*/  MUFU.EX2 R217, R29 ;  /* 0x0000001d00d97308 */ /* 0x0007e80000000800 */
[--C-:B------:R-:W-:Y:S01]  /*4d90*/  FFMA.FTZ R25, R106, c[0x0][0x2d0], -R4.reuse ;  /* 0x0000b4006a197a23 */ /* 0x100fe20000010804 */
[----:B------:R-:W-:Y:S01]  /*4da0*/  HMMA.16816.F32.BF16 R76, R20, R68, RZ ;  /* 0x00000044144c723c */ /* 0x000fe200000418ff */
[----:B------:R-:W-:Y:S02]  /*4db0*/  FFMA.FTZ R24, R105, c[0x0][0x2d0], -R4 ;  /* 0x0000b40069187a23 */ /* 0x000fe40000010804 */
[----:B------:R4:W5:Y:S05]  /*4dc0*/  MUFU.EX2 R222, R28 ;  /* 0x0000001c00de7308 */ /* 0x00096a0000000800 */
[----:B------:R-:W-:Y:S03]  /*4dd0*/  HMMA.16816.F32.BF16 R4, R16, R50, RZ ;  /* 0x000000321004723c */ /* 0x000fe600000418ff */
[----:B------:R5:W-:Y:S01]  /*4de0*/  MUFU.EX2 R223, R25 ;  /* 0x0000001900df7308 */ /* 0x000be20000000800 */
[----:B---3--:R-:W-:-:S04]  /*4df0*/  FFMA.FTZ R29, R129, c[0x0][0x2d0], -R3 ;  /* 0x0000b400811d7a23 */ /* 0x008fc80000010803 */
[----:B--2---:R-:W-:Y:S03]  /*4e00*/  HMMA.16816.F32.BF16 R188, R8, R60, R80 ;  /* 0x0000003c08bc723c */ /* 0x004fe60000041850 */
[----:B------:R2:W3:Y:S01]  /*4e10*/  MUFU.EX2 R225, R24 ;  /* 0x0000001800e17308 */ /* 0x0004e20000000800 */
[----:B----4-:R-:W-:-:S04]  /*4e20*/  FFMA.FTZ R28, R132, c[0x0][0x2d0], -R3 ;  /* 0x0000b400841c7a23 */ /* 0x010fc80000010803 */
[----:B-1----:R-:W-:Y:S01]  /*4e30*/  HMMA.16816.F32.BF16 R180, R12, R52, R76 ;  /* 0x000000340cb4723c */ /* 0x002fe2000004184c */
[--C-:B-----5:R-:W-:Y:S02]  /*4e40*/  FFMA.FTZ R25, R123, c[0x0][0x2d0], -R2.reuse ;  /* 0x0000b4007b197a23 */ /* 0x120fe40000010802 */
[----:B------:R-:W-:Y:S05]  /*4e50*/  MUFU.EX2 R29, R29 ;  /* 0x0000001d001d7308 */ /* 0x000fea0000000800 */
[----:B------:R-:W-:Y:S01]  /*4e60*/  HMMA.16816.F32.BF16 R76, R8, R30, R4 ;  /* 0x0000001e084c723c */ /* 0x000fe20000041804 */
[----:B--2---:R-:W-:Y:S02]  /*4e70*/  FFMA.FTZ R24, R121, c[0x0][0x2d0], -R2 ;  /* 0x0000b40079187a23 */ /* 0x004fe40000010802 */
[----:B------:R-:W-:Y:S05]  /*4e80*/  MUFU.EX2 R28, R28 ;  /* 0x0000001c001c7308 */ /* 0x000fea0000000800 */
[C---:B------:R-:W-:Y:S03]  /*4e90*/  HMMA.16816.F32.BF16 R4, R16.reuse, R58, RZ ;  /* 0x0000003a1004723c */ /* 0x040fe600000418ff */
[----:B------:R-:W-:Y:S05]  /*4ea0*/  MUFU.EX2 R25, R25 ;  /* 0x0000001900197308 */ /* 0x000fea0000000800 */
[----:B------:R-:W-:Y:S03]  /*4eb0*/  HMMA.16816.F32.BF16 R72, R16, R68, RZ ;  /* 0x000000441048723c */ /* 0x000fe600000418ff */
[----:B------:R-:W-:Y:S05]  /*4ec0*/  MUFU.EX2 R24, R24 ;  /* 0x0000001800187308 */ /* 0x000fea0000000800 */
[----:B------:R-:W-:Y:S08]  /*4ed0*/  HMMA.16816.F32.BF16 R176, R12, R60, R84 ;  /* 0x0000003c0cb0723c */ /* 0x000ff00000041854 */
[----:B------:R-:W-:Y:S08]  /*4ee0*/  HMMA.16816.F32.BF16 R80, R8, R26, R4 ;  /* 0x0000001a0850723c */ /* 0x000ff00000041804 */
[----:B------:R-:W-:Y:S08]  /*4ef0*/  HMMA.16816.F32.BF16 R4, R16, R34, RZ ;  /* 0x000000221004723c */ /* 0x000ff000000418ff */
[C---:B------:R-:W-:Y:S08]  /*4f00*/  HMMA.16816.F32.BF16 R184, R8.reuse, R52, R72 ;  /* 0x0000003408b8723c */ /* 0x040ff00000041848 */
[C---:B------:R-:W-:Y:S08]  /*4f10*/  HMMA.16816.F32.BF16 R172, R8.reuse, R44, R88 ;  /* 0x0000002c08ac723c */ /* 0x040ff00000041858 */
[----:B------:R-:W-:Y:S08]  /*4f20*/  HMMA.16816.F32.BF16 R84, R8, R46, R4 ;  /* 0x0000002e0854723c */ /* 0x000ff00000041804 */
[C---:B------:R-:W-:Y:S08]  /*4f30*/  HMMA.16816.F32.BF16 R4, R16.reuse, R66, RZ ;  /* 0x000000421004723c */ /* 0x040ff000000418ff */
[-C--:B------:R-:W-:Y:S08]  /*4f40*/  HMMA.16816.F32.BF16 R72, R16, R38.reuse, RZ ;  /* 0x000000261048723c */ /* 0x080ff000000418ff */
[----:B------:R-:W-:Y:S08]  /*4f50*/  HMMA.16816.F32.BF16 R36, R20, R38, RZ ;  /* 0x000000261424723c */ /* 0x000ff000000418ff */
[----:B------:R-:W-:Y:S08]  /*4f60*/  HMMA.16816.F32.BF16 R88, R8, R62, R4 ;  /* 0x0000003e0858723c */ /* 0x000ff00000041804 */
[----:B------:R-:W-:Y:S08]  /*4f70*/  HMMA.16816.F32.BF16 R4, R20, R50, RZ ;  /* 0x000000321404723c */ /* 0x000ff000000418ff */
[-C--:B------:R-:W-:Y:S08]  /*4f80*/  HMMA.16816.F32.BF16 R72, R8, R42.reuse, R72 ;  /* 0x0000002a0848723c */ /* 0x080ff00000041848 */
[----:B------:R-:W-:Y:S08]  /*4f90*/  HMMA.16816.F32.BF16 R36, R12, R42, R36 ;  /* 0x0000002a0c24723c */ /* 0x000ff00000041824 */
[----:B------:R-:W-:Y:S08]  /*4fa0*/  HMMA.16816.F32.BF16 R16, R16, R70, RZ ;  /* 0x000000461010723c */ /* 0x000ff000000418ff */
[----:B------:R-:W-:Y:S07]  /*4fb0*/  HMMA.16816.F32.BF16 R40, R12, R30, R4 ;  /* 0x0000001e0c28723c */ /* 0x000fee0000041804 */
[--C-:B------:R-:W-:Y:S01]  /*4fc0*/  FFMA.FTZ R30, R110, c[0x0][0x2d0], -R0.reuse ;  /* 0x0000b4006e1e7a23 */ /* 0x100fe20000010800 */
[----:B------:R-:W-:Y:S01]  /*4fd0*/  HMMA.16816.F32.BF16 R4, R20, R58, RZ ;  /* 0x0000003a1404723c */ /* 0x000fe200000418ff */
[----:B------:R-:W-:-:S04]  /*4fe0*/  FFMA.FTZ R31, R109, c[0x0][0x2d0], -R0 ;  /* 0x0000b4006d1f7a23 */ /* 0x000fc80000010800 */
[----:B------:R-:W-:Y:S03]  /*4ff0*/  MUFU.EX2 R30, R30 ;  /* 0x0000001e001e7308 */ /* 0x000fe60000000800 */
[----:B------:R-:W-:Y:S05]  /*5000*/  HMMA.16816.F32.BF16 R168, R12, R44, R92 ;  /* 0x0000002c0ca8723c */ /* 0x000fea000004185c */
[----:B------:R-:W-:Y:S03]  /*5010*/  MUFU.EX2 R31, R31 ;  /* 0x0000001f001f7308 */ /* 0x000fe60000000800 */
[----:B------:R-:W-:Y:S07]  /*5020*/  HMMA.16816.F32.BF16 R92, R8, R54, R16 ;  /* 0x00000036085c723c */ /* 0x000fee0000041810 */
[----:B------:R-:W-:Y:S01]  /*5030*/  F2FP.BF16.PACK_AB R8, R222, R217 ;  /* 0x000000d9de08723e */ /* 0x000fe200000010ff */
[----:B------:R-:W-:Y:S01]  /*5040*/  HMMA.16816.F32.BF16 R16, R12, R26, R4 ;  /* 0x0000001a0c10723c */ /* 0x000fe20000041804 */
[----:B---3--:R-:W-:-:S06]  /*5050*/  F2FP.BF16.PACK_AB R10, R225, R223 ;  /* 0x000000dfe10a723e */ /* 0x008fcc00000010ff */
[--C-:B------:R-:W-:Y:S01]  /*5060*/  FFMA.FTZ R27, R131, c[0x0][0x2d0], -R3.reuse ;  /* 0x0000b400831b7a23 */ /* 0x100fe20000010803 */
[C---:B------:R-:W-:Y:S01]  /*5070*/  HMMA.16816.F32.BF16 R4, R20.reuse, R66, RZ ;  /* 0x000000421404723c */ /* 0x040fe200000418ff */
[----:B------:R-:W-:Y:S01]  /*5080*/  FFMA.FTZ R26, R130, c[0x0][0x2d0], -R3 ;  /* 0x0000b400821a7a23 */ /* 0x000fe20000010803 */
[----:B------:R-:W1:Y:S05]  /*5090*/  MUFU.EX2 R67, R98 ;  /* 0x0000006200437308 */ /* 0x000e6a0000000800 */
[----:B------:R-:W-:Y:S01]  /*50a0*/  FADD.FTZ R66, R133, R100 ;  /* 0x0000006485427221 */ /* 0x000fe20000010000 */
[C---:B------:R-:W-:Y:S02]  /*50b0*/  HMMA.16816.F32.BF16 R32, R20.reuse, R34, RZ ;  /* 0x000000221420723c */ /* 0x040fe400000418ff */
[----:B------:R2:W3:Y:S06]  /*50c0*/  MUFU.EX2 R100, R97 ;  /* 0x0000006100647308 */ /* 0x0004ec0000000800 */
[----:B------:R-:W-:Y:S02]  /*50d0*/  HMMA.16816.F32.BF16 R20, R20, R70, RZ ;  /* 0x000000461414723c */ /* 0x000fe400000418ff */
[----:B------:R-:W-:Y:S01]  /*50e0*/  MUFU.EX2 R27, R27 ;  /* 0x0000001b001b7308 */ /* 0x000fe20000000800 */
[----:B-1----:R-:W-:-:S05]  /*50f0*/  F2FP.BF16.PACK_AB R96, R67, R236 ;  /* 0x000000ec4360723e */ /* 0x002fca00000010ff */
[C---:B------:R-:W-:Y:S02]  /*5100*/  HMMA.16816.F32.BF16 R60, R12.reuse, R62, R4 ;  /* 0x0000003e0c3c723c */ /* 0x040fe40000041804 */
[----:B------:R-:W1:Y:S01]  /*5110*/  MUFU.EX2 R26, R26 ;  /* 0x0000001a001a7308 */ /* 0x000e620000000800 */
[----:B--2---:R-:W-:Y:S02]  /*5120*/  F2FP.BF16.PACK_AB R97, R28, R29 ;  /* 0x0000001d1c61723e */ /* 0x004fe400000010ff */
[----:B---3--:R-:W-:Y:S02]  /*5130*/  F2FP.BF16.PACK_AB R98, R65, R100 ;  /* 0x000000644162723e */ /* 0x008fe400000010ff */
[----:B------:R-:W-:Y:S01]  /*5140*/  FFMA.FTZ R4, R128, c[0x0][0x2d0], -R3 ;  /* 0x0000b40080047a23 */ /* 0x000fe20000010803 */
[----:B------:R-:W-:Y:S01]  /*5150*/  HMMA.16816.F32.BF16 R44, R12, R46, R32 ;  /* 0x0000002e0c2c723c */ /* 0x000fe20000041820 */
[----:B------:R-:W-:Y:S01]  /*5160*/  FADD.FTZ R5, R165, R164 ;  /* 0x000000a4a5057221 */ /* 0x000fe20000010000 */
[----:B------:R-:W-:Y:S01]  /*5170*/  LDSM.16.MT88.4 R128, [R202+0xc00] ;  /* 0x000c0000ca80783b */ /* 0x000fe20000004200 */
[----:B------:R2:W-:Y:S01]  /*5180*/  MUFU.EX2 R197, R4 ;  /* 0x0000000400c57308 */ /* 0x0005e20000000800 */
[----:B------:R-:W-:-:S04]  /*5190*/  FADD.FTZ R6, R150, R149 ;  /* 0x0000009596067221 */ /* 0x000fc80000010000 */
[----:B------:R-:W-:Y:S01]  /*51a0*/  HMMA.16816.F32.BF16 R52, R12, R54, R20 ;  /* 0x000000360c34723c */ /* 0x000fe20000041814 */
[----:B------:R-:W3:Y:S01]  /*51b0*/  LDSM.16.MT88.4 R12, [R201+0x800] ;  /* 0x00080000c90c783b */ /* 0x000ee20000004200 */
[----:B-1----:R-:W-:-:S05]  /*51c0*/  F2FP.BF16.PACK_AB R99, R26, R27 ;  /* 0x0000001b1a63723e */ /* 0x002fca00000010ff */
[--C-:B------:R-:W-:Y:S02]  /*51d0*/  FFMA.FTZ R23, R120, c[0x0][0x2d0], -R2.reuse ;  /* 0x0000b40078177a23 */ /* 0x100fe40000010802 */
[----:B------:R-:W-:Y:S02]  /*51e0*/  FFMA.FTZ R22, R117, c[0x0][0x2d0], -R2 ;  /* 0x0000b40075167a23 */ /* 0x000fe40000010802 */
[----:B--2---:R-:W-:Y:S02]  /*51f0*/  FFMA.FTZ R4, R127, c[0x0][0x2d0], -R3 ;  /* 0x0000b4007f047a23 */ /* 0x004fe40000010803 */
[--C-:B------:R-:W-:Y:S01]  /*5200*/  FFMA.FTZ R20, R112, c[0x0][0x2d0], -R0.reuse ;  /* 0x0000b40070147a23 */ /* 0x100fe20000010800 */
[----:B------:R-:W-:Y:S01]  /*5210*/  MUFU.EX2 R23, R23 ;  /* 0x0000001700177308 */ /* 0x000fe20000000800 */
[----:B------:R-:W-:-:S07]  /*5220*/  FFMA.FTZ R21, R111, c[0x0][0x2d0], -R0 ;  /* 0x0000b4006f157a23 */ /* 0x000fce0000010800 */
[----:B------:R1:W2:Y:S08]  /*5230*/  MUFU.EX2 R198, R4 ;  /* 0x0000000400c67308 */ /* 0x0002b00000000800 */
[----:B------:R-:W-:Y:S01]  /*5240*/  MUFU.EX2 R22, R22 ;  /* 0x0000001600167308 */ /* 0x000fe20000000800 */
[----:B-1----:R-:W-:Y:S01]  /*5250*/  FFMA.FTZ R4, R126, c[0x0][0x2d0], -R3 ;  /* 0x0000b4007e047a23 */ /* 0x002fe20000010803 */
[----:B--2---:R-:W-:-:S06]  /*5260*/  F2FP.BF16.PACK_AB R9, R198, R197 ;  /* 0x000000c5c609723e */ /* 0x004fcc00000010ff */
[----:B------:R-:W-:Y:S08]  /*5270*/  MUFU.EX2 R20, R20 ;  /* 0x0000001400147308 */ /* 0x000ff00000000800 */
[----:B------:R1:W-:Y:S08]  /*5280*/  MUFU.EX2 R199, R4 ;  /* 0x0000000400c77308 */ /* 0x0003f00000000800 */
[----:B------:R-:W-:Y:S01]  /*5290*/  MUFU.EX2 R21, R21 ;  /* 0x0000001500157308 */ /* 0x000fe20000000800 */
[----:B-1----:R-:W-:-:S02]  /*52a0*/  FFMA.FTZ R4, R125, c[0x0][0x2d0], -R3 ;  /* 0x0000b4007d047a23 */ /* 0x002fc40000010803 */
[----:B------:R-:W-:-:S05]  /*52b0*/  FFMA.FTZ R3, R124, c[0x0][0x2d0], -R2 ;  /* 0x0000b4007c037a23 */ /* 0x000fca0000010802 */
[----:B------:R1:W2:Y:S08]  /*52c0*/  MUFU.EX2 R220, R4 ;  /* 0x0000000400dc7308 */ /* 0x0002b00000000800 */
[----:B------:R4:W-:Y:S01]  /*52d0*/  MUFU.EX2 R193, R3 ;  /* 0x0000000300c17308 */ /* 0x0009e20000000800 */
[----:B-1----:R-:W-:Y:S01]  /*52e0*/  FFMA.FTZ R4, R119, c[0x0][0x2d0], -R2 ;  /* 0x0000b40077047a23 */ /* 0x002fe20000010802 */
[----:B--2---:R-:W-:-:S06]  /*52f0*/  F2FP.BF16.PACK_AB R11, R220, R199 ;  /* 0x000000c7dc0b723e */ /* 0x004fcc00000010ff */
[----:B------:R1:W-:Y:S01]  /*5300*/  MUFU.EX2 R195, R4 ;  /* 0x0000000400c37308 */ /* 0x0003e20000000800 */
[----:B----4-:R-:W-:Y:S01]  /*5310*/  FFMA.FTZ R3, R115, c[0x0][0x2d0], -R0 ;  /* 0x0000b40073037a23 */ /* 0x010fe20000010800 */
[----:B---3--:R-:W-:Y:S06]  /*5320*/  HMMA.16816.F32.BF16 R144, R8, R12, R144 ;  /* 0x0000000c0890723c */ /* 0x008fec0000041890 */
[----:B------:R2:W-:Y:S01]  /*5330*/  MUFU.EX2 R106, R3 ;  /* 0x00000003006a7308 */ /* 0x0005e20000000800 */
[----:B-1----:R-:W-:-:S07]  /*5340*/  FFMA.FTZ R4, R118, c[0x0][0x2d0], -R2 ;  /* 0x0000b40076047a23 */ /* 0x002fce0000010802 */
[----:B------:R1:W3:Y:S01]  /*5350*/  MUFU.EX2 R196, R4 ;  /* 0x0000000400c47308 */ /* 0x0002e20000000800 */
[----:B--2---:R-:W-:Y:S02]  /*5360*/  FADD.FTZ R3, R167, R5 ;  /* 0x00000005a7037221 */ /* 0x004fe40000010000 */
[----:B-1----:R-:W-:Y:S02]  /*5370*/  FFMA.FTZ R4, R122, c[0x0][0x2d0], -R2 ;  /* 0x0000b4007a047a23 */ /* 0x002fe40000010802 */
[----:B------:R-:W-:Y:S01]  /*5380*/  FFMA.FTZ R2, R113, c[0x0][0x2d0], -R0 ;  /* 0x0000b40071027a23 */ /* 0x000fe20000010800 */
[----:B------:R-:W-:Y:S02]  /*5390*/  LDSM.16.MT88.4 R120, [R201+0x1c00] ;  /* 0x001c0000c978783b */ /* 0x000fe40000004200 */
[----:B------:R1:W-:Y:S08]  /*53a0*/  MUFU.EX2 R194, R4 ;  /* 0x0000000400c27308 */ /* 0x0003f00000000800 */
[----:B------:R2:W-:Y:S01]  /*53b0*/  MUFU.EX2 R107, R2 ;  /* 0x00000002006b7308 */ /* 0x0005e20000000800 */
[----:B-1----:R-:W-:-:S04]  /*53c0*/  FADD.FTZ R4, R135, R134 ;  /* 0x0000008687047221 */ /* 0x002fc80000010000 */
[----:B------:R-:W-:Y:S01]  /*53d0*/  FADD.FTZ R64, R148, R4 ;  /* 0x0000000494407221 */ /* 0x000fe20000010000 */
[----:B---3--:R-:W-:Y:S01]  /*53e0*/  F2FP.BF16.PACK_AB R4, R196, R195 ;  /* 0x000000c3c404723e */ /* 0x008fe200000010ff */
[----:B--2---:R-:W-:-:S04]  /*53f0*/  FFMA.FTZ R2, R116, c[0x0][0x2d0], -R0 ;  /* 0x0000b40074027a23 */ /* 0x004fc80000010800 */
[----:B------:R1:W2:Y:S02]  /*5400*/  MUFU.EX2 R108, R2 ;  /* 0x00000002006c7308 */ /* 0x0002a40000000800 */
[----:B-1----:R-:W-:Y:S01]  /*5410*/  FFMA.FTZ R2, R114, c[0x0][0x2d0], -R0 ;  /* 0x0000b40072027a23 */ /* 0x002fe20000010800 */
[----:B--2---:R-:W-:Y:S01]  /*5420*/  F2FP.BF16.PACK_AB R5, R108, R107 ;  /* 0x0000006b6c05723e */ /* 0x004fe200000010ff */
[----:B------:R-:W-:Y:S01]  /*5430*/  FADD.FTZ R0, R151, R6 ;  /* 0x0000000697007221 */ /* 0x000fe20000010000 */
[----:B------:R-:W-:-:S03]  /*5440*/  F2FP.BF16.PACK_AB R6, R193, R194 ;  /* 0x000000c2c106723e */ /* 0x000fc600000010ff */
[----:B------:R-:W1:Y:S01]  /*5450*/  MUFU.EX2 R105, R2 ;  /* 0x0000000200697308 */ /* 0x000e620000000800 */
[----:B------:R-:W-:Y:S01]  /*5460*/  HMMA.16816.F32.BF16 R148, R8, R14, R36 ;  /* 0x0000000e0894723c */ /* 0x000fe20000041824 */
[----:B------:R-:W-:Y:S01]  /*5470*/  FADD.FTZ R0, R166, R0 ;  /* 0x00000000a6007221 */ /* 0x000fe20000010000 */
[----:B------:R-:W-:Y:S03]  /*5480*/  LDSM.16.MT88.4 R112, [R202+0x1c00] ;  /* 0x001c0000ca70783b */ /* 0x000fe60000004200 */
[----:B------:R-:W-:Y:S01]  /*5490*/  FADD.FTZ R0, R235, R0 ;  /* 0x00000000eb007221 */ /* 0x000fe20000010000 */
[----:B-1----:R-:W-:Y:S01]  /*54a0*/  F2FP.BF16.PACK_AB R7, R105, R106 ;  /* 0x0000006a6907723e */ /* 0x002fe200000010ff */
[----:B------:R-:W-:Y:S02]  /*54b0*/  FADD.FTZ R2, R192, R3 ;  /* 0x00000003c0027221 */ /* 0x000fe40000010000 */
[----:B------:R-:W-:-:S02]  /*54c0*/  FADD.FTZ R3, R231, R64 ;  /* 0x00000040e7037221 */ /* 0x000fc40000010000 */
[----:B------:R-:W-:Y:S02]  /*54d0*/  FADD.FTZ R2, R240, R2 ;  /* 0x00000002f0027221 */ /* 0x000fe40000010000 */
[C---:B------:R-:W-:Y:S08]  /*54e0*/  HMMA.16816.F32.BF16 R140, R4.reuse, R12, R140 ;  /* 0x0000000c048c723c */ /* 0x040ff0000004188c */
[----:B------:R-:W-:Y:S01]  /*54f0*/  HMMA.16816.F32.BF16 R32, R4, R14, R72 ;  /* 0x0000000e0420723c */ /* 0x000fe20000041848 */
[----:B------:R-:W1:Y:S07]  /*5500*/  LDSM.16.MT88.4 R12, [R202+0x800] ;  /* 0x00080000ca0c783b */ /* 0x000e6e0000004200 */
[-C--:B-1----:R-:W-:Y:S08]  /*5510*/  HMMA.16816.F32.BF16 R152, R8, R12.reuse, R152 ;  /* 0x0000000c0898723c */ /* 0x082ff00000041898 */
[----:B------:R-:W-:Y:S01]  /*5520*/  HMMA.16816.F32.BF16 R132, R4, R12, R136 ;  /* 0x0000000c0484723c */ /* 0x000fe20000041888 */
[----:B------:R-:W1:Y:S07]  /*5530*/  LDSM.16.MT88.4 R136, [R201+0xc00] ;  /* 0x000c0000c988783b */ /* 0x000e6e0000004200 */
[-C--:B------:R-:W-:Y:S08]  /*5540*/  HMMA.16816.F32.BF16 R40, R8, R14.reuse, R40 ;  /* 0x0000000e0828723c */ /* 0x080ff00000041828 */
[----:B------:R-:W-:Y:S01]  /*5550*/  HMMA.16816.F32.BF16 R56, R4, R14, R76 ;  /* 0x0000000e0438723c */ /* 0x000fe2000004184c */
[----:B------:R-:W2:Y:S04]  /*5560*/  LDSM.16.MT88.4 R12, [R201+0x1800] ;  /* 0x00180000c90c783b */ /* 0x000ea80000004200 */
[----:B------:R-:W-:Y:S03]  /*5570*/  LDSM.16.MT88.4 R76, [R201+0x2c00] ;  /* 0x002c0000c94c783b */ /* 0x000fe60000004200 */
[C---:B------:R-:W-:Y:S08]  /*5580*/  HMMA.16816.F32.BF16 R152, R96.reuse, R128, R152 ;  /* 0x000000806098723c */ /* 0x040ff00000041898 */
[C---:B-1----:R-:W-:Y:S08]  /*5590*/  HMMA.16816.F32.BF16 R144, R96.reuse, R136, R144 ;  /* 0x000000886090723c */ /* 0x042ff00000041890 */
[----:B------:R-:W-:Y:S08]  /*55a0*/  HMMA.16816.F32.BF16 R148, R96, R138, R148 ;  /* 0x0000008a6094723c */ /* 0x000ff00000041894 */
[-C--:B--2---:R-:W-:Y:S08]  /*55b0*/  HMMA.16816.F32.BF16 R160, R8, R12.reuse, R160 ;  /* 0x0000000c08a0723c */ /* 0x084ff000000418a0 */
[----:B------:R-:W-:Y:S08]  /*55c0*/  HMMA.16816.F32.BF16 R124, R4, R12, R156 ;  /* 0x0000000c047c723c */ /* 0x000ff0000004189c */
[-C--:B------:R-:W-:Y:S01]  /*55d0*/  HMMA.16816.F32.BF16 R164, R8, R14.reuse, R16 ;  /* 0x0000000e08a4723c */ /* 0x080fe20000041810 */
[----:B------:R-:W1:Y:S07]  /*55e0*/  LDSM.16.MT88.4 R16, [R201+0x2800] ;  /* 0x00280000c910783b */ /* 0x000e6e0000004200 */
[----:B------:R-:W-:Y:S01]  /*55f0*/  HMMA.16816.F32.BF16 R48, R4, R14, R80 ;  /* 0x0000000e0430723c */ /* 0x000fe20000041850 */
[----:B------:R-:W2:Y:S07]  /*5600*/  LDSM.16.MT88.4 R12, [R202+0x1800] ;  /* 0x00180000ca0c783b */ /* 0x000eae0000004200 */
[C---:B------:R-:W-:Y:S08]  /*5610*/  HMMA.16816.F32.BF16 R156, R96.reuse, R130, R40 ;  /* 0x00000082609c723c */ /* 0x040ff00000041828 */
[C---:B------:R-:W-:Y:S08]  /*5620*/  HMMA.16816.F32.BF16 R160, R96.reuse, R120, R160 ;  /* 0x0000007860a0723c */ /* 0x040ff000000418a0 */
[----:B------:R-:W-:Y:S08]  /*5630*/  HMMA.16816.F32.BF16 R164, R96, R122, R164 ;  /* 0x0000007a60a4723c */ /* 0x000ff000000418a4 */
[C---:B-1----:R-:W-:Y:S08]  /*5640*/  HMMA.16816.F32.BF16 R68, R8.reuse, R16, R176 ;  /* 0x000000100844723c */ /* 0x042ff000000418b0 */
[-C--:B--2---:R-:W-:Y:S08]  /*5650*/  HMMA.16816.F32.BF16 R168, R8, R12.reuse, R168 ;  /* 0x0000000c08a8723c */ /* 0x084ff000000418a8 */
[----:B------:R-:W-:Y:S08]  /*5660*/  HMMA.16816.F32.BF16 R116, R4, R12, R172 ;  /* 0x0000000c0474723c */ /* 0x000ff000000418ac */
[-C--:B------:R-:W-:Y:S08]  /*5670*/  HMMA.16816.F32.BF16 R44, R8, R14.reuse, R44 ;  /* 0x0000000e082c723c */ /* 0x080ff0000004182c */
[----:B------:R-:W-:Y:S01]  /*5680*/  HMMA.16816.F32.BF16 R36, R4, R14, R84 ;  /* 0x0000000e0424723c */ /* 0x000fe20000041854 */
[----:B------:R-:W1:Y:S07]  /*5690*/  LDSM.16.MT88.4 R12, [R202+0x2800] ;  /* 0x00280000ca0c783b */ /* 0x000e6e0000004200 */
[----:B------:R-:W-:Y:S08]  /*56a0*/  HMMA.16816.F32.BF16 R60, R8, R18, R60 ;  /* 0x00000012083c723c */ /* 0x000ff0000004183c */
[C---:B------:R-:W-:Y:S08]  /*56b0*/  HMMA.16816.F32.BF16 R72, R4.reuse, R16, R188 ;  /* 0x000000100448723c */ /* 0x040ff000000418bc */
[----:B------:R-:W-:Y:S08]  /*56c0*/  HMMA.16816.F32.BF16 R16, R4, R18, R88 ;  /* 0x000000120410723c */ /* 0x000ff00000041858 */
[C---:B------:R-:W-:Y:S08]  /*56d0*/  HMMA.16816.F32.BF16 R68, R96.reuse, R76, R68 ;  /* 0x0000004c6044723c */ /* 0x040ff00000041844 */
[----:B------:R-:W-:Y:S08]  /*56e0*/  HMMA.16816.F32.BF16 R80, R96, R78, R60 ;  /* 0x0000004e6050723c */ /* 0x000ff0000004183c */
[C---:B-1----:R-:W-:Y:S08]  /*56f0*/  HMMA.16816.F32.BF16 R84, R8.reuse, R12, R180 ;  /* 0x0000000c0854723c */ /* 0x042ff000000418b4 */
[----:B------:R-:W-:Y:S08]  /*5700*/  HMMA.16816.F32.BF16 R52, R8, R14, R52 ;  /* 0x0000000e0834723c */ /* 0x000ff00000041834 */
[C---:B------:R-:W-:Y:S08]  /*5710*/  HMMA.16816.F32.BF16 R88, R4.reuse, R12, R184 ;  /* 0x0000000c0458723c */ /* 0x040ff000000418b8 */
[----:B------:R-:W-:Y:S07]  /*5720*/  HMMA.16816.F32.BF16 R12, R4, R14, R92 ;  /* 0x0000000e040c723c */ /* 0x000fee000004185c */
        /* <DEDUP_REMOVED lines=15> */
[----:B------:R-:W1:Y:S01]  /*5820*/  LDSM.16.MT88.4 R4, [R202+0x2c00] ;  /* 0x002c0000ca04783b */ /* 0x000e620000004200 */
[----:B------:R-:W-:Y:S02]  /*5830*/  FADD.FTZ R8, R239, R2 ;  /* 0x00000002ef087221 */ /* 0x000fe40000010000 */
[----:B------:R-:W-:-:S02]  /*5840*/  @P3 IMAD.HI.U32 R2, R248, c[0x0][0x2c8], RZ ;  /* 0x0000b200f8023a27 */ /* 0x000fc400078e00ff */
[----:B------:R-:W-:Y:S01]  /*5850*/  HMMA.16816.F32.BF16 R136, R92, R138, R32 ;  /* 0x0000008a5c88723c */ /* 0x000fe20000041820 */
[----:B------:R-:W2:Y:S01]  /*5860*/  LDL R32, [R1+0x4] ;  /* 0x0000040001207983 */ /* 0x000ea20000100800 */
[----:B------:R-:W-:Y:S01]  /*5870*/  FADD.FTZ R10, R234, R0 ;  /* 0x00000000ea0a7221 */ /* 0x000fe20000010000 */
[----:B------:R-:W-:Y:S01]  /*5880*/  MOV R0, R248 ;  /* 0x000000f800007202 */ /* 0x000fe20000000f00 */
[----:B------:R-:W-:Y:S01]  /*5890*/  FADD.FTZ R3, R242, R3 ;  /* 0x00000003f2037221 */ /* 0x000fe20000010000 */
[----:B------:R-:W-:-:S03]  /*58a0*/  @P3 SHF.R.U32.HI R0, RZ, c[0x0][0x2cc], R2 ;  /* 0x0000b300ff003a19 */ /* 0x000fc60000011602 */
[----:B------:R-:W-:Y:S01]  /*58b0*/  HMMA.16816.F32.BF16 R72, R92, R76, R72 ;  /* 0x0000004c5c48723c */ /* 0x000fe20000041848 */
[----:B------:R-:W-:Y:S01]  /*58c0*/  IADD3 R0, R0, -c[0x0][0x168], R247 ;  /* 0x80005a0000007a10 */ /* 0x000fe20007ffe0f7 */
[----:B------:R-:W-:-:S03]  /*58d0*/  FADD.FTZ R9, R243, R3 ;  /* 0x00000003f3097221 */ /* 0x000fc60000010000 */
[----:B------:R-:W-:-:S03]  /*58e0*/  SHF.R.S32.HI R2, RZ, 0x1f, R0 ;  /* 0x0000001fff027819 */ /* 0x000fc60000011400 */
[----:B------:R-:W-:Y:S01]  /*58f0*/  HMMA.16816.F32.BF16 R76, R92, R78, R16 ;  /* 0x0000004e5c4c723c */ /* 0x000fe20000041810 */
[----:B------:R-:W-:-:S06]  /*5900*/  FADD.FTZ R3, R245, R11 ;  /* 0x0000000bf5037221 */ /* 0x000fcc0000010000 */
[----:B------:R-:W-:Y:S01]  /*5910*/  LEA.HI R16, R2, R0, RZ, 0x6 ;  /* 0x0000000002107211 */ /* 0x000fe200078f30ff */
[----:B------:R-:W-:Y:S01]  /*5920*/  FADD.FTZ R2, R246, R10 ;  /* 0x0000000af6027221 */ /* 0x000fe20000010000 */
[----:B------:R-:W-:Y:S01]  /*5930*/  HMMA.16816.F32.BF16 R172, R96, R114, R44 ;  /* 0x0000007260ac723c */ /* 0x000fe2000004182c */
[----:B------:R-:W-:Y:S02]  /*5940*/  FADD.FTZ R0, R217, R9 ;  /* 0x00000009d9007221 */ /* 0x000fe40000010000 */
[----:B------:R-:W-:Y:S02]  /*5950*/  FADD.FTZ R2, R195, R2 ;  /* 0x00000002c3027221 */ /* 0x000fe40000010000 */
[----:B------:R-:W-:-:S03]  /*5960*/  FADD.FTZ R0, R222, R0 ;  /* 0x00000000de007221 */ /* 0x000fc60000010000 */
[----:B------:R-:W-:Y:S08]  /*5970*/  HMMA.16816.F32.BF16 R132, R92, R128, R132 ;  /* 0x000000805c84723c */ /* 0x000ff00000041884 */
[-C--:B-1----:R-:W-:Y:S08]  /*5980*/  HMMA.16816.F32.BF16 R84, R96, R4.reuse, R84 ;  /* 0x000000046054723c */ /* 0x082ff00000041854 */
[C---:B------:R-:W-:Y:S07]  /*5990*/  HMMA.16816.F32.BF16 R88, R92.reuse, R4, R88 ;  /* 0x000000045c58723c */ /* 0x040fee0000041858 */
        /* <DEDUP_REMOVED lines=19> */
[----:B------:R-:W-:Y:S01]  /*5ad0*/  FADD.FTZ R2, R105, R4 ;  /* 0x0000000469027221 */ /* 0x000fe20000010000 */
[----:B------:R-:W-:Y:S02]  /*5ae0*/  SHF.R.S32.HI R4, RZ, 0x6, R16 ;  /* 0x00000006ff047819 */ /* 0x000fe40000011410 */
[----:B------:R-:W-:Y:S01]  /*5af0*/  IADD3 R220, R224, -0x2, RZ ;  /* 0xfffffffee0dc7810 */ /* 0x000fe20007ffe0ff */
[----:B------:R-:W-:Y:S01]  /*5b00*/  FADD.FTZ R0, R25, R0 ;  /* 0x0000000019007221 */ /* 0x000fe20000010000 */
[----:B------:R-:W-:Y:S03]  /*5b10*/  HMMA.16816.F32.BF16 R112, R92, R114, R36 ;  /* 0x000000725c70723c */ /* 0x000fe60000041824 */
[----:B------:R-:W-:-:S02]  /*5b20*/  FADD.FTZ R250, R24, R0 ;  /* 0x0000000018fa7221 */ /* 0x000fc40000010000 */
[----:B------:R-:W-:Y:S02]  /*5b30*/  FADD.FTZ R0, R20, R2 ;  /* 0x0000000214007221 */ /* 0x000fe40000010000 */
[----:B------:R-:W-:Y:S01]  /*5b40*/  FADD.FTZ R236, R67, R236 ;  /* 0x000000ec43ec7221 */ /* 0x000fe20000010000 */
[-C--:B------:R-:W-:Y:S01]  /*5b50*/  HMMA.16816.F32.BF16 R96, R96, R6.reuse, R52 ;  /* 0x000000066060723c */ /* 0x080fe20000041834 */
        /* <DEDUP_REMOVED lines=8> */
[----:B------:R-:W-:Y:S02]  /*5be0*/  FADD.FTZ R222, R26, R222 ;  /* 0x000000de1ade7221 */ /* 0x000fe40000010000 */
[----:B------:R-:W-:Y:S02]  /*5bf0*/  FADD.FTZ R250, R22, R250 ;  /* 0x000000fa16fa7221 */ /* 0x000fe40000010000 */
[----:B------:R-:W-:Y:S01]  /*5c00*/  FADD.FTZ R251, R31, R0 ;  /* 0x000000001ffb7221 */ /* 0x000fe20000010000 */
[----:B--2---:R-:W-:-:S05]  /*5c10*/  IMNMX R32, R32, R4, !PT ;  /* 0x0000000420207217 */ /* 0x004fca0007800200 */
[----:B------:R1:W-:Y:S01]  /*5c20*/  STL [R1+0xc], R32 ;  /* 0x00000c2001007387 */ /* 0x0003e20000100800 */
[----:B------:R-:W-:Y:S11]  /*5c30*/  ISETP.GE.AND P0, PT, R220, R32, PT ;  /* 0x00000020dc00720c */ /* 0x000ff60003f06270 */
[----:B------:R-:W-:Y:S02]  /*5c40*/  @!UPT UIADD3 URZ, URZ, URZ, URZ ;  /* 0x0000003f3f3ff290 */ /* 0x000fe4000fffe03f */
[----:B------:R-:W-:Y:S05]  /*5c50*/  @!P0 BRA `(.L_x_1274) ;  /* 0x0000406000008947 */ /* 0x000fea0003800000 */
[----:B------:R-:W-:Y:S01]  /*5c60*/  IMAD.MOV.U32 R106, RZ, RZ, R103 ;  /* 0x000000ffff6a7224 */ /* 0x000fe200078e0067 */
[----:B------:R-:W-:Y:S01]  /*5c70*/  MOV R108, R101 ;  /* 0x00000065006c7202 */ /* 0x000fe20000000f00 */
[----:B------:R-:W-:Y:S01]  /*5c80*/  IMAD.MOV.U32 R105, RZ, RZ, R104 ;  /* 0x000000ffff697224 */ /* 0x000fe200078e0068 */
[----:B------:R-:W-:Y:S02]  /*5c90*/  MOV R107, R102 ;  /* 0x00000066006b7202 */ /* 0x000fe40000000f00 */
.L_x_1285:
[----:B------:R-:W2:Y:S01]  /*5ca0*/  LDL R0, [R1+0x4] ;  /* 0x0000040001007983 */ /* 0x000ea20000100800 */
[----:B------:R-:W-:Y:S04]  /*5cb0*/  DEPBAR.LE SB0, 0x0 ;  /* 0x000080000000791a */ /* 0x000fe80000000000 */
[----:B------:R-:W-:Y:S01]  /*5cc0*/  WARPSYNC 0xffffffff ;  /* 0xffffffff00007948 */ /* 0x000fe20003800000 */
[----:B------:R-:W-:Y:S06]  /*5cd0*/  BAR.SYNC.DEFER_BLOCKING 0x0 ;  /* 0x0000000000007b1d */ /* 0x000fec0000010000 */
[----:B------:R3:W4:Y:S01]  /*5ce0*/  LDSM.16.M88.4 R64, [R203] ;  /* 0x00000000cb40783b */ /* 0x0007220000000200 */
[----:B------:R-:W-:Y:S03]  /*5cf0*/  BSSY B0, `(.L_x_1275) ;  /* 0x0000059000007945 */ /* 0x000fe60003800000 */
[----:B------:R3:W1:Y:S04]  /*5d00*/  LDSM.16.M88.4 R60, [R203+0x1000] ;  /* 0x00100000cb3c783b */ /* 0x0006680000000200 */
[----:B------:R3:W1:Y:S04]  /*5d10*/  LDSM.16.M88.4 R16, [R200] ;  /* 0x00000000c810783b */ /* 0x0006680000000200 */
[----:B-1----:R3:W1:Y:S04]  /*5d20*/  LDSM.16.M88.4 R32, [R200+0x400] ;  /* 0x00040000c820783b */ /* 0x0026680000000200 */
[----:B------:R3:W1:Y:S04]  /*5d30*/  LDSM.16.M88.4 R48, [R200+0x800] ;  /* 0x00080000c830783b */ /* 0x0006680000000200 */
[----:B------:R3:W1:Y:S04]  /*5d40*/  LDSM.16.M88.4 R100, [R200+0xc00] ;  /* 0x000c0000c864783b */ /* 0x0006680000000200 */
[----:B------:R3:W1:Y:S04]  /*5d50*/  LDSM.16.M88.4 R176, [R204] ;  /* 0x00000000ccb0783b */ /* 0x0006680000000200 */
[----:B------:R3:W1:Y:S04]  /*5d60*/  LDSM.16.M88.4 R184, [R204+0x1000] ;  /* 0x00100000ccb8783b */ /* 0x0006680000000200 */
[----:B------:R3:W1:Y:S04]  /*5d70*/  LDSM.16.M88.4 R180, [R205] ;  /* 0x00000000cdb4783b */ /* 0x0006680000000200 */
[----:B------:R3:W1:Y:S04]  /*5d80*/  LDSM.16.M88.4 R188, [R216] ;  /* 0x00000000d8bc783b */ /* 0x0006680000000200 */
[----:B------:R3:W1:Y:S04]  /*5d90*/  LDSM.16.M88.4 R192, [R215] ;  /* 0x00000000d7c0783b */ /* 0x0006680000000200 */
[----:B------:R3:W1:Y:S01]  /*5da0*/  LDSM.16.M88.4 R196, [R214] ;  /* 0x00000000d6c4783b */ /* 0x0006620000000200 */
[----:B--2---:R-:W-:Y:S11]  /*5db0*/  ISETP.GT.AND P0, PT, R0, R220, PT ;  /* 0x000000dc0000720c */ /* 0x004ff60003f04270 */
[----:B------:R-:W-:Y:S02]  /*5dc0*/  @!UPT UIADD3 URZ, URZ, URZ, URZ ;  /* 0x0000003f3f3ff290 */ /* 0x000fe4000fffe03f */
[----:B------:R-:W-:-:S05]  /*5dd0*/  @P0 BRA `(.L_x_1276) ;  /* 0x000004a000000947 */ /* 0x000fca0003800000 */
[----:B-1-34-:R-:W-:Y:S01]  /*5de0*/  SHF.R.S32.HI R0, RZ, 0x1f, R221 ;  /* 0x0000001fff007819 */ /* 0x01afe200000114dd */
[----:B------:R-:W2:Y:S01]  /*5df0*/  LDL.64 R8, [R1+0x28] ;  /* 0x0000280001087983 */ /* 0x000ea20000100a00 */
[----:B------:R-:W-:Y:S01]  /*5e00*/  SHF.R.S32.HI R4, RZ, 0x1f, R219 ;  /* 0x0000001fff047819 */ /* 0x000fe200000114db */
[----:B------:R-:W-:Y:S01]  /*5e10*/  IMAD.WIDE.U32 R2, R221, c[0x0][0x208], RZ ;  /* 0x00008200dd027a25 */ /* 0x000fe200078e00ff */
[C---:B------:R-:W-:Y:S02]  /*5e20*/  IADD3 R6, R227.reuse, 0x40, RZ ;  /* 0x00000040e3067810 */ /* 0x040fe40007ffe0ff */
[----:B------:R-:W-:Y:S01]  /*5e30*/  IADD3 R5, R227, 0x40, RZ ;  /* 0x00000040e3057810 */ /* 0x000fe20007ffe0ff */
[----:B------:R-:W3:Y:S01]  /*5e40*/  LDL R7, [R1+0x34] ;  /* 0x0000340001077983 */ /* 0x000ee20000100800 */
[----:B------:R-:W-:Y:S01]  /*5e50*/  SHF.R.S32.HI R6, RZ, 0x1f, R6 ;  /* 0x0000001fff067819 */ /* 0x000fe20000011406 */
[----:B------:R-:W-:Y:S02]  /*5e60*/  IMAD R0, R0, c[0x0][0x208], RZ ;  /* 0x0000820000007a24 */ /* 0x000fe400078e02ff */
[----:B------:R-:W-:Y:S01]  /*5e70*/  IMAD R4, R4, c[0x0][0x218], RZ ;  /* 0x0000860004047a24 */ /* 0x000fe200078e02ff */
[----:B------:R-:W-:Y:S01]  /*5e80*/  SHF.L.U64.HI R15, R5, 0x1, R6 ;  /* 0x00000001050f7819 */ /* 0x000fe20000010206 */
[----:B------:R-:W-:Y:S01]  /*5e90*/  IMAD R0, R221, c[0x0][0x20c], R0 ;  /* 0x00008300dd007a24 */ /* 0x000fe200078e0200 */
[----:B------:R-:W-:Y:S01]  /*5ea0*/  SHF.R.S32.HI R6, RZ, 0x1f, R227 ;  /* 0x0000001fff067819 */ /* 0x000fe200000114e3 */
[----:B------:R-:W-:Y:S02]  /*5eb0*/  IMAD R4, R219, c[0x0][0x21c], R4 ;  /* 0x00008700db047a24 */ /* 0x000fe400078e0204 */
[----:B------:R-:W-:Y:S01]  /*5ec0*/  IMAD.IADD R3, R3, 0x1, R0 ;  /* 0x0000000103037824 */ /* 0x000fe200078e0200 */
[----:B------:R-:W-:Y:S01]  /*5ed0*/  SHF.L.U64.HI R13, R227, 0x1, R6 ;  /* 0x00000001e30d7819 */ /* 0x000fe20000010206 */
[----:B------:R-:W-:Y:S02]  /*5ee0*/  IMAD.SHL.U32 R22, R5, 0x2, RZ ;  /* 0x0000000205167824 */ /* 0x000fe400078e00ff */
[----:B------:R-:W-:Y:S04]  /*5ef0*/  IMAD.WIDE.U32 R2, R219, c[0x0][0x218], R2 ;  /* 0x00008600db027a25 */ /* 0x000fe800078e0002 */
[C---:B------:R-:W-:Y:S01]  /*5f00*/  IMAD.SHL.U32 R20, R227.reuse, 0x2, RZ ;  /* 0x00000002e3147824 */ /* 0x040fe200078e00ff */
[----:B--2---:R-:W-:Y:S02]  /*5f10*/  IADD3 R0, P0, R8, R2, RZ ;  /* 0x0000000208007210 */ /* 0x004fe40007f1e0ff */
[----:B------:R-:W-:Y:S02]  /*5f20*/  IADD3 R8, R227, 0x20, RZ ;  /* 0x00000020e3087810 */ /* 0x000fe40007ffe0ff */
[----:B---3--:R-:W-:Y:S02]  /*5f30*/  IADD3.X R4, R7, R3, R4, P0, !PT ;  /* 0x0000000307047210 */ /* 0x008fe400007fe404 */
[----:B------:R-:W-:Y:S02]  /*5f40*/  IADD3 R7, R227, 0x20, RZ ;  /* 0x00000020e3077810 */ /* 0x000fe40007ffe0ff */
[C---:B------:R-:W-:Y:S02]  /*5f50*/  LEA R12, P0, R0.reuse, c[0x0][0x1f8], 0x1 ;  /* 0x00007e00000c7a11 */ /* 0x040fe400078008ff */
[----:B------:R-:W-:Y:S01]  /*5f60*/  SHF.R.S32.HI R8, RZ, 0x1f, R8 ;  /* 0x0000001fff087819 */ /* 0x000fe20000011408 */
[C---:B------:R-:W-:Y:S01]  /*5f70*/  IMAD.SHL.U32 R21, R7.reuse, 0x2, RZ ;  /* 0x0000000207157824 */ /* 0x040fe200078e00ff */
[----:B------:R-:W-:Y:S02]  /*5f80*/  LEA.HI.X R5, R0, c[0x0][0x1fc], R4, 0x1, P0 ;  /* 0x00007f0000057a11 */ /* 0x000fe400000f0c04 */
[----:B------:R-:W-:Y:S01]  /*5f90*/  SHF.L.U64.HI R14, R7, 0x1, R8 ;  /* 0x00000001070e7819 */ /* 0x000fe20000010208 */
[----:B------:R-:W-:-:S05]  /*5fa0*/  BRA.DIV ~URZ, `(.L_x_1277) ;  /* 0x0000aaf27f007947 */ /* 0x000fca000b800000 */
[----:B------:R1:W2:Y:S02]  /*5fb0*/  SHFL.IDX PT, R4, R5, RZ, 0x1c1f ;  /* 0x001c1fff05047589 */ /* 0x0002a400000e0000 */
.L_x_1322:
[----:B------:R-:W-:-:S05]  /*5fc0*/  BRA.DIV ~URZ, `(.L_x_1278) ;  /* 0x0000ab427f007947 */ /* 0x000fca000b800000 */
[----:B------:R-:W3:Y:S01]  /*5fd0*/  SHFL.IDX PT, R0, R12, RZ, 0x1c1f ;  /* 0x001c1fff0c007589 */ /* 0x000ee200000e0000 */
[C---:B------:R-:W-:Y:S02]  /*5fe0*/  IADD3 R2, R227.reuse, 0x20, RZ ;  /* 0x00000020e3027810 */ /* 0x040fe40007ffe0ff */
[C---:B------:R-:W-:Y:S02]  /*5ff0*/  ISETP.GE.AND P5, PT, R227.reuse, c[0x0][0x1d4], PT ;  /* 0x00007500e3007a0c */ /* 0x040fe40003fa6270 */
[----:B------:R-:W-:Y:S02]  /*6000*/  ISETP.GE.AND P4, PT, R2, c[0x0][0x1d4], PT ;  /* 0x0000750002007a0c */ /* 0x000fe40003f86270 */
[----:B------:R-:W-:Y:S02]  /*6010*/  IADD3 R8, R227, 0x40, RZ ;  /* 0x00000040e3087810 */ /* 0x000fe40007ffe0ff */
[----:B------:R-:W-:Y:S02]  /*6020*/  SEL R11, RZ, 0x10, P5 ;  /* 0x00000010ff0b7807 */ /* 0x000fe40002800000 */
[----:B------:R-:W-:Y:S02]  /*6030*/  SEL R10, RZ, 0x10, P4 ;  /* 0x00000010ff0a7807 */ /* 0x000fe40002000000 */
[C---:B---3--:R-:W-:Y:S02]  /*6040*/  IADD3 R6, P0, R0.reuse, R20, RZ ;  /* 0x0000001400067210 */ /* 0x048fe40007f1e0ff */
[----:B------:R-:W-:Y:S03]  /*6050*/  IADD3 R2, P6, R0, R21, RZ ;  /* 0x0000001500027210 */ /* 0x000fe60007fde0ff */
        /* <DEDUP_REMOVED lines=9> */
[----:B------:R3:W4:Y:S04]  /*60f0*/  SHFL.IDX PT, R4, R5, 0x1, 0x1c1f ;  /* 0x003c1f0005047f89 */ /* 0x00072800000e0000 */
[----:B------:R2:W1:Y:S04]  /*6100*/  SHFL.IDX PT, R0, R12, 0x1, 0x1c1f ;  /* 0x003c1f000c007f89 */ /* 0x00046800000e0000 */
[----:B------:R2:W-:Y:S01]  /*6110*/  LDGSTS.E.BYPASS.LTC128B.128 [R218+0x2100], [R8.64], !P0 ;  /* 0x0210000008da7fae */ /* 0x0005e2000c101d46 */
[----:B-1-3--:R-:W-:Y:S03]  /*6120*/  SEL R5, RZ, 0x10, P0 ;  /* 0x00000010ff057807 */ /* 0x00afe60000000000 */
.L_x_1323:
[----:B--2---:R-:W-:Y:S02]  /*6130*/  IADD3 R2, -R10, 0x10, RZ ;  /* 0x000000100a027810 */ /* 0x004fe40007ffe1ff */
[----:B------:R-:W-:Y:S02]  /*6140*/  IADD3 R8, -R11, 0x10, RZ ;  /* 0x000000100b087810 */ /* 0x000fe40007ffe1ff */
[----:B------:R-:W-:Y:S02]  /*6150*/  LOP3.LUT R6, R2, 0xf, RZ, 0xc0, !PT ;  /* 0x0000000f02067812 */ /* 0x000fe400078ec0ff */
[----:B------:R-:W-:Y:S02]  /*6160*/  LOP3.LUT R8, R8, 0xf, RZ, 0xc0, !PT ;  /* 0x0000000f08087812 */ /* 0x000fe400078ec0ff */
[----:B------:R-:W-:Y:S02]  /*6170*/  IADD3 R3, -R5, 0x10, RZ ;  /* 0x0000001005037810 */ /* 0x000fe40007ffe1ff */
[-C--:B------:R-:W-:Y:S02]  /*6180*/  IADD3 R6, P6, P5, R6, R0.reuse, R21 ;  /* 0x0000000006067210 */ /* 0x080fe40007dde015 */
[----:B------:R-:W-:Y:S02]  /*6190*/  IADD3 R8, P4, P0, R8, R0, R20 ;  /* 0x0000000008087210 */ /* 0x000fe4000789e014 */
[----:B------:R-:W-:Y:S02]  /*61a0*/  LOP3.LUT R2, R3, 0xf, RZ, 0xc0, !PT ;  /* 0x0000000f03027812 */ /* 0x000fe400078ec0ff */
[-C--:B----4-:R-:W-:Y:S02]  /*61b0*/  IADD3.X R7, RZ, R4.reuse, R14, P6, P5 ;  /* 0x00000004ff077210 */ /* 0x090fe400037ea40e */
[----:B------:R-:W-:Y:S02]  /*61c0*/  ISETP.NE.U32.AND P6, PT, R11, RZ, PT ;  /* 0x000000ff0b00720c */ /* 0x000fe40003fc5070 */
[----:B------:R-:W-:Y:S02]  /*61d0*/  IADD3.X R9, RZ, R4, R13, P4, P0 ;  /* 0x00000004ff097210 */ /* 0x000fe400027e040d */
[----:B------:R-:W-:Y:S02]  /*61e0*/  IADD3 R2, P4, P0, R2, R0, R22 ;  /* 0x0000000002027210 */ /* 0x000fe4000789e016 */
[----:B------:R-:W-:Y:S02]  /*61f0*/  ISETP.NE.U32.AND P5, PT, R10, RZ, PT ;  /* 0x000000ff0a00720c */ /* 0x000fe40003fa5070 */
[----:B------:R-:W-:Y:S02]  /*6200*/  IADD3.X R3, RZ, R4, R15, P4, P0 ;  /* 0x00000004ff037210 */ /* 0x000fe400027e040f */
[----:B------:R-:W-:Y:S03]  /*6210*/  ISETP.NE.U32.AND P0, PT, R5, RZ, PT ;  /* 0x000000ff0500720c */ /* 0x000fe60003f05070 */
[----:B------:R-:W-:Y:S01]  /*6220*/  @!PT LDS RZ, [RZ] ;  /* 0x00000000fffff984 */ /* 0x000fe20000000800 */
[----:B------:R-:W-:Y:S01]  /*6230*/  @!PT LDS RZ, [RZ] ;  /* 0x00000000fffff984 */ /* 0x000fe20000000800 */
[----:B------:R-:W-:Y:S01]  /*6240*/  @!PT LDS RZ, [RZ] ;  /* 0x00000000fffff984 */ /* 0x000fe20000000800 */
[----:B------:R1:W-:Y:S06]  /*6250*/  LDGSTS.E.BYPASS.LTC128B.128.ZFILL [R218+0x900], [R8.64], P6 ;  /* 0x0090000008da7fae */ /* 0x0003ec000b141d46 */
[----:B------:R1:W-:Y:S04]  /*6260*/  LDGSTS.E.BYPASS.LTC128B.128.ZFILL [R218+0x1900], [R6.64], P5 ;  /* 0x0190000006da7fae */ /* 0x0003e8000a941d46 */
[----:B------:R1:W-:Y:S02]  /*6270*/  LDGSTS.E.BYPASS.LTC128B.128.ZFILL [R218+0x2900], [R2.64], P0 ;  /* 0x0290000002da7fae */ /* 0x0003e40008141d46 */
.L_x_1276:
[----:B-1-34-:R-:W-:Y:S05]  /*6280*/  BSYNC B0 ;  /* 0x0000000000007941 */ /* 0x01afea0003800000 */
.L_x_1275:
[----:B------:R-:W0:Y:S01]  /*6290*/  LDGDEPBAR ;  /* 0x00000000000079af */ /* 0x000e220000000000 */
[----:B------:R-:W-:Y:S01]  /*62a0*/  WARPSYNC 0xffffffff ;  /* 0xffffffff00007948 */ /* 0x000fe20003800000 */
[-C--:B------:R-:W-:Y:S01]  /*62b0*/  HMMA.16816.F32.BF16 R4, R64, R16.reuse, RZ ;  /* 0x000000104004723c */ /* 0x080fe200000418ff */
        /* <DEDUP_REMOVED lines=27> */
[----:B------:R-:W3:Y:S07]  /*6470*/  LDSM.16.M88.4 R188, [R203+0x3000] ;  /* 0x00300000cbbc783b */ /* 0x000eee0000000200 */
        /* <DEDUP_REMOVED lines=8> */
[----:B------:R-:W-:Y:S07]  /*6500*/  LDSM.16.M88.4 R184, [R200+0x1800] ;  /* 0x00180000c8b8783b */ /* 0x000fee0000000200 */
        /* <DEDUP_REMOVED lines=9> */
[-C--:B------:R-:W-:Y:S03]  /*65a0*/  HMMA.16816.F32.BF16 R28, R188, R178.reuse, R28 ;  /* 0x000000b2bc1c723c */ /* 0x080fe6000004181c */
[----:B--2---:R-:W-:Y:S05]  /*65b0*/  ISETP.GT.AND P0, PT, R220, R0, PT ;  /* 0x00000000dc00720c */ /* 0x004fea0003f04270 */
[C---:B------:R-:W-:Y:S01]  /*65c0*/  HMMA.16816.F32.BF16 R32, R100.reuse, R178, R32 ;  /* 0x000000b26420723c */ /* 0x040fe20000041820 */
[----:B------:R-:W1:Y:S07]  /*65d0*/  LDSM.16.M88.4 R176, [R204+0x2000] ;  /* 0x00200000ccb0783b */ /* 0x000e6e0000000200 */
[-C--:B------:R-:W-:Y:S08]  /*65e0*/  HMMA.16816.F32.BF16 R36, R100, R184.reuse, R36 ;  /* 0x000000b86424723c */ /* 0x080ff00000041824 */
        /* <DEDUP_REMOVED lines=23> */
[-C--:B------:R-:W-:Y:S08]  /*6760*/  HMMA.16816.F32.BF16 R44, R184, R190.reuse, R44 ;  /* 0x000000beb82c723c */ /* 0x080ff0000004182c */
[C---:B------:R-:W-:Y:S01]  /*6770*/  HMMA.16816.F32.BF16 R48, R176.reuse, R190, R48 ;  /* 0x000000beb030723c */ /* 0x040fe20000041830 */
[----:B------:R-:W3:Y:S07]  /*6780*/  LDSM.16.M88.4 R188, [R203+0x5000] ;  /* 0x00500000cbbc783b */ /* 0x000eee0000000200 */
[-C--:B-1----:R-:W-:Y:S08]  /*6790*/  HMMA.16816.F32.BF16 R52, R176, R192.reuse, R52 ;  /* 0x000000c0b034723c */ /* 0x082ff00000041834 */
[C---:B------:R-:W-:Y:S08]  /*67a0*/  HMMA.16816.F32.BF16 R56, R184.reuse, R192, R56 ;  /* 0x000000c0b838723c */ /* 0x040ff00000041838 */
[-C--:B------:R-:W-:Y:S01]  /*67b0*/  HMMA.16816.F32.BF16 R60, R184, R194.reuse, R60 ;  /* 0x000000c2b83c723c */ /* 0x080fe2000004183c */
[----:B------:R-:W-:Y:S07]  /*67c0*/  LDSM.16.M88.4 R184, [R200+0x2800] ;  /* 0x00280000c8b8783b */ /* 0x000fee0000000200 */
[----:B------:R-:W-:Y:S01]  /*67d0*/  HMMA.16816.F32.BF16 R64, R176, R194, R64 ;  /* 0x000000c2b040723c */ /* 0x000fe20000041840 */
[----:B------:R-:W1:Y:S07]  /*67e0*/  LDSM.16.M88.4 R176, [R200+0x2400] ;  /* 0x00240000c8b0783b */ /* 0x000e6e0000000200 */
[-C--:B--2---:R-:W-:Y:S01]  /*67f0*/  HMMA.16816.F32.BF16 R4, R100, R180.reuse, R4 ;  /* 0x000000b46404723c */ /* 0x084fe20000041804 */
[----:B------:R-:W2:Y:S07]  /*6800*/  LDSM.16.M88.4 R192, [R200+0x2c00] ;  /* 0x002c0000c8c0783b */ /* 0x000eae0000000200 */
[C---:B---3--:R-:W-:Y:S08]  /*6810*/  HMMA.16816.F32.BF16 R8, R188.reuse, R180, R8 ;  /* 0x000000b4bc08723c */ /* 0x048ff00000041808 */
        /* <DEDUP_REMOVED lines=13> */
[-C--:B--2---:R-:W-:Y:S08]  /*68f0*/  HMMA.16816.F32.BF16 R52, R100, R192.reuse, R52 ;  /* 0x000000c06434723c */ /* 0x084ff00000041834 */
[C---:B------:R-:W-:Y:S08]  /*6900*/  HMMA.16816.F32.BF16 R56, R188.reuse, R192, R56 ;  /* 0x000000c0bc38723c */ /* 0x040ff00000041838 */
[-C--:B------:R-:W-:Y:S01]  /*6910*/  HMMA.16816.F32.BF16 R60, R188, R194.reuse, R60 ;  /* 0x000000c2bc3c723c */ /* 0x080fe2000004183c */
[----:B------:R-:W-:Y:S07]  /*6920*/  LDSM.16.M88.4 R188, [R207] ;  /* 0x00000000cfbc783b */ /* 0x000fee0000000200 */
[----:B------:R-:W-:Y:S01]  /*6930*/  HMMA.16816.F32.BF16 R64, R100, R194, R64 ;  /* 0x000000c26440723c */ /* 0x000fe20000041840 */
[----:B------:R-:W2:Y:S07]  /*6940*/  LDSM.16.M88.4 R100, [R208] ;  /* 0x00000000d064783b */ /* 0x000eae0000000200 */
[-C--:B-1----:R-:W-:Y:S01]  /*6950*/  HMMA.16816.F32.BF16 R4, R176, R180.reuse, R4 ;  /* 0x000000b4b004723c */ /* 0x082fe20000041804 */
[----:B------:R-:W1:Y:S01]  /*6960*/  LDSM.16.M88.4 R192, [R206] ;  /* 0x00000000cec0783b */ /* 0x000e620000000200 */
[----:B------:R-:W-:Y:S06]  /*6970*/  DEPBAR.LE SB0, 0x0 ;  /* 0x000080000000791a */ /* 0x000fec0000000000 */
[C---:B---3--:R-:W-:Y:S01]  /*6980*/  HMMA.16816.F32.BF16 R8, R184.reuse, R180, R8 ;  /* 0x000000b4b808723c */ /* 0x048fe20000041808 */
[----:B------:R-:W-:Y:S07]  /*6990*/  BAR.SYNC.DEFER_BLOCKING 0x0 ;  /* 0x0000000000007b1d */ /* 0x000fee0000010000 */
        /* <DEDUP_REMOVED lines=16> */
[C---:B------:R-:W-:Y:S01]  /*6aa0*/  IADD3 R103, R227.reuse, 0x20, RZ ;  /* 0x00000020e3677810 */ /* 0x040fe20007ffe0ff */
[----:B------:R-:W2:Y:S01]  /*6ab0*/  LDL R2, [R1+0x20] ;  /* 0x0000200001027983 */ /* 0x000ea20000100800 */
[----:B------:R-:W-:Y:S01]  /*6ac0*/  SHF.R.S32.HI R102, RZ, 0x1f, R227 ;  /* 0x0000001fff667819 */ /* 0x000fe200000114e3 */
[----:B------:R-:W-:Y:S01]  /*6ad0*/  IMAD.MOV.U32 R219, RZ, RZ, RZ ;  /* 0x000000ffffdb7224 */ /* 0x000fe200078e00ff */
[----:B------:R-:W-:Y:S01]  /*6ae0*/  SHF.R.S32.HI R103, RZ, 0x1f, R103 ;  /* 0x0000001fff677819 */ /* 0x000fe20000011467 */
[----:B------:R-:W3:Y:S01]  /*6af0*/  LDL R0, [R1] ;  /* 0x0000000001007983 */ /* 0x000ee20000100800 */
[C---:B------:R-:W-:Y:S03]  /*6b00*/  IMAD.SHL.U32 R176, R227.reuse, 0x2, RZ ;  /* 0x00000002e3b07824 */ /* 0x040fe600078e00ff */
[----:B------:R-:W4:Y:S06]  /*6b10*/  LDL.64 R110, [R1+0x18] ;  /* 0x00001800016e7983 */ /* 0x000f2c0000100a00 */
[----:B------:R-:W5:Y:S04]  /*6b20*/  LDL R109, [R1+0x30] ;  /* 0x00003000016d7983 */ /* 0x000f680000100800 */
[----:B------:R-:W4:Y:S06]  /*6b30*/  LDL.64 R224, [R1+0x10] ;  /* 0x0000100001e07983 */ /* 0x000f2c0000100a00 */
[----:B------:R-:W5:Y:S01]  /*6b40*/  LDL R104, [R1+0x24] ;  /* 0x0000240001687983 */ /* 0x000f620000100800 */
[----:B--2---:R-:W-:Y:S05]  /*6b50*/  IMAD R2, R220, 0x40, R2 ;  /* 0x00000040dc027824 */ /* 0x004fea00078e0202 */
[----:B---3--:R-:W-:Y:S05]  /*6b60*/  IADD3 R2, R2, -0x40, R0 ;  /* 0xffffffc002027810 */ /* 0x008fea0007ffe000 */
[----:B------:R-:W-:Y:S04]  /*6b70*/  @P2 IMAD.HI.U32 R3, R2, c[0x0][0x2bc], RZ ;  /* 0x0000af0002032a27 */ /* 0x000fe800078e00ff */
[----:B------:R-:W-:Y:S01]  /*6b80*/  IMAD.MOV.U32 R0, RZ, RZ, R2 ;  /* 0x000000ffff007224 */ /* 0x000fe200078e0002 */
[----:B------:R-:W-:Y:S04]  /*6b90*/  @P2 SHF.R.U32.HI R0, RZ, c[0x0][0x2c0], R3 ;  /* 0x0000b000ff002a19 */ /* 0x000fe80000011603 */
[C---:B----4-:R-:W-:Y:S02]  /*6ba0*/  @!P1 IADD3 R3, P0, R0.reuse, R110, RZ ;  /* 0x0000006e00039210 */ /* 0x050fe40007f1e0ff */
[----:B------:R-:W-:Y:S02]  /*6bb0*/  IADD3 R110, R227, 0x40, RZ ;  /* 0x00000040e36e7810 */ /* 0x000fe40007ffe0ff */
[----:B-----5:R-:W-:Y:S01]  /*6bc0*/  @!P1 LEA.HI.X.SX32 R101, R0, R109, 0x1, P0 ;  /* 0x0000006d00659211 */ /* 0x020fe200000f0eff */
[----:B------:R-:W-:Y:S01]  /*6bd0*/  IMAD.MOV R0, RZ, RZ, -R0 ;  /* 0x000000ffff007224 */ /* 0x000fe200078e0a00 */
[----:B------:R-:W-:Y:S01]  /*6be0*/  @!P1 LEA R100, P0, R3, c[0x0][0x2a0], 0x2 ;  /* 0x0000a80003649a11 */ /* 0x000fe200078010ff */
[----:B------:R-:W-:Y:S01]  /*6bf0*/  IMAD.SHL.U32 R178, R110, 0x2, RZ ;  /* 0x000000026eb27824 */ /* 0x000fe200078e00ff */
[----:B------:R-:W-:Y:S01]  /*6c00*/  IADD3 R109, R227, 0x40, RZ ;  /* 0x00000040e36d7810 */ /* 0x000fe20007ffe0ff */
[----:B------:R-:W-:Y:S01]  /*6c10*/  IMAD R221, R0, c[0x0][0x2b8], R2 ;  /* 0x0000ae0000dd7a24 */ /* 0x000fe200078e0202 */
[----:B------:R-:W-:Y:S02]  /*6c20*/  @!P1 LEA.HI.X R101, R3, c[0x0][0x2a4], R101, 0x2, P0 ;  /* 0x0000a90003659a11 */ /* 0x000fe400000f1465 */
[----:B------:R-:W-:Y:S01]  /*6c30*/  SHF.R.S32.HI R109, RZ, 0x1f, R109 ;  /* 0x0000001fff6d7819 */ /* 0x000fe2000001146d */
[----:B------:R-:W-:Y:S01]  /*6c40*/  IMAD.WIDE.U32 R2, R221, c[0x0][0x1e0], RZ ;  /* 0x00007800dd027a25 */ /* 0x000fe200078e00ff */
[----:B------:R-:W-:Y:S01]  /*6c50*/  SHF.R.S32.HI R0, RZ, 0x1f, R221 ;  /* 0x0000001fff007819 */ /* 0x000fe200000114dd */
[----:B------:R-:W2:Y:S01]  /*6c60*/  @!P1 LDG.E R219, [R100.64] ;  /* 0x0000000664db9981 */ /* 0x000ea2000c1e1900 */
[----:B------:R-:W-:Y:S02]  /*6c70*/  SHF.L.U64.HI R111, R110, 0x1, R109 ;  /* 0x000000016e6f7819 */ /* 0x000fe4000001026d */
[----:B------:R-:W-:Y:S01]  /*6c80*/  IADD3 R109, R227, 0x20, RZ ;  /* 0x00000020e36d7810 */ /* 0x000fe20007ffe0ff */
[----:B------:R-:W-:Y:S03]  /*6c90*/  IMAD R0, R0, c[0x0][0x1e0], RZ ;  /* 0x0000780000007a24 */ /* 0x000fe600078e02ff */
[----:B------:R-:W-:Y:S01]  /*6ca0*/  SHF.L.U64.HI R110, R109, 0x1, R103 ;  /* 0x000000016d6e7819 */ /* 0x000fe20000010267 */
[----:B------:R-:W-:Y:S02]  /*6cb0*/  IMAD R0, R221, c[0x0][0x1e4], R0 ;  /* 0x00007900dd007a24 */ /* 0x000fe400078e0200 */
[----:B------:R-:W-:Y:S01]  /*6cc0*/  IMAD.SHL.U32 R177, R109, 0x2, RZ ;  /* 0x000000026db17824 */ /* 0x000fe200078e00ff */
[----:B------:R-:W-:Y:S01]  /*6cd0*/  SHF.L.U64.HI R109, R227, 0x1, R102 ;  /* 0x00000001e36d7819 */ /* 0x000fe20000010266 */
        /* <DEDUP_REMOVED lines=11> */
.L_x_1324:
[----:B------:R-:W-:-:S05]  /*6d90*/  BRA.DIV ~URZ, `(.L_x_1282) ;  /* 0x0000a0327f007947 */ /* 0x000fca000b800000 */
[----:B------:R-:W3:Y:S01]  /*6da0*/  SHFL.IDX PT, R0, R104, RZ, 0x1c1f ;  /* 0x001c1fff68007589 */ /* 0x000ee200000e0000 */
[C---:B------:R-:W-:Y:S02]  /*6db0*/  ISETP.GE.AND P5, PT, R227.reuse, c[0x0][0x1d4], PT ;  /* 0x00007500e3007a0c */ /* 0x040fe40003fa6270 */
[C---:B------:R-:W-:Y:S02]  /*6dc0*/  IADD3 R180, R227.reuse, 0x20, RZ ;  /* 0x00000020e3b47810 */ /* 0x040fe40007ffe0ff */
[----:B------:R-:W-:Y:S02]  /*6dd0*/  IADD3 R179, R227, 0x40, RZ ;  /* 0x00000040e3b37810 */ /* 0x000fe40007ffe0ff */
[----:B------:R-:W-:Y:S02]  /*6de0*/  ISETP.GE.AND P4, PT, R180, c[0x0][0x1d4], PT ;  /* 0x00007500b4007a0c */ /* 0x000fe40003f86270 */
[C---:B---3--:R-:W-:Y:S02]  /*6df0*/  IADD3 R2, P0, R0.reuse, R176, RZ ;  /* 0x000000b000027210 */ /* 0x048fe40007f1e0ff */
[----:B------:R-:W-:Y:S03]  /*6e00*/  IADD3 R102, P6, R0, R177, RZ ;  /* 0x000000b100667210 */ /* 0x000fe60007fde0ff */
[C---:B--2---:R-:W-:Y:S01]  /*6e10*/  IMAD.X R3, R100.reuse, 0x1, R109, P0 ;  /* 0x0000000164037824 */ /* 0x044fe200000e066d */
[----:B------:R-:W-:Y:S01]  /*6e20*/  ISETP.GE.AND P0, PT, R179, c[0x0][0x1d4], PT ;  /* 0x00007500b3007a0c */ /* 0x000fe20003f06270 */
[----:B------:R-:W-:Y:S03]  /*6e30*/  IMAD.X R103, R100, 0x1, R110, P6 ;  /* 0x0000000164677824 */ /* 0x000fe600030e066e */
[----:B------:R-:W-:Y:S01]  /*6e40*/  @!PT LDS RZ, [RZ] ;  /* 0x00000000fffff984 */ /* 0x000fe20000000800 */
[----:B------:R-:W-:Y:S01]  /*6e50*/  @!PT LDS RZ, [RZ] ;  /* 0x00000000fffff984 */ /* 0x000fe20000000800 */
[----:B------:R2:W-:Y:S04]  /*6e60*/  LDGSTS.E.BYPASS.LTC128B.128 [R218+0x3100], [R2.64], !P5 ;  /* 0x0310000002da7fae */ /* 0x0005e8000e901d46 */
[----:B------:R3:W-:Y:S01]  /*6e70*/  LDGSTS.E.BYPASS.LTC128B.128 [R218+0x4100], [R102.64], !P4 ;  /* 0x0410000066da7fae */ /* 0x0007e2000e101d46 */
[----:B--2---:R-:W-:Y:S03]  /*6e80*/  IADD3 R2, P6, R0, R178, RZ ;  /* 0x000000b200027210 */ /* 0x004fe60007fde0ff */
[----:B------:R-:W2:Y:S01]  /*6e90*/  SHFL.IDX PT, R0, R104, 0x1, 0x1c1f ;  /* 0x003c1f0068007f89 */ /* 0x000ea200000e0000 */
[----:B---3--:R-:W-:Y:S01]  /*6ea0*/  SEL R102, RZ, 0x10, P5 ;  /* 0x00000010ff667807 */ /* 0x008fe20002800000 */
[----:B------:R-:W-:Y:S01]  /*6eb0*/  IMAD.X R3, R100, 0x1, R111, P6 ;  /* 0x0000000164037824 */ /* 0x000fe200030e066f */
[----:B------:R-:W-:Y:S01]  /*6ec0*/  SEL R103, RZ, 0x10, P4 ;  /* 0x00000010ff677807 */ /* 0x000fe20002000000 */
[----:B------:R3:W4:Y:S04]  /*6ed0*/  SHFL.IDX PT, R100, R101, 0x1, 0x1c1f ;  /* 0x003c1f0065647f89 */ /* 0x00072800000e0000 */
[----:B------:R1:W-:Y:S02]  /*6ee0*/  LDGSTS.E.BYPASS.LTC128B.128 [R218+0x5100], [R2.64], !P0 ;  /* 0x0510000002da7fae */ /* 0x0003e4000c101d46 */
[----:B-1-3--:R-:W-:Y:S02]  /*6ef0*/  SEL R101, RZ, 0x10, P0 ;  /* 0x00000010ff657807 */ /* 0x00afe40000000000 */
.L_x_1325:
[C---:B--2---:R-:W-:Y:S02]  /*6f00*/  ISETP.NE.U32.AND P5, PT, R102.reuse, RZ, PT ;  /* 0x000000ff6600720c */ /* 0x044fe40003fa5070 */
[----:B------:R-:W-:Y:S02]  /*6f10*/  IADD3 R102, -R102, 0x10, RZ ;  /* 0x0000001066667810 */ /* 0x000fe40007ffe1ff */
[C---:B------:R-:W-:Y:S02]  /*6f20*/  ISETP.NE.U32.AND P6, PT, R103.reuse, RZ, PT ;  /* 0x000000ff6700720c */ /* 0x040fe40003fc5070 */
[----:B------:R-:W-:Y:S02]  /*6f30*/  LOP3.LUT R102, R102, 0xf, RZ, 0xc0, !PT ;  /* 0x0000000f66667812 */ /* 0x000fe400078ec0ff */
[----:B------:R-:W-:Y:S02]  /*6f40*/  IADD3 R103, -R103, 0x10, RZ ;  /* 0x0000001067677810 */ /* 0x000fe40007ffe1ff */
[----:B------:R-:W-:Y:S02]  /*6f50*/  IADD3 R2, P4, P0, R102, R0, R176 ;  /* 0x0000000066027210 */ /* 0x000fe4000789e0b0 */
[----:B------:R-:W-:Y:S02]  /*6f60*/  LOP3.LUT R103, R103, 0xf, RZ, 0xc0, !PT ;  /* 0x0000000f67677812 */ /* 0x000fe400078ec0ff */
[----:B----4-:R-:W-:Y:S02]  /*6f70*/  IADD3.X R3, RZ, R100, R109, P4, P0 ;  /* 0x00000064ff037210 */ /* 0x010fe400027e046d */
[----:B------:R-:W-:Y:S03]  /*6f80*/  IADD3 R102, P4, P0, R103, R0, R177 ;  /* 0x0000000067667210 */ /* 0x000fe6000789e0b1 */
[----:B------:R-:W-:Y:S01]  /*6f90*/  @!PT LDS RZ, [RZ] ;  /* 0x00000000fffff984 */ /* 0x000fe20000000800 */
[----:B------:R-:W-:Y:S01]  /*6fa0*/  @!PT LDS RZ, [RZ] ;  /* 0x00000000fffff984 */ /* 0x000fe20000000800 */
[----:B------:R-:W-:Y:S01]  /*6fb0*/  @!PT LDS RZ, [RZ] ;  /* 0x00000000fffff984 */ /* 0x000fe20000000800 */
[----:B------:R1:W-:Y:S01]  /*6fc0*/  LDGSTS.E.BYPASS.LTC128B.128.ZFILL [R218+0x3900], [R2.64], P5 ;  /* 0x0390000002da7fae */ /* 0x0003e2000a941d46 */
[C---:B------:R-:W-:Y:S02]  /*6fd0*/  ISETP.NE.U32.AND P5, PT, R101.reuse, RZ, PT ;  /* 0x000000ff6500720c */ /* 0x040fe40003fa5070 */
[----:B------:R-:W-:Y:S05]  /*6fe0*/  IADD3.X R103, RZ, R100, R110, P4, P0 ;  /* 0x00000064ff677210 */ /* 0x000fea00027e046e */
[----:B------:R2:W-:Y:S01]  /*6ff0*/  LDGSTS.E.BYPASS.LTC128B.128.ZFILL [R218+0x4900], [R102.64], P6 ;  /* 0x0490000066da7fae */ /* 0x0005e2000b141d46 */
[----:B-1----:R-:W-:Y:S04]  /*7000*/  IADD3 R2, -R101, 0x10, RZ ;  /* 0x0000001065027810 */ /* 0x002fe80007ffe1ff */
[----:B------:R-:W-:Y:S04]  /*7010*/  LOP3.LUT R2, R2, 0xf, RZ, 0xc0, !PT ;  /* 0x0000000f02027812 */ /* 0x000fe800078ec0ff */
[----:B------:R-:W-:Y:S04]  /*7020*/  IADD3 R2, P4, P0, R2, R0, R178 ;  /* 0x0000000002027210 */ /* 0x000fe8000789e0b2 */
[----:B------:R-:W-:Y:S05]  /*7030*/  IADD3.X R3, RZ, R100, R111, P4, P0 ;  /* 0x00000064ff037210 */ /* 0x000fea00027e046f */
[----:B------:R2:W-:Y:S04]  /*7040*/  LDGSTS.E.BYPASS.LTC128B.128.ZFILL [R218+0x5900], [R2.64], P5 ;  /* 0x0590000002da7fae */ /* 0x0005e8000a941d46 */
.L_x_1280:
[----:B------:R-:W-:Y:S05]  /*7050*/  BSYNC B0 ;  /* 0x0000000000007941 */ /* 0x000fea0003800000 */
.L_x_1279:
[----:B------:R-:W-:Y:S01]  /*7060*/  MOV R101, 0x1 ;  /* 0x0000000100657802 */ /* 0x000fe20000000f00 */
[----:B--2---:R-:W2:Y:S04]  /*7070*/  LDL R3, [R1+0x8] ;  /* 0x0000080001037983 */ /* 0x004ea80000100800 */
[----:B------:R-:W3:Y:S01]  /*7080*/  LDL R2, [R1+0x38] ;  /* 0x0000380001027983 */ /* 0x000ee20000100800 */
[----:B------:R-:W-:Y:S03]  /*7090*/  IMAD R101, R220, -0x40, R101 ;  /* 0xffffffc0dc657824 */ /* 0x000fe600078e0265 */
[----:B------:R-:W0:Y:S01]  /*70a0*/  LDGDEPBAR ;  /* 0x00000000000079af */ /* 0x000e220000000000 */
[----:B--2---:R-:W-:Y:S01]  /*70b0*/  MOV R100, R3 ;  /* 0x0000000300647202 */ /* 0x004fe20000000f00 */
[----:B------:R-:W-:Y:S01]  /*70c0*/  @P3 IMAD.HI.U32 R0, R3, c[0x0][0x2c8], RZ ;  /* 0x0000b20003003a27 */ /* 0x000fe200078e00ff */
[----:B---3--:R-:W-:Y:S04]  /*70d0*/  IADD3 R101, -R2, R101, RZ ;  /* 0x0000006502657210 */ /* 0x008fe80007ffe1ff */
[----:B------:R-:W-:Y:S02]  /*70e0*/  @P3 SHF.R.U32.HI R100, RZ, c[0x0][0x2cc], R0 ;  /* 0x0000b300ff643a19 */ /* 0x000fe40000011600 */
[----:B------:R-:W-:Y:S05]  /*70f0*/  MOV R0, c[0x0][0x2ac] ;  /* 0x0000ab0000007a02 */ /* 0x000fea0000000f00 */
[----:B------:R-:W-:Y:S05]  /*7100*/  IMAD R101, R0, c[0x0][0x1d0], R101 ;  /* 0x0000740000657a24 */ /* 0x000fea00078e0265 */
[----:B------:R-:W-:Y:S01]  /*7110*/  IADD3 R101, R101, -c[0x0][0x168], RZ ;  /* 0x80005a0065657a10 */ /* 0x000fe20007ffe0ff */
[----:B------:R-:W-:-:S05]  /*7120*/  BRA.DIV ~URZ, `(.L_x_1283) ;  /* 0x00009ef27f007947 */ /* 0x000fca000b800000 */
[----:B------:R1:W2:Y:S02]  /*7130*/  SHFL.IDX PT, R0, R100, RZ, 0x1c1f ;  /* 0x001c1fff64007589 */ /* 0x0002a400000e0000 */
.L_x_1326:
[----:B--2---:R-:W-:Y:S05]  /*7140*/  IMAD.IADD R0, R101, 0x1, R0 ;  /* 0x0000000165007824 */ /* 0x004fea00078e0200 */
[C---:B------:R-:W-:Y:S02]  /*7150*/  ISETP.GT.AND P6, PT, R0.reuse, RZ, PT ;  /* 0x000000ff0000720c */ /* 0x040fe40003fc4270 */
[C---:B------:R-:W-:Y:S02]  /*7160*/  ISETP.GT.AND P5, PT, R0.reuse, 0x1, PT ;  /* 0x000000010000780c */ /* 0x040fe40003fa4270 */
[C---:B------:R-:W-:Y:S02]  /*7170*/  ISETP.GT.AND P4, PT, R0.reuse, 0x8, PT ;  /* 0x000000080000780c */ /* 0x040fe40003f84270 */
[----:B------:R-:W-:Y:S02]  /*7180*/  ISETP.GT.AND P0, PT, R0, 0x9, PT ;  /* 0x000000090000780c */ /* 0x000fe40003f04270 */
[----:B------:R-:W-:Y:S02]  /*7190*/  FSEL R4, R4, -INF , P6 ;  /* 0xff80000004047808 */ /* 0x000fe40003000000 */
[C---:B------:R-:W-:Y:S02]  /*71a0*/  ISETP.GT.AND P6, PT, R0.reuse, 0x10, PT ;  /* 0x000000100000780c */ /* 0x040fe40003fc4270 */
[----:B------:R-:W-:Y:S02]  /*71b0*/  FSEL R110, R5, -INF , P5 ;  /* 0xff800000056e7808 */ /* 0x000fe40002800000 */
        /* <DEDUP_REMOVED lines=22> */
[----:B------:R-:W-:Y:S02]  /*7320*/  FSEL R53, R53, -INF , P5 ;  /* 0xff80000035357808 */ /* 0x000fe40002800000 */
[----:B------:R-:W-:Y:S02]  /*7330*/  FSEL R64, R64, -INF , P4 ;  /* 0xff80000040407808 */ /* 0x000fe40002000000 */
[----:B------:R-:W-:Y:S01]  /*7340*/  FSEL R65, R65, -INF , P0 ;  /* 0xff80000041417808 */ /* 0x000fe20000000000 */
[----:B------:R-:W-:-:S05]  /*7350*/  BRA.DIV ~URZ, `(.L_x_1284) ;  /* 0x00009d227f007947 */ /* 0x000fca000b800000 */
[----:B------:R-:W-:Y:S01]  /*7360*/  FMNMX.FTZ R104, R4, R105, !PT ;  /* 0x0000006904687209 */ /* 0x000fe20007810000 */
[----:B------:R-:W2:Y:S03]  /*7370*/  SHFL.IDX PT, R2, R100, 0x1, 0x1c1f ;  /* 0x003c1f0064027f89 */ /* 0x000ea600000e0000 */
[----:B------:R-:W-:Y:S04]  /*7380*/  FMNMX.FTZ R104, R110, R104, !PT ;  /* 0x000000686e687209 */ /* 0x000fe80007810000 */
[----:B------:R-:W-:Y:S01]  /*7390*/  FMNMX.FTZ R104, R5, R104, !PT ;  /* 0x0000006805687209 */ /* 0x000fe20007810000 */
[----:B------:R-:W3:Y:S03]  /*73a0*/  SHFL.IDX PT, R0, R100, 0x2, 0x1c1f ;  /* 0x005c1f0064007f89 */ /* 0x000ee600000e0000 */
[----:B------:R-:W-:Y:S04]  /*73b0*/  FMNMX.FTZ R104, R109, R104, !PT ;  /* 0x000000686d687209 */ /* 0x000fe80007810000 */
[----:B------:R-:W-:Y:S01]  /*73c0*/  FMNMX.FTZ R104, R20, R104, !PT ;  /* 0x0000006814687209 */ /* 0x000fe20007810000 */
[----:B------:R-:W4:Y:S03]  /*73d0*/  SHFL.IDX PT, R3, R100, 0x3, 0x1c1f ;  /* 0x007c1f0064037f89 */ /* 0x000f2600000e0000 */
[----:B------:R-:W-:Y:S04]  /*73e0*/  FMNMX.FTZ R104, R21, R104, !PT ;  /* 0x0000006815687209 */ /* 0x000fe80007810000 */
[----:B------:R-:W-:Y:S04]  /*73f0*/  FMNMX.FTZ R104, R32, R104, !PT ;  /* 0x0000006820687209 */ /* 0x000fe80007810000 */
[----:B------:R-:W-:Y:S04]  /*7400*/  FMNMX.FTZ R104, R33, R104, !PT ;  /* 0x0000006821687209 */ /* 0x000fe80007810000 */
[----:B------:R-:W-:Y:S04]  /*7410*/  FMNMX.FTZ R104, R36, R104, !PT ;  /* 0x0000006824687209 */ /* 0x000fe80007810000 */
[----:B------:R-:W-:Y:S04]  /*7420*/  FMNMX.FTZ R104, R37, R104, !PT ;  /* 0x0000006825687209 */ /* 0x000fe80007810000 */
[----:B------:R-:W-:Y:S01]  /*7430*/  FMNMX.FTZ R104, R48, R104, !PT ;  /* 0x0000006830687209 */ /* 0x000fe20007810000 */
[C---:B--2---:R-:W-:Y:S02]  /*7440*/  IMAD.IADD R2, R101.reuse, 0x1, R2 ;  /* 0x0000000165027824 */ /* 0x044fe400078e0202 */
[----:B---3--:R-:W-:Y:S01]  /*7450*/  IMAD.IADD R0, R101, 0x1, R0 ;  /* 0x0000000165007824 */ /* 0x008fe200078e0200 */
[----:B------:R-:W-:Y:S01]  /*7460*/  FMNMX.FTZ R104, R49, R104, !PT ;  /* 0x0000006831687209 */ /* 0x000fe20007810000 */
[----:B----4-:R-:W-:Y:S01]  /*7470*/  IMAD.IADD R101, R101, 0x1, R3 ;  /* 0x0000000165657824 */ /* 0x010fe200078e0203 */
[C---:B------:R-:W-:Y:S02]  /*7480*/  ISETP.GT.AND P6, PT, R2.reuse, RZ, PT ;  /* 0x000000ff0200720c */ /* 0x040fe40003fc4270 */
[C---:B------:R-:W-:Y:S02]  /*7490*/  ISETP.GT.AND P5, PT, R2.reuse, 0x1, PT ;  /* 0x000000010200780c */ /* 0x040fe40003fa4270 */
[C---:B------:R-:W-:Y:S02]  /*74a0*/  ISETP.GT.AND P4, PT, R2.reuse, 0x8, PT ;  /* 0x000000080200780c */ /* 0x040fe40003f84270 */
[----:B------:R-:W-:Y:S02]  /*74b0*/  ISETP.GT.AND P0, PT, R2, 0x9, PT ;  /* 0x000000090200780c */ /* 0x000fe40003f04270 */
[----:B------:R-:W-:Y:S02]  /*74c0*/  FSEL R6, R6, -INF , P6 ;  /* 0xff80000006067808 */ /* 0x000fe40003000000 */
[----:B------:R-:W-:Y:S02]  /*74d0*/  FSEL R17, R7, -INF , P5 ;  /* 0xff80000007117808 */ /* 0x000fe40002800000 */
[----:B------:R-:W-:Y:S02]  /*74e0*/  FSEL R18, R18, -INF , P4 ;  /* 0xff80000012127808 */ /* 0x000fe40002000000 */
[----:B------:R-:W-:Y:S02]  /*74f0*/  FSEL R19, R19, -INF , P0 ;  /* 0xff80000013137808 */ /* 0x000fe40000000000 */
[C---:B------:R-:W-:Y:S02]  /*7500*/  ISETP.GT.AND P6, PT, R2.reuse, 0x10, PT ;  /* 0x000000100200780c */ /* 0x040fe40003fc4270 */
        /* <DEDUP_REMOVED lines=23> */
[C---:B------:R-:W-:Y:S02]  /*7680*/  ISETP.GT.AND P6, PT, R0.reuse, RZ, PT ;  /* 0x000000ff0000720c */ /* 0x040fe40003fc4270 */
[----:B------:R-:W-:Y:S02]  /*7690*/  ISETP.GT.AND P5, PT, R0, 0x1, PT ;  /* 0x000000010000780c */ /* 0x000fe40003fa4270 */
[C---:B------:R-:W-:Y:S02]  /*76a0*/  ISETP.GT.AND P4, PT, R101.reuse, RZ, PT ;  /* 0x000000ff6500720c */ /* 0x040fe40003f84270 */
[----:B------:R-:W-:Y:S02]  /*76b0*/  ISETP.GT.AND P0, PT, R101, 0x1, PT ;  /* 0x000000016500780c */ /* 0x000fe40003f04270 */
[----:B------:R-:W-:Y:S02]  /*76c0*/  FSEL R16, R8, -INF , P6 ;  /* 0xff80000008107808 */ /* 0x000fe40003000000 */
[----:B------:R-:W-:Y:S02]  /*76d0*/  FSEL R9, R9, -INF , P5 ;  /* 0xff80000009097808 */ /* 0x000fe40002800000 */
[----:B------:R-:W-:Y:S02]  /*76e0*/  FSEL R10, R10, -INF , P4 ;  /* 0xff8000000a0a7808 */ /* 0x000fe40002000000 */
[----:B------:R-:W-:Y:S02]  /*76f0*/  FSEL R11, R11, -INF , P0 ;  /* 0xff8000000b0b7808 */ /* 0x000fe40000000000 */
[C---:B------:R-:W-:Y:S02]  /*7700*/  ISETP.GT.AND P6, PT, R0.reuse, 0x8, PT ;  /* 0x000000080000780c */ /* 0x040fe40003fc4270 */
[----:B------:R-:W-:Y:S02]  /*7710*/  ISETP.GT.AND P5, PT, R0, 0x9, PT ;  /* 0x000000090000780c */ /* 0x000fe40003fa4270 */
[C---:B------:R-:W-:Y:S02]  /*7720*/  ISETP.GT.AND P4, PT, R101.reuse, 0x8, PT ;  /* 0x000000086500780c */ /* 0x040fe40003f84270 */
        /* <DEDUP_REMOVED lines=9> */
[----:B------:R-:W-:Y:S02]  /*77c0*/  FMNMX.FTZ R104, R52, R104, !PT ;  /* 0x0000006834687209 */ /* 0x000fe40007810000 */
        /* <DEDUP_REMOVED lines=51> */
[----:B--2---:R-:W-:Y:S02]  /*7b00*/  FMNMX.FTZ R104, R0, R104, !PT ;  /* 0x0000006800687209 */ /* 0x004fe40007810000 */
        /* <DEDUP_REMOVED lines=12> */
[----:B------:R-:W-:Y:S02]  /*7bd0*/  FSEL R56, R56, -INF , P6 ;  /* 0xff80000038387808 */ /* 0x000fe40003000000 */
[----:B------:R-:W-:Y:S02]  /*7be0*/  FMNMX.FTZ R103, R67, R103, !PT ;  /* 0x0000006743677209 */ /* 0x000fe40007810000 */
[----:B------:R-:W-:Y:S02]  /*7bf0*/  FMNMX.FTZ R102, R45, R102, !PT ;  /* 0x000000662d667209 */ /* 0x000fe40007810000 */
[----:B--2---:R-:W-:Y:S02]  /*7c00*/  FMNMX.FTZ R104, R104, R0, !PT ;  /* 0x0000000068687209 */ /* 0x004fe40007810000 */
[----:B------:R-:W-:Y:S01]  /*7c10*/  FSEL R57, R57, -INF , P5 ;  /* 0xff80000039397808 */ /* 0x000fe20002800000 */
[----:B------:R-:W2:Y:S01]  /*7c20*/  SHFL.BFLY PT, R0, R103, 0x2, 0x1f ;  /* 0x0c401f0067007f89 */ /* 0x000ea200000e0000 */
[----:B------:R-:W-:Y:S02]  /*7c30*/  FMNMX.FTZ R102, R56, R102, !PT ;  /* 0x0000006638667209 */ /* 0x000fe40007810000 */
[----:B------:R-:W-:Y:S02]  /*7c40*/  FSEL R60, R60, -INF , P4 ;  /* 0xff8000003c3c7808 */ /* 0x000fe40002000000 */
[----:B------:R-:W-:Y:S02]  /*7c50*/  FMNMX.FTZ R102, R57, R102, !PT ;  /* 0x0000006639667209 */ /* 0x000fe40007810000 */
[----:B------:R-:W-:Y:S02]  /*7c60*/  FSEL R61, R61, -INF , P0 ;  /* 0xff8000003d3d7808 */ /* 0x000fe40000000000 */
[----:B------:R-:W-:Y:S02]  /*7c70*/  FMNMX.FTZ R102, R60, R102, !PT ;  /* 0x000000663c667209 */ /* 0x000fe40007810000 */
[----:B------:R-:W-:Y:S02]  /*7c80*/  ISETP.GT.AND P6, PT, R101, 0x30, PT ;  /* 0x000000306500780c */ /* 0x000fe40003fc4270 */
[----:B------:R-:W-:Y:S02]  /*7c90*/  FMNMX.FTZ R102, R61, R102, !PT ;  /* 0x000000663d667209 */ /* 0x000fe40007810000 */
[C---:B------:R-:W-:Y:S02]  /*7ca0*/  ISETP.GT.AND P5, PT, R101.reuse, 0x31, PT ;  /* 0x000000316500780c */ /* 0x040fe40003fa4270 */
[----:B------:R-:W-:Y:S02]  /*7cb0*/  FSEL R58, R58, -INF , P6 ;  /* 0xff8000003a3a7808 */ /* 0x000fe40003000000 */
[----:B------:R-:W-:Y:S02]  /*7cc0*/  ISETP.GT.AND P4, PT, R101, 0x38, PT ;  /* 0x000000386500780c */ /* 0x000fe40003f84270 */
[----:B------:R-:W-:Y:S02]  /*7cd0*/  FSEL R59, R59, -INF , P5 ;  /* 0xff8000003b3b7808 */ /* 0x000fe40002800000 */
[----:B------:R-:W-:Y:S02]  /*7ce0*/  ISETP.GT.AND P0, PT, R101, 0x39, PT ;  /* 0x000000396500780c */ /* 0x000fe40003f04270 */
[----:B--2---:R-:W-:Y:S02]  /*7cf0*/  FMNMX.FTZ R103, R103, R0, !PT ;  /* 0x0000000067677209 */ /* 0x004fe40007810000 */
[----:B------:R-:W-:Y:S02]  /*7d00*/  FSEL R62, R62, -INF , P4 ;  /* 0xff8000003e3e7808 */ /* 0x000fe40002000000 */
[----:B------:R-:W-:Y:S01]  /*7d10*/  FSEL R63, R63, -INF , P0 ;  /* 0xff8000003f3f7808 */ /* 0x000fe20000000000 */
[----:B------:R-:W2:Y:S02]  /*7d20*/  SHFL.BFLY PT, R0, R103, 0x1, 0x1f ;  /* 0x0c201f0067007f89 */ /* 0x000ea400000e0000 */
[----:B--2---:R-:W-:Y:S06]  /*7d30*/  FMNMX.FTZ R103, R103, R0, !PT ;  /* 0x0000000067677209 */ /* 0x004fec0007810000 */
[----:B------:R-:W2:Y:S02]  /*7d40*/  SHFL.BFLY PT, R0, R102, 0x2, 0x1f ;  /* 0x0c401f0066007f89 */ /* 0x000ea400000e0000 */
[----:B--2---:R-:W-:Y:S06]  /*7d50*/  FMNMX.FTZ R102, R102, R0, !PT ;  /* 0x0000000066667209 */ /* 0x004fec0007810000 */
[----:B------:R-:W2:Y:S02]  /*7d60*/  SHFL.BFLY PT, R0, R102, 0x1, 0x1f ;  /* 0x0c201f0066007f89 */ /* 0x000ea400000e0000 */
[----:B--2---:R-:W-:Y:S02]  /*7d70*/  FMNMX.FTZ R102, R102, R0, !PT ;  /* 0x0000000066667209 */ /* 0x004fe40007810000 */
[----:B------:R-:W-:Y:S04]  /*7d80*/  FMNMX.FTZ R0, R10, R108, !PT ;  /* 0x0000006c0a007209 */ /* 0x000fe80007810000 */
        /* <DEDUP_REMOVED lines=10> */
[----:B-1----:R-:W-:Y:S04]  /*7e30*/  FMNMX.FTZ R100, R47, R0, !PT ;  /* 0x000000002f647209 */ /* 0x002fe80007810000 */
[----:B------:R-:W-:Y:S04]  /*7e40*/  FMNMX.FTZ R100, R58, R100, !PT ;  /* 0x000000643a647209 */ /* 0x000fe80007810000 */
[----:B------:R-:W-:Y:S04]  /*7e50*/  FMNMX.FTZ R100, R59, R100, !PT ;  /* 0x000000643b647209 */ /* 0x000fe80007810000 */
[----:B------:R-:W-:Y:S04]  /*7e60*/  FMNMX.FTZ R100, R62, R100, !PT ;  /* 0x000000643e647209 */ /* 0x000fe80007810000 */
[----:B------:R-:W-:Y:S05]  /*7e70*/  FMNMX.FTZ R100, R63, R100, !PT ;  /* 0x000000643f647209 */ /* 0x000fea0007810000 */
[----:B------:R-:W1:Y:S02]  /*7e80*/  SHFL.BFLY PT, R0, R100, 0x2, 0x1f ;  /* 0x0c401f0064007f89 */ /* 0x000e6400000e0000 */
[----:B-1----:R-:W-:Y:S06]  /*7e90*/  FMNMX.FTZ R100, R100, R0, !PT ;  /* 0x0000000064647209 */ /* 0x002fec0007810000 */
[----:B------:R1:W2:Y:S02]  /*7ea0*/  SHFL.BFLY PT, R0, R100, 0x1, 0x1f ;  /* 0x0c201f0064007f89 */ /* 0x0002a400000e0000 */
.L_x_1327:
[C---:B------:R-:W-:Y:S01]  /*7eb0*/  FSETP.NEU.FTZ.AND P0, PT, R104.reuse, -INF , PT ;  /* 0xff8000006800780b */ /* 0x040fe20003f1d000 */
[----:B------:R-:W-:Y:S01]  /*7ec0*/  FMUL.FTZ R2, R104, c[0x0][0x2d0] ;  /* 0x0000b40068027a20 */ /* 0x000fe20000410000 */
        /* <DEDUP_REMOVED lines=19> */
[--C-:B------:R-:W-:Y:S02]  /*8000*/  FFMA.FTZ R239, R64, c[0x0][0x2d0], -R2.reuse ;  /* 0x0000b40040ef7a23 */ /* 0x100fe40000010802 */
[--C-:B------:R-:W-:Y:S01]  /*8010*/  FFMA.FTZ R245, R65, c[0x0][0x2d0], -R2.reuse ;  /* 0x0000b40041f57a23 */ /* 0x100fe20000010802 */
[----:B------:R-:W2:Y:S01]  /*8020*/  MUFU.EX2 R4, R4 ;  /* 0x0000000400047308 */ /* 0x000ea20000000800 */
[--C-:B------:R-:W-:Y:S02]  /*8030*/  FFMA.FTZ R5, R5, c[0x0][0x2d0], -R2.reuse ;  /* 0x0000b40005057a23 */ /* 0x100fe40000010802 */
[--C-:B------:R-:W-:Y:S02]  /*8040*/  FFMA.FTZ R8, R109, c[0x0][0x2d0], -R2.reuse ;  /* 0x0000b4006d087a23 */ /* 0x100fe40000010802 */
[--C-:B------:R-:W-:Y:S02]  /*8050*/  FFMA.FTZ R194, R32, c[0x0][0x2d0], -R2.reuse ;  /* 0x0000b40020c27a23 */ /* 0x100fe40000010802 */
[----:B------:R-:W-:Y:S02]  /*8060*/  FFMA.FTZ R193, R33, c[0x0][0x2d0], -R2 ;  /* 0x0000b40021c17a23 */ /* 0x000fe40000010802 */
[----:B------:R-:W-:Y:S01]  /*8070*/  FMUL.FTZ R2, R103, c[0x0][0x2d0] ;  /* 0x0000b40067027a20 */ /* 0x000fe20000410000 */
[----:B------:R3:W-:Y:S04]  /*8080*/  MUFU.EX2 R178, R5 ;  /* 0x0000000500b27308 */ /* 0x0007e80000000800 */
        /* <DEDUP_REMOVED lines=10> */
[--C-:B------:R-:W-:Y:S01]  /*8130*/  FFMA.FTZ R190, R34, c[0x0][0x2d0], -R2.reuse ;  /* 0x0000b40022be7a23 */ /* 0x100fe20000010802 */
[----:B------:R-:W-:Y:S01]  /*8140*/  LDSM.16.MT88.4 R52, [R201+0x1000] ;  /* 0x00100000c934783b */ /* 0x000fe20000004200 */
[--C-:B------:R-:W-:Y:S02]  /*8150*/  FFMA.FTZ R189, R35, c[0x0][0x2d0], -R2.reuse ;  /* 0x0000b40023bd7a23 */ /* 0x100fe40000010802 */
[--C-:B------:R-:W-:Y:S02]  /*8160*/  FFMA.FTZ R226, R50, c[0x0][0x2d0], -R2.reuse ;  /* 0x0000b40032e27a23 */ /* 0x100fe40000010802 */
[--C-:B------:R-:W-:Y:S01]  /*8170*/  FFMA.FTZ R225, R51, c[0x0][0x2d0], -R2.reuse ;  /* 0x0000b40033e17a23 */ /* 0x100fe20000010802 */
[----:B------:R-:W-:Y:S01]  /*8180*/  MUFU.EX2 R192, R192 ;  /* 0x000000c000c07308 */ /* 0x000fe20000000800 */
[--C-:B------:R-:W-:Y:S02]  /*8190*/  FFMA.FTZ R240, R66, c[0x0][0x2d0], -R2.reuse ;  /* 0x0000b40042f07a23 */ /* 0x100fe40000010802 */
[--C-:B------:R-:W-:Y:S07]  /*81a0*/  FFMA.FTZ R244, R67, c[0x0][0x2d0], -R2.reuse ;  /* 0x0000b40043f47a23 */ /* 0x100fee0000010802 */
[----:B------:R-:W-:Y:S10]  /*81b0*/  MUFU.EX2 R190, R190 ;  /* 0x000000be00be7308 */ /* 0x000ff40000000800 */
[----:B------:R-:W-:Y:S10]  /*81c0*/  MUFU.EX2 R189, R189 ;  /* 0x000000bd00bd7308 */ /* 0x000ff40000000800 */
[----:B------:R-:W-:Y:S10]  /*81d0*/  MUFU.EX2 R229, R229 ;  /* 0x000000e500e57308 */ /* 0x000ff40000000800 */
[----:B------:R-:W-:Y:S01]  /*81e0*/  MUFU.EX2 R228, R228 ;  /* 0x000000e400e47308 */ /* 0x000fe20000000800 */
[----:B-1----:R-:W-:Y:S01]  /*81f0*/  FFMA.FTZ R0, R100, R236, R3 ;  /* 0x000000ec64007223 */ /* 0x002fe20000010003 */
[----:B--2---:R-:W-:Y:S01]  /*8200*/  F2FP.BF16.PACK_AB R176, R4, R3 ;  /* 0x0000000304b0723e */ /* 0x004fe200000010ff */
[----:B------:R-:W-:Y:S02]  /*8210*/  FFMA.FTZ R3, R6, c[0x0][0x2d0], -R2 ;  /* 0x0000b40006037a23 */ /* 0x000fe40000010802 */
[----:B------:R-:W-:Y:S01]  /*8220*/  FADD.FTZ R7, R4, R0 ;  /* 0x0000000004077221 */ /* 0x000fe20000010000 */
[----:B------:R-:W-:Y:S01]  /*8230*/  FSEL R0, R103, RZ, P0 ;  /* 0x000000ff67007208 */ /* 0x000fe20000000000 */
[--C-:B------:R-:W-:Y:S01]  /*8240*/  FFMA.FTZ R4, R17, c[0x0][0x2d0], -R2.reuse ;  /* 0x0000b40011047a23 */ /* 0x100fe20000010802 */
[----:B------:R-:W-:Y:S01]  /*8250*/  FSETP.NEU.FTZ.AND P0, PT, R102, -INF , PT ;  /* 0xff8000006600780b */ /* 0x000fe20003f1d000 */
[----:B------:R-:W-:Y:S01]  /*8260*/  FFMA.FTZ R6, R18, c[0x0][0x2d0], -R2 ;  /* 0x0000b40012067a23 */ /* 0x000fe20000010802 */
[----:B------:R-:W-:Y:S01]  /*8270*/  MUFU.EX2 R177, R3 ;  /* 0x0000000300b17308 */ /* 0x000fe20000000800 */
[----:B------:R-:W-:Y:S02]  /*8280*/  FADD.FTZ R0, -R0, R106 ;  /* 0x0000006a00007221 */ /* 0x000fe40000010100 */
[----:B------:R-:W-:Y:S02]  /*8290*/  FMUL.FTZ R2, R102, c[0x0][0x2d0] ;  /* 0x0000b40066027a20 */ /* 0x000fe40000410000 */
[----:B------:R-:W-:Y:S02]  /*82a0*/  FMUL.FTZ R0, R0, c[0x0][0x2d0] ;  /* 0x0000b40000007a20 */ /* 0x000fe40000410000 */
[----:B------:R-:W-:Y:S01]  /*82b0*/  FMUL.FTZ R48, R100, R164 ;  /* 0x000000a464307220 */ /* 0x000fe20000410000 */
[----:B------:R-:W-:Y:S01]  /*82c0*/  FSEL R2, R2, RZ, P0 ;  /* 0x000000ff02027208 */ /* 0x000fe20000000000 */
[C---:B------:R-:W-:Y:S01]  /*82d0*/  FMUL.FTZ R49, R100.reuse, R165 ;  /* 0x000000a564317220 */ /* 0x040fe20000410000 */
[----:B------:R-:W1:Y:S01]  /*82e0*/  MUFU.EX2 R3, R0 ;  /* 0x0000000000037308 */ /* 0x000e620000000800 */
[----:B------:R-:W-:Y:S02]  /*82f0*/  FMUL.FTZ R64, R100, R172 ;  /* 0x000000ac64407220 */ /* 0x000fe40000410000 */
[--C-:B------:R-:W-:Y:S02]  /*8300*/  FFMA.FTZ R186, R25, c[0x0][0x2d0], -R2.reuse ;  /* 0x0000b40019ba7a23 */ /* 0x100fe40000010802 */
[--C-:B------:R-:W-:Y:S02]  /*8310*/  FFMA.FTZ R185, R28, c[0x0][0x2d0], -R2.reuse ;  /* 0x0000b4001cb97a23 */ /* 0x100fe40000010802 */
[--C-:B---3--:R-:W-:Y:S02]  /*8320*/  FFMA.FTZ R5, R9, c[0x0][0x2d0], -R2.reuse ;  /* 0x0000b40009057a23 */ /* 0x108fe40000010802 */
[--C-:B------:R-:W-:Y:S01]  /*8330*/  FFMA.FTZ R32, R12, c[0x0][0x2d0], -R2.reuse ;  /* 0x0000b4000c207a23 */ /* 0x100fe20000010802 */
[----:B------:R-:W2:Y:S01]  /*8340*/  MUFU.EX2 R4, R4 ;  /* 0x0000000400047308 */ /* 0x000ea20000000800 */
        /* <DEDUP_REMOVED lines=8> */
[----:B-1----:R-:W-:Y:S02]  /*83d0*/  FFMA.FTZ R0, R3, R222, R177 ;  /* 0x000000de03007223 */ /* 0x002fe400000100b1 */
[--C-:B------:R-:W-:Y:S02]  /*83e0*/  FFMA.FTZ R236, R56, c[0x0][0x2d0], -R2.reuse ;  /* 0x0000b40038ec7a23 */ /* 0x100fe40000010802 */
[--C-:B------:R-:W-:Y:S01]  /*83f0*/  FFMA.FTZ R238, R57, c[0x0][0x2d0], -R2.reuse ;  /* 0x0000b40039ee7a23 */ /* 0x100fe20000010802 */
[----:B------:R-:W-:Y:S01]  /*8400*/  MUFU.EX2 R6, R6 ;  /* 0x0000000600067308 */ /* 0x000fe20000000800 */
[--C-:B------:R-:W-:Y:S02]  /*8410*/  FFMA.FTZ R243, R60, c[0x0][0x2d0], -R2.reuse ;  /* 0x0000b4003cf37a23 */ /* 0x100fe40000010802 */
[----:B------:R-:W-:Y:S01]  /*8420*/  FFMA.FTZ R247, R61, c[0x0][0x2d0], -R2 ;  /* 0x0000b4003df77a23 */ /* 0x000fe20000010802 */
[C---:B--2---:R-:W-:Y:S01]  /*8430*/  F2FP.BF16.PACK_AB R177, R4.reuse, R177 ;  /* 0x000000b104b1723e */ /* 0x044fe200000010ff */
[----:B------:R-:W-:Y:S01]  /*8440*/  FADD.FTZ R33, R4, R0 ;  /* 0x0000000004217221 */ /* 0x000fe20000010000 */
[----:B------:R-:W-:Y:S01]  /*8450*/  FSEL R0, R102, RZ, P0 ;  /* 0x000000ff66007208 */ /* 0x000fe20000000000 */
[----:B------:R-:W-:Y:S01]  /*8460*/  FFMA.FTZ R4, R16, c[0x0][0x2d0], -R2 ;  /* 0x0000b40010047a23 */ /* 0x000fe20000010802 */
[----:B------:R-:W-:Y:S01]  /*8470*/  FSETP.NEU.FTZ.AND P0, PT, R101, -INF , PT ;  /* 0xff8000006500780b */ /* 0x000fe20003f1d000 */
[----:B------:R-:W-:Y:S01]  /*8480*/  FMUL.FTZ R34, R3, R158 ;  /* 0x0000009e03227220 */ /* 0x000fe20000410000 */
[----:B------:R-:W-:Y:S01]  /*8490*/  MUFU.EX2 R187, R187 ;  /* 0x000000bb00bb7308 */ /* 0x000fe20000000800 */
[----:B------:R-:W-:Y:S01]  /*84a0*/  FADD.FTZ R0, -R0, R107 ;  /* 0x0000006b00007221 */ /* 0x000fe20000010100 */
[----:B------:R-:W-:Y:S01]  /*84b0*/  FSEL R2, R101, RZ, P0 ;  /* 0x000000ff65027208 */ /* 0x000fe20000000000 */
[C---:B------:R-:W-:Y:S02]  /*84c0*/  FMUL.FTZ R35, R3.reuse, R159 ;  /* 0x0000009f03237220 */ /* 0x040fe40000410000 */
[----:B------:R-:W-:Y:S02]  /*84d0*/  FMUL.FTZ R0, R0, c[0x0][0x2d0] ;  /* 0x0000b40000007a20 */ /* 0x000fe40000410000 */
[----:B------:R-:W-:Y:S02]  /*84e0*/  FADD.FTZ R2, -R2, R108 ;  /* 0x0000006c02027221 */ /* 0x000fe40000010100 */
[----:B---3--:R-:W-:Y:S01]  /*84f0*/  FADD.FTZ R5, R178, R7 ;  /* 0x00000007b2057221 */ /* 0x008fe20000010000 */
[----:B------:R-:W1:Y:S01]  /*8500*/  MUFU.EX2 R21, R4 ;  /* 0x0000000400157308 */ /* 0x000e620000000800 */
[----:B------:R-:W-:Y:S01]  /*8510*/  FMUL.FTZ R2, R2, c[0x0][0x2d0] ;  /* 0x0000b40002027a20 */ /* 0x000fe20000410000 */
[C---:B------:R-:W-:Y:S01]  /*8520*/  F2FP.BF16.PACK_AB R178, R8.reuse, R178 ;  /* 0x000000b208b2723e */ /* 0x040fe200000010ff */
[----:B------:R-:W-:Y:S02]  /*8530*/  FADD.FTZ R181, R8, R5 ;  /* 0x0000000508b57221 */ /* 0x000fe40000010000 */
[C---:B------:R-:W-:Y:S02]  /*8540*/  FMUL.FTZ R5, R100.reuse, R145 ;  /* 0x0000009164057220 */ /* 0x040fe40000410000 */
[C---:B------:R-:W-:Y:S02]  /*8550*/  FMUL.FTZ R7, R3.reuse, R147 ;  /* 0x0000009303077220 */ /* 0x040fe40000410000 */
[C---:B------:R-:W-:Y:S01]  /*8560*/  FMUL.FTZ R50, R3.reuse, R166 ;  /* 0x000000a603327220 */ /* 0x040fe20000410000 */
[----:B------:R-:W2:Y:S01]  /*8570*/  MUFU.EX2 R0, R0 ;  /* 0x0000000000007308 */ /* 0x000ea20000000800 */
[C---:B------:R-:W-:Y:S02]  /*8580*/  FMUL.FTZ R51, R3.reuse, R167 ;  /* 0x000000a703337220 */ /* 0x040fe40000410000 */
[C---:B------:R-:W-:Y:S01]  /*8590*/  FMUL.FTZ R65, R100.reuse, R173 ;  /* 0x000000ad64417220 */ /* 0x040fe20000410000 */
[----:B------:R-:W-:Y:S01]  /*85a0*/  LDSM.16.MT88.4 R164, [R201+0x1c00] ;  /* 0x001c0000c9a4783b */ /* 0x000fe20000004200 */
[C---:B------:R-:W-:Y:S02]  /*85b0*/  FMUL.FTZ R66, R3.reuse, R174 ;  /* 0x000000ae03427220 */ /* 0x040fe40000410000 */
[C---:B------:R-:W-:Y:S02]  /*85c0*/  FMUL.FTZ R67, R3.reuse, R175 ;  /* 0x000000af03437220 */ /* 0x040fe40000410000 */
[C---:B------:R-:W-:Y:S01]  /*85d0*/  FMUL.FTZ R68, R100.reuse, R68 ;  /* 0x0000004464447220 */ /* 0x040fe20000410000 */
[----:B------:R-:W3:Y:S01]  /*85e0*/  MUFU.EX2 R2, R2 ;  /* 0x0000000200027308 */ /* 0x000ee20000000800 */
[----:B------:R-:W-:Y:S01]  /*85f0*/  FMUL.FTZ R69, R100, R69 ;  /* 0x0000004564457220 */ /* 0x000fe20000410000 */
[----:B------:R-:W-:Y:S01]  /*8600*/  LDSM.16.MT88.4 R172, [R202+0x1c00] ;  /* 0x001c0000caac783b */ /* 0x000fe20000004200 */
[----:B------:R-:W-:Y:S01]  /*8610*/  FMUL.FTZ R70, R3, R70 ;  /* 0x0000004603467220 */ /* 0x000fe20000410000 */
[----:B-1----:R-:W-:Y:S01]  /*8620*/  F2FP.BF16.PACK_AB R108, R20, R21 ;  /* 0x00000015146c723e */ /* 0x002fe200000010ff */
[----:B------:R-:W-:Y:S02]  /*8630*/  FMUL.FTZ R4, R101, c[0x0][0x2d0] ;  /* 0x0000b40065047a20 */ /* 0x000fe40000410000 */
[C---:B------:R-:W-:Y:S02]  /*8640*/  FMUL.FTZ R71, R3.reuse, R71 ;  /* 0x0000004703477220 */ /* 0x040fe40000410000 */
[----:B------:R-:W-:Y:S01]  /*8650*/  FMUL.FTZ R80, R100, R80 ;  /* 0x0000005064507220 */ /* 0x000fe20000410000 */
[----:B------:R-:W-:Y:S01]  /*8660*/  FSEL R4, R4, RZ, P0 ;  /* 0x000000ff04047208 */ /* 0x000fe20000000000 */
[----:B------:R-:W-:Y:S01]  /*8670*/  FMUL.FTZ R81, R100, R81 ;  /* 0x0000005164517220 */ /* 0x000fe20000410000 */
[----:B------:R-:W-:Y:S01]  /*8680*/  MUFU.EX2 R252, R185 ;  /* 0x000000b900fc7308 */ /* 0x000fe20000000800 */
[----:B------:R-:W-:Y:S02]  /*8690*/  FMUL.FTZ R82, R3, R82 ;  /* 0x0000005203527220 */ /* 0x000fe40000410000 */
        /* <DEDUP_REMOVED lines=19> */
[----:B--2---:R-:W-:Y:S02]  /*87d0*/  FFMA.FTZ R4, R0, R250, R21 ;  /* 0x000000fa00047223 */ /* 0x004fe40000010015 */
[----:B---3--:R-:W-:Y:S02]  /*87e0*/  FMUL.FTZ R30, R2, R130 ;  /* 0x00000082021e7220 */ /* 0x008fe40000410000 */
[----:B------:R-:W-:Y:S01]  /*87f0*/  FADD.FTZ R130, R20, R4 ;  /* 0x0000000414827221 */ /* 0x000fe20000010000 */
[----:B------:R-:W-:Y:S01]  /*8800*/  MUFU.EX2 R250, R188 ;  /* 0x000000bc00fa7308 */ /* 0x000fe20000000800 */
[----:B------:R-:W2:Y:S01]  /*8810*/  LDSM.16.MT88.4 R20, [R201] ;  /* 0x00000000c914783b */ /* 0x000ea20000004200 */
[----:B------:R-:W-:Y:S02]  /*8820*/  FMUL.FTZ R26, R2, R134 ;  /* 0x00000086021a7220 */ /* 0x000fe40000410000 */
[C---:B------:R-:W-:Y:S02]  /*8830*/  FMUL.FTZ R12, R0.reuse, R136 ;  /* 0x00000088000c7220 */ /* 0x040fe40000410000 */
[C---:B------:R-:W-:Y:S02]  /*8840*/  FMUL.FTZ R24, R0.reuse, R132 ;  /* 0x0000008400187220 */ /* 0x040fe40000410000 */
[----:B------:R-:W-:Y:S02]  /*8850*/  FMUL.FTZ R25, R0, R133 ;  /* 0x0000008500197220 */ /* 0x000fe40000410000 */
[----:B------:R-:W3:Y:S01]  /*8860*/  MUFU.EX2 R134, R36 ;  /* 0x0000002400867308 */ /* 0x000ee20000000800 */
[C---:B------:R-:W-:Y:S02]  /*8870*/  FMUL.FTZ R27, R2.reuse, R135 ;  /* 0x00000087021b7220 */ /* 0x040fe40000410000 */
[----:B------:R-:W-:Y:S02]  /*8880*/  FMUL.FTZ R31, R2, R131 ;  /* 0x00000083021f7220 */ /* 0x000fe40000410000 */
[----:B------:R-:W-:Y:S02]  /*8890*/  FMUL.FTZ R28, R0, R128 ;  /* 0x00000080001c7220 */ /* 0x000fe40000410000 */
[----:B------:R-:W-:Y:S02]  /*88a0*/  FADD.FTZ R128, R6, R33 ;  /* 0x0000002106807221 */ /* 0x000fe40000010000 */
[----:B------:R-:W-:Y:S01]  /*88b0*/  FMUL.FTZ R4, R100, R144 ;  /* 0x0000009064047220 */ /* 0x000fe20000410000 */
[----:B------:R4:W-:Y:S01]  /*88c0*/  MUFU.EX2 R133, R32 ;  /* 0x0000002000857308 */ /* 0x0009e20000000800 */
[C---:B------:R-:W-:Y:S02]  /*88d0*/  FMUL.FTZ R8, R0.reuse, R140 ;  /* 0x0000008c00087220 */ /* 0x040fe40000410000 */
[C---:B------:R-:W-:Y:S02]  /*88e0*/  FMUL.FTZ R9, R0.reuse, R141 ;  /* 0x0000008d00097220 */ /* 0x040fe40000410000 */
[----:B------:R-:W-:Y:S02]  /*88f0*/  FMUL.FTZ R29, R0, R129 ;  /* 0x00000081001d7220 */ /* 0x000fe40000410000 */
[C---:B-1----:R-:W-:Y:S02]  /*8900*/  FFMA.FTZ R129, R2.reuse, R251, R109 ;  /* 0x000000fb02817223 */ /* 0x042fe4000001006d */
[C---:B------:R-:W-:Y:S01]  /*8910*/  FMUL.FTZ R10, R2.reuse, R142 ;  /* 0x0000008e020a7220 */ /* 0x040fe20000410000 */
[----:B------:R-:W1:Y:S01]  /*8920*/  MUFU.EX2 R131, R18 ;  /* 0x0000001200837308 */ /* 0x000e620000000800 */
[----:B------:R-:W-:Y:S02]  /*8930*/  FMUL.FTZ R11, R2, R143 ;  /* 0x0000008f020b7220 */ /* 0x000fe40000410000 */
[----:B------:R-:W-:Y:S01]  /*8940*/  FMUL.FTZ R13, R0, R137 ;  /* 0x00000089000d7220 */ /* 0x000fe20000410000 */
[----:B---3--:R-:W-:Y:S01]  /*8950*/  F2FP.BF16.PACK_AB R179, R134, R6 ;  /* 0x0000000686b3723e */ /* 0x008fe200000010ff */
[----:B------:R-:W-:Y:S01]  /*8960*/  FMUL.FTZ R6, R3, R146 ;  /* 0x0000009203067220 */ /* 0x000fe20000410000 */
[----:B------:R-:W3:Y:S01]  /*8970*/  LDSM.16.MT88.4 R36, [R202] ;  /* 0x00000000ca24783b */ /* 0x000ee20000004200 */
[----:B------:R-:W-:Y:S02]  /*8980*/  FMUL.FTZ R33, R100, R157 ;  /* 0x0000009d64217220 */ /* 0x000fe40000410000 */
[C---:B------:R-:W-:Y:S01]  /*8990*/  FMUL.FTZ R60, R0.reuse, R112 ;  /* 0x00000070003c7220 */ /* 0x040fe20000410000 */
[----:B------:R5:W-:Y:S01]  /*89a0*/  MUFU.EX2 R132, R17 ;  /* 0x0000001100847308 */ /* 0x000be20000000800 */
[----:B------:R-:W-:Y:S01]  /*89b0*/  FMUL.FTZ R61, R0, R113 ;  /* 0x00000071003d7220 */ /* 0x000fe20000410000 */
[-C--:B--2---:R-:W-:Y:S05]  /*89c0*/  HMMA.16816.F32.BF16 R4, R176, R20.reuse, R4 ;  /* 0x00000014b004723c */ /* 0x084fea0000041804 */
[C---:B------:R-:W-:Y:S02]  /*89d0*/  FMUL.FTZ R14, R2.reuse, R138 ;  /* 0x0000008a020e7220 */ /* 0x040fe40000410000 */
[----:B------:R-:W-:Y:S01]  /*89e0*/  FMUL.FTZ R15, R2, R139 ;  /* 0x0000008b020f7220 */ /* 0x000fe20000410000 */
[----:B------:R-:W2:Y:S01]  /*89f0*/  MUFU.EX2 R135, R16 ;  /* 0x0000001000877308 */ /* 0x000ea20000000800 */
[----:B----4-:R-:W-:Y:S02]  /*8a00*/  FMUL.FTZ R32, R100, R156 ;  /* 0x0000009c64207220 */ /* 0x010fe40000410000 */
[----:B------:R-:W-:Y:S01]  /*8a10*/  LDSM.16.MT88.4 R156, [R202+0xc00] ;  /* 0x000c0000ca9c783b */ /* 0x000fe20000004200 */
[----:B-1----:R-:W-:Y:S01]  /*8a20*/  F2FP.BF16.PACK_AB R109, R131, R109 ;  /* 0x0000006d836d723e */ /* 0x002fe200000010ff */
[----:B------:R-:W-:Y:S02]  /*8a30*/  FMUL.FTZ R18, R3, R150 ;  /* 0x0000009603127220 */ /* 0x000fe40000410000 */
[C---:B------:R-:W-:Y:S02]  /*8a40*/  FMUL.FTZ R62, R2.reuse, R114 ;  /* 0x00000072023e7220 */ /* 0x040fe40000410000 */
[----:B------:R-:W-:Y:S01]  /*8a50*/  FMUL.FTZ R63, R2, R115 ;  /* 0x00000073023f7220 */ /* 0x000fe20000410000 */
[----:B------:R-:W1:Y:S01]  /*8a60*/  MUFU.EX2 R136, R19 ;  /* 0x0000001300887308 */ /* 0x000e620000000800 */
[----:B------:R-:W4:Y:S01]  /*8a70*/  LDSM.16.MT88.4 R112, [R202+0x1000] ;  /* 0x00100000ca70783b */ /* 0x000f220000004200 */
[----:B------:R-:W-:Y:S02]  /*8a80*/  FMUL.FTZ R40, R0, R124 ;  /* 0x0000007c00287220 */ /* 0x000fe40000410000 */
[----:B-----5:R-:W-:Y:S02]  /*8a90*/  FMUL.FTZ R17, R100, R149 ;  /* 0x0000009564117220 */ /* 0x020fe40000410000 */
[----:B------:R-:W-:Y:S02]  /*8aa0*/  FMUL.FTZ R41, R0, R125 ;  /* 0x0000007d00297220 */ /* 0x000fe40000410000 */
[C---:B------:R-:W-:Y:S02]  /*8ab0*/  FMUL.FTZ R42, R2.reuse, R126 ;  /* 0x0000007e022a7220 */ /* 0x040fe40000410000 */
[----:B------:R-:W-:Y:S01]  /*8ac0*/  FMUL.FTZ R43, R2, R127 ;  /* 0x0000007f022b7220 */ /* 0x000fe20000410000 */
[----:B------:R-:W-:Y:S01]  /*8ad0*/  MUFU.EX2 R140, R186 ;  /* 0x000000ba008c7308 */ /* 0x000fe20000000800 */
[----:B------:R-:W-:Y:S01]  /*8ae0*/  FMUL.FTZ R44, R0, R120 ;  /* 0x00000078002c7220 */ /* 0x000fe20000410000 */
[----:B------:R-:W-:Y:S01]  /*8af0*/  LDSM.16.MT88.4 R124, [R201+0x1400] ;  /* 0x00140000c97c783b */ /* 0x000fe20000004200 */
[----:B--2---:R-:W-:Y:S01]  /*8b00*/  F2FP.BF16.PACK_AB R111, R135, R132 ;  /* 0x00000084876f723e */ /* 0x004fe200000010ff */
[----:B------:R-:W-:Y:S02]  /*8b10*/  FMUL.FTZ R16, R100, R148 ;  /* 0x0000009464107220 */ /* 0x000fe40000410000 */
[----:B------:R-:W-:Y:S02]  /*8b20*/  FMUL.FTZ R45, R0, R121 ;  /* 0x00000079002d7220 */ /* 0x000fe40000410000 */
[C---:B------:R-:W-:Y:S02]  /*8b30*/  FMUL.FTZ R46, R2.reuse, R122 ;  /* 0x0000007a022e7220 */ /* 0x040fe40000410000 */
[----:B------:R-:W-:Y:S01]  /*8b40*/  FMUL.FTZ R47, R2, R123 ;  /* 0x0000007b022f7220 */ /* 0x000fe20000410000 */
[----:B------:R-:W-:Y:S01]  /*8b50*/  MUFU.EX2 R138, R180 ;  /* 0x000000b4008a7308 */ /* 0x000fe20000000800 */
[----:B------:R-:W-:Y:S01]  /*8b60*/  FMUL.FTZ R56, R0, R116 ;  /* 0x0000007400387220 */ /* 0x000fe20000410000 */
[----:B-1----:R-:W-:Y:S01]  /*8b70*/  F2FP.BF16.PACK_AB R110, R136, R133 ;  /* 0x00000085886e723e */ /* 0x002fe200000010ff */
[----:B------:R-:W-:Y:S01]  /*8b80*/  LDSM.16.MT88.4 R120, [R202+0x400] ;  /* 0x00040000ca78783b */ /* 0x000fe20000004200 */
[C---:B------:R-:W-:Y:S02]  /*8b90*/  FMUL.FTZ R19, R3.reuse, R151 ;  /* 0x0000009703137220 */ /* 0x040fe40000410000 */
[----:B------:R-:W-:Y:S02]  /*8ba0*/  FMUL.FTZ R57, R0, R117 ;  /* 0x0000007500397220 */ /* 0x000fe40000410000 */
[C---:B------:R-:W-:Y:S01]  /*8bb0*/  FMUL.FTZ R58, R2.reuse, R118 ;  /* 0x00000076023a7220 */ /* 0x040fe20000410000 */
[C---:B------:R-:W-:Y:S01]  /*8bc0*/  HMMA.16816.F32.BF16 R8, R108.reuse, R20, R8 ;  /* 0x000000146c08723c */ /* 0x040fe20000041808 */
[----:B------:R-:W-:Y:S01]  /*8bd0*/  MUFU.EX2 R139, R182 ;  /* 0x000000b6008b7308 */ /* 0x000fe20000000800 */
[----:B------:R-:W-:Y:S02]  /*8be0*/  LDSM.16.MT88.4 R148, [R201+0xc00] ;  /* 0x000c0000c994783b */ /* 0x000fe40000004200 */
[----:B------:R-:W-:Y:S02]  /*8bf0*/  FMUL.FTZ R59, R2, R119 ;  /* 0x00000077023b7220 */ /* 0x000fe40000410000 */
[----:B------:R-:W-:Y:S02]  /*8c00*/  FMUL.FTZ R72, R0, R72 ;  /* 0x0000004800487220 */ /* 0x000fe40000410000 */
[-C--:B------:R-:W-:Y:S02]  /*8c10*/  HMMA.16816.F32.BF16 R12, R108, R22.reuse, R12 ;  /* 0x000000166c0c723c */ /* 0x080fe4000004180c */
[----:B------:R-:W-:Y:S01]  /*8c20*/  LDSM.16.MT88.4 R116, [R201+0x400] ;  /* 0x00040000c974783b */ /* 0x000fe20000004200 */
[----:B------:R-:W-:Y:S01]  /*8c30*/  MUFU.EX2 R251, R183 ;  /* 0x000000b700fb7308 */ /* 0x000fe20000000800 */
[C---:B------:R-:W-:Y:S02]  /*8c40*/  FMUL.FTZ R20, R100.reuse, R152 ;  /* 0x0000009864147220 */ /* 0x040fe40000410000 */
[----:B------:R-:W-:Y:S02]  /*8c50*/  FMUL.FTZ R21, R100, R153 ;  /* 0x0000009964157220 */ /* 0x000fe40000410000 */
[C---:B------:R-:W-:Y:S04]  /*8c60*/  HMMA.16816.F32.BF16 R16, R176.reuse, R22, R16 ;  /* 0x00000016b010723c */ /* 0x040fe80000041810 */
[----:B------:R-:W-:Y:S01]  /*8c70*/  FMUL.FTZ R73, R0, R73 ;  /* 0x0000004900497220 */ /* 0x000fe20000410000 */
[----:B------:R1:W-:Y:S01]  /*8c80*/  MUFU.EX2 R137, R234 ;  /* 0x000000ea00897308 */ /* 0x0003e20000000800 */
[C---:B------:R-:W-:Y:S02]  /*8c90*/  FMUL.FTZ R74, R2.reuse, R74 ;  /* 0x0000004a024a7220 */ /* 0x040fe40000410000 */
[C---:B------:R-:W-:Y:S04]  /*8ca0*/  FMUL.FTZ R22, R3.reuse, R154 ;  /* 0x0000009a03167220 */ /* 0x040fe80000410000 */
[C---:B------:R-:W-:Y:S02]  /*8cb0*/  FMUL.FTZ R23, R3.reuse, R155 ;  /* 0x0000009b03177220 */ /* 0x040fe40000410000 */
[----:B------:R-:W-:Y:S01]  /*8cc0*/  FMUL.FTZ R75, R2, R75 ;  /* 0x0000004b024b7220 */ /* 0x000fe20000410000 */
[----:B------:R-:W-:Y:S01]  /*8cd0*/  MUFU.EX2 R106, R193 ;  /* 0x000000c1006a7308 */ /* 0x000fe20000000800 */
[C---:B------:R-:W-:Y:S02]  /*8ce0*/  FMUL.FTZ R76, R0.reuse, R76 ;  /* 0x0000004c004c7220 */ /* 0x040fe40000410000 */
[----:B------:R-:W-:Y:S01]  /*8cf0*/  FMUL.FTZ R77, R0, R77 ;  /* 0x0000004d004d7220 */ /* 0x000fe20000410000 */
[-C--:B---3--:R-:W-:Y:S03]  /*8d00*/  HMMA.16816.F32.BF16 R20, R176, R36.reuse, R20 ;  /* 0x00000024b014723c */ /* 0x088fe60000041814 */
[C---:B------:R-:W-:Y:S02]  /*8d10*/  FMUL.FTZ R78, R2.reuse, R78 ;  /* 0x0000004e024e7220 */ /* 0x040fe40000410000 */
[----:B------:R-:W-:Y:S01]  /*8d20*/  FMUL.FTZ R79, R2, R79 ;  /* 0x0000004f024f7220 */ /* 0x000fe20000410000 */
[----:B------:R-:W-:Y:S01]  /*8d30*/  MUFU.EX2 R141, R191 ;  /* 0x000000bf008d7308 */ /* 0x000fe20000000800 */
[C---:B------:R-:W-:Y:S01]  /*8d40*/  FMUL.FTZ R83, R3.reuse, R83 ;  /* 0x0000005303537220 */ /* 0x040fe20000410000 */
[C---:B------:R-:W-:Y:S04]  /*8d50*/  HMMA.16816.F32.BF16 R24, R108.reuse, R36, R24 ;  /* 0x000000246c18723c */ /* 0x040fe80000041818 */
[----:B-1----:R-:W-:Y:S01]  /*8d60*/  MOV R234, R184 ;  /* 0x000000b800ea7202 */ /* 0x002fe20000000f00 */
[C---:B------:R-:W-:Y:S02]  /*8d70*/  FMUL.FTZ R84, R100.reuse, R84 ;  /* 0x0000005464547220 */ /* 0x040fe40000410000 */
[C---:B------:R-:W-:Y:S01]  /*8d80*/  FMUL.FTZ R36, R100.reuse, R160 ;  /* 0x000000a064247220 */ /* 0x040fe20000410000 */
[-C--:B------:R-:W-:Y:S01]  /*8d90*/  HMMA.16816.F32.BF16 R28, R108, R38.reuse, R28 ;  /* 0x000000266c1c723c */ /* 0x080fe2000004181c */
[----:B------:R-:W-:Y:S03]  /*8da0*/  MUFU.EX2 R222, R222 ;  /* 0x000000de00de7308 */ /* 0x000fe60000000800 */
[C---:B------:R-:W-:Y:S02]  /*8db0*/  FMUL.FTZ R37, R100.reuse, R161 ;  /* 0x000000a164257220 */ /* 0x040fe40000410000 */
[----:B------:R-:W-:Y:S02]  /*8dc0*/  FMUL.FTZ R85, R100, R85 ;  /* 0x0000005564557220 */ /* 0x000fe40000410000 */
[C---:B------:R-:W-:Y:S03]  /*8dd0*/  HMMA.16816.F32.BF16 R32, R176.reuse, R38, R32 ;  /* 0x00000026b020723c */ /* 0x040fe60000041820 */
[----:B------:R-:W-:Y:S01]  /*8de0*/  MUFU.EX2 R223, R223 ;  /* 0x000000df00df7308 */ /* 0x000fe20000000800 */
[C---:B------:R-:W-:Y:S02]  /*8df0*/  FMUL.FTZ R86, R3.reuse, R86 ;  /* 0x0000005603567220 */ /* 0x040fe40000410000 */
[C---:B------:R-:W-:Y:S02]  /*8e00*/  FMUL.FTZ R87, R3.reuse, R87 ;  /* 0x0000005703577220 */ /* 0x040fe40000410000 */
[C---:B------:R-:W-:Y:S04]  /*8e10*/  FMUL.FTZ R38, R3.reuse, R162 ;  /* 0x000000a203267220 */ /* 0x040fe80000410000 */
[----:B------:R-:W-:Y:S01]  /*8e20*/  FMUL.FTZ R39, R3, R163 ;  /* 0x000000a303277220 */ /* 0x000fe20000410000 */
[----:B------:R-:W-:Y:S01]  /*8e30*/  MUFU.EX2 R224, R224 ;  /* 0x000000e000e07308 */ /* 0x000fe20000000800 */
[C---:B------:R-:W-:Y:S02]  /*8e40*/  FMUL.FTZ R88, R0.reuse, R88 ;  /* 0x0000005800587220 */ /* 0x040fe40000410000 */
[C---:B------:R-:W-:Y:S02]  /*8e50*/  FMUL.FTZ R89, R0.reuse, R89 ;  /* 0x0000005900597220 */ /* 0x040fe40000410000 */
[C---:B------:R-:W-:Y:S01]  /*8e60*/  FMUL.FTZ R92, R0.reuse, R92 ;  /* 0x0000005c005c7220 */ /* 0x040fe20000410000 */
[-C--:B------:R-:W-:Y:S03]  /*8e70*/  HMMA.16816.F32.BF16 R36, R176, R52.reuse, R36 ;  /* 0x00000034b024723c */ /* 0x080fe60000041824 */
[----:B------:R-:W-:Y:S01]  /*8e80*/  FMUL.FTZ R93, R0, R93 ;  /* 0x0000005d005d7220 */ /* 0x000fe20000410000 */
[----:B------:R-:W-:Y:S01]  /*8e90*/  MUFU.EX2 R194, R238 ;  /* 0x000000ee00c27308 */ /* 0x000fe20000000800 */
[----:B------:R-:W-:Y:S02]  /*8ea0*/  FADD.FTZ R0, R105, R181 ;  /* 0x000000b569007221 */ /* 0x000fe40000010000 */
[----:B------:R-:W-:Y:S01]  /*8eb0*/  LDSM.16.MT88.4 R180, [R201+0x2c00] ;  /* 0x002c0000c9b4783b */ /* 0x000fe20000004200 */
[C---:B------:R-:W-:Y:S04]  /*8ec0*/  HMMA.16816.F32.BF16 R40, R108.reuse, R52, R40 ;  /* 0x000000346c28723c */ /* 0x040fe80000041828 */
[C---:B------:R-:W-:Y:S02]  /*8ed0*/  FMUL.FTZ R96, R100.reuse, R96 ;  /* 0x0000006064607220 */ /* 0x040fe40000410000 */
[C---:B------:R-:W-:Y:S01]  /*8ee0*/  FMUL.FTZ R97, R100.reuse, R97 ;  /* 0x0000006164617220 */ /* 0x040fe20000410000 */
[----:B------:R-:W-:Y:S01]  /*8ef0*/  MUFU.EX2 R193, R243 ;  /* 0x000000f300c17308 */ /* 0x000fe20000000800 */
[-C--:B------:R-:W-:Y:S04]  /*8f00*/  HMMA.16816.F32.BF16 R44, R108, R54.reuse, R44 ;  /* 0x000000366c2c723c */ /* 0x080fe8000004182c */
[C---:B------:R-:W-:Y:S02]  /*8f10*/  FMUL.FTZ R52, R100.reuse, R168 ;  /* 0x000000a864347220 */ /* 0x040fe40000410000 */
        /* <DEDUP_REMOVED lines=8> */
[----:B------:R-:W-:Y:S02]  /*8fa0*/  FADD.FTZ R100, R133, R130 ;  /* 0x0000008285647221 */ /* 0x000fe40000010000 */
[C---:B------:R-:W-:Y:S02]  /*8fb0*/  FMUL.FTZ R98, R3.reuse, R98 ;  /* 0x0000006203627220 */ /* 0x040fe40000410000 */
[----:B------:R-:W-:Y:S01]  /*8fc0*/  FMUL.FTZ R99, R3, R99 ;  /* 0x0000006303637220 */ /* 0x000fe20000410000 */
[-C--:B----4-:R-:W-:Y:S03]  /*8fd0*/  HMMA.16816.F32.BF16 R52, R176, R112.reuse, R52 ;  /* 0x00000070b034723c */ /* 0x090fe60000041834 */
[----:B------:R-:W-:Y:S02]  /*8fe0*/  FADD.FTZ R3, R134, R128 ;  /* 0x0000008086037221 */ /* 0x000fe40000010000 */
[----:B------:R-:W-:Y:S01]  /*8ff0*/  MUFU.EX2 R128, R230 ;  /* 0x000000e600807308 */ /* 0x000fe20000000800 */
[C---:B------:R-:W-:Y:S02]  /*9000*/  FMUL.FTZ R94, R2.reuse, R94 ;  /* 0x0000005e025e7220 */ /* 0x040fe40000410000 */
[C---:B------:R-:W-:Y:S04]  /*9010*/  HMMA.16816.F32.BF16 R56, R108.reuse, R112, R56 ;  /* 0x000000706c38723c */ /* 0x040fe80000041838 */
[----:B------:R-:W-:Y:S03]  /*9020*/  FMUL.FTZ R95, R2, R95 ;  /* 0x0000005f025f7220 */ /* 0x000fe60000410000 */
[----:B------:R-:W1:Y:S01]  /*9030*/  MUFU.EX2 R2, R195 ;  /* 0x000000c300027308 */ /* 0x000e620000000800 */
[-C--:B------:R-:W-:Y:S08]  /*9040*/  HMMA.16816.F32.BF16 R60, R108, R114.reuse, R60 ;  /* 0x000000726c3c723c */ /* 0x080ff0000004183c */
[C---:B------:R-:W-:Y:S01]  /*9050*/  HMMA.16816.F32.BF16 R64, R176.reuse, R114, R64 ;  /* 0x00000072b040723c */ /* 0x040fe20000041840 */
[----:B------:R-:W2:Y:S01]  /*9060*/  LDSM.16.MT88.4 R112, [R201+0x2000] ;  /* 0x00200000c970783b */ /* 0x000ea20000004200 */
[----:B------:R-:W-:Y:S10]  /*9070*/  MUFU.EX2 R230, R198 ;  /* 0x000000c600e67308 */ /* 0x000ff40000000800 */
[----:B------:R-:W-:Y:S01]  /*9080*/  MUFU.EX2 R198, R241 ;  /* 0x000000f100c67308 */ /* 0x000fe20000000800 */
[----:B-1----:R-:W-:Y:S04]  /*9090*/  FADD.FTZ R0, R2, R0 ;  /* 0x0000000002007221 */ /* 0x002fe80000010000 */
[----:B------:R-:W-:Y:S05]  /*90a0*/  FADD.FTZ R0, R107, R0 ;  /* 0x000000006b007221 */ /* 0x000fea0000010000 */
[----:B------:R-:W1:Y:S01]  /*90b0*/  MUFU.EX2 R195, R236 ;  /* 0x000000ec00c37308 */ /* 0x000e620000000800 */
[-C--:B--2---:R-:W-:Y:S08]  /*90c0*/  HMMA.16816.F32.BF16 R68, R176, R112.reuse, R68 ;  /* 0x00000070b044723c */ /* 0x084ff00000041844 */
[C---:B------:R-:W-:Y:S08]  /*90d0*/  HMMA.16816.F32.BF16 R72, R108.reuse, R112, R72 ;  /* 0x000000706c48723c */ /* 0x040ff00000041848 */
[-C--:B------:R-:W-:Y:S08]  /*90e0*/  HMMA.16816.F32.BF16 R76, R108, R114.reuse, R76 ;  /* 0x000000726c4c723c */ /* 0x080ff0000004184c */
[C---:B------:R-:W-:Y:S01]  /*90f0*/  HMMA.16816.F32.BF16 R80, R176.reuse, R114, R80 ;  /* 0x00000072b050723c */ /* 0x040fe20000041850 */
[----:B------:R-:W2:Y:S07]  /*9100*/  LDSM.16.MT88.4 R112, [R202+0x2000] ;  /* 0x00200000ca70783b */ /* 0x000eae0000004200 */
[-C--:B--2---:R-:W-:Y:S08]  /*9110*/  HMMA.16816.F32.BF16 R84, R176, R112.reuse, R84 ;  /* 0x00000070b054723c */ /* 0x084ff00000041854 */
        /* <DEDUP_REMOVED lines=11> */
[----:B------:R-:W-:Y:S03]  /*91d0*/  MUFU.EX2 R129, R231 ;  /* 0x000000e700817308 */ /* 0x000fe60000000800 */
[----:B------:R-:W-:Y:S01]  /*91e0*/  F2FP.BF16.PACK_AB R114, R184, R252 ;  /* 0x000000fcb872723e */ /* 0x000fe200000010ff */
[----:B------:R-:W-:Y:S01]  /*91f0*/  FADD.FTZ R105, R132, R0 ;  /* 0x0000000084697221 */ /* 0x000fe20000010000 */
[----:B------:R-:W-:Y:S01]  /*9200*/  F2FP.BF16.PACK_AB R115, R250, R251 ;  /* 0x000000fbfa73723e */ /* 0x000fe200000010ff */
[-C--:B------:R-:W-:Y:S04]  /*9210*/  HMMA.16816.F32.BF16 R4, R108, R116.reuse, R4 ;  /* 0x000000746c04723c */ /* 0x080fe80000041804 */
[----:B------:R-:W2:Y:S01]  /*9220*/  MUFU.EX2 R107, R233 ;  /* 0x000000e9006b7308 */ /* 0x000ea20000000800 */
[----:B------:R-:W-:Y:S01]  /*9230*/  FADD.FTZ R105, R135, R105 ;  /* 0x0000006987697221 */ /* 0x000fe20000010000 */
[----:B-1----:R-:W-:Y:S01]  /*9240*/  F2FP.BF16.PACK_AB R176, R194, R195 ;  /* 0x000000c3c2b0723e */ /* 0x002fe200000010ff */
[----:B------:R-:W-:Y:S01]  /*9250*/  LDSM.16.MT88.4 R132, [R201+0x2800] ;  /* 0x00280000c984783b */ /* 0x000fe20000004200 */
[C---:B------:R-:W-:Y:S06]  /*9260*/  HMMA.16816.F32.BF16 R8, R112.reuse, R116, R8 ;  /* 0x000000747008723c */ /* 0x040fec0000041808 */
[----:B------:R-:W1:Y:S02]  /*9270*/  MUFU.EX2 R106, R232 ;  /* 0x000000e8006a7308 */ /* 0x000e640000000800 */
[-C--:B------:R-:W-:Y:S08]  /*9280*/  HMMA.16816.F32.BF16 R12, R112, R118.reuse, R12 ;  /* 0x00000076700c723c */ /* 0x080ff0000004180c */
[C---:B------:R-:W-:Y:S01]  /*9290*/  HMMA.16816.F32.BF16 R16, R108.reuse, R118, R16 ;  /* 0x000000766c10723c */ /* 0x040fe20000041810 */
[----:B------:R-:W3:Y:S01]  /*92a0*/  LDSM.16.MT88.4 R116, [R202+0x1400] ;  /* 0x00140000ca74783b */ /* 0x000ee20000004200 */
[----:B------:R-:W-:Y:S02]  /*92b0*/  MUFU.EX2 R231, R226 ;  /* 0x000000e200e77308 */ /* 0x000fe40000000800 */
[----:B--2---:R-:W-:Y:S04]  /*92c0*/  FADD.FTZ R0, R107, R2 ;  /* 0x000000026b007221 */ /* 0x004fe80000010000 */
[-C--:B------:R-:W-:Y:S04]  /*92d0*/  HMMA.16816.F32.BF16 R20, R108, R120.reuse, R20 ;  /* 0x000000786c14723c */ /* 0x080fe80000041814 */
[----:B------:R-:W-:Y:S01]  /*92e0*/  MUFU.EX2 R232, R225 ;  /* 0x000000e100e87308 */ /* 0x000fe20000000800 */
[----:B-1----:R-:W-:Y:S03]  /*92f0*/  FADD.FTZ R0, R106, R0 ;  /* 0x000000006a007221 */ /* 0x002fe60000010000 */
[C---:B------:R-:W-:Y:S04]  /*9300*/  HMMA.16816.F32.BF16 R24, R112.reuse, R120, R24 ;  /* 0x000000787018723c */ /* 0x040fe80000041818 */
[----:B------:R-:W-:Y:S02]  /*9310*/  FADD.FTZ R0, R129, R0 ;  /* 0x0000000081007221 */ /* 0x000fe40000010000 */
[----:B------:R-:W-:Y:S02]  /*9320*/  MUFU.EX2 R225, R217 ;  /* 0x000000d900e17308 */ /* 0x000fe40000000800 */
[-C--:B------:R-:W-:Y:S04]  /*9330*/  HMMA.16816.F32.BF16 R28, R112, R122.reuse, R28 ;  /* 0x0000007a701c723c */ /* 0x080fe8000004181c */
[----:B------:R-:W-:Y:S02]  /*9340*/  FADD.FTZ R2, R128, R0 ;  /* 0x0000000080027221 */ /* 0x000fe40000010000 */
[----:B------:R-:W-:Y:S02]  /*9350*/  FADD.FTZ R0, R136, R100 ;  /* 0x0000006488007221 */ /* 0x000fe40000010000 */
[C---:B------:R-:W-:Y:S01]  /*9360*/  HMMA.16816.F32.BF16 R32, R108.reuse, R122, R32 ;  /* 0x0000007a6c20723c */ /* 0x040fe20000041820 */
[----:B------:R-:W1:Y:S01]  /*9370*/  LDSM.16.MT88.4 R120, [R201+0x2400] ;  /* 0x00240000c978783b */ /* 0x000e620000004200 */
[----:B------:R2:W4:Y:S02]  /*9380*/  MUFU.EX2 R136, R235 ;  /* 0x000000eb00887308 */ /* 0x0005240000000800 */
[----:B------:R-:W-:Y:S02]  /*9390*/  FADD.FTZ R100, R192, R3 ;  /* 0x00000003c0647221 */ /* 0x000fe40000010000 */
[----:B------:R-:W-:Y:S02]  /*93a0*/  FADD.FTZ R3, R187, R0 ;  /* 0x00000000bb037221 */ /* 0x000fe40000010000 */
[-C--:B------:R-:W-:Y:S01]  /*93b0*/  HMMA.16816.F32.BF16 R36, R108, R124.reuse, R36 ;  /* 0x0000007c6c24723c */ /* 0x080fe20000041824 */
[----:B------:R-:W-:Y:S03]  /*93c0*/  LDSM.16.MT88.4 R184, [R202+0x2c00] ;  /* 0x002c0000cab8783b */ /* 0x000fe60000004200 */
[----:B------:R-:W5:Y:S01]  /*93d0*/  MUFU.EX2 R226, R199 ;  /* 0x000000c700e27308 */ /* 0x000f620000000800 */
[----:B------:R-:W-:Y:S02]  /*93e0*/  FADD.FTZ R0, R137, R2 ;  /* 0x0000000289007221 */ /* 0x000fe40000010000 */
[----:B------:R-:W-:Y:S01]  /*93f0*/  FADD.FTZ R2, R141, R100 ;  /* 0x000000648d027221 */ /* 0x000fe20000010000 */
[C---:B------:R-:W-:Y:S04]  /*9400*/  HMMA.16816.F32.BF16 R40, R112.reuse, R124, R40 ;  /* 0x0000007c7028723c */ /* 0x040fe80000041828 */
[----:B------:R-:W-:Y:S02]  /*9410*/  FADD.FTZ R3, R140, R3 ;  /* 0x000000038c037221 */ /* 0x000fe40000010000 */
[----:B------:R-:W-:Y:S02]  /*9420*/  MUFU.EX2 R199, R240 ;  /* 0x000000f000c77308 */ /* 0x000fe40000000800 */
[-C--:B------:R-:W-:Y:S04]  /*9430*/  HMMA.16816.F32.BF16 R44, R112, R126.reuse, R44 ;  /* 0x0000007e702c723c */ /* 0x080fe8000004182c */
[----:B--2---:R-:W-:Y:S01]  /*9440*/  MOV R235, R189 ;  /* 0x000000bd00eb7202 */ /* 0x004fe20000000f00 */
[----:B----4-:R-:W-:Y:S02]  /*9450*/  FADD.FTZ R0, R136, R0 ;  /* 0x0000000088007221 */ /* 0x010fe40000010000 */
[----:B------:R-:W-:Y:S01]  /*9460*/  FADD.FTZ R3, R252, R3 ;  /* 0x00000003fc037221 */ /* 0x000fe20000010000 */
[C---:B------:R-:W-:Y:S01]  /*9470*/  HMMA.16816.F32.BF16 R48, R108.reuse, R126, R48 ;  /* 0x0000007e6c30723c */ /* 0x040fe20000041830 */
[----:B------:R-:W2:Y:S01]  /*9480*/  LDSM.16.MT88.4 R124, [R202+0x2400] ;  /* 0x00240000ca7c783b */ /* 0x000ea20000004200 */
[----:B------:R-:W4:Y:S02]  /*9490*/  MUFU.EX2 R233, R197 ;  /* 0x000000c500e97308 */ /* 0x000f240000000800 */
[----:B------:R-:W-:Y:S04]  /*94a0*/  FADD.FTZ R3, R234, R3 ;  /* 0x00000003ea037221 */ /* 0x000fe80000010000 */
[-C--:B---3--:R-:W-:Y:S04]  /*94b0*/  HMMA.16816.F32.BF16 R52, R108, R116.reuse, R52 ;  /* 0x000000746c34723c */ /* 0x088fe80000041834 */
[----:B------:R-:W-:Y:S01]  /*94c0*/  MUFU.EX2 R197, R244 ;  /* 0x000000f400c57308 */ /* 0x000fe20000000800 */
[----:B------:R-:W-:Y:S03]  /*94d0*/  FADD.FTZ R3, R225, R3 ;  /* 0x00000003e1037221 */ /* 0x000fe60000010000 */
[C---:B------:R-:W-:Y:S04]  /*94e0*/  HMMA.16816.F32.BF16 R56, R112.reuse, R116, R56 ;  /* 0x000000747038723c */ /* 0x040fe80000041838 */
[----:B-----5:R-:W-:Y:S02]  /*94f0*/  FADD.FTZ R3, R226, R3 ;  /* 0x00000003e2037221 */ /* 0x020fe40000010000 */
[----:B------:R-:W-:Y:S01]  /*9500*/  MUFU.EX2 R217, R196 ;  /* 0x000000c400d97308 */ /* 0x000fe20000000800 */
[----:B------:R-:W-:Y:S01]  /*9510*/  F2FP.BF16.PACK_AB R116, R106, R107 ;  /* 0x0000006b6a74723e */ /* 0x000fe200000010ff */
[-C--:B------:R-:W-:Y:S04]  /*9520*/  HMMA.16816.F32.BF16 R60, R112, R118.reuse, R60 ;  /* 0x00000076703c723c */ /* 0x080fe8000004183c */
[----:B------:R-:W-:Y:S01]  /*9530*/  F2FP.BF16.PACK_AB R117, R228, R229 ;  /* 0x000000e5e475723e */ /* 0x000fe200000010ff */
[----:B------:R-:W-:Y:S03]  /*9540*/  FADD.FTZ R3, R230, R3 ;  /* 0x00000003e6037221 */ /* 0x000fe60000010000 */
[C---:B------:R-:W-:Y:S01]  /*9550*/  HMMA.16816.F32.BF16 R64, R108.reuse, R118, R64 ;  /* 0x000000766c40723c */ /* 0x040fe20000041840 */
[----:B------:R3:W5:Y:S03]  /*9560*/  MUFU.EX2 R107, R239 ;  /* 0x000000ef006b7308 */ /* 0x0007660000000800 */
[----:B----4-:R-:W-:Y:S03]  /*9570*/  FADD.FTZ R3, R233, R3 ;  /* 0x00000003e9037221 */ /* 0x010fe60000010000 */
[----:B------:R-:W-:Y:S01]  /*9580*/  F2FP.BF16.PACK_AB R118, R128, R129 ;  /* 0x000000818076723e */ /* 0x000fe200000010ff */
[-C--:B-1----:R-:W-:Y:S01]  /*9590*/  HMMA.16816.F32.BF16 R68, R108, R120.reuse, R68 ;  /* 0x000000786c44723c */ /* 0x082fe20000041844 */
[----:B------:R-:W-:Y:S02]  /*95a0*/  LDSM.16.MT88.4 R128, [R201+0x1800] ;  /* 0x00180000c980783b */ /* 0x000fe40000004200 */
[----:B------:R-:W1:Y:S01]  /*95b0*/  MUFU.EX2 R106, R245 ;  /* 0x000000f5006a7308 */ /* 0x000e620000000800 */
[----:B------:R-:W-:Y:S01]  /*95c0*/  F2FP.BF16.PACK_AB R119, R232, R231 ;  /* 0x000000e7e877723e */ /* 0x000fe200000010ff */
[----:B------:R-:W-:Y:S03]  /*95d0*/  FADD.FTZ R3, R195, R3 ;  /* 0x00000003c3037221 */ /* 0x000fe60000010000 */
[C---:B------:R-:W-:Y:S05]  /*95e0*/  HMMA.16816.F32.BF16 R72, R112.reuse, R120, R72 ;  /* 0x000000787048723c */ /* 0x040fea0000041848 */
[----:B------:R-:W-:Y:S03]  /*95f0*/  MUFU.EX2 R196, R237 ;  /* 0x000000ed00c47308 */ /* 0x000fe60000000800 */
[-C--:B------:R-:W-:Y:S04]  /*9600*/  HMMA.16816.F32.BF16 R76, R112, R122.reuse, R76 ;  /* 0x0000007a704c723c */ /* 0x080fe8000004184c */
[----:B---3--:R-:W-:Y:S01]  /*9610*/  MOV R239, R190 ;  /* 0x000000be00ef7202 */ /* 0x008fe20000000f00 */
[----:B-----5:R-:W-:Y:S02]  /*9620*/  FADD.FTZ R0, R107, R0 ;  /* 0x000000006b007221 */ /* 0x020fe40000010000 */
[----:B------:R-:W3:Y:S01]  /*9630*/  MUFU.EX2 R192, R247 ;  /* 0x000000f700c07308 */ /* 0x000ee20000000800 */
[C---:B------:R-:W-:Y:S01]  /*9640*/  HMMA.16816.F32.BF16 R80, R108.reuse, R122, R80 ;  /* 0x0000007a6c50723c */ /* 0x040fe20000041850 */
[----:B------:R-:W4:Y:S03]  /*9650*/  LDSM.16.MT88.4 R120, [R201+0x800] ;  /* 0x00080000c978783b */ /* 0x000f260000004200 */
[----:B-1----:R-:W-:Y:S02]  /*9660*/  FADD.FTZ R236, R106, R0 ;  /* 0x000000006aec7221 */ /* 0x002fe40000010000 */
[----:B------:R-:W-:Y:S01]  /*9670*/  FADD.FTZ R0, R138, R105 ;  /* 0x000000698a007221 */ /* 0x000fe20000010000 */
[----:B------:R-:W-:Y:S01]  /*9680*/  MOV R105, R104 ;  /* 0x0000006800697202 */ /* 0x000fe20000000f00 */
[-C--:B--2---:R-:W-:Y:S01]  /*9690*/  HMMA.16816.F32.BF16 R84, R108, R124.reuse, R84 ;  /* 0x0000007c6c54723c */ /* 0x084fe20000041854 */
[----:B------:R-:W1:Y:S03]  /*96a0*/  MUFU.EX2 R190, R242 ;  /* 0x000000f200be7308 */ /* 0x000e660000000800 */
[----:B------:R-:W-:Y:S02]  /*96b0*/  FADD.FTZ R100, R139, R0 ;  /* 0x000000008b647221 */ /* 0x000fe40000010000 */
[----:B------:R-:W-:Y:S02]  /*96c0*/  FADD.FTZ R0, R239, R2 ;  /* 0x00000002ef007221 */ /* 0x000fe40000010000 */
[C---:B------:R-:W-:Y:S03]  /*96d0*/  HMMA.16816.F32.BF16 R88, R112.reuse, R124, R88 ;  /* 0x0000007c7058723c */ /* 0x040fe60000041858 */
[----:B------:R-:W2:Y:S01]  /*96e0*/  MUFU.EX2 R189, R248 ;  /* 0x000000f800bd7308 */ /* 0x000ea20000000800 */
[----:B------:R-:W-:Y:S02]  /*96f0*/  FADD.FTZ R2, R251, R100 ;  /* 0x00000064fb027221 */ /* 0x000fe40000010000 */
[----:B------:R-:W-:Y:S01]  /*9700*/  FADD.FTZ R0, R235, R0 ;  /* 0x00000000eb007221 */ /* 0x000fe20000010000 */
[----:B---3--:R-:W-:Y:S01]  /*9710*/  F2FP.BF16.PACK_AB R178, R192, R193 ;  /* 0x000000c1c0b2723e */ /* 0x008fe200000010ff */
[-C--:B------:R-:W-:Y:S01]  /*9720*/  HMMA.16816.F32.BF16 R92, R112, R126.reuse, R92 ;  /* 0x0000007e705c723c */ /* 0x080fe2000004185c */
[----:B------:R-:W3:Y:S03]  /*9730*/  LDSM.16.MT88.4 R112, [R202+0x800] ;  /* 0x00080000ca70783b */ /* 0x000ee60000004200 */
[----:B------:R-:W-:Y:S02]  /*9740*/  FADD.FTZ R2, R250, R2 ;  /* 0x00000002fa027221 */ /* 0x000fe40000010000 */
[----:B------:R-:W-:Y:S02]  /*9750*/  FADD.FTZ R0, R229, R0 ;  /* 0x00000000e5007221 */ /* 0x000fe40000010000 */
[----:B------:R-:W-:Y:S01]  /*9760*/  HMMA.16816.F32.BF16 R96, R108, R126, R96 ;  /* 0x0000007e6c60723c */ /* 0x000fe20000041860 */
[----:B------:R-:W5:Y:S03]  /*9770*/  LDSM.16.MT88.4 R124, [R202+0x1800] ;  /* 0x00180000ca7c783b */ /* 0x000f660000004200 */
[----:B-1----:R-:W-:Y:S01]  /*9780*/  F2FP.BF16.PACK_AB R177, R191, R190 ;  /* 0x000000bebfb1723e */ /* 0x002fe200000010ff */
[----:B------:R-:W-:Y:S02]  /*9790*/  FADD.FTZ R2, R217, R2 ;  /* 0x00000002d9027221 */ /* 0x000fe40000010000 */
[----:B------:R-:W-:Y:S01]  /*97a0*/  F2FP.BF16.PACK_AB R108, R226, R225 ;  /* 0x000000e1e26c723e */ /* 0x000fe200000010ff */
[----:B------:R-:W-:Y:S01]  /*97b0*/  FADD.FTZ R0, R228, R0 ;  /* 0x00000000e4007221 */ /* 0x000fe20000010000 */
[-C--:B----4-:R-:W-:Y:S05]  /*97c0*/  HMMA.16816.F32.BF16 R4, R116, R120.reuse, R4 ;  /* 0x000000787404723c */ /* 0x090fea0000041804 */
[----:B------:R-:W-:Y:S01]  /*97d0*/  F2FP.BF16.PACK_AB R110, R233, R230 ;  /* 0x000000e6e96e723e */ /* 0x000fe200000010ff */
[C---:B------:R-:W-:Y:S01]  /*97e0*/  FADD.FTZ R2, R222.reuse, R2 ;  /* 0x00000002de027221 */ /* 0x040fe20000010000 */
[----:B------:R-:W-:Y:S01]  /*97f0*/  F2FP.BF16.PACK_AB R109, R222, R217 ;  /* 0x000000d9de6d723e */ /* 0x000fe200000010ff */
[----:B------:R-:W-:Y:S01]  /*9800*/  FADD.FTZ R0, R231, R0 ;  /* 0x00000000e7007221 */ /* 0x000fe20000010000 */
[----:B------:R-:W-:Y:S03]  /*9810*/  F2FP.BF16.PACK_AB R111, R224, R223 ;  /* 0x000000dfe06f723e */ /* 0x000fe600000010ff */
[----:B--2---:R-:W-:Y:S01]  /*9820*/  F2FP.BF16.PACK_AB R179, R188, R189 ;  /* 0x000000bdbcb3723e */ /* 0x004fe200000010ff */
        /* <DEDUP_REMOVED lines=27> */
[-C--:B------:R-:W-:Y:S07]  /*99e0*/  HMMA.16816.F32.BF16 R92, R108, R122.reuse, R92 ;  /* 0x0000007a6c5c723c */ /* 0x080fee000004185c */
[----:B------:R-:W-:Y:S01]  /*99f0*/  F2FP.BF16.PACK_AB R108, R136, R137 ;  /* 0x00000089886c723e */ /* 0x000fe200000010ff */
[----:B------:R-:W-:Y:S04]  /*9a00*/  HMMA.16816.F32.BF16 R96, R116, R122, R96 ;  /* 0x0000007a7460723c */ /* 0x000fe80000041860 */
[----:B------:R-:W-:Y:S02]  /*9a10*/  F2FP.BF16.PACK_AB R110, R106, R107 ;  /* 0x0000006b6a6e723e */ /* 0x000fe400000010ff */
[C---:B------:R-:W-:Y:S02]  /*9a20*/  F2FP.BF16.PACK_AB R109, R198.reuse, R196 ;  /* 0x000000c4c66d723e */ /* 0x040fe400000010ff */
[----:B------:R-:W-:Y:S04]  /*9a30*/  F2FP.BF16.PACK_AB R111, R197, R199 ;  /* 0x000000c7c56f723e */ /* 0x000fe800000010ff */
[----:B------:R-:W-:Y:S02]  /*9a40*/  MOV R106, R103 ;  /* 0x00000067006a7202 */ /* 0x000fe40000000f00 */
[----:B------:R-:W-:Y:S01]  /*9a50*/  MOV R107, R102 ;  /* 0x00000066006b7202 */ /* 0x000fe20000000f00 */
[-C--:B------:R-:W-:Y:S01]  /*9a60*/  HMMA.16816.F32.BF16 R144, R108, R148.reuse, R4 ;  /* 0x000000946c90723c */ /* 0x080fe20000041804 */
[----:B------:R-:W2:Y:S06]  /*9a70*/  LDL R5, [R1+0xc] ;  /* 0x00000c0001057983 */ /* 0x000eac0000100800 */
        /* <DEDUP_REMOVED lines=31> */
[----:B------:R-:W-:Y:S07]  /*9c70*/  HMMA.16816.F32.BF16 R96, R108, R186, R96 ;  /* 0x000000ba6c60723c */ /* 0x000fee0000041860 */
[----:B------:R-:W-:Y:S02]  /*9c80*/  MOV R108, R101 ;  /* 0x00000065006c7202 */ /* 0x000fe40000000f00 */
[C---:B--2---:R-:W-:Y:S03]  /*9c90*/  ISETP.GT.AND P0, PT, R220.reuse, R5, PT ;  /* 0x00000005dc00720c */ /* 0x044fe60003f04270 */
[----:B------:R-:W-:Y:S10]  /*9ca0*/  IADD3 R220, R220, -0x1, RZ ;  /* 0xffffffffdcdc7810 */ /* 0x000ff40007ffe0ff */
[----:B------:R-:W-:-:S05]  /*9cb0*/  @P0 BRA `(.L_x_1285) ;  /* 0xffffbfe000000947 */ /* 0x000fca000383ffff */
.L_x_1274:
[----:B------:R-:W2:Y:S02]  /*9cc0*/  LDL R0, [R1+0x4] ;  /* 0x0000040001007983 */ /* 0x000ea40000100800 */
[----:B--2---:R-:W-:-:S13]  /*9cd0*/  ISETP.GE.AND P0, PT, R220, R0, PT ;  /* 0x00000000dc00720c */ /* 0x004fda0003f06270 */
[----:B------:R-:W-:Y:S05]  /*9ce0*/  @!P0 BRA `(.L_x_1286) ;  /* 0x000034d000008947 */ /* 0x000fea0003800000 */
[----:B------:R-:W-:Y:S01]  /*9cf0*/  IMAD.MOV.U32 R106, RZ, RZ, R103 ;  /* 0x000000ffff6a7224 */ /* 0x000fe200078e0067 */
[----:B------:R-:W-:Y:S01]  /*9d00*/  MOV R108, R101 ;  /* 0x00000065006c7202 */ /* 0x000fe20000000f00 */
[----:B------:R-:W-:Y:S01]  /*9d10*/  IMAD.MOV.U32 R105, RZ, RZ, R104 ;  /* 0x000000ffff697224 */ /* 0x000fe200078e0068 */
[----:B------:R-:W-:Y:S02]  /*9d20*/  MOV R107, R102 ;  /* 0x00000066006b7202 */ /* 0x000fe40000000f00 */
.L_x_1293:
        /* <DEDUP_REMOVED lines=9> */
[C---:B------:R-:W-:Y:S01]  /*9dc0*/  IADD3 R5, R227.reuse, 0x20, RZ ;  /* 0x00000020e3057810 */ /* 0x040fe20007ffe0ff */
[----:B------:R-:W-:Y:S02]  /*9dd0*/  IMAD.SHL.U32 R47, R227, 0x2, RZ ;  /* 0x00000002e32f7824 */ /* 0x000fe400078e00ff */
[----:B------:R-:W-:Y:S02]  /*9de0*/  IMAD R0, R221, c[0x0][0x20c], R0 ;  /* 0x00008300dd007a24 */ /* 0x000fe400078e0200 */
[----:B------:R-:W-:Y:S02]  /*9df0*/  IMAD R52, R52, c[0x0][0x218], RZ ;  /* 0x0000860034347a24 */ /* 0x000fe400078e02ff */
[----:B------:R-:W-:Y:S02]  /*9e00*/  IMAD.IADD R3, R3, 0x1, R0 ;  /* 0x0000000103037824 */ /* 0x000fe400078e0200 */
[C---:B------:R-:W-:Y:S02]  /*9e10*/  IMAD R52, R219.reuse, c[0x0][0x21c], R52 ;  /* 0x00008700db347a24 */ /* 0x040fe400078e0234 */
[----:B------:R-:W-:Y:S04]  /*9e20*/  IMAD.WIDE.U32 R2, R219, c[0x0][0x218], R2 ;  /* 0x00008600db027a25 */ /* 0x000fe800078e0002 */
[----:B------:R-:W-:Y:S01]  /*9e30*/  IMAD.SHL.U32 R45, R5, 0x2, RZ ;  /* 0x00000002052d7824 */ /* 0x000fe200078e00ff */
[----:B------:R4:W1:Y:S04]  /*9e40*/  LDSM.16.M88.4 R64, [R203] ;  /* 0x00000000cb40783b */ /* 0x0008680000000200 */
        /* <DEDUP_REMOVED lines=11> */
[----:B--2---:R-:W-:Y:S02]  /*9f00*/  IADD3 R0, P0, R6, R2, RZ ;  /* 0x0000000206007210 */ /* 0x004fe40007f1e0ff */
[C---:B------:R-:W-:Y:S02]  /*9f10*/  IADD3 R7, R227.reuse, 0x40, RZ ;  /* 0x00000040e3077810 */ /* 0x040fe40007ffe0ff */
[----:B------:R-:W-:Y:S02]  /*9f20*/  IADD3 R6, R227, 0x20, RZ ;  /* 0x00000020e3067810 */ /* 0x000fe40007ffe0ff */
[----:B---3--:R-:W-:Y:S01]  /*9f30*/  IADD3.X R52, R4, R3, R52, P0, !PT ;  /* 0x0000000304347210 */ /* 0x008fe200007fe434 */
[----:B------:R-:W-:Y:S01]  /*9f40*/  IMAD.SHL.U32 R54, R7, 0x2, RZ ;  /* 0x0000000207367824 */ /* 0x000fe200078e00ff */
[----:B------:R-:W-:Y:S02]  /*9f50*/  IADD3 R4, R227, 0x40, RZ ;  /* 0x00000040e3047810 */ /* 0x000fe40007ffe0ff */
[C---:B------:R-:W-:Y:S02]  /*9f60*/  LEA R20, P0, R0.reuse, c[0x0][0x1f8], 0x1 ;  /* 0x00007e0000147a11 */ /* 0x040fe400078008ff */
[----:B------:R-:W-:Y:S02]  /*9f70*/  SHF.R.S32.HI R4, RZ, 0x1f, R4 ;  /* 0x0000001fff047819 */ /* 0x000fe40000011404 */
[----:B------:R-:W-:Y:S02]  /*9f80*/  SHF.R.S32.HI R6, RZ, 0x1f, R6 ;  /* 0x0000001fff067819 */ /* 0x000fe40000011406 */
[----:B------:R-:W-:Y:S02]  /*9f90*/  SHF.L.U64.HI R53, R7, 0x1, R4 ;  /* 0x0000000107357819 */ /* 0x000fe40000010204 */
[----:B------:R-:W-:Y:S02]  /*9fa0*/  SHF.R.S32.HI R4, RZ, 0x1f, R227 ;  /* 0x0000001fff047819 */ /* 0x000fe400000114e3 */
[----:B------:R-:W-:Y:S02]  /*9fb0*/  LEA.HI.X R52, R0, c[0x0][0x1fc], R52, 0x1, P0 ;  /* 0x00007f0000347a11 */ /* 0x000fe400000f0c34 */
[----:B------:R-:W-:Y:S02]  /*9fc0*/  SHF.L.U64.HI R39, R5, 0x1, R6 ;  /* 0x0000000105277819 */ /* 0x000fe40000010206 */
[----:B------:R-:W-:Y:S01]  /*9fd0*/  SHF.L.U64.HI R38, R227, 0x1, R4 ;  /* 0x00000001e3267819 */ /* 0x000fe20000010204 */
[----:B------:R-:W-:-:S05]  /*9fe0*/  BRA.DIV ~URZ, `(.L_x_1287) ;  /* 0x00007de27f007947 */ /* 0x000fca000b800000 */
[----:B-1--4-:R1:W2:Y:S02]  /*9ff0*/  SHFL.IDX PT, R0, R52, RZ, 0x1c1f ;  /* 0x001c1fff34007589 */ /* 0x0122a400000e0000 */
.L_x_1328:
[-C--:B------:R-:W-:Y:S01]  /*a000*/  HMMA.16816.F32.BF16 R4, R64, R16.reuse, RZ ;  /* 0x000000104004723c */ /* 0x080fe200000418ff */
[----:B------:R-:W3:Y:S01]  /*a010*/  SHFL.IDX PT, R2, R20, RZ, 0x1c1f ;  /* 0x001c1fff14027589 */ /* 0x000ee200000e0000 */
[----:B------:R-:W-:Y:S01]  /*a020*/  BSSY B0, `(.L_x_1288) ;  /* 0x00000f2000007945 */ /* 0x000fe20003800000 */
[C---:B------:R-:W-:Y:S02]  /*a030*/  ISETP.GE.AND P0, PT, R227.reuse, c[0x0][0x1d4], PT ;  /* 0x00007500e3007a0c */ /* 0x040fe40003f06270 */
[----:B------:R-:W-:Y:S02]  /*a040*/  IADD3 R109, R227, 0x20, RZ ;  /* 0x00000020e36d7810 */ /* 0x000fe40007ffe0ff */
[----:B------:R-:W-:Y:S01]  /*a050*/  SEL R217, RZ, 0x10, P0 ;  /* 0x00000010ffd97807 */ /* 0x000fe20000000000 */
[C---:B------:R-:W-:Y:S01]  /*a060*/  HMMA.16816.F32.BF16 R8, R60.reuse, R16, RZ ;  /* 0x000000103c08723c */ /* 0x040fe200000418ff */
[----:B------:R4:W5:Y:S01]  /*a070*/  SHFL.IDX PT, R3, R20, 0x1, 0x1c1f ;  /* 0x003c1f0014037f89 */ /* 0x00096200000e0000 */
[----:B------:R-:W-:Y:S02]  /*a080*/  ISETP.GE.AND P4, PT, R109, c[0x0][0x1d4], PT ;  /* 0x000075006d007a0c */ /* 0x000fe40003f86270 */
[----:B------:R-:W-:Y:S02]  /*a090*/  IADD3 R110, R227, 0x40, RZ ;  /* 0x00000040e36e7810 */ /* 0x000fe40007ffe0ff */
[----:B------:R-:W-:Y:S02]  /*a0a0*/  SEL R42, RZ, 0x10, P4 ;  /* 0x00000010ff2a7807 */ /* 0x000fe40002000000 */
[-C--:B------:R-:W-:Y:S01]  /*a0b0*/  HMMA.16816.F32.BF16 R12, R60, R18.reuse, RZ ;  /* 0x000000123c0c723c */ /* 0x080fe200000418ff */
[----:B-1----:R-:W1:Y:S03]  /*a0c0*/  SHFL.IDX PT, R52, R52, 0x1, 0x1c1f ;  /* 0x003c1f0034347f89 */ /* 0x002e6600000e0000 */
[C---:B------:R-:W-:Y:S02]  /*a0d0*/  IADD3 R46, -R217.reuse, 0x10, RZ ;  /* 0x00000010d92e7810 */ /* 0x040fe40007ffe1ff */
[----:B------:R-:W-:Y:S02]  /*a0e0*/  IADD3 R44, -R42, 0x10, RZ ;  /* 0x000000102a2c7810 */ /* 0x000fe40007ffe1ff */
[C---:B------:R-:W-:Y:S01]  /*a0f0*/  HMMA.16816.F32.BF16 R16, R64.reuse, R18, RZ ;  /* 0x000000124010723c */ /* 0x040fe200000418ff */
[----:B--2---:R-:W2:Y:S03]  /*a100*/  LDL R104, [R1+0x4] ;  /* 0x0000040001687983 */ /* 0x004ea60000100800 */
[----:B------:R-:W-:Y:S02]  /*a110*/  LOP3.LUT R46, R46, 0xf, RZ, 0xc0, !PT ;  /* 0x0000000f2e2e7812 */ /* 0x000fe400078ec0ff */
[----:B------:R-:W-:Y:S02]  /*a120*/  LOP3.LUT R44, R44, 0xf, RZ, 0xc0, !PT ;  /* 0x0000000f2c2c7812 */ /* 0x000fe400078ec0ff */
[-C--:B----4-:R-:W-:Y:S08]  /*a130*/  HMMA.16816.F32.BF16 R20, R64, R32.reuse, RZ ;  /* 0x000000204014723c */ /* 0x090ff000000418ff */
[C---:B------:R-:W-:Y:S04]  /*a140*/  HMMA.16816.F32.BF16 R24, R60.reuse, R32, RZ ;  /* 0x000000203c18723c */ /* 0x040fe800000418ff */
[C---:B---3--:R-:W-:Y:S02]  /*a150*/  IADD3 R28, P3, R2.reuse, R47, RZ ;  /* 0x0000002f021c7210 */ /* 0x048fe40007f7e0ff */
[----:B------:R-:W-:Y:S03]  /*a160*/  IADD3 R36, P6, R2, R45, RZ ;  /* 0x0000002d02247210 */ /* 0x000fe60007fde0ff */
[--C-:B------:R-:W-:Y:S01]  /*a170*/  IMAD.X R29, R0, 0x1, R38.reuse, P3 ;  /* 0x00000001001d7824 */ /* 0x100fe200018e0626 */
[----:B------:R-:W-:Y:S02]  /*a180*/  ISETP.GE.AND P3, PT, R110, c[0x0][0x1d4], PT ;  /* 0x000075006e007a0c */ /* 0x000fe40003f66270 */
[----:B------:R-:W-:Y:S01]  /*a190*/  IMAD.X R37, R0, 0x1, R39, P6 ;  /* 0x0000000100257824 */ /* 0x000fe200030e0627 */
[----:B------:R-:W-:Y:S01]  /*a1a0*/  IADD3 R40, P6, R2, R54, RZ ;  /* 0x0000003602287210 */ /* 0x000fe20007fde0ff */
[----:B------:R3:W-:Y:S01]  /*a1b0*/  LDGSTS.E.BYPASS.LTC128B.128 [R218+0x100], [R28.64], !P0 ;  /* 0x001000001cda7fae */ /* 0x0007e2000c101d46 */
[-C--:B-----5:R-:W-:Y:S03]  /*a1c0*/  IADD3 R46, P5, P0, R46, R3.reuse, R47 ;  /* 0x000000032e2e7210 */ /* 0x0a0fe600078be02f */
[----:B------:R-:W-:Y:S01]  /*a1d0*/  IMAD.X R41, R0, 0x1, R53, P6 ;  /* 0x0000000100297824 */ /* 0x000fe200030e0635 */
[----:B------:R-:W-:Y:S02]  /*a1e0*/  ISETP.NE.U32.AND P6, PT, R217, RZ, PT ;  /* 0x000000ffd900720c */ /* 0x000fe40003fc5070 */
[-C--:B-1----:R-:W-:Y:S01]  /*a1f0*/  IADD3.X R47, RZ, R52.reuse, R38, P5, P0 ;  /* 0x00000034ff2f7210 */ /* 0x082fe20002fe0426 */
[----:B------:R1:W-:Y:S01]  /*a200*/  LDGSTS.E.BYPASS.LTC128B.128 [R218+0x1100], [R36.64], !P4 ;  /* 0x0110000024da7fae */ /* 0x0003e2000e101d46 */
[-C--:B------:R-:W-:Y:S02]  /*a210*/  IADD3 R44, P5, P0, R44, R3.reuse, R45 ;  /* 0x000000032c2c7210 */ /* 0x080fe400078be02d */
[----:B------:R-:W-:Y:S02]  /*a220*/  SEL R0, RZ, 0x10, P3 ;  /* 0x00000010ff007807 */ /* 0x000fe40001800000 */
[-C--:B------:R-:W-:Y:S02]  /*a230*/  IADD3.X R45, RZ, R52.reuse, R39, P5, P0 ;  /* 0x00000034ff2d7210 */ /* 0x080fe40002fe0427 */
[----:B------:R-:W-:Y:S01]  /*a240*/  ISETP.NE.U32.AND P0, PT, R42, RZ, PT ;  /* 0x000000ff2a00720c */ /* 0x000fe20003f05070 */
[----:B------:R4:W-:Y:S01]  /*a250*/  LDGSTS.E.BYPASS.LTC128B.128 [R218+0x2100], [R40.64], !P3 ;  /* 0x0210000028da7fae */ /* 0x0009e2000d901d46 */
[----:B------:R-:W-:Y:S04]  /*a260*/  IADD3 R2, -R0, 0x10, RZ ;  /* 0x0000001000027810 */ /* 0x000fe80007ffe1ff */
[----:B------:R-:W-:Y:S03]  /*a270*/  LOP3.LUT R2, R2, 0xf, RZ, 0xc0, !PT ;  /* 0x0000000f02027812 */ /* 0x000fe600078ec0ff */
[----:B------:R5:W-:Y:S01]  /*a280*/  LDGSTS.E.BYPASS.LTC128B.128.ZFILL [R218+0x900], [R46.64], P6 ;  /* 0x009000002eda7fae */ /* 0x000be2000b141d46 */
[----:B------:R-:W-:Y:S01]  /*a290*/  ISETP.NE.U32.AND P6, PT, R0, RZ, PT ;  /* 0x000000ff0000720c */ /* 0x000fe20003fc5070 */
[-C--:B---3--:R-:W-:Y:S06]  /*a2a0*/  HMMA.16816.F32.BF16 R28, R60, R34.reuse, RZ ;  /* 0x000000223c1c723c */ /* 0x088fec00000418ff */
[----:B------:R5:W-:Y:S01]  /*a2b0*/  LDGSTS.E.BYPASS.LTC128B.128.ZFILL [R218+0x1900], [R44.64], P0 ;  /* 0x019000002cda7fae */ /* 0x000be20008141d46 */
[----:B------:R-:W-:Y:S01]  /*a2c0*/  IADD3 R2, P5, P0, R2, R3, R54 ;  /* 0x0000000302027210 */ /* 0x000fe200078be036 */
[C---:B------:R-:W-:Y:S04]  /*a2d0*/  HMMA.16816.F32.BF16 R32, R64.reuse, R34, RZ ;  /* 0x000000224020723c */ /* 0x040fe800000418ff */
[----:B------:R-:W-:Y:S04]  /*a2e0*/  IADD3.X R3, RZ, R52, R53, P5, P0 ;  /* 0x00000034ff037210 */ /* 0x000fe80002fe0435 */
[-C--:B-1----:R-:W-:Y:S01]  /*a2f0*/  HMMA.16816.F32.BF16 R36, R64, R48.reuse, RZ ;  /* 0x000000304024723c */ /* 0x082fe200000418ff */
[----:B------:R1:W-:Y:S07]  /*a300*/  LDGSTS.E.BYPASS.LTC128B.128.ZFILL [R218+0x2900], [R2.64], P6 ;  /* 0x0290000002da7fae */ /* 0x0003ee000b141d46 */
[C---:B----4-:R-:W-:Y:S01]  /*a310*/  HMMA.16816.F32.BF16 R40, R60.reuse, R48, RZ ;  /* 0x000000303c28723c */ /* 0x050fe200000418ff */
[----:B------:R-:W0:Y:S07]  /*a320*/  LDGDEPBAR ;  /* 0x00000000000079af */ /* 0x000e2e0000000000 */
[-C--:B-----5:R-:W-:Y:S08]  /*a330*/  HMMA.16816.F32.BF16 R44, R60, R50.reuse, RZ ;  /* 0x000000323c2c723c */ /* 0x0a0ff000000418ff */
        /* <DEDUP_REMOVED lines=26> */
[----:B------:R-:W5:Y:S07]  /*a4e0*/  LDSM.16.M88.4 R176, [R200+0x1400] ;  /* 0x00140000c8b0783b */ /* 0x000f6e0000000200 */
[-C--:B---3--:R-:W-:Y:S08]  /*a4f0*/  HMMA.16816.F32.BF16 R4, R100, R180.reuse, R4 ;  /* 0x000000b46404723c */ /* 0x088ff00000041804 */
[C---:B----4-:R-:W-:Y:S08]  /*a500*/  HMMA.16816.F32.BF16 R8, R188.reuse, R180, R8 ;  /* 0x000000b4bc08723c */ /* 0x050ff00000041808 */
[-C--:B------:R-:W-:Y:S08]  /*a510*/  HMMA.16816.F32.BF16 R12, R188, R182.reuse, R12 ;  /* 0x000000b6bc0c723c */ /* 0x080ff0000004180c */
[C---:B------:R-:W-:Y:S01]  /*a520*/  HMMA.16816.F32.BF16 R16, R100.reuse, R182, R16 ;  /* 0x000000b66410723c */ /* 0x040fe20000041810 */
[----:B------:R-:W-:Y:S07]  /*a530*/  LDSM.16.M88.4 R180, [R213] ;  /* 0x00000000d5b4783b */ /* 0x000fee0000000200 */
[-C--:B-----5:R-:W-:Y:S03]  /*a540*/  HMMA.16816.F32.BF16 R20, R100, R176.reuse, R20 ;  /* 0x000000b06414723c */ /* 0x0a0fe60000041814 */
[----:B--2---:R-:W-:Y:S05]  /*a550*/  ISETP.GT.AND P0, PT, R220, R104, PT ;  /* 0x00000068dc00720c */ /* 0x004fea0003f04270 */
        /* <DEDUP_REMOVED lines=9> */
[-C--:B------:R-:W-:Y:S08]  /*a5f0*/  HMMA.16816.F32.BF16 R52, R100, R192.reuse, R52 ;  /* 0x000000c06434723c */ /* 0x080ff00000041834 */
[C---:B------:R-:W-:Y:S08]  /*a600*/  HMMA.16816.F32.BF16 R56, R188.reuse, R192, R56 ;  /* 0x000000c0bc38723c */ /* 0x040ff00000041838 */
[-C--:B------:R-:W-:Y:S01]  /*a610*/  HMMA.16816.F32.BF16 R60, R188, R194.reuse, R60 ;  /* 0x000000c2bc3c723c */ /* 0x080fe2000004183c */
[----:B------:R-:W-:Y:S07]  /*a620*/  LDSM.16.M88.4 R188, [R211] ;  /* 0x00000000d3bc783b */ /* 0x000fee0000000200 */
[----:B------:R-:W-:Y:S01]  /*a630*/  HMMA.16816.F32.BF16 R64, R100, R194, R64 ;  /* 0x000000c26440723c */ /* 0x000fe20000041840 */
[----:B------:R-:W4:Y:S07]  /*a640*/  LDSM.16.M88.4 R100, [R212] ;  /* 0x00000000d464783b */ /* 0x000f2e0000000200 */
[-C--:B--2---:R-:W-:Y:S01]  /*a650*/  HMMA.16816.F32.BF16 R4, R176, R180.reuse, R4 ;  /* 0x000000b4b004723c */ /* 0x084fe20000041804 */
[----:B------:R-:W2:Y:S07]  /*a660*/  LDSM.16.M88.4 R192, [R210] ;  /* 0x00000000d2c0783b */ /* 0x000eae0000000200 */
        /* <DEDUP_REMOVED lines=14> */
[-C--:B--2---:R-:W-:Y:S08]  /*a750*/  HMMA.16816.F32.BF16 R52, R176, R192.reuse, R52 ;  /* 0x000000c0b034723c */ /* 0x084ff00000041834 */
[C---:B------:R-:W-:Y:S08]  /*a760*/  HMMA.16816.F32.BF16 R56, R184.reuse, R192, R56 ;  /* 0x000000c0b838723c */ /* 0x040ff00000041838 */
[-C--:B------:R-:W-:Y:S01]  /*a770*/  HMMA.16816.F32.BF16 R60, R184, R194.reuse, R60 ;  /* 0x000000c2b83c723c */ /* 0x080fe2000004183c */
[----:B------:R-:W-:Y:S07]  /*a780*/  LDSM.16.M88.4 R184, [R200+0x2800] ;  /* 0x00280000c8b8783b */ /* 0x000fee0000000200 */
[----:B------:R-:W-:Y:S01]  /*a790*/  HMMA.16816.F32.BF16 R64, R176, R194, R64 ;  /* 0x000000c2b040723c */ /* 0x000fe20000041840 */
[----:B------:R-:W2:Y:S07]  /*a7a0*/  LDSM.16.M88.4 R176, [R200+0x2400] ;  /* 0x00240000c8b0783b */ /* 0x000eae0000000200 */
[-C--:B---3--:R-:W-:Y:S01]  /*a7b0*/  HMMA.16816.F32.BF16 R4, R100, R180.reuse, R4 ;  /* 0x000000b46404723c */ /* 0x088fe20000041804 */
[----:B------:R-:W3:Y:S07]  /*a7c0*/  LDSM.16.M88.4 R192, [R200+0x2c00] ;  /* 0x002c0000c8c0783b */ /* 0x000eee0000000200 */
[C---:B----4-:R-:W-:Y:S08]  /*a7d0*/  HMMA.16816.F32.BF16 R8, R188.reuse, R180, R8 ;  /* 0x000000b4bc08723c */ /* 0x050ff00000041808 */
[-C--:B------:R-:W-:Y:S08]  /*a7e0*/  HMMA.16816.F32.BF16 R12, R188, R182.reuse, R12 ;  /* 0x000000b6bc0c723c */ /* 0x080ff0000004180c */
[C---:B------:R-:W-:Y:S01]  /*a7f0*/  HMMA.16816.F32.BF16 R16, R100.reuse, R182, R16 ;  /* 0x000000b66410723c */ /* 0x040fe20000041810 */
[----:B------:R-:W-:Y:S07]  /*a800*/  LDSM.16.M88.4 R180, [R209] ;  /* 0x00000000d1b4783b */ /* 0x000fee0000000200 */
[-C--:B--2---:R-:W-:Y:S08]  /*a810*/  HMMA.16816.F32.BF16 R20, R100, R176.reuse, R20 ;  /* 0x000000b06414723c */ /* 0x084ff00000041814 */
        /* <DEDUP_REMOVED lines=8> */
[----:B------:R-:W4:Y:S07]  /*a8a0*/  LDSM.16.M88.4 R184, [R204+0x5000] ;  /* 0x00500000ccb8783b */ /* 0x000f2e0000000200 */
[-C--:B---3--:R-:W-:Y:S08]  /*a8b0*/  HMMA.16816.F32.BF16 R52, R100, R192.reuse, R52 ;  /* 0x000000c06434723c */ /* 0x088ff00000041834 */
[C---:B------:R-:W-:Y:S08]  /*a8c0*/  HMMA.16816.F32.BF16 R56, R188.reuse, R192, R56 ;  /* 0x000000c0bc38723c */ /* 0x040ff00000041838 */
[-C--:B------:R-:W-:Y:S01]  /*a8d0*/  HMMA.16816.F32.BF16 R60, R188, R194.reuse, R60 ;  /* 0x000000c2bc3c723c */ /* 0x080fe2000004183c */
[----:B------:R-:W-:Y:S07]  /*a8e0*/  LDSM.16.M88.4 R188, [R207] ;  /* 0x00000000cfbc783b */ /* 0x000fee0000000200 */
[----:B------:R-:W-:Y:S01]  /*a8f0*/  HMMA.16816.F32.BF16 R64, R100, R194, R64 ;  /* 0x000000c26440723c */ /* 0x000fe20000041840 */
[----:B------:R-:W3:Y:S07]  /*a900*/  LDSM.16.M88.4 R100, [R208] ;  /* 0x00000000d064783b */ /* 0x000eee0000000200 */
[-C--:B--2---:R-:W-:Y:S01]  /*a910*/  HMMA.16816.F32.BF16 R4, R176, R180.reuse, R4 ;  /* 0x000000b4b004723c */ /* 0x084fe20000041804 */
[----:B------:R-:W2:Y:S01]  /*a920*/  LDSM.16.M88.4 R192, [R206] ;  /* 0x00000000cec0783b */ /* 0x000ea20000000200 */
[----:B------:R-:W-:Y:S06]  /*a930*/  DEPBAR.LE SB0, 0x0 ;  /* 0x000080000000791a */ /* 0x000fec0000000000 */
[C---:B----4-:R-:W-:Y:S01]  /*a940*/  HMMA.16816.F32.BF16 R8, R184.reuse, R180, R8 ;  /* 0x000000b4b808723c */ /* 0x050fe20000041808 */
[----:B------:R-:W-:Y:S07]  /*a950*/  BAR.SYNC.DEFER_BLOCKING 0x0 ;  /* 0x0000000000007b1d */ /* 0x000fee0000010000 */
        /* <DEDUP_REMOVED lines=10> */
[-C--:B--2---:R-:W-:Y:S08]  /*aa00*/  HMMA.16816.F32.BF16 R52, R176, R192.reuse, R52 ;  /* 0x000000c0b034723c */ /* 0x084ff00000041834 */
[C---:B------:R-:W-:Y:S08]  /*aa10*/  HMMA.16816.F32.BF16 R56, R184.reuse, R192, R56 ;  /* 0x000000c0b838723c */ /* 0x040ff00000041838 */
[-C--:B------:R-:W-:Y:S08]  /*aa20*/  HMMA.16816.F32.BF16 R60, R184, R194.reuse, R60 ;  /* 0x000000c2b83c723c */ /* 0x080ff0000004183c */
[----:B------:R-:W-:Y:S01]  /*aa30*/  HMMA.16816.F32.BF16 R64, R176, R194, R64 ;  /* 0x000000c2b040723c */ /* 0x000fe20000041840 */
[----:B------:R-:W-:Y:S07]  /*aa40*/  @!UPT UIADD3 URZ, URZ, URZ, URZ ;  /* 0x0000003f3f3ff290 */ /* 0x000fee000fffe03f */
[----:B------:R-:W-:-:S11]  /*aa50*/  @!P0 BRA `(.L_x_1289) ;  /* 0x000004e000008947 */ /* 0x000fd60003800000 */
[----:B-1----:R-:W-:Y:S01]  /*aa60*/  IADD3 R103, R227, 0x20, RZ ;  /* 0x00000020e3677810 */ /* 0x002fe20007ffe0ff */
[----:B------:R-:W2:Y:S01]  /*aa70*/  LDL R226, [R1+0x20] ;  /* 0x0000200001e27983 */ /* 0x000ea20000100800 */
[----:B------:R-:W-:Y:S01]  /*aa80*/  SHF.R.S32.HI R102, RZ, 0x1f, R227 ;  /* 0x0000001fff667819 */ /* 0x000fe200000114e3 */
[----:B------:R-:W-:Y:S01]  /*aa90*/  IMAD.MOV.U32 R219, RZ, RZ, RZ ;  /* 0x000000ffffdb7224 */ /* 0x000fe200078e00ff */
[----:B------:R-:W-:Y:S01]  /*aaa0*/  SHF.R.S32.HI R103, RZ, 0x1f, R103 ;  /* 0x0000001fff677819 */ /* 0x000fe20000011467 */
[----:B------:R-:W-:Y:S01]  /*aab0*/  IMAD.SHL.U32 R178, R110, 0x2, RZ ;  /* 0x000000026eb27824 */ /* 0x000fe200078e00ff */
[----:B------:R-:W3:Y:S01]  /*aac0*/  LDL R223, [R1] ;  /* 0x0000000001df7983 */ /* 0x000ee20000100800 */
[----:B------:R-:W-:Y:S02]  /*aad0*/  IMAD.SHL.U32 R177, R109, 0x2, RZ ;  /* 0x000000026db17824 */ /* 0x000fe400078e00ff */
[----:B------:R-:W-:Y:S01]  /*aae0*/  IMAD.SHL.U32 R176, R227, 0x2, RZ ;  /* 0x00000002e3b07824 */ /* 0x000fe200078e00ff */
        /* <DEDUP_REMOVED lines=9> */
[C---:B----4-:R-:W-:Y:S04]  /*ab80*/  @!P1 IADD3 R3, P0, R0.reuse, R228, RZ ;  /* 0x000000e400039210 */ /* 0x050fe80007f1e0ff */
[----:B-----5:R-:W-:Y:S01]  /*ab90*/  @!P1 LEA.HI.X.SX32 R101, R0, R111, 0x1, P0 ;  /* 0x0000006f00659211 */ /* 0x020fe200000f0eff */
[----:B------:R-:W-:Y:S01]  /*aba0*/  IMAD.MOV R0, RZ, RZ, -R0 ;  /* 0x000000ffff007224 */ /* 0x000fe200078e0a00 */
[----:B------:R-:W-:Y:S02]  /*abb0*/  @!P1 LEA R100, P0, R3, c[0x0][0x2a0], 0x2 ;  /* 0x0000a80003649a11 */ /* 0x000fe400078010ff */
        /* <DEDUP_REMOVED lines=8> */
[----:B------:R-:W-:Y:S01]  /*ac40*/  SHF.L.U64.HI R110, R109, 0x1, R103 ;  /* 0x000000016d6e7819 */ /* 0x000fe20000010267 */
[----:B------:R-:W-:Y:S01]  /*ac50*/  IMAD R0, R0, c[0x0][0x1e0], RZ ;  /* 0x0000780000007a24 */ /* 0x000fe200078e02ff */
[----:B------:R-:W-:Y:S03]  /*ac60*/  SHF.L.U64.HI R109, R227, 0x1, R102 ;  /* 0x00000001e36d7819 */ /* 0x000fe60000010266 */
        /* <DEDUP_REMOVED lines=12> */
.L_x_1329:
[----:B------:R-:W-:-:S05]  /*ad30*/  BRA.DIV ~URZ, `(.L_x_1291) ;  /* 0x000071627f007947 */ /* 0x000fca000b800000 */
[----:B------:R-:W3:Y:S01]  /*ad40*/  SHFL.IDX PT, R0, R104, RZ, 0x1c1f ;  /* 0x001c1fff68007589 */ /* 0x000ee200000e0000 */
[C---:B------:R-:W-:Y:S02]  /*ad50*/  IADD3 R2, -R217.reuse, 0x10, RZ ;  /* 0x00000010d9027810 */ /* 0x040fe40007ffe1ff */
[----:B------:R-:W-:Y:S02]  /*ad60*/  ISETP.NE.U32.AND P0, PT, R217, RZ, PT ;  /* 0x000000ffd900720c */ /* 0x000fe40003f05070 */
[----:B------:R-:W-:Y:S04]  /*ad70*/  LOP3.LUT R2, R2, 0xf, RZ, 0xc0, !PT ;  /* 0x0000000f02027812 */ /* 0x000fe800078ec0ff */
[----:B---3--:R-:W-:Y:S04]  /*ad80*/  IADD3 R2, P6, P5, R2, R0, R176 ;  /* 0x0000000002027210 */ /* 0x008fe80007dde0b0 */
[----:B--2---:R-:W-:Y:S05]  /*ad90*/  IADD3.X R3, RZ, R100, R109, P6, P5 ;  /* 0x00000064ff037210 */ /* 0x004fea00037ea46d */
[----:B------:R-:W-:Y:S01]  /*ada0*/  @!PT LDS RZ, [RZ] ;  /* 0x00000000fffff984 */ /* 0x000fe20000000800 */
[----:B------:R-:W-:Y:S01]  /*adb0*/  @!PT LDS RZ, [RZ] ;  /* 0x00000000fffff984 */ /* 0x000fe20000000800 */
[----:B------:R2:W-:Y:S01]  /*adc0*/  LDGSTS.E.BYPASS.LTC128B.128.ZFILL [R218+0x3100], [R2.64], P0 ;  /* 0x0310000002da7fae */ /* 0x0005e20008141d46 */
[----:B------:R-:W-:Y:S05]  /*add0*/  IADD3 R102, P0, R0, R177, RZ ;  /* 0x000000b100667210 */ /* 0x000fea0007f1e0ff */
[----:B------:R-:W-:Y:S05]  /*ade0*/  IMAD.X R103, R100, 0x1, R110, P0 ;  /* 0x0000000164677824 */ /* 0x000fea00000e066e */
[----:B------:R3:W-:Y:S01]  /*adf0*/  LDGSTS.E.BYPASS.LTC128B.128 [R218+0x4100], [R102.64], !P4 ;  /* 0x0410000066da7fae */ /* 0x0007e2000e101d46 */
[----:B--2---:R-:W-:Y:S03]  /*ae00*/  IADD3 R2, P0, R0, R178, RZ ;  /* 0x000000b200027210 */ /* 0x004fe60007f1e0ff */
[----:B------:R3:W2:Y:S02]  /*ae10*/  SHFL.IDX PT, R0, R104, 0x1, 0x1c1f ;  /* 0x003c1f0068007f89 */ /* 0x0006a400000e0000 */
[----:B------:R-:W-:Y:S02]  /*ae20*/  IMAD.X R3, R100, 0x1, R111, P0 ;  /* 0x0000000164037824 */ /* 0x000fe400000e066f */
[----:B------:R3:W4:Y:S04]  /*ae30*/  SHFL.IDX PT, R100, R101, 0x1, 0x1c1f ;  /* 0x003c1f0065647f89 */ /* 0x00072800000e0000 */
[----:B------:R3:W-:Y:S02]  /*ae40*/  LDGSTS.E.BYPASS.LTC128B.128 [R218+0x5100], [R2.64], !P3 ;  /* 0x0510000002da7fae */ /* 0x0007e4000d901d46 */
.L_x_1330:
[C---:B---3--:R-:W-:Y:S02]  /*ae50*/  IADD3 R2, -R217.reuse, 0x10, RZ ;  /* 0x00000010d9027810 */ /* 0x048fe40007ffe1ff */
[----:B------:R-:W-:Y:S02]  /*ae60*/  ISETP.NE.U32.AND P0, PT, R217, RZ, PT ;  /* 0x000000ffd900720c */ /* 0x000fe40003f05070 */
[----:B------:R-:W-:Y:S04]  /*ae70*/  LOP3.LUT R2, R2, 0xf, RZ, 0xc0, !PT ;  /* 0x0000000f02027812 */ /* 0x000fe800078ec0ff */
[----:B--2---:R-:W-:Y:S04]  /*ae80*/  IADD3 R2, P6, P5, R2, R0, R176 ;  /* 0x0000000002027210 */ /* 0x004fe80007dde0b0 */
[----:B----4-:R-:W-:Y:S02]  /*ae90*/  IADD3.X R3, RZ, R100, R109, P6, P5 ;  /* 0x00000064ff037210 */ /* 0x010fe400037ea46d */
[----:B------:R-:W-:Y:S03]  /*aea0*/  IADD3 R102, P5, R0, R177, RZ ;  /* 0x000000b100667210 */ /* 0x000fe60007fbe0ff */
[----:B------:R-:W-:Y:S01]  /*aeb0*/  @!PT LDS RZ, [RZ] ;  /* 0x00000000fffff984 */ /* 0x000fe20000000800 */
[----:B------:R-:W-:Y:S01]  /*aec0*/  @!PT LDS RZ, [RZ] ;  /* 0x00000000fffff984 */ /* 0x000fe20000000800 */
[----:B------:R-:W-:Y:S01]  /*aed0*/  @!PT LDS RZ, [RZ] ;  /* 0x00000000fffff984 */ /* 0x000fe20000000800 */
[----:B------:R2:W-:Y:S02]  /*aee0*/  LDGSTS.E.BYPASS.LTC128B.128.ZFILL [R218+0x3900], [R2.64], P0 ;  /* 0x0390000002da7fae */ /* 0x0005e40008141d46 */
[----:B------:R-:W-:Y:S05]  /*aef0*/  IMAD.X R103, R100, 0x1, R110, P5 ;  /* 0x0000000164677824 */ /* 0x000fea00028e066e */
[----:B------:R3:W-:Y:S01]  /*af00*/  LDGSTS.E.BYPASS.LTC128B.128 [R218+0x4900], [R102.64], !P4 ;  /* 0x0490000066da7fae */ /* 0x0007e2000e101d46 */
[----:B--2---:R-:W-:Y:S05]  /*af10*/  IADD3 R2, P0, R0, R178, RZ ;  /* 0x000000b200027210 */ /* 0x004fea0007f1e0ff */
[----:B------:R-:W-:Y:S05]  /*af20*/  IMAD.X R3, R100, 0x1, R111, P0 ;  /* 0x0000000164037824 */ /* 0x000fea00000e066f */
[----:B------:R3:W-:Y:S03]  /*af30*/  LDGSTS.E.BYPASS.LTC128B.128 [R218+0x5900], [R2.64], !P3 ;  /* 0x0590000002da7fae */ /* 0x0007e6000d901d46 */
.L_x_1289:
[----:B-1----:R-:W-:Y:S05]  /*af40*/  BSYNC B0 ;  /* 0x0000000000007941 */ /* 0x002fea0003800000 */
.L_x_1288:
[----:B---3--:R-:W-:Y:S01]  /*af50*/  FMNMX.FTZ R2, R4, R105, !PT ;  /* 0x0000006904027209 */ /* 0x008fe20007810000 */
        /* <DEDUP_REMOVED lines=65> */
[----:B------:R-:W1:Y:S02]  /*b370*/  SHFL.BFLY PT, R0, R100, 0x2, 0x1f ;  /* 0x0c401f0064007f89 */ /* 0x000e6400000e0000 */
[----:B-1----:R-:W-:Y:S02]  /*b380*/  FMNMX.FTZ R100, R100, R0, !PT ;  /* 0x0000000064647209 */ /* 0x002fe40007810000 */
[----:B------:R-:W1:Y:S04]  /*b390*/  SHFL.BFLY PT, R0, R103, 0x2, 0x1f ;  /* 0x0c401f0067007f89 */ /* 0x000e6800000e0000 */
[----:B------:R-:W2:Y:S01]  /*b3a0*/  SHFL.BFLY PT, R104, R100, 0x1, 0x1f ;  /* 0x0c201f0064687f89 */ /* 0x000ea200000e0000 */
[----:B-1----:R-:W-:Y:S02]  /*b3b0*/  FMNMX.FTZ R103, R103, R0, !PT ;  /* 0x0000000067677209 */ /* 0x002fe40007810000 */
[----:B--2---:R-:W-:Y:S03]  /*b3c0*/  FMNMX.FTZ R104, R100, R104, !PT ;  /* 0x0000006864687209 */ /* 0x004fe60007810000 */
[----:B------:R-:W1:Y:S04]  /*b3d0*/  SHFL.BFLY PT, R0, R103, 0x1, 0x1f ;  /* 0x0c201f0067007f89 */ /* 0x000e6800000e0000 */
[----:B------:R-:W2:Y:S01]  /*b3e0*/  SHFL.BFLY PT, R100, R101, 0x2, 0x1f ;  /* 0x0c401f0065647f89 */ /* 0x000ea200000e0000 */
[----:B-1----:R-:W-:Y:S03]  /*b3f0*/  FMNMX.FTZ R103, R103, R0, !PT ;  /* 0x0000000067677209 */ /* 0x002fe60007810000 */
[----:B------:R-:W1:Y:S01]  /*b400*/  SHFL.BFLY PT, R0, R102, 0x2, 0x1f ;  /* 0x0c401f0066007f89 */ /* 0x000e6200000e0000 */
[----:B--2---:R-:W-:Y:S02]  /*b410*/  FMNMX.FTZ R100, R101, R100, !PT ;  /* 0x0000006465647209 */ /* 0x004fe40007810000 */
[----:B-1----:R-:W-:Y:S05]  /*b420*/  FMNMX.FTZ R102, R102, R0, !PT ;  /* 0x0000000066667209 */ /* 0x002fea0007810000 */
[----:B------:R-:W1:Y:S02]  /*b430*/  SHFL.BFLY PT, R0, R102, 0x1, 0x1f ;  /* 0x0c201f0066007f89 */ /* 0x000e6400000e0000 */
[----:B-1----:R-:W-:Y:S02]  /*b440*/  FMNMX.FTZ R102, R102, R0, !PT ;  /* 0x0000000066667209 */ /* 0x002fe40007810000 */
[----:B------:R1:W2:Y:S04]  /*b450*/  SHFL.BFLY PT, R0, R100, 0x1, 0x1f ;  /* 0x0c201f0064007f89 */ /* 0x0002a800000e0000 */
.L_x_1331:
[----:B------:R-:W-:Y:S01]  /*b460*/  FMUL.FTZ R2, R104, c[0x0][0x2d0] ;  /* 0x0000b40068027a20 */ /* 0x000fe20000410000 */
[----:B--2---:R-:W-:Y:S01]  /*b470*/  FMNMX.FTZ R101, R0, R100, !PT ;  /* 0x0000006400657209 */ /* 0x004fe20007810000 */
[----:B------:R-:W-:Y:S01]  /*b480*/  FADD.FTZ R0, -R104, R105 ;  /* 0x0000006968007221 */ /* 0x000fe20000010100 */
[----:B------:R-:W-:Y:S01]  /*b490*/  WARPSYNC 0xffffffff ;  /* 0xffffffff00007948 */ /* 0x000fe20003800000 */
        /* <DEDUP_REMOVED lines=19> */
[----:B------:R-:W-:Y:S02]  /*b5d0*/  FFMA.FTZ R194, R32, c[0x0][0x2d0], -R2 ;  /* 0x0000b40020c27a23 */ /* 0x000fe40000010802 */
[----:B------:R-:W-:Y:S01]  /*b5e0*/  FMUL.FTZ R2, R103, c[0x0][0x2d0] ;  /* 0x0000b40067027a20 */ /* 0x000fe20000410000 */
[----:B------:R-:W-:Y:S03]  /*b5f0*/  MUFU.EX2 R178, R17 ;  /* 0x0000001100b27308 */ /* 0x000fe60000000800 */
[--C-:B------:R-:W-:Y:S02]  /*b600*/  FFMA.FTZ R6, R6, c[0x0][0x2d0], -R2.reuse ;  /* 0x0000b40006067a23 */ /* 0x100fe40000010802 */
[--C-:B------:R-:W-:Y:S02]  /*b610*/  FFMA.FTZ R7, R7, c[0x0][0x2d0], -R2.reuse ;  /* 0x0000b40007077a23 */ /* 0x100fe40000010802 */
[--C-:B------:R-:W-:Y:S02]  /*b620*/  FFMA.FTZ R191, R23, c[0x0][0x2d0], -R2.reuse ;  /* 0x0000b40017bf7a23 */ /* 0x100fe40000010802 */
[--C-:B------:R-:W-:Y:S01]  /*b630*/  FFMA.FTZ R229, R38, c[0x0][0x2d0], -R2.reuse ;  /* 0x0000b40026e57a23 */ /* 0x100fe20000010802 */
[----:B------:R-:W-:Y:S01]  /*b640*/  MUFU.EX2 R6, R6 ;  /* 0x0000000600067308 */ /* 0x000fe20000000800 */
[--C-:B------:R-:W-:Y:S02]  /*b650*/  FFMA.FTZ R228, R39, c[0x0][0x2d0], -R2.reuse ;  /* 0x0000b40027e47a23 */ /* 0x100fe40000010802 */
[--C-:B------:R-:W-:Y:S01]  /*b660*/  FFMA.FTZ R237, R54, c[0x0][0x2d0], -R2.reuse ;  /* 0x0000b40036ed7a23 */ /* 0x100fe20000010802 */
[----:B------:R-:W-:Y:S01]  /*b670*/  LDSM.16.MT88.4 R36, [R202] ;  /* 0x00000000ca24783b */ /* 0x000fe20000004200 */
[--C-:B------:R-:W-:Y:S02]  /*b680*/  FFMA.FTZ R240, R55, c[0x0][0x2d0], -R2.reuse ;  /* 0x0000b40037f07a23 */ /* 0x100fe40000010802 */
[--C-:B------:R-:W-:Y:S02]  /*b690*/  FFMA.FTZ R19, R19, c[0x0][0x2d0], -R2.reuse ;  /* 0x0000b40013137a23 */ /* 0x100fe40000010802 */
[--C-:B------:R-:W-:Y:S01]  /*b6a0*/  FFMA.FTZ R192, R22, c[0x0][0x2d0], -R2.reuse ;  /* 0x0000b40016c07a23 */ /* 0x100fe20000010802 */
[----:B------:R-:W2:Y:S01]  /*b6b0*/  MUFU.EX2 R7, R7 ;  /* 0x0000000700077308 */ /* 0x000ea20000000800 */
[--C-:B------:R-:W-:Y:S01]  /*b6c0*/  FFMA.FTZ R190, R34, c[0x0][0x2d0], -R2.reuse ;  /* 0x0000b40022be7a23 */ /* 0x100fe20000010802 */
[----:B------:R-:W-:Y:S01]  /*b6d0*/  LDSM.16.MT88.4 R52, [R201+0x1000] ;  /* 0x00100000c934783b */ /* 0x000fe20000004200 */
[--C-:B------:R-:W-:Y:S02]  /*b6e0*/  FFMA.FTZ R188, R35, c[0x0][0x2d0], -R2.reuse ;  /* 0x0000b40023bc7a23 */ /* 0x100fe40000010802 */
[--C-:B------:R-:W-:Y:S02]  /*b6f0*/  FFMA.FTZ R226, R50, c[0x0][0x2d0], -R2.reuse ;  /* 0x0000b40032e27a23 */ /* 0x100fe40000010802 */
[--C-:B------:R-:W-:Y:S02]  /*b700*/  FFMA.FTZ R224, R51, c[0x0][0x2d0], -R2.reuse ;  /* 0x0000b40033e07a23 */ /* 0x100fe40000010802 */
[--C-:B------:R-:W-:Y:S01]  /*b710*/  FFMA.FTZ R239, R66, c[0x0][0x2d0], -R2.reuse ;  /* 0x0000b40042ef7a23 */ /* 0x100fe20000010802 */
[----:B------:R-:W-:Y:S01]  /*b720*/  MUFU.EX2 R20, R16 ;  /* 0x0000001000147308 */ /* 0x000fe20000000800 */
[--C-:B------:R-:W-:Y:S02]  /*b730*/  FFMA.FTZ R242, R67, c[0x0][0x2d0], -R2.reuse ;  /* 0x0000b40043f27a23 */ /* 0x100fe40000010802 */
[----:B------:R-:W-:Y:S07]  /*b740*/  FFMA.FTZ R179, R18, c[0x0][0x2d0], -R2 ;  /* 0x0000b40012b37a23 */ /* 0x000fee0000010802 */
[----:B------:R-:W-:Y:S10]  /*b750*/  MUFU.EX2 R179, R179 ;  /* 0x000000b300b37308 */ /* 0x000ff40000000800 */
[----:B------:R-:W-:Y:S10]  /*b760*/  MUFU.EX2 R105, R105 ;  /* 0x0000006900697308 */ /* 0x000ff40000000800 */
[----:B------:R-:W-:Y:S10]  /*b770*/  MUFU.EX2 R192, R192 ;  /* 0x000000c000c07308 */ /* 0x000ff40000000800 */
[----:B------:R-:W-:Y:S10]  /*b780*/  MUFU.EX2 R190, R190 ;  /* 0x000000be00be7308 */ /* 0x000ff40000000800 */
[----:B------:R-:W-:Y:S10]  /*b790*/  MUFU.EX2 R188, R188 ;  /* 0x000000bc00bc7308 */ /* 0x000ff40000000800 */
[----:B------:R-:W-:Y:S10]  /*b7a0*/  MUFU.EX2 R229, R229 ;  /* 0x000000e500e57308 */ /* 0x000ff40000000800 */
[----:B------:R-:W-:Y:S01]  /*b7b0*/  MUFU.EX2 R228, R228 ;  /* 0x000000e400e47308 */ /* 0x000fe20000000800 */
[C---:B-1----:R-:W-:Y:S01]  /*b7c0*/  FFMA.FTZ R0, R100.reuse, R236, R4 ;  /* 0x000000ec64007223 */ /* 0x042fe20000010004 */
[----:B--2---:R-:W-:Y:S01]  /*b7d0*/  F2FP.BF16.PACK_AB R177, R7, R6 ;  /* 0x0000000607b1723e */ /* 0x004fe200000010ff */
[----:B------:R-:W-:Y:S02]  /*b7e0*/  FMUL.FTZ R33, R100, R157 ;  /* 0x0000009d64217220 */ /* 0x000fe40000410000 */
[C---:B------:R-:W-:Y:S01]  /*b7f0*/  FADD.FTZ R5, R176.reuse, R0 ;  /* 0x00000000b0057221 */ /* 0x040fe20000010000 */
[----:B------:R-:W-:Y:S01]  /*b800*/  F2FP.BF16.PACK_AB R176, R176, R4 ;  /* 0x00000004b0b0723e */ /* 0x000fe200000010ff */
[----:B------:R-:W-:Y:S02]  /*b810*/  FADD.FTZ R0, -R103, R106 ;  /* 0x0000006a67007221 */ /* 0x000fe40000010100 */
[----:B------:R-:W-:Y:S01]  /*b820*/  FMUL.FTZ R4, R102, c[0x0][0x2d0] ;  /* 0x0000b40066047a20 */ /* 0x000fe20000410000 */
[----:B------:R-:W-:Y:S01]  /*b830*/  MUFU.EX2 R106, R193 ;  /* 0x000000c1006a7308 */ /* 0x000fe20000000800 */
[----:B------:R-:W-:Y:S02]  /*b840*/  FMUL.FTZ R0, R0, c[0x0][0x2d0] ;  /* 0x0000b40000007a20 */ /* 0x000fe40000410000 */
        /* <DEDUP_REMOVED lines=16> */
[----:B------:R-:W2:Y:S01]  /*b950*/  MUFU.EX2 R21, R9 ;  /* 0x0000000900157308 */ /* 0x000ea20000000800 */
[--C-:B------:R-:W-:Y:S02]  /*b960*/  FFMA.FTZ R244, R60, c[0x0][0x2d0], -R4.reuse ;  /* 0x0000b4003cf47a23 */ /* 0x100fe40000010804 */
[----:B------:R-:W-:Y:S02]  /*b970*/  FFMA.FTZ R246, R61, c[0x0][0x2d0], -R4 ;  /* 0x0000b4003df67a23 */ /* 0x000fe40000010804 */
[----:B-1----:R-:W-:Y:S02]  /*b980*/  FFMA.FTZ R0, R3, R222, R6 ;  /* 0x000000de03007223 */ /* 0x002fe40000010006 */
[----:B------:R-:W-:Y:S02]  /*b990*/  FMUL.FTZ R4, R101, c[0x0][0x2d0] ;  /* 0x0000b40065047a20 */ /* 0x000fe40000410000 */
[----:B------:R-:W-:Y:S01]  /*b9a0*/  FADD.FTZ R32, R7, R0 ;  /* 0x0000000007207221 */ /* 0x000fe20000010000 */
[----:B------:R-:W-:Y:S01]  /*b9b0*/  MUFU.EX2 R185, R185 ;  /* 0x000000b900b97308 */ /* 0x000fe20000000800 */
[----:B------:R-:W-:Y:S02]  /*b9c0*/  FADD.FTZ R0, -R102, R107 ;  /* 0x0000006b66007221 */ /* 0x000fe40000010100 */
[--C-:B------:R-:W-:Y:S02]  /*b9d0*/  FFMA.FTZ R180, R26, c[0x0][0x2d0], -R4.reuse ;  /* 0x0000b4001ab47a23 */ /* 0x100fe40000010804 */
[----:B------:R-:W-:Y:S02]  /*b9e0*/  FMUL.FTZ R0, R0, c[0x0][0x2d0] ;  /* 0x0000b40000007a20 */ /* 0x000fe40000410000 */
[--C-:B------:R-:W-:Y:S02]  /*b9f0*/  FFMA.FTZ R184, R27, c[0x0][0x2d0], -R4.reuse ;  /* 0x0000b4001bb87a23 */ /* 0x100fe40000010804 */
[--C-:B------:R-:W-:Y:S01]  /*ba00*/  FFMA.FTZ R186, R30, c[0x0][0x2d0], -R4.reuse ;  /* 0x0000b4001eba7a23 */ /* 0x100fe20000010804 */
[----:B------:R1:W3:Y:S01]  /*ba10*/  MUFU.EX2 R2, R0 ;  /* 0x0000000000027308 */ /* 0x0002e20000000800 */
[--C-:B------:R-:W-:Y:S02]  /*ba20*/  FFMA.FTZ R187, R31, c[0x0][0x2d0], -R4.reuse ;  /* 0x0000b4001fbb7a23 */ /* 0x100fe40000010804 */
[----:B------:R-:W-:Y:S02]  /*ba30*/  FADD.FTZ R5, R20, R5 ;  /* 0x0000000514057221 */ /* 0x000fe40000010000 */
        /* <DEDUP_REMOVED lines=12> */
[----:B-1----:R-:W-:Y:S01]  /*bb00*/  FADD.FTZ R0, -R101, R108 ;  /* 0x0000006c65007221 */ /* 0x002fe20000010100 */
[----:B--2---:R-:W-:Y:S01]  /*bb10*/  F2FP.BF16.PACK_AB R108, R21, R22 ;  /* 0x00000016156c723e */ /* 0x004fe200000010ff */
[--C-:B------:R-:W-:Y:S02]  /*bb20*/  FFMA.FTZ R248, R62, c[0x0][0x2d0], -R4.reuse ;  /* 0x0000b4003ef87a23 */ /* 0x100fe40000010804 */
[----:B------:R-:W-:Y:S01]  /*bb30*/  FMUL.FTZ R0, R0, c[0x0][0x2d0] ;  /* 0x0000b40000007a20 */ /* 0x000fe20000410000 */
[----:B------:R-:W-:Y:S01]  /*bb40*/  MUFU.EX2 R181, R181 ;  /* 0x000000b500b57308 */ /* 0x000fe20000000800 */
[----:B------:R-:W-:Y:S02]  /*bb50*/  FFMA.FTZ R249, R63, c[0x0][0x2d0], -R4 ;  /* 0x0000b4003ff97a23 */ /* 0x000fe40000010804 */
[----:B---3--:R-:W-:Y:S02]  /*bb60*/  FFMA.FTZ R4, R2, R250, R22 ;  /* 0x000000fa02047223 */ /* 0x008fe40000010016 */
[C---:B------:R-:W-:Y:S01]  /*bb70*/  FADD.FTZ R189, R178.reuse, R5 ;  /* 0x00000005b2bd7221 */ /* 0x040fe20000010000 */
[----:B------:R-:W-:Y:S01]  /*bb80*/  F2FP.BF16.PACK_AB R178, R178, R20 ;  /* 0x00000014b2b2723e */ /* 0x000fe200000010ff */
[C---:B------:R-:W-:Y:S02]  /*bb90*/  FMUL.FTZ R29, R2.reuse, R129 ;  /* 0x00000081021d7220 */ /* 0x040fe40000410000 */
[----:B------:R-:W-:Y:S01]  /*bba0*/  FADD.FTZ R129, R21, R4 ;  /* 0x0000000415817221 */ /* 0x000fe20000010000 */
[----:B------:R-:W1:Y:S01]  /*bbb0*/  MUFU.EX2 R0, R0 ;  /* 0x0000000000007308 */ /* 0x000e620000000800 */
[----:B------:R-:W2:Y:S01]  /*bbc0*/  LDSM.16.MT88.4 R20, [R201] ;  /* 0x00000000c914783b */ /* 0x000ea20000004200 */
[C---:B------:R-:W-:Y:S02]  /*bbd0*/  FMUL.FTZ R24, R2.reuse, R132 ;  /* 0x0000008402187220 */ /* 0x040fe40000410000 */
[C---:B------:R-:W-:Y:S02]  /*bbe0*/  FMUL.FTZ R25, R2.reuse, R133 ;  /* 0x0000008502197220 */ /* 0x040fe40000410000 */
[----:B------:R-:W-:Y:S02]  /*bbf0*/  FMUL.FTZ R12, R2, R136 ;  /* 0x00000088020c7220 */ /* 0x000fe40000410000 */
[C---:B------:R-:W-:Y:S02]  /*bc00*/  FMUL.FTZ R4, R100.reuse, R144 ;  /* 0x0000009064047220 */ /* 0x040fe40000410000 */
[----:B------:R3:W-:Y:S01]  /*bc10*/  MUFU.EX2 R132, R7 ;  /* 0x0000000700847308 */ /* 0x0007e20000000800 */
[----:B------:R-:W-:Y:S02]  /*bc20*/  FMUL.FTZ R5, R100, R145 ;  /* 0x0000009164057220 */ /* 0x000fe40000410000 */
[C---:B------:R-:W-:Y:S02]  /*bc30*/  FMUL.FTZ R8, R2.reuse, R140 ;  /* 0x0000008c02087220 */ /* 0x040fe40000410000 */
[C---:B------:R-:W-:Y:S02]  /*bc40*/  FMUL.FTZ R9, R2.reuse, R141 ;  /* 0x0000008d02097220 */ /* 0x040fe40000410000 */
[C---:B------:R-:W-:Y:S02]  /*bc50*/  FMUL.FTZ R28, R2.reuse, R128 ;  /* 0x00000080021c7220 */ /* 0x040fe40000410000 */
[----:B------:R-:W-:Y:S01]  /*bc60*/  FMUL.FTZ R13, R2, R137 ;  /* 0x00000089020d7220 */ /* 0x000fe20000410000 */
[----:B------:R4:W-:Y:S01]  /*bc70*/  MUFU.EX2 R133, R18 ;  /* 0x0000001200857308 */ /* 0x0009e20000000800 */
[C---:B------:R-:W-:Y:S02]  /*bc80*/  FMUL.FTZ R34, R3.reuse, R158 ;  /* 0x0000009e03227220 */ /* 0x040fe40000410000 */
[----:B------:R-:W-:Y:S02]  /*bc90*/  FMUL.FTZ R35, R3, R159 ;  /* 0x0000009f03237220 */ /* 0x000fe40000410000 */
[C---:B-1----:R-:W-:Y:S02]  /*bca0*/  FMUL.FTZ R26, R0.reuse, R134 ;  /* 0x00000086001a7220 */ /* 0x042fe40000410000 */
[C---:B------:R-:W-:Y:S02]  /*bcb0*/  FMUL.FTZ R27, R0.reuse, R135 ;  /* 0x00000087001b7220 */ /* 0x040fe40000410000 */
[C---:B------:R-:W-:Y:S01]  /*bcc0*/  FMUL.FTZ R31, R0.reuse, R131 ;  /* 0x00000083001f7220 */ /* 0x040fe20000410000 */
[----:B------:R-:W1:Y:S01]  /*bcd0*/  MUFU.EX2 R134, R19 ;  /* 0x0000001300867308 */ /* 0x000e620000000800 */
[C---:B------:R-:W-:Y:S02]  /*bce0*/  FMUL.FTZ R30, R0.reuse, R130 ;  /* 0x00000082001e7220 */ /* 0x040fe40000410000 */
[----:B------:R-:W-:Y:S02]  /*bcf0*/  FADD.FTZ R130, R179, R32 ;  /* 0x00000020b3827221 */ /* 0x000fe40000010000 */
[C---:B---3--:R-:W-:Y:S02]  /*bd00*/  FMUL.FTZ R7, R3.reuse, R147 ;  /* 0x0000009303077220 */ /* 0x048fe40000410000 */
[C---:B------:R-:W-:Y:S02]  /*bd10*/  FFMA.FTZ R128, R0.reuse, R251, R109 ;  /* 0x000000fb00807223 */ /* 0x040fe4000001006d */
[C---:B------:R-:W-:Y:S01]  /*bd20*/  FMUL.FTZ R10, R0.reuse, R142 ;  /* 0x0000008e000a7220 */ /* 0x040fe20000410000 */
[----:B------:R3:W5:Y:S01]  /*bd30*/  MUFU.EX2 R135, R6 ;  /* 0x0000000600877308 */ /* 0x0007620000000800 */
[C---:B------:R-:W-:Y:S02]  /*bd40*/  FMUL.FTZ R11, R0.reuse, R143 ;  /* 0x0000008f000b7220 */ /* 0x040fe40000410000 */
[C---:B------:R-:W-:Y:S02]  /*bd50*/  FMUL.FTZ R14, R0.reuse, R138 ;  /* 0x0000008a000e7220 */ /* 0x040fe40000410000 */
[----:B------:R-:W-:Y:S02]  /*bd60*/  FMUL.FTZ R15, R0, R139 ;  /* 0x0000008b000f7220 */ /* 0x000fe40000410000 */
[C---:B----4-:R-:W-:Y:S02]  /*bd70*/  FMUL.FTZ R18, R3.reuse, R150 ;  /* 0x0000009603127220 */ /* 0x050fe40000410000 */
[----:B------:R-:W-:Y:S01]  /*bd80*/  FMUL.FTZ R32, R100, R156 ;  /* 0x0000009c64207220 */ /* 0x000fe20000410000 */
[----:B------:R-:W4:Y:S01]  /*bd90*/  MUFU.EX2 R131, R16 ;  /* 0x0000001000837308 */ /* 0x000f220000000800 */
[C---:B------:R-:W-:Y:S01]  /*bda0*/  FMUL.FTZ R60, R2.reuse, R112 ;  /* 0x00000070023c7220 */ /* 0x040fe20000410000 */
[----:B------:R-:W-:Y:S01]  /*bdb0*/  LDSM.16.MT88.4 R156, [R202+0xc00] ;  /* 0x000c0000ca9c783b */ /* 0x000fe20000004200 */
[----:B------:R-:W-:Y:S01]  /*bdc0*/  FMUL.FTZ R61, R2, R113 ;  /* 0x00000071023d7220 */ /* 0x000fe20000410000 */
[----:B-1----:R-:W-:Y:S01]  /*bdd0*/  F2FP.BF16.PACK_AB R179, R134, R179 ;  /* 0x000000b386b3723e */ /* 0x002fe200000010ff */
[C---:B------:R-:W-:Y:S02]  /*bde0*/  FMUL.FTZ R19, R3.reuse, R151 ;  /* 0x0000009703137220 */ /* 0x040fe40000410000 */
[C---:B------:R-:W-:Y:S02]  /*bdf0*/  FMUL.FTZ R62, R0.reuse, R114 ;  /* 0x00000072003e7220 */ /* 0x040fe40000410000 */
[----:B------:R-:W-:Y:S01]  /*be00*/  FMUL.FTZ R63, R0, R115 ;  /* 0x00000073003f7220 */ /* 0x000fe20000410000 */
[----:B------:R-:W1:Y:S01]  /*be10*/  MUFU.EX2 R136, R17 ;  /* 0x0000001100887308 */ /* 0x000e620000000800 */
[----:B------:R-:W1:Y:S01]  /*be20*/  LDSM.16.MT88.4 R112, [R202+0x1000] ;  /* 0x00100000ca70783b */ /* 0x000e620000004200 */
[C---:B------:R-:W-:Y:S02]  /*be30*/  FMUL.FTZ R40, R2.reuse, R124 ;  /* 0x0000007c02287220 */ /* 0x040fe40000410000 */
[----:B---3--:R-:W-:Y:S01]  /*be40*/  FMUL.FTZ R6, R3, R146 ;  /* 0x0000009203067220 */ /* 0x008fe20000410000 */
[----:B-----5:R-:W-:Y:S01]  /*be50*/  F2FP.BF16.PACK_AB R111, R135, R132 ;  /* 0x00000084876f723e */ /* 0x020fe200000010ff */
[----:B------:R-:W-:Y:S02]  /*be60*/  FMUL.FTZ R41, R2, R125 ;  /* 0x0000007d02297220 */ /* 0x000fe40000410000 */
[C---:B------:R-:W-:Y:S02]  /*be70*/  FMUL.FTZ R42, R0.reuse, R126 ;  /* 0x0000007e002a7220 */ /* 0x040fe40000410000 */
[----:B------:R-:W-:Y:S01]  /*be80*/  FMUL.FTZ R43, R0, R127 ;  /* 0x0000007f002b7220 */ /* 0x000fe20000410000 */
[-C--:B--2---:R-:W-:Y:S01]  /*be90*/  HMMA.16816.F32.BF16 R4, R176, R20.reuse, R4 ;  /* 0x00000014b004723c */ /* 0x084fe20000041804 */
[----:B------:R-:W-:Y:S01]  /*bea0*/  LDSM.16.MT88.4 R124, [R201+0x1400] ;  /* 0x00140000c97c783b */ /* 0x000fe20000004200 */
[----:B------:R-:W-:Y:S03]  /*beb0*/  MUFU.EX2 R140, R183 ;  /* 0x000000b7008c7308 */ /* 0x000fe60000000800 */
[----:B----4-:R-:W-:Y:S01]  /*bec0*/  F2FP.BF16.PACK_AB R109, R131, R109 ;  /* 0x0000006d836d723e */ /* 0x010fe200000010ff */
[----:B------:R-:W-:Y:S02]  /*bed0*/  FMUL.FTZ R16, R100, R148 ;  /* 0x0000009464107220 */ /* 0x000fe40000410000 */
[C---:B------:R-:W-:Y:S04]  /*bee0*/  FMUL.FTZ R44, R2.reuse, R120 ;  /* 0x00000078022c7220 */ /* 0x040fe80000410000 */
[----:B------:R-:W-:Y:S01]  /*bef0*/  FMUL.FTZ R45, R2, R121 ;  /* 0x00000079022d7220 */ /* 0x000fe20000410000 */
[----:B-1----:R-:W-:Y:S01]  /*bf00*/  F2FP.BF16.PACK_AB R110, R136, R133 ;  /* 0x00000085886e723e */ /* 0x002fe200000010ff */
[----:B------:R-:W-:Y:S01]  /*bf10*/  FMUL.FTZ R17, R100, R149 ;  /* 0x0000009564117220 */ /* 0x000fe20000410000 */
[----:B------:R-:W-:Y:S01]  /*bf20*/  MUFU.EX2 R138, R180 ;  /* 0x000000b4008a7308 */ /* 0x000fe20000000800 */
[----:B------:R-:W-:Y:S01]  /*bf30*/  LDSM.16.MT88.4 R148, [R201+0xc00] ;  /* 0x000c0000c994783b */ /* 0x000fe20000004200 */
[C---:B------:R-:W-:Y:S02]  /*bf40*/  FMUL.FTZ R46, R0.reuse, R122 ;  /* 0x0000007a002e7220 */ /* 0x040fe40000410000 */
[----:B------:R-:W-:Y:S01]  /*bf50*/  FMUL.FTZ R47, R0, R123 ;  /* 0x0000007b002f7220 */ /* 0x000fe20000410000 */
[C---:B------:R-:W-:Y:S04]  /*bf60*/  HMMA.16816.F32.BF16 R8, R108.reuse, R20, R8 ;  /* 0x000000146c08723c */ /* 0x040fe80000041808 */
[----:B------:R-:W-:Y:S01]  /*bf70*/  LDSM.16.MT88.4 R120, [R202+0x400] ;  /* 0x00040000ca78783b */ /* 0x000fe20000004200 */
[C---:B------:R-:W-:Y:S01]  /*bf80*/  FMUL.FTZ R48, R100.reuse, R164 ;  /* 0x000000a464307220 */ /* 0x040fe20000410000 */
[----:B------:R-:W-:Y:S01]  /*bf90*/  MUFU.EX2 R139, R184 ;  /* 0x000000b8008b7308 */ /* 0x000fe20000000800 */
[C---:B------:R-:W-:Y:S01]  /*bfa0*/  FMUL.FTZ R49, R100.reuse, R165 ;  /* 0x000000a564317220 */ /* 0x040fe20000410000 */
[-C--:B------:R-:W-:Y:S04]  /*bfb0*/  HMMA.16816.F32.BF16 R12, R108, R22.reuse, R12 ;  /* 0x000000166c0c723c */ /* 0x080fe8000004180c */
[C---:B------:R-:W-:Y:S02]  /*bfc0*/  FMUL.FTZ R50, R3.reuse, R166 ;  /* 0x000000a603327220 */ /* 0x040fe40000410000 */
[C---:B------:R-:W-:Y:S02]  /*bfd0*/  FMUL.FTZ R51, R3.reuse, R167 ;  /* 0x000000a703337220 */ /* 0x040fe40000410000 */
[C---:B------:R-:W-:Y:S01]  /*bfe0*/  HMMA.16816.F32.BF16 R16, R176.reuse, R22, R16 ;  /* 0x00000016b010723c */ /* 0x040fe20000041810 */
[----:B------:R-:W-:Y:S01]  /*bff0*/  LDSM.16.MT88.4 R164, [R201+0x1c00] ;  /* 0x001c0000c9a4783b */ /* 0x000fe20000004200 */
[----:B------:R-:W-:Y:S02]  /*c000*/  MUFU.EX2 R251, R186 ;  /* 0x000000ba00fb7308 */ /* 0x000fe40000000800 */
[C---:B------:R-:W-:Y:S02]  /*c010*/  FMUL.FTZ R20, R100.reuse, R152 ;  /* 0x0000009864147220 */ /* 0x040fe40000410000 */
[----:B------:R-:W-:Y:S02]  /*c020*/  FMUL.FTZ R21, R100, R153 ;  /* 0x0000009964157220 */ /* 0x000fe40000410000 */
[C---:B------:R-:W-:Y:S04]  /*c030*/  FMUL.FTZ R22, R3.reuse, R154 ;  /* 0x0000009a03167220 */ /* 0x040fe80000410000 */
[C---:B------:R-:W-:Y:S01]  /*c040*/  FMUL.FTZ R23, R3.reuse, R155 ;  /* 0x0000009b03177220 */ /* 0x040fe20000410000 */
[----:B------:R-:W-:Y:S01]  /*c050*/  MUFU.EX2 R250, R187 ;  /* 0x000000bb00fa7308 */ /* 0x000fe20000000800 */
[C---:B------:R-:W-:Y:S02]  /*c060*/  FMUL.FTZ R56, R2.reuse, R116 ;  /* 0x0000007402387220 */ /* 0x040fe40000410000 */
[----:B------:R-:W-:Y:S02]  /*c070*/  FMUL.FTZ R57, R2, R117 ;  /* 0x0000007502397220 */ /* 0x000fe40000410000 */
[C---:B------:R-:W-:Y:S01]  /*c080*/  FMUL.FTZ R58, R0.reuse, R118 ;  /* 0x00000076003a7220 */ /* 0x040fe20000410000 */
[-C--:B------:R-:W-:Y:S03]  /*c090*/  HMMA.16816.F32.BF16 R20, R176, R36.reuse, R20 ;  /* 0x00000024b014723c */ /* 0x080fe60000041814 */
[----:B------:R-:W-:Y:S01]  /*c0a0*/  FMUL.FTZ R59, R0, R119 ;  /* 0x00000077003b7220 */ /* 0x000fe20000410000 */
[----:B------:R1:W-:Y:S01]  /*c0b0*/  MUFU.EX2 R137, R234 ;  /* 0x000000ea00897308 */ /* 0x0003e20000000800 */
[----:B------:R-:W-:Y:S01]  /*c0c0*/  LDSM.16.MT88.4 R116, [R201+0x400] ;  /* 0x00040000c974783b */ /* 0x000fe20000004200 */
[C---:B------:R-:W-:Y:S02]  /*c0d0*/  FMUL.FTZ R64, R100.reuse, R172 ;  /* 0x000000ac64407220 */ /* 0x040fe40000410000 */
[C---:B------:R-:W-:Y:S04]  /*c0e0*/  HMMA.16816.F32.BF16 R24, R108.reuse, R36, R24 ;  /* 0x000000246c18723c */ /* 0x040fe80000041818 */
[C---:B------:R-:W-:Y:S02]  /*c0f0*/  FMUL.FTZ R65, R100.reuse, R173 ;  /* 0x000000ad64417220 */ /* 0x040fe40000410000 */
[C---:B------:R-:W-:Y:S01]  /*c100*/  FMUL.FTZ R66, R3.reuse, R174 ;  /* 0x000000ae03427220 */ /* 0x040fe20000410000 */
[----:B------:R-:W-:Y:S01]  /*c110*/  MUFU.EX2 R107, R194 ;  /* 0x000000c2006b7308 */ /* 0x000fe20000000800 */
[-C--:B------:R-:W-:Y:S04]  /*c120*/  HMMA.16816.F32.BF16 R28, R108, R38.reuse, R28 ;  /* 0x000000266c1c723c */ /* 0x080fe8000004181c */
[----:B------:R-:W-:Y:S02]  /*c130*/  FMUL.FTZ R67, R3, R175 ;  /* 0x000000af03437220 */ /* 0x000fe40000410000 */
[----:B------:R-:W-:Y:S01]  /*c140*/  LDSM.16.MT88.4 R172, [R202+0x1c00] ;  /* 0x001c0000caac783b */ /* 0x000fe20000004200 */
[----:B------:R-:W-:Y:S01]  /*c150*/  FADD.FTZ R129, R133, R129 ;  /* 0x0000008185817221 */ /* 0x000fe20000010000 */
[C---:B------:R-:W-:Y:S01]  /*c160*/  HMMA.16816.F32.BF16 R32, R176.reuse, R38, R32 ;  /* 0x00000026b020723c */ /* 0x040fe20000041820 */
[----:B------:R-:W-:Y:S03]  /*c170*/  MUFU.EX2 R141, R191 ;  /* 0x000000bf008d7308 */ /* 0x000fe60000000800 */
[C---:B------:R-:W-:Y:S01]  /*c180*/  FMUL.FTZ R36, R100.reuse, R160 ;  /* 0x000000a064247220 */ /* 0x040fe20000410000 */
[----:B-1----:R-:W-:Y:S01]  /*c190*/  MOV R234, R181 ;  /* 0x000000b500ea7202 */ /* 0x002fe20000000f00 */
[C---:B------:R-:W-:Y:S02]  /*c1a0*/  FMUL.FTZ R37, R100.reuse, R161 ;  /* 0x000000a164257220 */ /* 0x040fe40000410000 */
[C---:B------:R-:W-:Y:S03]  /*c1b0*/  FMUL.FTZ R38, R3.reuse, R162 ;  /* 0x000000a203267220 */ /* 0x040fe60000410000 */
[----:B------:R-:W-:Y:S01]  /*c1c0*/  MUFU.EX2 R222, R222 ;  /* 0x000000de00de7308 */ /* 0x000fe20000000800 */
[C---:B------:R-:W-:Y:S02]  /*c1d0*/  FMUL.FTZ R39, R3.reuse, R163 ;  /* 0x000000a303277220 */ /* 0x040fe40000410000 */
[C---:B------:R-:W-:Y:S02]  /*c1e0*/  FMUL.FTZ R68, R100.reuse, R68 ;  /* 0x0000004464447220 */ /* 0x040fe40000410000 */
[----:B------:R-:W-:Y:S02]  /*c1f0*/  FMUL.FTZ R69, R100, R69 ;  /* 0x0000004564457220 */ /* 0x000fe40000410000 */
[C---:B------:R-:W-:Y:S01]  /*c200*/  FMUL.FTZ R70, R3.reuse, R70 ;  /* 0x0000004603467220 */ /* 0x040fe20000410000 */
[-C--:B------:R-:W-:Y:S02]  /*c210*/  HMMA.16816.F32.BF16 R36, R176, R52.reuse, R36 ;  /* 0x00000034b024723c */ /* 0x080fe40000041824 */
[----:B------:R-:W-:Y:S01]  /*c220*/  MUFU.EX2 R223, R223 ;  /* 0x000000df00df7308 */ /* 0x000fe20000000800 */
[C---:B------:R-:W-:Y:S02]  /*c230*/  FMUL.FTZ R71, R3.reuse, R71 ;  /* 0x0000004703477220 */ /* 0x040fe40000410000 */
[C---:B------:R-:W-:Y:S02]  /*c240*/  FMUL.FTZ R72, R2.reuse, R72 ;  /* 0x0000004802487220 */ /* 0x040fe40000410000 */
[----:B------:R-:W-:Y:S01]  /*c250*/  FMUL.FTZ R73, R2, R73 ;  /* 0x0000004902497220 */ /* 0x000fe20000410000 */
[C---:B------:R-:W-:Y:S04]  /*c260*/  HMMA.16816.F32.BF16 R40, R108.reuse, R52, R40 ;  /* 0x000000346c28723c */ /* 0x040fe80000041828 */
[C---:B------:R-:W-:Y:S01]  /*c270*/  FMUL.FTZ R74, R0.reuse, R74 ;  /* 0x0000004a004a7220 */ /* 0x040fe20000410000 */
[----:B------:R-:W-:Y:S01]  /*c280*/  MUFU.EX2 R225, R225 ;  /* 0x000000e100e17308 */ /* 0x000fe20000000800 */
[----:B------:R-:W-:Y:S02]  /*c290*/  FMUL.FTZ R75, R0, R75 ;  /* 0x0000004b004b7220 */ /* 0x000fe40000410000 */
[-C--:B------:R-:W-:Y:S04]  /*c2a0*/  HMMA.16816.F32.BF16 R44, R108, R54.reuse, R44 ;  /* 0x000000366c2c723c */ /* 0x080fe8000004182c */
[C---:B------:R-:W-:Y:S02]  /*c2b0*/  FMUL.FTZ R52, R100.reuse, R168 ;  /* 0x000000a864347220 */ /* 0x040fe40000410000 */
[----:B------:R-:W-:Y:S01]  /*c2c0*/  FMUL.FTZ R53, R100, R169 ;  /* 0x000000a964357220 */ /* 0x000fe20000410000 */
[----:B------:R-:W-:Y:S01]  /*c2d0*/  MUFU.EX2 R194, R241 ;  /* 0x000000f100c27308 */ /* 0x000fe20000000800 */
[C---:B------:R-:W-:Y:S04]  /*c2e0*/  HMMA.16816.F32.BF16 R48, R176.reuse, R54, R48 ;  /* 0x00000036b030723c */ /* 0x040fe80000041830 */
[C---:B------:R-:W-:Y:S02]  /*c2f0*/  FMUL.FTZ R76, R2.reuse, R76 ;  /* 0x0000004c024c7220 */ /* 0x040fe40000410000 */
[----:B------:R-:W-:Y:S02]  /*c300*/  FMUL.FTZ R77, R2, R77 ;  /* 0x0000004d024d7220 */ /* 0x000fe40000410000 */
[C---:B------:R-:W-:Y:S01]  /*c310*/  FMUL.FTZ R54, R3.reuse, R170 ;  /* 0x000000aa03367220 */ /* 0x040fe20000410000 */
[----:B------:R-:W-:Y:S03]  /*c320*/  MUFU.EX2 R193, R244 ;  /* 0x000000f400c17308 */ /* 0x000fe60000000800 */
[C---:B------:R-:W-:Y:S02]  /*c330*/  FMUL.FTZ R55, R3.reuse, R171 ;  /* 0x000000ab03377220 */ /* 0x040fe40000410000 */
[C---:B------:R-:W-:Y:S02]  /*c340*/  FMUL.FTZ R78, R0.reuse, R78 ;  /* 0x0000004e004e7220 */ /* 0x040fe40000410000 */
[----:B------:R-:W-:Y:S02]  /*c350*/  FMUL.FTZ R79, R0, R79 ;  /* 0x0000004f004f7220 */ /* 0x000fe40000410000 */
[C---:B------:R-:W-:Y:S01]  /*c360*/  FMUL.FTZ R80, R100.reuse, R80 ;  /* 0x0000005064507220 */ /* 0x040fe20000410000 */
[-C--:B------:R-:W-:Y:S01]  /*c370*/  HMMA.16816.F32.BF16 R52, R176, R112.reuse, R52 ;  /* 0x00000070b034723c */ /* 0x080fe20000041834 */
[----:B------:R-:W-:Y:S02]  /*c380*/  MUFU.EX2 R191, R247 ;  /* 0x000000f700bf7308 */ /* 0x000fe40000000800 */
[----:B------:R-:W-:Y:S02]  /*c390*/  FMUL.FTZ R81, R100, R81 ;  /* 0x0000005164517220 */ /* 0x000fe40000410000 */
[C---:B------:R-:W-:Y:S02]  /*c3a0*/  FMUL.FTZ R82, R3.reuse, R82 ;  /* 0x0000005203527220 */ /* 0x040fe40000410000 */
[C---:B------:R-:W-:Y:S01]  /*c3b0*/  FMUL.FTZ R83, R3.reuse, R83 ;  /* 0x0000005303537220 */ /* 0x040fe20000410000 */
[C---:B------:R-:W-:Y:S04]  /*c3c0*/  HMMA.16816.F32.BF16 R56, R108.reuse, R112, R56 ;  /* 0x000000706c38723c */ /* 0x040fe80000041838 */
[C---:B------:R-:W-:Y:S02]  /*c3d0*/  FMUL.FTZ R86, R3.reuse, R86 ;  /* 0x0000005603567220 */ /* 0x040fe40000410000 */
[C---:B------:R-:W-:Y:S02]  /*c3e0*/  FMUL.FTZ R87, R3.reuse, R87 ;  /* 0x0000005703577220 */ /* 0x040fe40000410000 */
[-C--:B------:R-:W-:Y:S04]  /*c3f0*/  HMMA.16816.F32.BF16 R60, R108, R114.reuse, R60 ;  /* 0x000000726c3c723c */ /* 0x080fe8000004183c */
[C---:B------:R-:W-:Y:S02]  /*c400*/  FMUL.FTZ R98, R3.reuse, R98 ;  /* 0x0000006203627220 */ /* 0x040fe40000410000 */
[----:B------:R-:W-:Y:S02]  /*c410*/  FMUL.FTZ R99, R3, R99 ;  /* 0x0000006303637220 */ /* 0x000fe40000410000 */
[C---:B------:R-:W-:Y:S01]  /*c420*/  HMMA.16816.F32.BF16 R64, R176.reuse, R114, R64 ;  /* 0x00000072b040723c */ /* 0x040fe20000041840 */
[----:B------:R-:W1:Y:S03]  /*c430*/  LDSM.16.MT88.4 R112, [R201+0x2000] ;  /* 0x00200000c970783b */ /* 0x000e660000004200 */
[----:B------:R-:W-:Y:S02]  /*c440*/  FADD.FTZ R3, R134, R130 ;  /* 0x0000008286037221 */ /* 0x000fe40000010000 */
[C---:B------:R-:W-:Y:S02]  /*c450*/  FMUL.FTZ R84, R100.reuse, R84 ;  /* 0x0000005464547220 */ /* 0x040fe40000410000 */
[----:B------:R-:W-:Y:S04]  /*c460*/  FMUL.FTZ R85, R100, R85 ;  /* 0x0000005564557220 */ /* 0x000fe80000410000 */
[C---:B------:R-:W-:Y:S02]  /*c470*/  FMUL.FTZ R88, R2.reuse, R88 ;  /* 0x0000005802587220 */ /* 0x040fe40000410000 */
[C---:B------:R-:W-:Y:S02]  /*c480*/  FMUL.FTZ R89, R2.reuse, R89 ;  /* 0x0000005902597220 */ /* 0x040fe40000410000 */
[C---:B------:R-:W-:Y:S02]  /*c490*/  FMUL.FTZ R92, R2.reuse, R92 ;  /* 0x0000005c025c7220 */ /* 0x040fe40000410000 */
[----:B------:R-:W-:Y:S02]  /*c4a0*/  FMUL.FTZ R93, R2, R93 ;  /* 0x0000005d025d7220 */ /* 0x000fe40000410000 */
[----:B------:R-:W2:Y:S01]  /*c4b0*/  MUFU.EX2 R2, R195 ;  /* 0x000000c300027308 */ /* 0x000ea20000000800 */
[C---:B------:R-:W-:Y:S02]  /*c4c0*/  FMUL.FTZ R90, R0.reuse, R90 ;  /* 0x0000005a005a7220 */ /* 0x040fe40000410000 */
[C---:B------:R-:W-:Y:S02]  /*c4d0*/  FMUL.FTZ R91, R0.reuse, R91 ;  /* 0x0000005b005b7220 */ /* 0x040fe40000410000 */
[C---:B------:R-:W-:Y:S02]  /*c4e0*/  FMUL.FTZ R94, R0.reuse, R94 ;  /* 0x0000005e005e7220 */ /* 0x040fe40000410000 */
[----:B------:R-:W-:Y:S02]  /*c4f0*/  FMUL.FTZ R95, R0, R95 ;  /* 0x0000005f005f7220 */ /* 0x000fe40000410000 */
[C---:B------:R-:W-:Y:S01]  /*c500*/  FMUL.FTZ R96, R100.reuse, R96 ;  /* 0x0000006064607220 */ /* 0x040fe20000410000 */
[----:B------:R-:W3:Y:S01]  /*c510*/  MUFU.EX2 R195, R236 ;  /* 0x000000ec00c37308 */ /* 0x000ee20000000800 */
[----:B------:R-:W-:Y:S02]  /*c520*/  FMUL.FTZ R97, R100, R97 ;  /* 0x0000006164617220 */ /* 0x000fe40000410000 */
[----:B------:R-:W-:Y:S07]  /*c530*/  FADD.FTZ R0, R105, R189 ;  /* 0x000000bd69007221 */ /* 0x000fee0000010000 */
[----:B------:R-:W-:Y:S01]  /*c540*/  MUFU.EX2 R100, R232 ;  /* 0x000000e800647308 */ /* 0x000fe20000000800 */
[-C--:B-1----:R-:W-:Y:S03]  /*c550*/  HMMA.16816.F32.BF16 R68, R176, R112.reuse, R68 ;  /* 0x00000070b044723c */ /* 0x082fe60000041844 */
[----:B--2---:R-:W-:Y:S04]  /*c560*/  FADD.FTZ R0, R2, R0 ;  /* 0x0000000002007221 */ /* 0x004fe80000010000 */
[----:B------:R-:W-:Y:S01]  /*c570*/  FADD.FTZ R0, R107, R0 ;  /* 0x000000006b007221 */ /* 0x000fe20000010000 */
[C---:B------:R-:W-:Y:S01]  /*c580*/  HMMA.16816.F32.BF16 R72, R108.reuse, R112, R72 ;  /* 0x000000706c48723c */ /* 0x040fe20000041848 */
[----:B------:R-:W-:Y:S07]  /*c590*/  MUFU.EX2 R232, R224 ;  /* 0x000000e000e87308 */ /* 0x000fee0000000800 */
[-C--:B------:R-:W-:Y:S03]  /*c5a0*/  HMMA.16816.F32.BF16 R76, R108, R114.reuse, R76 ;  /* 0x000000726c4c723c */ /* 0x080fe6000004184c */
[----:B------:R-:W-:Y:S05]  /*c5b0*/  MUFU.EX2 R224, R217 ;  /* 0x000000d900e07308 */ /* 0x000fea0000000800 */
[C---:B------:R-:W-:Y:S01]  /*c5c0*/  HMMA.16816.F32.BF16 R80, R176.reuse, R114, R80 ;  /* 0x00000072b050723c */ /* 0x040fe20000041850 */
[----:B------:R-:W1:Y:S04]  /*c5d0*/  LDSM.16.MT88.4 R112, [R202+0x2000] ;  /* 0x00200000ca70783b */ /* 0x000e680000004200 */
[----:B------:R-:W-:Y:S10]  /*c5e0*/  MUFU.EX2 R217, R197 ;  /* 0x000000c500d97308 */ /* 0x000ff40000000800 */
[----:B------:R-:W-:Y:S10]  /*c5f0*/  MUFU.EX2 R197, R240 ;  /* 0x000000f000c57308 */ /* 0x000ff40000000800 */
[----:B------:R-:W-:Y:S01]  /*c600*/  MUFU.EX2 R189, R248 ;  /* 0x000000f800bd7308 */ /* 0x000fe20000000800 */
[-C--:B-1----:R-:W-:Y:S08]  /*c610*/  HMMA.16816.F32.BF16 R84, R176, R112.reuse, R84 ;  /* 0x00000070b054723c */ /* 0x082ff00000041854 */
[C---:B------:R-:W-:Y:S07]  /*c620*/  HMMA.16816.F32.BF16 R88, R108.reuse, R112, R88 ;  /* 0x000000706c58723c */ /* 0x040fee0000041858 */
[----:B------:R-:W-:Y:S01]  /*c630*/  F2FP.BF16.PACK_AB R112, R140, R185 ;  /* 0x000000b98c70723e */ /* 0x000fe200000010ff */
[-C--:B------:R-:W-:Y:S04]  /*c640*/  HMMA.16816.F32.BF16 R92, R108, R114.reuse, R92 ;  /* 0x000000726c5c723c */ /* 0x080fe8000004185c */
[----:B------:R-:W-:Y:S03]  /*c650*/  F2FP.BF16.PACK_AB R113, R139, R138 ;  /* 0x0000008a8b71723e */ /* 0x000fe600000010ff */
[----:B------:R-:W-:Y:S01]  /*c660*/  F2FP.BF16.PACK_AB R108, R2, R105 ;  /* 0x00000069026c723e */ /* 0x000fe200000010ff */
[----:B------:R-:W-:Y:S01]  /*c670*/  HMMA.16816.F32.BF16 R96, R176, R114, R96 ;  /* 0x00000072b060723c */ /* 0x000fe20000041860 */
[----:B------:R-:W1:Y:S03]  /*c680*/  MUFU.EX2 R105, R233 ;  /* 0x000000e900697308 */ /* 0x000e660000000800 */
[C---:B------:R-:W-:Y:S01]  /*c690*/  F2FP.BF16.PACK_AB R110, R106.reuse, R107 ;  /* 0x0000006b6a6e723e */ /* 0x040fe200000010ff */
[----:B------:R-:W-:Y:S01]  /*c6a0*/  FADD.FTZ R2, R106, R0 ;  /* 0x000000006a027221 */ /* 0x000fe20000010000 */
[----:B------:R-:W-:Y:S01]  /*c6b0*/  F2FP.BF16.PACK_AB R109, R141, R192 ;  /* 0x000000c08d6d723e */ /* 0x000fe200000010ff */
[----:B------:R-:W-:Y:S01]  /*c6c0*/  FADD.FTZ R0, R131, R128 ;  /* 0x0000008083007221 */ /* 0x000fe20000010000 */
[----:B------:R-:W-:Y:S03]  /*c6d0*/  F2FP.BF16.PACK_AB R111, R188, R190 ;  /* 0x000000bebc6f723e */ /* 0x000fe600000010ff */
[----:B------:R-:W2:Y:S01]  /*c6e0*/  MUFU.EX2 R128, R231 ;  /* 0x000000e700807308 */ /* 0x000ea20000000800 */
[----:B------:R-:W-:Y:S01]  /*c6f0*/  F2FP.BF16.PACK_AB R114, R181, R252 ;  /* 0x000000fcb572723e */ /* 0x000fe200000010ff */
[----:B------:R-:W-:Y:S01]  /*c700*/  FADD.FTZ R106, R132, R0 ;  /* 0x00000000846a7221 */ /* 0x000fe20000010000 */
[----:B------:R-:W-:Y:S01]  /*c710*/  LDSM.16.MT88.4 R180, [R201+0x2c00] ;  /* 0x002c0000c9b4783b */ /* 0x000fe20000004200 */
[-C--:B------:R-:W-:Y:S05]  /*c720*/  HMMA.16816.F32.BF16 R4, R108, R116.reuse, R4 ;  /* 0x000000746c04723c */ /* 0x080fea0000041804 */
[----:B------:R-:W-:Y:S01]  /*c730*/  F2FP.BF16.PACK_AB R115, R250, R251 ;  /* 0x000000fbfa73723e */ /* 0x000fe200000010ff */
[----:B------:R-:W4:Y:S01]  /*c740*/  MUFU.EX2 R107, R230 ;  /* 0x000000e6006b7308 */ /* 0x000f220000000800 */
[----:B---3--:R-:W-:Y:S05]  /*c750*/  F2FP.BF16.PACK_AB R176, R194, R195 ;  /* 0x000000c3c2b0723e */ /* 0x008fea00000010ff */
[C---:B------:R-:W-:Y:S04]  /*c760*/  HMMA.16816.F32.BF16 R8, R112.reuse, R116, R8 ;  /* 0x000000747008723c */ /* 0x040fe80000041808 */
[----:B------:R-:W-:Y:S01]  /*c770*/  MUFU.EX2 R231, R226 ;  /* 0x000000e200e77308 */ /* 0x000fe20000000800 */
[----:B-1----:R-:W-:Y:S03]  /*c780*/  FADD.FTZ R0, R105, R2 ;  /* 0x0000000269007221 */ /* 0x002fe60000010000 */
[-C--:B------:R-:W-:Y:S04]  /*c790*/  HMMA.16816.F32.BF16 R12, R112, R118.reuse, R12 ;  /* 0x00000076700c723c */ /* 0x080fe8000004180c */
[----:B------:R-:W-:Y:S02]  /*c7a0*/  FADD.FTZ R0, R100, R0 ;  /* 0x0000000064007221 */ /* 0x000fe40000010000 */
[----:B------:R-:W-:Y:S02]  /*c7b0*/  MUFU.EX2 R226, R199 ;  /* 0x000000c700e27308 */ /* 0x000fe40000000800 */
[C---:B------:R-:W-:Y:S01]  /*c7c0*/  HMMA.16816.F32.BF16 R16, R108.reuse, R118, R16 ;  /* 0x000000766c10723c */ /* 0x040fe20000041810 */
[----:B------:R-:W1:Y:S03]  /*c7d0*/  LDSM.16.MT88.4 R116, [R202+0x1400] ;  /* 0x00140000ca74783b */ /* 0x000e660000004200 */
[----:B--2---:R-:W-:Y:S04]  /*c7e0*/  FADD.FTZ R0, R128, R0 ;  /* 0x0000000080007221 */ /* 0x004fe80000010000 */
[-C--:B------:R-:W-:Y:S01]  /*c7f0*/  HMMA.16816.F32.BF16 R20, R108, R120.reuse, R20 ;  /* 0x000000786c14723c */ /* 0x080fe20000041814 */
[----:B------:R-:W-:Y:S03]  /*c800*/  MUFU.EX2 R199, R239 ;  /* 0x000000ef00c77308 */ /* 0x000fe60000000800 */
[----:B----4-:R-:W-:Y:S02]  /*c810*/  FADD.FTZ R2, R107, R0 ;  /* 0x000000006b027221 */ /* 0x010fe40000010000 */
[----:B------:R-:W-:Y:S02]  /*c820*/  FADD.FTZ R0, R136, R129 ;  /* 0x0000008188007221 */ /* 0x000fe40000010000 */
[C---:B------:R-:W-:Y:S03]  /*c830*/  HMMA.16816.F32.BF16 R24, R112.reuse, R120, R24 ;  /* 0x000000787018723c */ /* 0x040fe60000041818 */
[----:B------:R-:W-:Y:S05]  /*c840*/  MUFU.EX2 R230, R198 ;  /* 0x000000c600e67308 */ /* 0x000fea0000000800 */
[-C--:B------:R-:W-:Y:S05]  /*c850*/  HMMA.16816.F32.BF16 R28, R112, R122.reuse, R28 ;  /* 0x0000007a701c723c */ /* 0x080fea000004181c */
[----:B------:R2:W-:Y:S03]  /*c860*/  MUFU.EX2 R136, R235 ;  /* 0x000000eb00887308 */ /* 0x0005e60000000800 */
[C---:B------:R-:W-:Y:S01]  /*c870*/  HMMA.16816.F32.BF16 R32, R108.reuse, R122, R32 ;  /* 0x0000007a6c20723c */ /* 0x040fe20000041820 */
[----:B------:R-:W3:Y:S06]  /*c880*/  LDSM.16.MT88.4 R120, [R201+0x2400] ;  /* 0x00240000c978783b */ /* 0x000eec0000004200 */
[----:B------:R-:W-:Y:S01]  /*c890*/  MUFU.EX2 R233, R196 ;  /* 0x000000c400e97308 */ /* 0x000fe20000000800 */
[-C--:B------:R-:W-:Y:S08]  /*c8a0*/  HMMA.16816.F32.BF16 R36, R108, R124.reuse, R36 ;  /* 0x0000007c6c24723c */ /* 0x080ff00000041824 */
[C---:B------:R-:W-:Y:S01]  /*c8b0*/  HMMA.16816.F32.BF16 R40, R112.reuse, R124, R40 ;  /* 0x0000007c7028723c */ /* 0x040fe20000041828 */
[----:B------:R-:W-:Y:S03]  /*c8c0*/  MUFU.EX2 R196, R237 ;  /* 0x000000ed00c47308 */ /* 0x000fe60000000800 */
[----:B--2---:R-:W-:Y:S04]  /*c8d0*/  MOV R235, R188 ;  /* 0x000000bc00eb7202 */ /* 0x004fe80000000f00 */
[-C--:B------:R-:W-:Y:S03]  /*c8e0*/  HMMA.16816.F32.BF16 R44, R112, R126.reuse, R44 ;  /* 0x0000007e702c723c */ /* 0x080fe6000004182c */
[----:B------:R-:W-:Y:S05]  /*c8f0*/  MUFU.EX2 R198, R242 ;  /* 0x000000f200c67308 */ /* 0x000fea0000000800 */
[C---:B------:R-:W-:Y:S01]  /*c900*/  HMMA.16816.F32.BF16 R48, R108.reuse, R126, R48 ;  /* 0x0000007e6c30723c */ /* 0x040fe20000041830 */
[----:B------:R-:W2:Y:S04]  /*c910*/  LDSM.16.MT88.4 R124, [R202+0x2400] ;  /* 0x00240000ca7c783b */ /* 0x000ea80000004200 */
[----:B------:R-:W4:Y:S03]  /*c920*/  MUFU.EX2 R188, R249 ;  /* 0x000000f900bc7308 */ /* 0x000f260000000800 */
[-C--:B-1----:R-:W-:Y:S08]  /*c930*/  HMMA.16816.F32.BF16 R52, R108, R116.reuse, R52 ;  /* 0x000000746c34723c */ /* 0x082ff00000041834 */
[C---:B------:R-:W-:Y:S07]  /*c940*/  HMMA.16816.F32.BF16 R56, R112.reuse, R116, R56 ;  /* 0x000000747038723c */ /* 0x040fee0000041838 */
[----:B------:R-:W-:Y:S01]  /*c950*/  F2FP.BF16.PACK_AB R116, R100, R105 ;  /* 0x000000696474723e */ /* 0x000fe200000010ff */
[-C--:B------:R-:W-:Y:S04]  /*c960*/  HMMA.16816.F32.BF16 R60, R112, R118.reuse, R60 ;  /* 0x00000076703c723c */ /* 0x080fe8000004183c */
[----:B------:R-:W-:Y:S01]  /*c970*/  FADD.FTZ R100, R135, R106 ;  /* 0x0000006a87647221 */ /* 0x000fe20000010000 */
[----:B------:R-:W-:Y:S01]  /*c980*/  F2FP.BF16.PACK_AB R117, R228, R229 ;  /* 0x000000e5e475723e */ /* 0x000fe200000010ff */
[----:B------:R-:W-:Y:S01]  /*c990*/  LDSM.16.MT88.4 R132, [R201+0x2800] ;  /* 0x00280000c984783b */ /* 0x000fe20000004200 */
[----:B------:R-:W-:Y:S01]  /*c9a0*/  FADD.FTZ R105, R192, R3 ;  /* 0x00000003c0697221 */ /* 0x000fe20000010000 */
[C---:B------:R-:W-:Y:S01]  /*c9b0*/  HMMA.16816.F32.BF16 R64, R108.reuse, R118, R64 ;  /* 0x000000766c40723c */ /* 0x040fe20000041840 */
[----:B------:R-:W-:Y:S03]  /*c9c0*/  MUFU.EX2 R106, R243 ;  /* 0x000000f3006a7308 */ /* 0x000fe60000000800 */
[----:B------:R-:W-:Y:S01]  /*c9d0*/  FADD.FTZ R3, R185, R0 ;  /* 0x00000000b9037221 */ /* 0x000fe20000010000 */
[----:B----4-:R-:W-:Y:S01]  /*c9e0*/  F2FP.BF16.PACK_AB R179, R188, R189 ;  /* 0x000000bdbcb3723e */ /* 0x010fe200000010ff */
[----:B------:R-:W-:Y:S01]  /*c9f0*/  LDSM.16.MT88.4 R184, [R202+0x2c00] ;  /* 0x002c0000cab8783b */ /* 0x000fe20000004200 */
[----:B------:R-:W-:Y:S01]  /*ca00*/  F2FP.BF16.PACK_AB R118, R107, R128 ;  /* 0x000000806b76723e */ /* 0x000fe200000010ff */
[-C--:B---3--:R-:W-:Y:S03]  /*ca10*/  HMMA.16816.F32.BF16 R68, R108, R120.reuse, R68 ;  /* 0x000000786c44723c */ /* 0x088fe60000041844 */
[----:B------:R1:W3:Y:S01]  /*ca20*/  MUFU.EX2 R107, R238 ;  /* 0x000000ee006b7308 */ /* 0x0002e20000000800 */
[----:B------:R-:W-:Y:S01]  /*ca30*/  F2FP.BF16.PACK_AB R119, R232, R231 ;  /* 0x000000e7e877723e */ /* 0x000fe200000010ff */
[----:B------:R-:W-:Y:S01]  /*ca40*/  FADD.FTZ R0, R137, R2 ;  /* 0x0000000289007221 */ /* 0x000fe20000010000 */
[----:B------:R-:W-:Y:S01]  /*ca50*/  LDSM.16.MT88.4 R128, [R201+0x1800] ;  /* 0x00180000c980783b */ /* 0x000fe20000004200 */
[----:B------:R-:W-:Y:S01]  /*ca60*/  FADD.FTZ R2, R141, R105 ;  /* 0x000000698d027221 */ /* 0x000fe20000010000 */
[C---:B------:R-:W-:Y:S04]  /*ca70*/  HMMA.16816.F32.BF16 R72, R112.reuse, R120, R72 ;  /* 0x000000787048723c */ /* 0x040fe80000041848 */
[----:B------:R-:W-:Y:S01]  /*ca80*/  MOV R105, R104 ;  /* 0x0000006800697202 */ /* 0x000fe20000000f00 */
[----:B------:R-:W4:Y:S01]  /*ca90*/  MUFU.EX2 R192, R246 ;  /* 0x000000f600c07308 */ /* 0x000f220000000800 */
[----:B------:R-:W-:Y:S02]  /*caa0*/  FADD.FTZ R0, R136, R0 ;  /* 0x0000000088007221 */ /* 0x000fe40000010000 */
[-C--:B------:R-:W-:Y:S04]  /*cab0*/  HMMA.16816.F32.BF16 R76, R112, R122.reuse, R76 ;  /* 0x0000007a704c723c */ /* 0x080fe8000004184c */
[----:B------:R-:W-:Y:S04]  /*cac0*/  FADD.FTZ R3, R140, R3 ;  /* 0x000000038c037221 */ /* 0x000fe80000010000 */
[C---:B------:R-:W-:Y:S01]  /*cad0*/  HMMA.16816.F32.BF16 R80, R108.reuse, R122, R80 ;  /* 0x0000007a6c50723c */ /* 0x040fe20000041850 */
[----:B------:R-:W5:Y:S03]  /*cae0*/  LDSM.16.MT88.4 R120, [R201+0x800] ;  /* 0x00080000c978783b */ /* 0x000f660000004200 */
[----:B-1----:R-:W-:Y:S01]  /*caf0*/  MOV R238, R190 ;  /* 0x000000be00ee7202 */ /* 0x002fe20000000f00 */
[----:B---3--:R-:W-:Y:S01]  /*cb00*/  FADD.FTZ R0, R107, R0 ;  /* 0x000000006b007221 */ /* 0x008fe20000010000 */
[----:B------:R-:W1:Y:S01]  /*cb10*/  MUFU.EX2 R190, R245 ;  /* 0x000000f500be7308 */ /* 0x000e620000000800 */
[----:B------:R-:W-:Y:S01]  /*cb20*/  FADD.FTZ R3, R252, R3 ;  /* 0x00000003fc037221 */ /* 0x000fe20000010000 */
[-C--:B--2---:R-:W-:Y:S04]  /*cb30*/  HMMA.16816.F32.BF16 R84, R108, R124.reuse, R84 ;  /* 0x0000007c6c54723c */ /* 0x084fe80000041854 */
[----:B------:R-:W-:Y:S01]  /*cb40*/  FADD.FTZ R236, R106, R0 ;  /* 0x000000006aec7221 */ /* 0x000fe20000010000 */
[----:B----4-:R-:W-:Y:S01]  /*cb50*/  F2FP.BF16.PACK_AB R178, R192, R193 ;  /* 0x000000c1c0b2723e */ /* 0x010fe200000010ff */
[----:B------:R-:W-:Y:S02]  /*cb60*/  FADD.FTZ R0, R138, R100 ;  /* 0x000000648a007221 */ /* 0x000fe40000010000 */
[C---:B------:R-:W-:Y:S04]  /*cb70*/  HMMA.16816.F32.BF16 R88, R112.reuse, R124, R88 ;  /* 0x0000007c7058723c */ /* 0x040fe80000041858 */
[----:B------:R-:W-:Y:S02]  /*cb80*/  FADD.FTZ R100, R139, R0 ;  /* 0x000000008b647221 */ /* 0x000fe40000010000 */
[----:B------:R-:W-:Y:S02]  /*cb90*/  FADD.FTZ R0, R238, R2 ;  /* 0x00000002ee007221 */ /* 0x000fe40000010000 */
[-C--:B------:R-:W-:Y:S01]  /*cba0*/  HMMA.16816.F32.BF16 R92, R112, R126.reuse, R92 ;  /* 0x0000007e705c723c */ /* 0x080fe2000004185c */
[----:B------:R-:W2:Y:S03]  /*cbb0*/  LDSM.16.MT88.4 R112, [R202+0x800] ;  /* 0x00080000ca70783b */ /* 0x000ea60000004200 */
[----:B------:R-:W-:Y:S01]  /*cbc0*/  FADD.FTZ R2, R251, R100 ;  /* 0x00000064fb027221 */ /* 0x000fe20000010000 */
[----:B-1----:R-:W-:Y:S01]  /*cbd0*/  F2FP.BF16.PACK_AB R177, R191, R190 ;  /* 0x000000bebfb1723e */ /* 0x002fe200000010ff */
[----:B------:R-:W-:Y:S02]  /*cbe0*/  FADD.FTZ R0, R235, R0 ;  /* 0x00000000eb007221 */ /* 0x000fe40000010000 */
[----:B------:R-:W-:Y:S01]  /*cbf0*/  HMMA.16816.F32.BF16 R96, R108, R126, R96 ;  /* 0x0000007e6c60723c */ /* 0x000fe20000041860 */
[----:B------:R-:W1:Y:S03]  /*cc00*/  LDSM.16.MT88.4 R124, [R202+0x1800] ;  /* 0x00180000ca7c783b */ /* 0x000e660000004200 */
[----:B------:R-:W-:Y:S02]  /*cc10*/  FADD.FTZ R3, R234, R3 ;  /* 0x00000003ea037221 */ /* 0x000fe40000010000 */
[----:B------:R-:W-:Y:S01]  /*cc20*/  FADD.FTZ R2, R250, R2 ;  /* 0x00000002fa027221 */ /* 0x000fe20000010000 */
[----:B------:R-:W-:Y:S01]  /*cc30*/  F2FP.BF16.PACK_AB R108, R226, R224 ;  /* 0x000000e0e26c723e */ /* 0x000fe200000010ff */
[----:B------:R-:W-:Y:S01]  /*cc40*/  FADD.FTZ R0, R229, R0 ;  /* 0x00000000e5007221 */ /* 0x000fe20000010000 */
[-C--:B-----5:R-:W-:Y:S05]  /*cc50*/  HMMA.16816.F32.BF16 R4, R116, R120.reuse, R4 ;  /* 0x000000787404723c */ /* 0x0a0fea0000041804 */
[----:B------:R-:W-:Y:S01]  /*cc60*/  F2FP.BF16.PACK_AB R110, R233, R230 ;  /* 0x000000e6e96e723e */ /* 0x000fe200000010ff */
[----:B------:R-:W-:Y:S01]  /*cc70*/  FADD.FTZ R3, R224, R3 ;  /* 0x00000003e0037221 */ /* 0x000fe20000010000 */
[----:B------:R-:W-:Y:S01]  /*cc80*/  F2FP.BF16.PACK_AB R109, R222, R217 ;  /* 0x000000d9de6d723e */ /* 0x000fe200000010ff */
[----:B------:R-:W-:Y:S01]  /*cc90*/  FADD.FTZ R2, R217, R2 ;  /* 0x00000002d9027221 */ /* 0x000fe20000010000 */
[----:B------:R-:W-:Y:S03]  /*cca0*/  F2FP.BF16.PACK_AB R111, R225, R223 ;  /* 0x000000dfe16f723e */ /* 0x000fe600000010ff */
        /* <DEDUP_REMOVED lines=12> */
[-C--:B--2---:R-:W-:Y:S04]  /*cd70*/  HMMA.16816.F32.BF16 R20, R116, R112.reuse, R20 ;  /* 0x000000707414723c */ /* 0x084fe80000041814 */
        /* <DEDUP_REMOVED lines=19> */
[-C--:B------:R-:W-:Y:S07]  /*ceb0*/  HMMA.16816.F32.BF16 R92, R108, R122.reuse, R92 ;  /* 0x0000007a6c5c723c */ /* 0x080fee000004185c */
[----:B------:R-:W-:Y:S01]  /*cec0*/  F2FP.BF16.PACK_AB R108, R136, R137 ;  /* 0x00000089886c723e */ /* 0x000fe200000010ff */
[----:B------:R-:W-:Y:S04]  /*ced0*/  HMMA.16816.F32.BF16 R96, R116, R122, R96 ;  /* 0x0000007a7460723c */ /* 0x000fe80000041860 */
[----:B------:R-:W-:Y:S02]  /*cee0*/  F2FP.BF16.PACK_AB R110, R106, R107 ;  /* 0x0000006b6a6e723e */ /* 0x000fe400000010ff */
[----:B------:R-:W-:Y:S02]  /*cef0*/  F2FP.BF16.PACK_AB R109, R197, R196 ;  /* 0x000000c4c56d723e */ /* 0x000fe400000010ff */
        /* <DEDUP_REMOVED lines=18> */
[----:B------:R-:W-:Y:S02]  /*d020*/  FADD.FTZ R222, R198, R4 ;  /* 0x00000004c6de7221 */ /* 0x000fe40000010000 */
[C---:B------:R-:W-:Y:S04]  /*d030*/  HMMA.16816.F32.BF16 R132, R176.reuse, R156, R24 ;  /* 0x0000009cb084723c */ /* 0x040fe80000041818 */
[----:B------:R-:W-:Y:S02]  /*d040*/  FADD.FTZ R250, R192, R3 ;  /* 0x00000003c0fa7221 */ /* 0x000fe40000010000 */
[----:B------:R-:W-:Y:S02]  /*d050*/  FADD.FTZ R251, R188, R2 ;  /* 0x00000002bcfb7221 */ /* 0x000fe40000010000 */
        /* <DEDUP_REMOVED lines=19> */
[----:B--2---:R-:W-:Y:S03]  /*d190*/  ISETP.GT.AND P0, PT, R220, R6, PT ;  /* 0x00000006dc00720c */ /* 0x004fe60003f04270 */
[----:B------:R-:W-:Y:S10]  /*d1a0*/  MOV R220, R0 ;  /* 0x0000000000dc7202 */ /* 0x000ff40000000f00 */
[----:B------:R-:W-:-:S05]  /*d1b0*/  @P0 BRA `(.L_x_1293) ;  /* 0xffffcb7000000947 */ /* 0x000fca000383ffff */
.L_x_1286:
[----:B------:R-:W-:Y:S05]  /*d1c0*/  BRA.DIV ~URZ, `(.L_x_1294) ;  /* 0x000051027f007947 */ /* 0x000fea000b800000 */
[----:B------:R2:W3:Y:S02]  /*d1d0*/  SHFL.BFLY PT, R7, R236, 0x2, 0x1f ;  /* 0x0c401f00ec077f89 */ /* 0x0004e400000e0000 */
.L_x_1332:
[----:B---3--:R-:W-:Y:S01]  /*d1e0*/  FADD.FTZ R7, R7, R236 ;  /* 0x000000ec07077221 */ /* 0x008fe20000010000 */
[----:B------:R-:W-:Y:S05]  /*d1f0*/  BRA.DIV ~URZ, `(.L_x_1295) ;  /* 0x000051327f007947 */ /* 0x000fea000b800000 */
[----:B------:R-:W3:Y:S04]  /*d200*/  SHFL.BFLY PT, R6, R222, 0x2, 0x1f ;  /* 0x0c401f00de067f89 */ /* 0x000ee800000e0000 */
[----:B------:R-:W4:Y:S04]  /*d210*/  SHFL.BFLY PT, R5, R250, 0x2, 0x1f ;  /* 0x0c401f00fa057f89 */ /* 0x000f2800000e0000 */
[----:B------:R-:W5:Y:S04]  /*d220*/  SHFL.BFLY PT, R4, R251, 0x2, 0x1f ;  /* 0x0c401f00fb047f89 */ /* 0x000f6800000e0000 */
[----:B------:R-:W1:Y:S01]  /*d230*/  SHFL.BFLY PT, R0, R7, 0x1, 0x1f ;  /* 0x0c201f0007007f89 */ /* 0x000e6200000e0000 */
        /* <DEDUP_REMOVED lines=9> */
.L_x_1333:
        /* <DEDUP_REMOVED lines=13> */
[----:B------:R-:W3:Y:S08]  /*d3a0*/  @P3 MUFU.LG2 R7, R7 ;  /* 0x0000000700073308 */ /* 0x000ef00000000c00 */
[----:B------:R-:W4:Y:S01]  /*d3b0*/  @P2 MUFU.RCP R3, R6 ;  /* 0x0000000600032308 */ /* 0x000f220000001000 */
[----:B--2---:R-:W-:-:S02]  /*d3c0*/  FMUL.FTZ R144, R0, R144 ;  /* 0x0000009000907220 */ /* 0x004fc40000410000 */
[C---:B------:R-:W-:Y:S02]  /*d3d0*/  FMUL.FTZ R145, R0.reuse, R145 ;  /* 0x0000009100917220 */ /* 0x040fe40000410000 */
[C---:B------:R-:W-:Y:S02]  /*d3e0*/  FMUL.FTZ R148, R0.reuse, R148 ;  /* 0x0000009400947220 */ /* 0x040fe40000410000 */
[C---:B------:R-:W-:Y:S01]  /*d3f0*/  FMUL.FTZ R149, R0.reuse, R149 ;  /* 0x0000009500957220 */ /* 0x040fe20000410000 */
[----:B------:R-:W2:Y:S01]  /*d400*/  @P1 MUFU.RCP R2, R5 ;  /* 0x0000000500021308 */ /* 0x000ea20000001000 */
[C---:B------:R-:W-:Y:S02]  /*d410*/  FMUL.FTZ R152, R0.reuse, R152 ;  /* 0x0000009800987220 */ /* 0x040fe40000410000 */
[C---:B------:R-:W-:Y:S02]  /*d420*/  FMUL.FTZ R153, R0.reuse, R153 ;  /* 0x0000009900997220 */ /* 0x040fe40000410000 */
[----:B------:R-:W-:-:S02]  /*d430*/  FMUL.FTZ R156, R0, R156 ;  /* 0x0000009c009c7220 */ /* 0x000fc40000410000 */
[C---:B------:R-:W-:Y:S01]  /*d440*/  FMUL.FTZ R157, R0.reuse, R157 ;  /* 0x0000009d009d7220 */ /* 0x040fe20000410000 */
[----:B------:R-:W5:Y:S01]  /*d450*/  @P2 MUFU.LG2 R6, R6 ;  /* 0x0000000600062308 */ /* 0x000f620000000c00 */
[C---:B------:R-:W-:Y:S02]  /*d460*/  FMUL.FTZ R160, R0.reuse, R160 ;  /* 0x000000a000a07220 */ /* 0x040fe40000410000 */
        /* <DEDUP_REMOVED lines=15> */
[----:B------:R-:W-:Y:S01]  /*d560*/  FMUL.FTZ R97, R0, R97 ;  /* 0x0000006100617220 */ /* 0x000fe20000410000 */
[----:B------:R-:W-:Y:S01]  /*d570*/  @P3 MOV R0, 0x3f317218 ;  /* 0x3f31721800003802 */ /* 0x000fe20000000f00 */
[----:B---3--:R-:W-:-:S02]  /*d580*/  @P3 FMUL.FTZ R9, R7, 0.69314718246459960938 ;  /* 0x3f31721807093820 */ /* 0x008fc40000410000 */
[C---:B----4-:R-:W-:Y:S02]  /*d590*/  FMUL.FTZ R146, R3.reuse, R146 ;  /* 0x0000009203927220 */ /* 0x050fe40000410000 */
[----:B------:R-:W-:Y:S01]  /*d5a0*/  @P3 FMUL.FTZ R7, R0, c[0x0][0x2d0] ;  /* 0x0000b40000073a20 */ /* 0x000fe20000410000 */
[----:B------:R-:W-:Y:S01]  /*d5b0*/  MOV R0, RZ ;  /* 0x000000ff00007202 */ /* 0x000fe20000000f00 */
[C---:B------:R-:W-:Y:S02]  /*d5c0*/  FMUL.FTZ R147, R3.reuse, R147 ;  /* 0x0000009303937220 */ /* 0x040fe40000410000 */
[C---:B------:R-:W-:Y:S02]  /*d5d0*/  FMUL.FTZ R150, R3.reuse, R150 ;  /* 0x0000009603967220 */ /* 0x040fe40000410000 */
[C---:B------:R-:W-:Y:S01]  /*d5e0*/  FMUL.FTZ R151, R3.reuse, R151 ;  /* 0x0000009703977220 */ /* 0x040fe20000410000 */
[----:B------:R-:W3:Y:S01]  /*d5f0*/  @P0 MUFU.RCP R0, R4 ;  /* 0x0000000400000308 */ /* 0x000ee20000001000 */
        /* <DEDUP_REMOVED lines=20> */
[----:B------:R-:W-:Y:S01]  /*d740*/  @P2 MOV R3, 0x3f317218 ;  /* 0x3f31721800032802 */ /* 0x000fe20000000f00 */
[C---:B--2---:R-:W-:Y:S02]  /*d750*/  FMUL.FTZ R140, R2.reuse, R140 ;  /* 0x0000008c028c7220 */ /* 0x044fe40000410000 */
        /* <DEDUP_REMOVED lines=23> */
[----:B------:R2:W4:Y:S01]  /*d8d0*/  @P0 MUFU.LG2 R2, R4 ;  /* 0x0000000400020308 */ /* 0x0005220000000c00 */
[----:B-----5:R-:W-:Y:S02]  /*d8e0*/  @P2 FMUL.FTZ R8, R6, 0.69314718246459960938 ;  /* 0x3f31721806082820 */ /* 0x020fe40000410000 */
[----:B------:R-:W-:Y:S02]  /*d8f0*/  @P2 FMUL.FTZ R6, R3, c[0x0][0x2d0] ;  /* 0x0000b40003062a20 */ /* 0x000fe40000410000 */
[----:B-1----:R-:W-:Y:S02]  /*d900*/  @P1 FMUL.FTZ R5, R5, 0.69314718246459960938 ;  /* 0x3f31721805051820 */ /* 0x002fe40000410000 */
[----:B------:R-:W-:Y:S02]  /*d910*/  @P1 FMUL.FTZ R3, R10, c[0x0][0x2d0] ;  /* 0x0000b4000a031a20 */ /* 0x000fe40000410000 */
[----:B---3--:R-:W-:-:S02]  /*d920*/  FMUL.FTZ R142, R0, R142 ;  /* 0x0000008e008e7220 */ /* 0x008fc40000410000 */
[----:B------:R-:W-:Y:S01]  /*d930*/  @P1 FFMA.FTZ R23, R3, R102, R5 ;  /* 0x0000006603171223 */ /* 0x000fe20000010005 */
[----:B------:R-:W-:Y:S01]  /*d940*/  @P0 MOV R3, 0x3f317218 ;  /* 0x3f31721800030802 */ /* 0x000fe20000000f00 */
[C---:B------:R-:W-:Y:S02]  /*d950*/  FMUL.FTZ R143, R0.reuse, R143 ;  /* 0x0000008f008f7220 */ /* 0x040fe40000410000 */
[----:B------:R-:W-:Y:S01]  /*d960*/  FMUL.FTZ R138, R0, R138 ;  /* 0x0000008a008a7220 */ /* 0x000fe20000410000 */
[----:B--2---:R-:W-:Y:S01]  /*d970*/  MOV R4, 0x1 ;  /* 0x0000000100047802 */ /* 0x004fe20000000f00 */
[----:B----4-:R-:W-:Y:S02]  /*d980*/  @P0 FMUL.FTZ R2, R2, 0.69314718246459960938 ;  /* 0x3f31721802020820 */ /* 0x010fe40000410000 */
[----:B------:R-:W-:Y:S02]  /*d990*/  @P0 FMUL.FTZ R3, R3, c[0x0][0x2d0] ;  /* 0x0000b40003030a20 */ /* 0x000fe40000410000 */
        /* <DEDUP_REMOVED lines=20> */
[----:B------:R-:W-:Y:S01]  /*dae0*/  FMUL.FTZ R95, R0, R95 ;  /* 0x0000005f005f7220 */ /* 0x000fe20000410000 */
[----:B------:R-:W-:Y:S01]  /*daf0*/  PRMT R0, R4, 0x7610, R0 ;  /* 0x0000761004007816 */ /* 0x000fe20000000000 */
[----:B------:R-:W-:Y:S02]  /*db00*/  @P3 FFMA.FTZ R21, R7, R104, R9 ;  /* 0x0000006807153223 */ /* 0x000fe40000010009 */
[----:B------:R-:W-:Y:S02]  /*db10*/  @P2 FFMA.FTZ R22, R6, R103, R8 ;  /* 0x0000006706162223 */ /* 0x000fe40000010008 */
[----:B------:R-:W-:Y:S02]  /*db20*/  @P0 FFMA.FTZ R20, R3, R101, R2 ;  /* 0x0000006503140223 */ /* 0x000fe40000010002 */
.L_x_1255:
[----:B--2---:R2:W5:Y:S01]  /*db30*/  LDL R7, [R1+0x78] ;  /* 0x0000780001077983 */ /* 0x0045620000100800 */
[----:B------:R-:W-:Y:S03]  /*db40*/  BSSY B0, `(.L_x_1296) ;  /* 0x0000012000007945 */ /* 0x000fe60003800000 */
[----:B------:R-:W3:Y:S02]  /*db50*/  S2R R6, SR_TID.X ;  /* 0x0000000000067919 */ /* 0x000ee40000002100 */
[----:B---3--:R-:W-:-:S13]  /*db60*/  LOP3.LUT P0, RZ, R6, 0x7f, RZ, 0xc0, !PT ;  /* 0x0000007f06ff7812 */ /* 0x008fda000780c0ff */
[----:B------:R-:W-:Y:S05]  /*db70*/  @P0 BRA `(.L_x_1297) ;  /* 0x000000e000000947 */ /* 0x000fea0003800000 */
[----:B--2---:R-:W2:Y:S01]  /*db80*/  S2R R4, SR_LANEID ;  /* 0x0000000000047919 */ /* 0x004ea20000000000 */
[----:B------:R-:W-:Y:S01]  /*db90*/  VOTEU.ANY UR4, UPT, PT ;  /* 0x0000000000047886 */ /* 0x000fe200038e0100 */
[----:B------:R-:W-:Y:S01]  /*dba0*/  IMAD.MOV.U32 R5, RZ, RZ, c[0x0][0x584] ;  /* 0x00016100ff057624 */ /* 0x000fe200078e00ff */
[----:B------:R-:W2:Y:S08]  /*dbb0*/  FLO.U32 R3, UR4 ;  /* 0x0000000400037d00 */ /* 0x000eb000080e0000 */
[----:B------:R-:W3:Y:S01]  /*dbc0*/  POPC R2, UR4 ;  /* 0x0000000400027d09 */ /* 0x000ee20008000000 */
[----:B--2---:R-:W-:Y:S01]  /*dbd0*/  ISETP.EQ.U32.AND P0, PT, R3, R4, PT ;  /* 0x000000040300720c */ /* 0x004fe20003f02070 */
[----:B------:R-:W-:-:S12]  /*dbe0*/  IMAD.MOV.U32 R4, RZ, RZ, c[0x0][0x580] ;  /* 0x00016000ff047624 */ /* 0x000fd800078e00ff */
[----:B---3--:R2:W3:Y:S04]  /*dbf0*/  @P0 ATOMG.E.ADD.STRONG.GPU PT, R2, [R4.64], R2 ;  /* 0x00000002040209a8 */ /* 0x0084e800081ee1c6 */
[----:B--2---:R-:W2:Y:S04]  /*dc00*/  S2R R4, SR_LTMASK ;  /* 0x0000000000047919 */ /* 0x004ea80000003900 */
[----:B---3--:R2:W3:Y:S02]  /*dc10*/  SHFL.IDX PT, R3, R2, R3, 0x1f ;  /* 0x00001f0302037589 */ /* 0x0084e400000e0000 */
[----:B--2---:R-:W-:-:S06]  /*dc20*/  LOP3.LUT R2, R4, UR4, RZ, 0xc0, !PT ;  /* 0x0000000404027c12 */ /* 0x004fcc000f8ec0ff */
[----:B------:R-:W3:Y:S02]  /*dc30*/  POPC R2, R2 ;  /* 0x0000000200027309 */ /* 0x000ee40000000000 */
[----:B---3-5:R-:W-:-:S05]  /*dc40*/  IADD3 R7, R3, c[0x0][0xc], R2 ;  /* 0x0000030003077a10 */ /* 0x028fca0007ffe002 */
[----:B------:R2:W-:Y:S02]  /*dc50*/  STL [R1+0x78], R7 ;  /* 0x0000780701007387 */ /* 0x0005e40000100800 */
.L_x_1297:
[----:B--2---:R-:W-:Y:S05]  /*dc60*/  BSYNC B0 ;  /* 0x0000000000007941 */ /* 0x004fea0003800000 */
.L_x_1296:
[----:B------:R-:W-:Y:S01]  /*dc70*/  PRMT R0, R0, 0x9910, RZ ;  /* 0x0000991000007816 */ /* 0x000fe200000000ff */
[----:B------:R-:W-:Y:S01]  /*dc80*/  BSSY B1, `(.L_x_1298) ;  /* 0x000018d000017945 */ /* 0x000fe20003800000 */
[----:B-----5:R-:W-:Y:S02]  /*dc90*/  IMAD.MOV.U32 R24, RZ, RZ, R7 ;  /* 0x000000ffff187224 */ /* 0x020fe400078e0007 */
[----:B------:R-:W-:-:S13]  /*dca0*/  ISETP.NE.AND P0, PT, R0, RZ, PT ;  /* 0x000000ff0000720c */ /* 0x000fda0003f05270 */
[----:B------:R-:W-:Y:S05]  /*dcb0*/  @!P0 BRA `(.L_x_1299) ;  /* 0x000015d000008947 */ /* 0x000fea0003800000 */
[----:B------:R-:W-:Y:S01]  /*dcc0*/  WARPSYNC 0xffffffff ;  /* 0xffffffff00007948 */ /* 0x000fe20003800000 */
[----:B------:R-:W-:Y:S06]  /*dcd0*/  BAR.SYNC.DEFER_BLOCKING 0x1, 0x80 ;  /* 0x0042000000007b1d */ /* 0x000fec0000010000 */
[----:B------:R-:W-:Y:S05]  /*dce0*/  BRA.CONV ~URZ, `(.L_x_1300) ;  /* 0x000000837f007947 */ /* 0x000fea000b800000 */
[----:B------:R-:W-:Y:S01]  /*dcf0*/  SHF.R.S32.HI R2, RZ, 0x1f, R6 ;  /* 0x0000001fff027819 */ /* 0x000fe20000011406 */
[----:B------:R-:W-:Y:S02]  /*dd00*/  IMAD.MOV.U32 R223, RZ, RZ, RZ ;  /* 0x000000ffffdf7224 */ /* 0x000fe400078e00ff */
[----:B------:R-:W-:Y:S01]  /*dd10*/  IMAD.MOV.U32 R3, RZ, RZ, 0x1f ;  /* 0x0000001fff037424 */ /* 0x000fe200078e00ff */
[----:B------:R-:W-:-:S04]  /*dd20*/  LEA.HI R2, R2, R6, RZ, 0x7 ;  /* 0x0000000602027211 */ /* 0x000fc800078f38ff */
[----:B------:R-:W-:-:S05]  /*dd30*/  SHF.R.S32.HI R2, RZ, 0x7, R2 ;  /* 0x00000007ff027819 */ /* 0x000fca0000011402 */
[----:B------:R-:W-:Y:S01]  /*dd40*/  IMAD.MOV.U32 R0, RZ, RZ, R2 ;  /* 0x000000ffff007224 */ /* 0x000fe200078e0002 */
[----:B------:R-:W-:Y:S02]  /*dd50*/  MOV R2, 0xdd70 ;  /* 0x0000dd7000027802 */ /* 0x000fe40000000f00 */
[----:B-1----:R-:W-:Y:S05]  /*dd60*/  CALL.REL.NOINC `($__internal_18_$__cuda_sm70_shflsync_idx_p) ;  /* 0x000048c000007944 */ /* 0x002fea0003c00000 */
.L_x_1300:
[----:B------:R-:W2:Y:S04]  /*dd70*/  LDL.LU R4, [R1+0x40] ;  /* 0x0000400001047983 */ /* 0x000ea80000300800 */
[----:B------:R-:W3:Y:S04]  /*dd80*/  LDL R8, [R1+0xb0] ;  /* 0x0000b00001087983 */ /* 0x000ee80000100800 */
[----:B------:R-:W4:Y:S04]  /*dd90*/  LDL.LU R13, [R1+0x3c] ;  /* 0x00003c00010d7983 */ /* 0x000f280000300800 */
[----:B------:R-:W3:Y:S04]  /*dda0*/  LDL.LU R16, [R1+0x44] ;  /* 0x0000440001107983 */ /* 0x000ee80000300800 */
[----:B------:R-:W3:Y:S01]  /*ddb0*/  LDL.LU R15, [R1+0x74] ;  /* 0x00007400010f7983 */ /* 0x000ee20000300800 */
[----:B------:R-:W-:-:S03]  /*ddc0*/  MOV R3, 0x1 ;  /* 0x0000000100037802 */ /* 0x000fc60000000f00 */
[----:B------:R-:W3:Y:S01]  /*ddd0*/  LDL R14, [R1+0xb8] ;  /* 0x0000b800010e7983 */ /* 0x000ee20000100800 */
[----:B------:R-:W-:-:S03]  /*dde0*/  ISETP.NE.AND P0, PT, R3, c[0x0][0x4e8], PT ;  /* 0x00013a0003007a0c */ /* 0x000fc60003f05270 */
[----:B------:R1:W5:Y:S04]  /*ddf0*/  LDL R48, [R1+0xac] ;  /* 0x0000ac0001307983 */ /* 0x0003680000100800 */
        /* <DEDUP_REMOVED lines=22> */
[----:B------:R1:W5:Y:S01]  /*df60*/  LDL R25, [R1+0x4c] ;  /* 0x00004c0001197983 */ /* 0x0003620000100800 */
[----:B------:R-:W-:-:S02]  /*df70*/  ULDC UR5, c[0x0][0x4e8] ;  /* 0x00013a0000057ab9 */ /* 0x000fc40000000800 */
[----:B------:R-:W-:Y:S02]  /*df80*/  ULDC UR4, c[0x0][0x388] ;  /* 0x0000e20000047ab9 */ /* 0x000fe40000000800 */
[----:B------:R-:W-:Y:S01]  /*df90*/  UIMAD UR4, UR5, UR4, URZ ;  /* 0x00000004050472a4 */ /* 0x000fe2000f8e023f */
[----:B------:R-:W-:Y:S01]  /*dfa0*/  BSSY B0, `(.L_x_1301) ;  /* 0x000008f000007945 */ /* 0x000fe20003800000 */
[----:B--2---:R-:W-:Y:S01]  /*dfb0*/  SHF.R.S32.HI R0, RZ, 0x1f, R4 ;  /* 0x0000001fff007819 */ /* 0x004fe20000011404 */
[----:B------:R-:W-:-:S04]  /*dfc0*/  IMAD.WIDE.U32 R6, R4, c[0x0][0x4d0], RZ ;  /* 0x0001340004067a25 */ /* 0x000fc800078e00ff */
[C---:B------:R-:W-:Y:S02]  /*dfd0*/  IMAD R2, R0.reuse, c[0x0][0x4d0], RZ ;  /* 0x0001340000027a24 */ /* 0x040fe400078e02ff */
[----:B------:R-:W-:Y:S02]  /*dfe0*/  IMAD R0, R0, c[0x0][0x438], RZ ;  /* 0x00010e0000007a24 */ /* 0x000fe400078e02ff */
[C---:B------:R-:W-:Y:S02]  /*dff0*/  IMAD R2, R4.reuse, c[0x0][0x4d4], R2 ;  /* 0x0001350004027a24 */ /* 0x040fe400078e0202 */
[C---:B------:R-:W-:Y:S02]  /*e000*/  IMAD R0, R4.reuse, c[0x0][0x43c], R0 ;  /* 0x00010f0004007a24 */ /* 0x040fe400078e0200 */
[----:B------:R-:W-:Y:S01]  /*e010*/  IMAD.WIDE.U32 R4, R4, c[0x0][0x438], RZ ;  /* 0x00010e0004047a25 */ /* 0x000fe200078e00ff */
[----:B------:R-:W-:Y:S02]  /*e020*/  IADD3 R7, R7, R2, RZ ;  /* 0x0000000207077210 */ /* 0x000fe40007ffe0ff */
[----:B----4-:R-:W-:Y:S01]  /*e030*/  SHF.R.S32.HI R2, RZ, 0x1f, R13 ;  /* 0x0000001fff027819 */ /* 0x010fe2000001140d */
[----:B------:R-:W-:Y:S01]  /*e040*/  IMAD.IADD R5, R5, 0x1, R0 ;  /* 0x0000000105057824 */ /* 0x000fe200078e0200 */
[----:B---3--:R-:W-:Y:S01]  /*e050*/  IADD3 R0, R8, R15, RZ ;  /* 0x0000000f08007210 */ /* 0x008fe20007ffe0ff */
[----:B------:R-:W-:-:S04]  /*e060*/  IMAD.WIDE.U32 R6, R13, c[0x0][0x4d8], R6 ;  /* 0x000136000d067a25 */ /* 0x000fc800078e0006 */
[----:B------:R-:W-:-:S04]  /*e070*/  @P0 IMAD.HI.U32 R10, R0, c[0x0][0x4ec], RZ ;  /* 0x00013b00000a0a27 */ /* 0x000fc800078e00ff */
[C---:B------:R-:W-:Y:S02]  /*e080*/  IMAD R9, R2.reuse, c[0x0][0x4d8], RZ ;  /* 0x0001360002097a24 */ /* 0x040fe400078e02ff */
[----:B------:R-:W-:Y:S01]  /*e090*/  IMAD R8, R2, c[0x0][0x440], RZ ;  /* 0x0001100002087a24 */ /* 0x000fe200078e02ff */
[----:B------:R-:W-:Y:S01]  /*e0a0*/  MOV R2, R0 ;  /* 0x0000000000027202 */ /* 0x000fe20000000f00 */
[----:B------:R-:W-:Y:S01]  /*e0b0*/  IMAD.MOV.U32 R3, RZ, RZ, R0 ;  /* 0x000000ffff037224 */ /* 0x000fe200078e0000 */
[----:B------:R-:W-:Y:S01]  /*e0c0*/  @P0 SHF.R.U32.HI R3, RZ, c[0x0][0x4f0], R10 ;  /* 0x00013c00ff030a19 */ /* 0x000fe2000001160a */
[C---:B-1----:R-:W-:Y:S02]  /*e0d0*/  IMAD R11, R13.reuse, c[0x0][0x4dc], R9 ;  /* 0x000137000d0b7a24 */ /* 0x042fe400078e0209 */
[----:B------:R-:W-:Y:S01]  /*e0e0*/  IMAD R12, R13, c[0x0][0x444], R8 ;  /* 0x000111000d0c7a24 */ /* 0x000fe200078e0208 */
[----:B------:R-:W-:Y:S01]  /*e0f0*/  SHF.R.S32.HI R8, RZ, 0x1f, R16 ;  /* 0x0000001fff087819 */ /* 0x000fe20000011410 */
[----:B------:R-:W-:-:S04]  /*e100*/  @P0 IMAD.HI.U32 R9, R0, c[0x0][0x4ec], RZ ;  /* 0x00013b0000090a27 */ /* 0x000fc800078e00ff */
[----:B------:R-:W-:Y:S01]  /*e110*/  IMAD.WIDE.U32 R4, R13, c[0x0][0x440], R4 ;  /* 0x000110000d047a25 */ /* 0x000fe200078e0004 */
[----:B------:R-:W-:-:S03]  /*e120*/  @P0 SHF.R.U32.HI R2, RZ, c[0x0][0x4f0], R9 ;  /* 0x00013c00ff020a19 */ /* 0x000fc60000011609 */
[----:B------:R-:W-:Y:S02]  /*e130*/  IMAD.MOV R10, RZ, RZ, -R3 ;  /* 0x000000ffff0a7224 */ /* 0x000fe400078e0a03 */
[C---:B------:R-:W-:Y:S01]  /*e140*/  IMAD R9, R8.reuse, c[0x0][0x4e0], RZ ;  /* 0x0001380008097a24 */ /* 0x040fe200078e02ff */
[----:B------:R-:W-:Y:S01]  /*e150*/  IADD3 R5, R5, R12, RZ ;  /* 0x0000000c05057210 */ /* 0x000fe20007ffe0ff */
[----:B------:R-:W-:Y:S02]  /*e160*/  IMAD.IADD R7, R7, 0x1, R11 ;  /* 0x0000000107077824 */ /* 0x000fe400078e020b */
[----:B------:R-:W-:Y:S02]  /*e170*/  IMAD R8, R8, c[0x0][0x448], RZ ;  /* 0x0001120008087a24 */ /* 0x000fe400078e02ff */
[----:B------:R-:W-:Y:S02]  /*e180*/  IMAD R10, R10, c[0x0][0x4e8], R0 ;  /* 0x00013a000a0a7a24 */ /* 0x000fe400078e0200 */
[C---:B------:R-:W-:Y:S01]  /*e190*/  IMAD R12, R16.reuse, c[0x0][0x44c], R8 ;  /* 0x00011300100c7a24 */ /* 0x040fe200078e0208 */
[----:B------:R-:W-:Y:S01]  /*e1a0*/  SHF.R.S32.HI R8, RZ, 0x1f, R2 ;  /* 0x0000001fff087819 */ /* 0x000fe20000011402 */
[----:B------:R-:W-:-:S04]  /*e1b0*/  IMAD.WIDE.U32 R6, R16, c[0x0][0x4e0], R6 ;  /* 0x0001380010067a25 */ /* 0x000fc800078e0006 */
[C---:B------:R-:W-:Y:S01]  /*e1c0*/  IMAD R13, R16.reuse, c[0x0][0x4e4], R9 ;  /* 0x00013900100d7a24 */ /* 0x040fe200078e0209 */
[----:B------:R-:W-:Y:S01]  /*e1d0*/  SHF.R.S32.HI R9, RZ, 0x1f, R10 ;  /* 0x0000001fff097819 */ /* 0x000fe2000001140a */
[----:B------:R-:W-:Y:S01]  /*e1e0*/  IMAD.WIDE.U32 R4, R16, c[0x0][0x448], R4 ;  /* 0x0001120010047a25 */ /* 0x000fe200078e0004 */
[----:B------:R-:W-:Y:S02]  /*e1f0*/  SHF.R.S32.HI R11, RZ, 0x1f, R3 ;  /* 0x0000001fff0b7819 */ /* 0x000fe40000011403 */
[----:B------:R-:W-:Y:S01]  /*e200*/  IADD3 R6, P0, R3, R6, RZ ;  /* 0x0000000603067210 */ /* 0x000fe20007f1e0ff */
[----:B------:R-:W-:Y:S01]  /*e210*/  IMAD R3, R8, c[0x0][0x430], RZ ;  /* 0x00010c0008037a24 */ /* 0x000fe200078e02ff */
[----:B------:R-:W-:Y:S01]  /*e220*/  IADD3 R5, R5, R12, RZ ;  /* 0x0000000c05057210 */ /* 0x000fe20007ffe0ff */
[----:B------:R-:W-:Y:S01]  /*e230*/  IMAD R8, R9, c[0x0][0x4c8], RZ ;  /* 0x0001320009087a24 */ /* 0x000fe200078e02ff */
[----:B------:R-:W-:Y:S01]  /*e240*/  IADD3.X R7, R11, R7, R13, P0, !PT ;  /* 0x000000070b077210 */ /* 0x000fe200007fe40d */
[----:B------:R-:W-:-:S02]  /*e250*/  IMAD R11, R2, c[0x0][0x434], R3 ;  /* 0x00010d00020b7a24 */ /* 0x000fc400078e0203 */
[----:B------:R-:W-:Y:S02]  /*e260*/  IMAD R12, R10, c[0x0][0x4cc], R8 ;  /* 0x000133000a0c7a24 */ /* 0x000fe400078e0208 */
[----:B------:R-:W-:-:S04]  /*e270*/  IMAD.WIDE.U32 R8, R2, c[0x0][0x430], R4 ;  /* 0x00010c0002087a25 */ /* 0x000fc800078e0004 */
[----:B------:R-:W-:Y:S01]  /*e280*/  IMAD.WIDE.U32 R4, R10, c[0x0][0x4c8], R6 ;  /* 0x000132000a047a25 */ /* 0x000fe200078e0006 */
[----:B------:R-:W-:-:S03]  /*e290*/  IADD3 R7, R9, R11, RZ ;  /* 0x0000000b09077210 */ /* 0x000fc60007ffe0ff */
[----:B------:R-:W-:Y:S02]  /*e2a0*/  IMAD.MOV R3, RZ, RZ, -R2 ;  /* 0x000000ffff037224 */ /* 0x000fe400078e0a02 */
[----:B------:R-:W-:Y:S02]  /*e2b0*/  IMAD.IADD R9, R5, 0x1, R12 ;  /* 0x0000000105097824 */ /* 0x000fe400078e020c */
[----:B------:R-:W-:Y:S02]  /*e2c0*/  IMAD R5, R3, c[0x0][0x4e8], R0 ;  /* 0x00013a0003057a24 */ /* 0x000fe400078e0200 */
[----:B------:R-:W-:Y:S02]  /*e2d0*/  IMAD.IADD R3, R14, 0x1, R15 ;  /* 0x000000010e037824 */ /* 0x000fe400078e020f */
[----:B------:R-:W1:Y:S01]  /*e2e0*/  S2R R14, SR_TID.X ;  /* 0x00000000000e7919 */ /* 0x000e620000002100 */
[----:B------:R-:W-:-:S04]  /*e2f0*/  LEA R2, P0, R4, c[0x0][0x4a8], 0x2 ;  /* 0x00012a0004027a11 */ /* 0x000fc800078010ff */
[----:B------:R-:W-:Y:S01]  /*e300*/  LEA.HI.X R0, R4, c[0x0][0x4ac], R9, 0x2, P0 ;  /* 0x00012b0004007a11 */ /* 0x000fe200000f1409 */
[----:B------:R-:W-:Y:S04]  /*e310*/  SHFL.IDX PT, R12, R2, RZ, 0x1c1f ;  /* 0x001c1fff020c7589 */ /* 0x000fe800000e0000 */
[----:B------:R-:W2:Y:S04]  /*e320*/  SHFL.IDX PT, R13, R0, RZ, 0x1c1f ;  /* 0x001c1fff000d7589 */ /* 0x000ea800000e0000 */
[----:B------:R-:W-:Y:S01]  /*e330*/  SHFL.IDX PT, R10, R2, 0x1, 0x1c1f ;  /* 0x003c1f00020a7f89 */ /* 0x000fe200000e0000 */
[----:B-1----:R-:W-:-:S04]  /*e340*/  SHF.R.S32.HI R16, RZ, 0x1f, R14 ;  /* 0x0000001fff107819 */ /* 0x002fc8000001140e */
[----:B------:R-:W-:Y:S01]  /*e350*/  LEA.HI R16, R16, R14, RZ, 0x5 ;  /* 0x0000000e10107211 */ /* 0x000fe200078f28ff */
[----:B------:R-:W1:Y:S03]  /*e360*/  SHFL.IDX PT, R11, R0, 0x1, 0x1c1f ;  /* 0x003c1f00000b7f89 */ /* 0x000e6600000e0000 */
[----:B------:R-:W-:-:S04]  /*e370*/  LOP3.LUT R16, R16, 0xffffffe0, RZ, 0xc0, !PT ;  /* 0xffffffe010107812 */ /* 0x000fc800078ec0ff */
[----:B------:R-:W-:Y:S02]  /*e380*/  IADD3 R16, -R16, R14, RZ ;  /* 0x0000000e10107210 */ /* 0x000fe40007ffe1ff */
[C---:B------:R-:W-:Y:S02]  /*e390*/  IADD3 R17, R3.reuse, 0x8, RZ ;  /* 0x0000000803117810 */ /* 0x040fe40007ffe0ff */
[----:B------:R-:W-:Y:S02]  /*e3a0*/  LOP3.LUT P1, RZ, R16, 0x3, RZ, 0xc0, !PT ;  /* 0x0000000310ff7812 */ /* 0x000fe4000782c0ff */
[----:B------:R-:W-:Y:S01]  /*e3b0*/  SHF.R.S32.HI R4, RZ, 0x1f, R5 ;  /* 0x0000001fff047819 */ /* 0x000fe20000011405 */
[----:B------:R-:W-:Y:S01]  /*e3c0*/  SHFL.IDX PT, R9, R0, 0x2, 0x1c1f ;  /* 0x005c1f0000097f89 */ /* 0x000fe200000e0000 */
[----:B------:R-:W-:Y:S02]  /*e3d0*/  MOV R6, R8 ;  /* 0x0000000800067202 */ /* 0x000fe40000000f00 */
[----:B------:R-:W-:Y:S01]  /*e3e0*/  ISETP.GE.OR P4, PT, R3, UR4, P1 ;  /* 0x0000000403007c0c */ /* 0x000fe20008f86670 */
[----:B------:R-:W3:Y:S01]  /*e3f0*/  SHFL.IDX PT, R8, R2, 0x2, 0x1c1f ;  /* 0x005c1f0002087f89 */ /* 0x000ee200000e0000 */
[----:B------:R-:W-:-:S03]  /*e400*/  ISETP.GE.OR P3, PT, R17, UR4, P1 ;  /* 0x0000000411007c0c */ /* 0x000fc60008f66670 */
[----:B------:R-:W-:Y:S04]  /*e410*/  SHFL.IDX PT, R14, R2, 0x3, 0x1c1f ;  /* 0x007c1f00020e7f89 */ /* 0x000fe800000e0000 */
[----:B------:R4:W3:Y:S01]  /*e420*/  SHFL.IDX PT, R15, R0, 0x3, 0x1c1f ;  /* 0x007c1f00000f7f89 */ /* 0x0008e200000e0000 */
[----:B------:R-:W-:-:S03]  /*e430*/  IADD3 R16, R3, 0x40, RZ ;  /* 0x0000004003107810 */ /* 0x000fc60007ffe0ff */
[----:B--2---:R2:W-:Y:S01]  /*e440*/  @!P4 ST.E [R12.64], R21 ;  /* 0x000000150c00c985 */ /* 0x0045e2000c101906 */
[----:B------:R-:W-:-:S03]  /*e450*/  ISETP.GE.OR P2, PT, R16, UR4, P1 ;  /* 0x0000000410007c0c */ /* 0x000fc60008f46670 */
[----:B-1----:R2:W-:Y:S01]  /*e460*/  @!P3 ST.E [R10.64], R22 ;  /* 0x000000160a00b985 */ /* 0x0025e2000c101906 */
[----:B------:R-:W-:Y:S01]  /*e470*/  ISETP.GE.AND P3, PT, R3, UR4, PT ;  /* 0x0000000403007c0c */ /* 0x000fe2000bf66270 */
[----:B----4-:R-:W-:-:S04]  /*e480*/  IMAD R0, R4, c[0x0][0x428], RZ ;  /* 0x00010a0004007a24 */ /* 0x010fc800078e02ff */
[C---:B------:R-:W-:Y:S02]  /*e490*/  IMAD R0, R5.reuse, c[0x0][0x42c], R0 ;  /* 0x00010b0005007a24 */ /* 0x040fe400078e0200 */
[----:B------:R-:W-:Y:S01]  /*e4a0*/  IMAD.WIDE.U32 R4, R5, c[0x0][0x428], R6 ;  /* 0x00010a0005047a25 */ /* 0x000fe200078e0006 */
[----:B------:R-:W-:-:S04]  /*e4b0*/  IADD3 R6, R3, 0x48, RZ ;  /* 0x0000004803067810 */ /* 0x000fc80007ffe0ff */
[----:B------:R-:W-:Y:S01]  /*e4c0*/  ISETP.GE.OR P1, PT, R6, UR4, P1 ;  /* 0x0000000406007c0c */ /* 0x000fe20008f26670 */
[----:B------:R-:W-:Y:S01]  /*e4d0*/  IMAD.IADD R0, R5, 0x1, R0 ;  /* 0x0000000105007824 */ /* 0x000fe200078e0200 */
[C---:B------:R-:W-:Y:S01]  /*e4e0*/  LEA R19, P0, R4.reuse, c[0x0][0x400], 0x2 ;  /* 0x0001000004137a11 */ /* 0x040fe200078010ff */
[----:B---3--:R2:W-:Y:S03]  /*e4f0*/  @!P2 ST.E [R8.64], R23 ;  /* 0x000000170800a985 */ /* 0x0085e6000c101906 */
[----:B------:R-:W-:Y:S02]  /*e500*/  LEA.HI.X R18, R4, c[0x0][0x404], R0, 0x2, P0 ;  /* 0x0001010004127a11 */ /* 0x000fe400000f1400 */
[----:B------:R2:W1:Y:S01]  /*e510*/  SHFL.IDX PT, R0, R19, RZ, 0x1c1f ;  /* 0x001c1fff13007589 */ /* 0x00046200000e0000 */
[----:B------:R-:W-:Y:S02]  /*e520*/  ISETP.GE.AND P2, PT, R17, UR4, PT ;  /* 0x0000000411007c0c */ /* 0x000fe4000bf46270 */
[----:B------:R-:W-:Y:S01]  /*e530*/  ISETP.GE.AND P0, PT, R6, UR4, PT ;  /* 0x0000000406007c0c */ /* 0x000fe2000bf06270 */
[----:B------:R2:W3:Y:S04]  /*e540*/  SHFL.IDX PT, R2, R18, RZ, 0x1c1f ;  /* 0x001c1fff12027589 */ /* 0x0004e800000e0000 */
[----:B------:R2:W-:Y:S01]  /*e550*/  @!P1 ST.E [R14.64], R20 ;  /* 0x000000140e009985 */ /* 0x0005e2000c101906 */
[----:B------:R-:W-:Y:S01]  /*e560*/  ISETP.GE.AND P1, PT, R16, UR4, PT ;  /* 0x0000000410007c0c */ /* 0x000fe2000bf26270 */
[----:B------:R-:W-:Y:S07]  /*e570*/  @P3 BRA `(.L_x_1302) ;  /* 0x0000031000003947 */ /* 0x000fee0003800000 */
[----:B-----5:R-:W-:Y:S02]  /*e580*/  ISETP.GE.AND P4, PT, R47, c[0x0][0x3c8], PT ;  /* 0x0000f2002f007a0c */ /* 0x020fe40003f86270 */
[----:B------:R-:W-:-:S02]  /*e590*/  ISETP.GE.AND P3, PT, R45, c[0x0][0x3c8], PT ;  /* 0x0000f2002d007a0c */ /* 0x000fc40003f66270 */
[----:B------:R-:W-:-:S09]  /*e5a0*/  ISETP.GE.AND P6, PT, R29, c[0x0][0x3c8], PT ;  /* 0x0000f2001d007a0c */ /* 0x000fd20003fc6270 */
[----:B-1----:R-:W-:-:S04]  /*e5b0*/  @!P4 LEA R4, P5, R47, R0, 0x2 ;  /* 0x000000002f04c211 */ /* 0x002fc800078a10ff */
[----:B---3--:R-:W-:Y:S02]  /*e5c0*/  @!P4 LEA.HI.X R5, R47, R2, R48, 0x2, P5 ;  /* 0x000000022f05c211 */ /* 0x008fe400028f1430 */
[----:B------:R-:W-:-:S03]  /*e5d0*/  ISETP.GE.AND P5, PT, R43, c[0x0][0x3c8], PT ;  /* 0x0000f2002b007a0c */ /* 0x000fc60003fa6270 */
[----:B------:R1:W-:Y:S02]  /*e5e0*/  @!P4 ST.E.64 [R4.64], R144 ;  /* 0x000000900400c985 */ /* 0x0003e4000c101b06 */
[----:B-1----:R-:W-:-:S04]  /*e5f0*/  @!P3 LEA R4, P4, R45, R0, 0x2 ;  /* 0x000000002d04b211 */ /* 0x002fc800078810ff */
[----:B------:R-:W-:Y:S02]  /*e600*/  @!P3 LEA.HI.X R5, R45, R2, R46, 0x2, P4 ;  /* 0x000000022d05b211 */ /* 0x000fe400020f142e */
        /* <DEDUP_REMOVED lines=25> */
[----:B------:R1:W-:Y:S01]  /*e7a0*/  @!P3 ST.E.64 [R4.64], R172 ;  /* 0x000000ac0400b985 */ /* 0x0003e2000c101b06 */
[----:B--2---:R-:W-:-:S04]  /*e7b0*/  @!P5 LEA R10, P3, R31, R0, 0x2 ;  /* 0x000000001f0ad211 */ /* 0x004fc800078610ff */
[----:B------:R-:W-:Y:S02]  /*e7c0*/  @!P5 LEA.HI.X R11, R31, R2, R32, 0x2, P3 ;  /* 0x000000021f0bd211 */ /* 0x000fe400018f1420 */
[----:B------:R-:W-:Y:S02]  /*e7d0*/  ISETP.GE.AND P5, PT, R27, c[0x0][0x3c8], PT ;  /* 0x0000f2001b007a0c */ /* 0x000fe40003fa6270 */
[----:B------:R-:W-:-:S04]  /*e7e0*/  @!P6 LEA R8, P3, R29, R0, 0x2 ;  /* 0x000000001d08e211 */ /* 0x000fc800078610ff */
[----:B------:R-:W-:-:S07]  /*e7f0*/  @!P6 LEA.HI.X R9, R29, R2, R30, 0x2, P3 ;  /* 0x000000021d09e211 */ /* 0x000fce00018f141e */
[----:B------:R-:W-:-:S04]  /*e800*/  @!P5 LEA R6, P3, R27, R0, 0x2 ;  /* 0x000000001b06d211 */ /* 0x000fc800078610ff */
[----:B------:R-:W-:Y:S02]  /*e810*/  @!P5 LEA.HI.X R7, R27, R2, R28, 0x2, P3 ;  /* 0x000000021b07d211 */ /* 0x000fe400018f141c */
[----:B-1----:R-:W-:-:S04]  /*e820*/  @!P4 LEA R4, P3, R25, R0, 0x2 ;  /* 0x000000001904c211 */ /* 0x002fc800078610ff */
[----:B------:R-:W-:Y:S02]  /*e830*/  @!P4 LEA.HI.X R5, R25, R2, R26, 0x2, P3 ;  /* 0x000000021905c211 */ /* 0x000fe400018f141a */
[----:B------:R-:W-:-:S13]  /*e840*/  ISETP.GE.AND P3, PT, R31, c[0x0][0x3c8], PT ;  /* 0x0000f2001f007a0c */ /* 0x000fda0003f66270 */
[----:B------:R1:W-:Y:S04]  /*e850*/  @!P3 ST.E.64 [R10.64], R68 ;  /* 0x000000440a00b985 */ /* 0x0003e8000c101b06 */
[----:B------:R1:W-:Y:S04]  /*e860*/  @!P6 ST.E.64 [R8.64], R80 ;  /* 0x000000500800e985 */ /* 0x0003e8000c101b06 */
[----:B------:R1:W-:Y:S04]  /*e870*/  @!P5 ST.E.64 [R6.64], R84 ;  /* 0x000000540600d985 */ /* 0x0003e8000c101b06 */
[----:B------:R1:W-:Y:S02]  /*e880*/  @!P4 ST.E.64 [R4.64], R96 ;  /* 0x000000600400c985 */ /* 0x0003e4000c101b06 */
.L_x_1302:
[----:B------:R-:W-:Y:S05]  /*e890*/  BSYNC B0 ;  /* 0x0000000000007941 */ /* 0x000fea0003800000 */
.L_x_1301:
[----:B---3--:R3:W4:Y:S01]  /*e8a0*/  SHFL.IDX PT, R2, R18, 0x1, 0x1c1f ;  /* 0x003c1f0012027f89 */ /* 0x00872200000e0000 */
[----:B------:R-:W-:Y:S03]  /*e8b0*/  BSSY B0, `(.L_x_1303) ;  /* 0x0000033000007945 */ /* 0x000fe60003800000 */
[----:B-1----:R3:W1:Y:S01]  /*e8c0*/  SHFL.IDX PT, R0, R19, 0x1, 0x1c1f ;  /* 0x003c1f0013007f89 */ /* 0x00266200000e0000 */
[----:B------:R-:W-:Y:S05]  /*e8d0*/  @P2 BRA `(.L_x_1304) ;  /* 0x0000030000002947 */ /* 0x000fea0003800000 */
[----:B-----5:R-:W-:Y:S02]  /*e8e0*/  ISETP.GE.AND P2, PT, R47, c[0x0][0x3c8], PT ;  /* 0x0000f2002f007a0c */ /* 0x020fe40003f46270 */
[----:B------:R-:W-:-:S02]  /*e8f0*/  ISETP.GE.AND P3, PT, R45, c[0x0][0x3c8], PT ;  /* 0x0000f2002d007a0c */ /* 0x000fc40003f66270 */
[----:B------:R-:W-:-:S09]  /*e900*/  ISETP.GE.AND P5, PT, R43, c[0x0][0x3c8], PT ;  /* 0x0000f2002b007a0c */ /* 0x000fd20003fa6270 */
[----:B-1----:R-:W-:-:S04]  /*e910*/  @!P2 LEA R4, P4, R47, R0, 0x2 ;  /* 0x000000002f04a211 */ /* 0x002fc800078810ff */
[----:B----4-:R-:W-:Y:S02]  /*e920*/  @!P2 LEA.HI.X R5, R47, R2, R48, 0x2, P4 ;  /* 0x000000022f05a211 */ /* 0x010fe400020f1430 */
[----:B------:R-:W-:-:S03]  /*e930*/  @!P3 LEA R6, P4, R45, R0, 0x2 ;  /* 0x000000002d06b211 */ /* 0x000fc600078810ff */
[----:B------:R1:W-:Y:S01]  /*e940*/  @!P2 ST.E.64 [R4.64], R146 ;  /* 0x000000920400a985 */ /* 0x0003e2000c101b06 */
[----:B------:R-:W-:Y:S02]  /*e950*/  @!P3 LEA.HI.X R7, R45, R2, R46, 0x2, P4 ;  /* 0x000000022d07b211 */ /* 0x000fe400020f142e */
[----:B------:R-:W-:-:S03]  /*e960*/  ISETP.GE.AND P2, PT, R41, c[0x0][0x3c8], PT ;  /* 0x0000f20029007a0c */ /* 0x000fc60003f46270 */
[----:B------:R4:W-:Y:S01]  /*e970*/  @!P3 ST.E.64 [R6.64], R150 ;  /* 0x000000960600b985 */ /* 0x0009e2000c101b06 */
[----:B------:R-:W-:Y:S02]  /*e980*/  ISETP.GE.AND P3, PT, R39, c[0x0][0x3c8], PT ;  /* 0x0000f20027007a0c */ /* 0x000fe40003f66270 */
[----:B-1----:R-:W-:-:S04]  /*e990*/  @!P5 LEA R4, P4, R43, R0, 0x2 ;  /* 0x000000002b04d211 */ /* 0x002fc800078810ff */
[----:B------:R-:W-:-:S03]  /*e9a0*/  @!P5 LEA.HI.X R5, R43, R2, R44, 0x2, P4 ;  /* 0x000000022b05d211 */ /* 0x000fc600020f142c */
[----:B----4-:R-:W-:Y:S02]  /*e9b0*/  @!P2 LEA R6, P4, R41, R0, 0x2 ;  /* 0x000000002906a211 */ /* 0x010fe400078810ff */
[----:B------:R1:W-:Y:S01]  /*e9c0*/  @!P5 ST.E.64 [R4.64], R154 ;  /* 0x0000009a0400d985 */ /* 0x0003e2000c101b06 */
[----:B------:R-:W-:Y:S02]  /*e9d0*/  ISETP.GE.AND P5, PT, R37, c[0x0][0x3c8], PT ;  /* 0x0000f20025007a0c */ /* 0x000fe40003fa6270 */
[----:B------:R-:W-:-:S05]  /*e9e0*/  @!P2 LEA.HI.X R7, R41, R2, R42, 0x2, P4 ;  /* 0x000000022907a211 */ /* 0x000fca00020f142a */
[----:B------:R4:W-:Y:S01]  /*e9f0*/  @!P2 ST.E.64 [R6.64], R158 ;  /* 0x0000009e0600a985 */ /* 0x0009e2000c101b06 */
[----:B------:R-:W-:Y:S02]  /*ea00*/  ISETP.GE.AND P2, PT, R35, c[0x0][0x3c8], PT ;  /* 0x0000f20023007a0c */ /* 0x000fe40003f46270 */
[----:B-1----:R-:W-:-:S04]  /*ea10*/  @!P3 LEA R4, P4, R39, R0, 0x2 ;  /* 0x000000002704b211 */ /* 0x002fc800078810ff */
[----:B------:R-:W-:Y:S02]  /*ea20*/  @!P3 LEA.HI.X R5, R39, R2, R40, 0x2, P4 ;  /* 0x000000022705b211 */ /* 0x000fe400020f1428 */
[----:B----4-:R-:W-:-:S03]  /*ea30*/  @!P5 LEA R6, P4, R37, R0, 0x2 ;  /* 0x000000002506d211 */ /* 0x010fc600078810ff */
        /* <DEDUP_REMOVED lines=12> */
[----:B------:R-:W-:Y:S02]  /*eb00*/  ISETP.GE.AND P3, PT, R27, c[0x0][0x3c8], PT ;  /* 0x0000f2001b007a0c */ /* 0x000fe40003f66270 */
[----:B-1----:R-:W-:-:S04]  /*eb10*/  @!P5 LEA R4, P2, R31, R0, 0x2 ;  /* 0x000000001f04d211 */ /* 0x002fc800078410ff */
[----:B------:R-:W-:Y:S02]  /*eb20*/  @!P5 LEA.HI.X R5, R31, R2, R32, 0x2, P2 ;  /* 0x000000021f05d211 */ /* 0x000fe400010f1420 */
[----:B------:R-:W-:-:S03]  /*eb30*/  ISETP.GE.AND P2, PT, R25, c[0x0][0x3c8], PT ;  /* 0x0000f20019007a0c */ /* 0x000fc60003f46270 */
[----:B------:R1:W-:Y:S01]  /*eb40*/  @!P5 ST.E.64 [R4.64], R70 ;  /* 0x000000460400d985 */ /* 0x0003e2000c101b06 */
[----:B--2---:R-:W-:-:S04]  /*eb50*/  @!P4 LEA R8, P5, R29, R0, 0x2 ;  /* 0x000000001d08c211 */ /* 0x004fc800078a10ff */
[----:B------:R-:W-:Y:S02]  /*eb60*/  @!P4 LEA.HI.X R9, R29, R2, R30, 0x2, P5 ;  /* 0x000000021d09c211 */ /* 0x000fe400028f141e */
[----:B----4-:R-:W-:-:S03]  /*eb70*/  @!P3 LEA R6, P5, R27, R0, 0x2 ;  /* 0x000000001b06b211 */ /* 0x010fc600078a10ff */
[----:B------:R2:W-:Y:S01]  /*eb80*/  @!P4 ST.E.64 [R8.64], R82 ;  /* 0x000000520800c985 */ /* 0x0005e2000c101b06 */
[----:B------:R-:W-:-:S05]  /*eb90*/  @!P3 LEA.HI.X R7, R27, R2, R28, 0x2, P5 ;  /* 0x000000021b07b211 */ /* 0x000fca00028f141c */
[----:B------:R2:W-:Y:S01]  /*eba0*/  @!P3 ST.E.64 [R6.64], R86 ;  /* 0x000000560600b985 */ /* 0x0005e2000c101b06 */
[----:B-1----:R-:W-:-:S04]  /*ebb0*/  @!P2 LEA R4, P5, R25, R0, 0x2 ;  /* 0x000000001904a211 */ /* 0x002fc800078a10ff */
[----:B------:R-:W-:-:S05]  /*ebc0*/  @!P2 LEA.HI.X R5, R25, R2, R26, 0x2, P5 ;  /* 0x000000021905a211 */ /* 0x000fca00028f141a */
[----:B------:R2:W-:Y:S04]  /*ebd0*/  @!P2 ST.E.64 [R4.64], R98 ;  /* 0x000000620400a985 */ /* 0x0005e8000c101b06 */
.L_x_1304:
[----:B------:R-:W-:Y:S05]  /*ebe0*/  BSYNC B0 ;  /* 0x0000000000007941 */ /* 0x000fea0003800000 */
.L_x_1303:
[----:B----4-:R4:W2:Y:S01]  /*ebf0*/  SHFL.IDX PT, R2, R18, 0x2, 0x1c1f ;  /* 0x005c1f0012027f89 */ /* 0x0108a200000e0000 */
[----:B------:R-:W-:Y:S03]  /*ec00*/  BSSY B0, `(.L_x_1305) ;  /* 0x0000033000007945 */ /* 0x000fe60003800000 */
[----:B-1----:R4:W1:Y:S01]  /*ec10*/  SHFL.IDX PT, R0, R19, 0x2, 0x1c1f ;  /* 0x005c1f0013007f89 */ /* 0x00286200000e0000 */
[----:B------:R-:W-:Y:S05]  /*ec20*/  @P1 BRA `(.L_x_1306) ;  /* 0x0000030000001947 */ /* 0x000fea0003800000 */
[----:B-----5:R-:W-:Y:S02]  /*ec30*/  ISETP.GE.AND P3, PT, R47, c[0x0][0x3c8], PT ;  /* 0x0000f2002f007a0c */ /* 0x020fe40003f66270 */
[----:B------:R-:W-:Y:S02]  /*ec40*/  ISETP.GE.AND P5, PT, R45, c[0x0][0x3c8], PT ;  /* 0x0000f2002d007a0c */ /* 0x000fe40003fa6270 */
[----:B------:R-:W-:Y:S02]  /*ec50*/  ISETP.GE.AND P2, PT, R43, c[0x0][0x3c8], PT ;  /* 0x0000f2002b007a0c */ /* 0x000fe40003f46270 */
[----:B------:R-:W-:-:S07]  /*ec60*/  ISETP.GE.AND P1, PT, R41, c[0x0][0x3c8], PT ;  /* 0x0000f20029007a0c */ /* 0x000fce0003f26270 */
[----:B-12---:R-:W-:-:S04]  /*ec70*/  @!P3 LEA R4, P4, R47, R0, 0x2 ;  /* 0x000000002f04b211 */ /* 0x006fc800078810ff */
[----:B------:R-:W-:Y:S02]  /*ec80*/  @!P3 LEA.HI.X R5, R47, R2, R48, 0x2, P4 ;  /* 0x000000022f05b211 */ /* 0x000fe400020f1430 */
[----:B------:R-:W-:-:S03]  /*ec90*/  @!P5 LEA R6, P4, R45, R0, 0x2 ;  /* 0x000000002d06d211 */ /* 0x000fc600078810ff */
        /* <DEDUP_REMOVED lines=15> */
[----:B------:R-:W-:-:S03]  /*ed90*/  @!P5 LEA R8, P4, R37, R0, 0x2 ;  /* 0x000000002508d211 */ /* 0x000fc600078810ff */
[----:B------:R1:W-:Y:S01]  /*eda0*/  @!P3 ST.E.64 [R4.64], R124 ;  /* 0x0000007c0400b985 */ /* 0x0003e2000c101b06 */
[----:B------:R-:W-:Y:S02]  /*edb0*/  @!P5 LEA.HI.X R9, R37, R2, R38, 0x2, P4 ;  /* 0x000000022509d211 */ /* 0x000fe400020f1426 */
[----:B------:R-:W-:Y:S02]  /*edc0*/  ISETP.GE.AND P4, PT, R31, c[0x0][0x3c8], PT ;  /* 0x0000f2001f007a0c */ /* 0x000fe40003f86270 */
[C---:B--2---:R-:W-:Y:S01]  /*edd0*/  @!P2 LEA R6, P3, R35.reuse, R0, 0x2 ;  /* 0x000000002306a211 */ /* 0x044fe200078610ff */
[----:B------:R2:W-:Y:S03]  /*ede0*/  @!P5 ST.E.64 [R8.64], R120 ;  /* 0x000000780800d985 */ /* 0x0005e6000c101b06 */
        /* <DEDUP_REMOVED lines=8> */
[----:B------:R-:W-:Y:S02]  /*ee70*/  ISETP.GE.AND P1, PT, R25, c[0x0][0x3c8], PT ;  /* 0x0000f20019007a0c */ /* 0x000fe40003f26270 */
[----:B------:R-:W-:Y:S02]  /*ee80*/  @!P4 LEA.HI.X R11, R31, R2, R32, 0x2, P5 ;  /* 0x000000021f0bc211 */ /* 0x000fe400028f1420 */
[----:B--2---:R-:W-:-:S03]  /*ee90*/  @!P3 LEA R8, P5, R29, R0, 0x2 ;  /* 0x000000001d08b211 */ /* 0x004fc600078a10ff */
[----:B------:R2:W-:Y:S01]  /*eea0*/  @!P4 ST.E.64 [R10.64], R72 ;  /* 0x000000480a00c985 */ /* 0x0005e2000c101b06 */
[----:B------:R-:W-:Y:S02]  /*eeb0*/  @!P3 LEA.HI.X R9, R29, R2, R30, 0x2, P5 ;  /* 0x000000021d09b211 */ /* 0x000fe400028f141e */
[----:B---3--:R-:W-:-:S03]  /*eec0*/  @!P2 LEA R6, P5, R27, R0, 0x2 ;  /* 0x000000001b06a211 */ /* 0x008fc600078a10ff */
[----:B------:R2:W-:Y:S01]  /*eed0*/  @!P3 ST.E.64 [R8.64], R76 ;  /* 0x0000004c0800b985 */ /* 0x0005e2000c101b06 */
[----:B------:R-:W-:-:S05]  /*eee0*/  @!P2 LEA.HI.X R7, R27, R2, R28, 0x2, P5 ;  /* 0x000000021b07a211 */ /* 0x000fca00028f141c */
[----:B------:R2:W-:Y:S01]  /*eef0*/  @!P2 ST.E.64 [R6.64], R88 ;  /* 0x000000580600a985 */ /* 0x0005e2000c101b06 */
[----:B-1----:R-:W-:-:S04]  /*ef00*/  @!P1 LEA R4, P5, R25, R0, 0x2 ;  /* 0x0000000019049211 */ /* 0x002fc800078a10ff */
[----:B------:R-:W-:-:S05]  /*ef10*/  @!P1 LEA.HI.X R5, R25, R2, R26, 0x2, P5 ;  /* 0x0000000219059211 */ /* 0x000fca00028f141a */
[----:B------:R2:W-:Y:S04]  /*ef20*/  @!P1 ST.E.64 [R4.64], R92 ;  /* 0x0000005c04009985 */ /* 0x0005e8000c101b06 */
.L_x_1306:
[----:B------:R-:W-:Y:S05]  /*ef30*/  BSYNC B0 ;  /* 0x0000000000007941 */ /* 0x000fea0003800000 */
.L_x_1305:
[----:B--2---:R2:W3:Y:S04]  /*ef40*/  SHFL.IDX PT, R2, R18, 0x3, 0x1c1f ;  /* 0x007c1f0012027f89 */ /* 0x0044e800000e0000 */
[----:B-1----:R2:W1:Y:S01]  /*ef50*/  SHFL.IDX PT, R0, R19, 0x3, 0x1c1f ;  /* 0x007c1f0013007f89 */ /* 0x00246200000e0000 */
[----:B------:R-:W-:Y:S05]  /*ef60*/  @P0 BRA `(.L_x_1307) ;  /* 0x000005e000000947 */ /* 0x000fea0003800000 */
[----:B-----5:R-:W-:Y:S02]  /*ef70*/  ISETP.GE.AND P1, PT, R47, c[0x0][0x3c8], PT ;  /* 0x0000f2002f007a0c */ /* 0x020fe40003f26270 */
[----:B------:R-:W-:Y:S02]  /*ef80*/  ISETP.GE.AND P2, PT, R45, c[0x0][0x3c8], PT ;  /* 0x0000f2002d007a0c */ /* 0x000fe40003f46270 */
[----:B------:R-:W-:Y:S02]  /*ef90*/  ISETP.GE.AND P4, PT, R43, c[0x0][0x3c8], PT ;  /* 0x0000f2002b007a0c */ /* 0x000fe40003f86270 */
[----:B------:R-:W-:-:S07]  /*efa0*/  ISETP.GE.AND P3, PT, R41, c[0x0][0x3c8], PT ;  /* 0x0000f20029007a0c */ /* 0x000fce0003f66270 */
[----:B-1----:R-:W-:-:S04]  /*efb0*/  @!P1 LEA R4, P0, R47, R0, 0x2 ;  /* 0x000000002f049211 */ /* 0x002fc800078010ff */
[----:B---3--:R-:W-:Y:S02]  /*efc0*/  @!P1 LEA.HI.X R5, R47, R2, R48, 0x2, P0 ;  /* 0x000000022f059211 */ /* 0x008fe400000f1430 */
[----:B------:R-:W-:-:S03]  /*efd0*/  @!P2 LEA R6, P0, R45, R0, 0x2 ;  /* 0x000000002d06a211 */ /* 0x000fc600078010ff */
[----:B------:R1:W-:Y:S01]  /*efe0*/  @!P1 ST.E.64 [R4.64], R142 ;  /* 0x0000008e04009985 */ /* 0x0003e2000c101b06 */
[----:B------:R-:W-:Y:S02]  /*eff0*/  ISETP.GE.AND P1, PT, R39, c[0x0][0x3c8], PT ;  /* 0x0000f20027007a0c */ /* 0x000fe40003f26270 */
[----:B------:R-:W-:Y:S02]  /*f000*/  @!P2 LEA.HI.X R7, R45, R2, R46, 0x2, P0 ;  /* 0x000000022d07a211 */ /* 0x000fe400000f142e */
[----:B------:R-:W-:-:S03]  /*f010*/  ISETP.GE.AND P0, PT, R37, c[0x0][0x3c8], PT ;  /* 0x0000f20025007a0c */ /* 0x000fc60003f06270 */
[----:B------:R3:W-:Y:S01]  /*f020*/  @!P2 ST.E.64 [R6.64], R138 ;  /* 0x0000008a0600a985 */ /* 0x0007e2000c101b06 */
[----:B------:R-:W-:-:S04]  /*f030*/  @!P3 LEA R8, P2, R41, R0, 0x2 ;  /* 0x000000002908b211 */ /* 0x000fc800078410ff */
[----:B------:R-:W-:Y:S02]  /*f040*/  @!P3 LEA.HI.X R9, R41, R2, R42, 0x2, P2 ;  /* 0x000000022909b211 */ /* 0x000fe400010f142a */
[----:B-1----:R-:W-:-:S04]  /*f050*/  @!P4 LEA R4, P5, R43, R0, 0x2 ;  /* 0x000000002b04c211 */ /* 0x002fc800078a10ff */
[----:B------:R-:W-:Y:S02]  /*f060*/  @!P4 LEA.HI.X R5, R43, R2, R44, 0x2, P5 ;  /* 0x000000022b05c211 */ /* 0x000fe400028f142c */
[----:B---3--:R-:W-:-:S03]  /*f070*/  @!P0 LEA R6, P2, R37, R0, 0x2 ;  /* 0x0000000025068211 */ /* 0x008fc600078410ff */
[----:B------:R1:W-:Y:S01]  /*f080*/  @!P4 ST.E.64 [R4.64], R134 ;  /* 0x000000860400c985 */ /* 0x0003e2000c101b06 */
[----:B------:R-:W-:Y:S02]  /*f090*/  ISETP.GE.AND P4, PT, R35, c[0x0][0x3c8], PT ;  /* 0x0000f20023007a0c */ /* 0x000fe40003f86270 */
[----:B------:R-:W-:Y:S01]  /*f0a0*/  @!P0 LEA.HI.X R7, R37, R2, R38, 0x2, P2 ;  /* 0x0000000225078211 */ /* 0x000fe200010f1426 */
[----:B------:R-:W-:Y:S01]  /*f0b0*/  @!P3 ST.E.64 [R8.64], R130 ;  /* 0x000000820800b985 */ /* 0x000fe2000c101b06 */
[----:B------:R-:W-:Y:S02]  /*f0c0*/  ISETP.GE.AND P3, PT, R33, c[0x0][0x3c8], PT ;  /* 0x0000f20021007a0c */ /* 0x000fe40003f66270 */
[----:B------:R-:W-:Y:S02]  /*f0d0*/  ISETP.GE.AND P2, PT, R31, c[0x0][0x3c8], PT ;  /* 0x0000f2001f007a0c */ /* 0x000fe40003f46270 */
[----:B-1----:R-:W-:-:S04]  /*f0e0*/  @!P1 LEA R4, P5, R39, R0, 0x2 ;  /* 0x0000000027049211 */ /* 0x002fc800078a10ff */
[----:B------:R-:W-:-:S05]  /*f0f0*/  @!P1 LEA.HI.X R5, R39, R2, R40, 0x2, P5 ;  /* 0x0000000227059211 */ /* 0x000fca00028f1428 */
[----:B------:R1:W-:Y:S01]  /*f100*/  @!P1 ST.E.64 [R4.64], R126 ;  /* 0x0000007e04009985 */ /* 0x0003e2000c101b06 */
[----:B------:R-:W-:-:S03]  /*f110*/  ISETP.GE.AND P1, PT, R29, c[0x0][0x3c8], PT ;  /* 0x0000f2001d007a0c */ /* 0x000fc60003f26270 */
[----:B------:R3:W-:Y:S01]  /*f120*/  @!P0 ST.E.64 [R6.64], R122 ;  /* 0x0000007a06008985 */ /* 0x0007e2000c101b06 */
[----:B------:R-:W-:Y:S02]  /*f130*/  ISETP.GE.AND P0, PT, R27, c[0x0][0x3c8], PT ;  /* 0x0000f2001b007a0c */ /* 0x000fe40003f06270 */
[----:B-1----:R-:W-:-:S04]  /*f140*/  @!P4 LEA R4, P5, R35, R0, 0x2 ;  /* 0x000000002304c211 */ /* 0x002fc800078a10ff */
[----:B------:R-:W-:Y:S02]  /*f150*/  @!P4 LEA.HI.X R5, R35, R2, R36, 0x2, P5 ;  /* 0x000000022305c211 */ /* 0x000fe400028f1424 */
[----:B------:R-:W-:-:S03]  /*f160*/  @!P3 LEA R10, P5, R33, R0, 0x2 ;  /* 0x00000000210ab211 */ /* 0x000fc600078a10ff */
[----:B------:R1:W-:Y:S01]  /*f170*/  @!P4 ST.E.64 [R4.64], R118 ;  /* 0x000000760400c985 */ /* 0x0003e2000c101b06 */
[----:B------:R-:W-:Y:S02]  /*f180*/  @!P2 LEA R8, P4, R31, R0, 0x2 ;  /* 0x000000001f08a211 */ /* 0x000fe400078810ff */
[----:B------:R-:W-:Y:S02]  /*f190*/  @!P3 LEA.HI.X R11, R33, R2, R34, 0x2, P5 ;  /* 0x00000002210bb211 */ /* 0x000fe400028f1422 */
[----:B---3--:R-:W-:Y:S02]  /*f1a0*/  @!P1 LEA R6, P5, R29, R0, 0x2 ;  /* 0x000000001d069211 */ /* 0x008fe400078a10ff */
[-C--:B------:R-:W-:Y:S01]  /*f1b0*/  @!P2 LEA.HI.X R9, R31, R2.reuse, R32, 0x2, P4 ;  /* 0x000000021f09a211 */ /* 0x080fe200020f1420 */
[----:B------:R3:W-:Y:S01]  /*f1c0*/  @!P3 ST.E.64 [R10.64], R114 ;  /* 0x000000720a00b985 */ /* 0x0007e2000c101b06 */
[----:B------:R-:W-:-:S03]  /*f1d0*/  @!P1 LEA.HI.X R7, R29, R2, R30, 0x2, P5 ;  /* 0x000000021d079211 */ /* 0x000fc600028f141e */
[----:B------:R3:W-:Y:S04]  /*f1e0*/  @!P2 ST.E.64 [R8.64], R74 ;  /* 0x0000004a0800a985 */ /* 0x0007e8000c101b06 */
[----:B------:R3:W-:Y:S01]  /*f1f0*/  @!P1 ST.E.64 [R6.64], R78 ;  /* 0x0000004e06009985 */ /* 0x0007e2000c101b06 */
[----:B-1----:R-:W-:-:S04]  /*f200*/  @!P0 LEA R4, P4, R27, R0, 0x2 ;  /* 0x000000001b048211 */ /* 0x002fc800078810ff */
[----:B------:R-:W-:-:S05]  /*f210*/  @!P0 LEA.HI.X R5, R27, R2, R28, 0x2, P4 ;  /* 0x000000021b058211 */ /* 0x000fca00020f141c */
[----:B------:R3:W-:Y:S01]  /*f220*/  @!P0 ST.E.64 [R4.64], R90 ;  /* 0x0000005a04008985 */ /* 0x0007e2000c101b06 */
[----:B------:R-:W-:-:S13]  /*f230*/  ISETP.GE.AND P0, PT, R25, c[0x0][0x3c8], PT ;  /* 0x0000f20019007a0c */ /* 0x000fda0003f06270 */
[----:B------:R-:W-:Y:S05]  /*f240*/  @P0 BRA `(.L_x_1307) ;  /* 0x0000030000000947 */ /* 0x000fea0003800000 */
[----:B---3--:R-:W-:-:S04]  /*f250*/  LEA R4, P0, R25, R0, 0x2 ;  /* 0x0000000019047211 */ /* 0x008fc800078010ff */
[----:B------:R-:W-:-:S05]  /*f260*/  LEA.HI.X R5, R25, R2, R26, 0x2, P0 ;  /* 0x0000000219057211 */ /* 0x000fca00000f141a */
[----:B------:R1:W-:Y:S01]  /*f270*/  ST.E.64 [R4.64], R94 ;  /* 0x0000005e04007985 */ /* 0x0003e2000c101b06 */
[----:B------:R-:W-:Y:S05]  /*f280*/  BRA `(.L_x_1307) ;  /* 0x000002c000007947 */ /* 0x000fea0003800000 */
.L_x_1299:
[----:B------:R-:W2:Y:S02]  /*f290*/  S2R R4, SR_TID.X ;  /* 0x0000000000047919 */ /* 0x000ea40000002100 */
[----:B--2---:R-:W-:-:S13]  /*f2a0*/  ISETP.GT.AND P0, PT, R4, 0x7f, PT ;  /* 0x0000007f0400780c */ /* 0x004fda0003f04270 */
[----:B------:R-:W-:Y:S05]  /*f2b0*/  @P0 BRA `(.L_x_1307) ;  /* 0x0000029000000947 */ /* 0x000fea0003800000 */
[----:B------:R-:W2:Y:S01]  /*f2c0*/  LDL.LU R3, [R1+0x74] ;  /* 0x0000740001037983 */ /* 0x000ea20000300800 */
[----:B------:R-:W-:-:S05]  /*f2d0*/  MOV R2, c[0x0][0x4e8] ;  /* 0x00013a0000027a02 */ /* 0x000fca0000000f00 */
[----:B------:R-:W-:Y:S01]  /*f2e0*/  IMAD R0, R2, c[0x0][0x388], RZ ;  /* 0x0000e20002007a24 */ /* 0x000fe200078e02ff */
[----:B--2---:R-:W-:-:S04]  /*f2f0*/  IADD3 R4, R3, R4, RZ ;  /* 0x0000000403047210 */ /* 0x004fc80007ffe0ff */
[----:B------:R-:W-:-:S13]  /*f300*/  ISETP.GE.AND P0, PT, R4, R0, PT ;  /* 0x000000000400720c */ /* 0x000fda0003f06270 */
[----:B------:R-:W-:Y:S05]  /*f310*/  @P0 BRA `(.L_x_1307) ;  /* 0x0000023000000947 */ /* 0x000fea0003800000 */
[----:B------:R-:W2:Y:S04]  /*f320*/  LDL.LU R3, [R1+0x40] ;  /* 0x0000400001037983 */ /* 0x000ea80000300800 */
[----:B------:R-:W3:Y:S04]  /*f330*/  LDL.LU R9, [R1+0x3c] ;  /* 0x00003c0001097983 */ /* 0x000ee80000300800 */
[----:B------:R-:W4:Y:S01]  /*f340*/  LDL.LU R8, [R1+0x44] ;  /* 0x0000440001087983 */ /* 0x000f220000300800 */
[----:B------:R-:W-:-:S13]  /*f350*/  ISETP.NE.AND P0, PT, R2, 0x1, PT ;  /* 0x000000010200780c */ /* 0x000fda0003f05270 */
[----:B------:R-:W-:Y:S01]  /*f360*/  @P0 IMAD.HI.U32 R7, R4, c[0x0][0x4ec], RZ ;  /* 0x00013b0004070a27 */ /* 0x000fe200078e00ff */
[----:B--2---:R-:W-:Y:S02]  /*f370*/  SHF.R.S32.HI R0, RZ, 0x1f, R3 ;  /* 0x0000001fff007819 */ /* 0x004fe40000011403 */
[----:B---3--:R-:W-:-:S03]  /*f380*/  SHF.R.S32.HI R6, RZ, 0x1f, R9 ;  /* 0x0000001fff067819 */ /* 0x008fc60000011409 */
[----:B------:R-:W-:-:S04]  /*f390*/  IMAD R0, R0, c[0x0][0x4d0], RZ ;  /* 0x0001340000007a24 */ /* 0x000fc800078e02ff */
[C---:B------:R-:W-:Y:S01]  /*f3a0*/  IMAD R5, R3.reuse, c[0x0][0x4d4], R0 ;  /* 0x0001350003057a24 */ /* 0x040fe200078e0200 */
[----:B------:R-:W-:Y:S01]  /*f3b0*/  MOV R0, R4 ;  /* 0x0000000400007202 */ /* 0x000fe20000000f00 */
[----:B------:R-:W-:Y:S01]  /*f3c0*/  IMAD.WIDE.U32 R2, R3, c[0x0][0x4d0], RZ ;  /* 0x0001340003027a25 */ /* 0x000fe200078e00ff */
[----:B------:R-:W-:-:S03]  /*f3d0*/  @P0 SHF.R.U32.HI R0, RZ, c[0x0][0x4f0], R7 ;  /* 0x00013c00ff000a19 */ /* 0x000fc60000011607 */
[----:B------:R-:W-:Y:S01]  /*f3e0*/  IMAD R6, R6, c[0x0][0x4d8], RZ ;  /* 0x0001360006067a24 */ /* 0x000fe200078e02ff */
[----:B------:R-:W-:Y:S02]  /*f3f0*/  IADD3 R3, R3, R5, RZ ;  /* 0x0000000503037210 */ /* 0x000fe40007ffe0ff */
[----:B----4-:R-:W-:Y:S01]  /*f400*/  SHF.R.S32.HI R5, RZ, 0x1f, R8 ;  /* 0x0000001fff057819 */ /* 0x010fe20000011408 */
[C---:B------:R-:W-:Y:S01]  /*f410*/  IMAD R7, R9.reuse, c[0x0][0x4dc], R6 ;  /* 0x0001370009077a24 */ /* 0x040fe200078e0206 */
[----:B------:R-:W-:Y:S01]  /*f420*/  IADD3 R6, -R0, RZ, RZ ;  /* 0x000000ff00067210 */ /* 0x000fe20007ffe1ff */
[----:B------:R-:W-:-:S04]  /*f430*/  IMAD.WIDE.U32 R2, R9, c[0x0][0x4d8], R2 ;  /* 0x0001360009027a25 */ /* 0x000fc800078e0002 */
[----:B------:R-:W-:Y:S01]  /*f440*/  IMAD R5, R5, c[0x0][0x4e0], RZ ;  /* 0x0001380005057a24 */ /* 0x000fe200078e02ff */
[----:B------:R-:W-:Y:S01]  /*f450*/  IADD3 R3, R3, R7, RZ ;  /* 0x0000000703037210 */ /* 0x000fe20007ffe0ff */
[----:B------:R-:W-:Y:S01]  /*f460*/  IMAD R4, R6, c[0x0][0x4e8], R4 ;  /* 0x00013a0006047a24 */ /* 0x000fe200078e0204 */
[----:B------:R-:W-:Y:S01]  /*f470*/  SHF.R.S32.HI R7, RZ, 0x1f, R0 ;  /* 0x0000001fff077819 */ /* 0x000fe20000011400 */
[C---:B------:R-:W-:Y:S02]  /*f480*/  IMAD R6, R8.reuse, c[0x0][0x4e4], R5 ;  /* 0x0001390008067a24 */ /* 0x040fe400078e0205 */
[----:B------:R-:W-:Y:S01]  /*f490*/  IMAD.WIDE.U32 R2, R8, c[0x0][0x4e0], R2 ;  /* 0x0001380008027a25 */ /* 0x000fe200078e0002 */
[----:B------:R-:W-:-:S04]  /*f4a0*/  SHF.R.S32.HI R5, RZ, 0x1f, R4 ;  /* 0x0000001fff057819 */ /* 0x000fc80000011404 */
[----:B------:R-:W-:Y:S01]  /*f4b0*/  IADD3 R2, P0, R0, R2, RZ ;  /* 0x0000000200027210 */ /* 0x000fe20007f1e0ff */
[----:B------:R-:W-:-:S03]  /*f4c0*/  IMAD R0, R5, c[0x0][0x4c8], RZ ;  /* 0x0001320005007a24 */ /* 0x000fc600078e02ff */
[----:B------:R-:W-:Y:S01]  /*f4d0*/  IADD3.X R3, R7, R3, R6, P0, !PT ;  /* 0x0000000307037210 */ /* 0x000fe200007fe406 */
[----:B------:R-:W-:-:S04]  /*f4e0*/  IMAD R0, R4, c[0x0][0x4cc], R0 ;  /* 0x0001330004007a24 */ /* 0x000fc800078e0200 */
[----:B------:R-:W-:-:S05]  /*f4f0*/  IMAD.WIDE.U32 R2, R4, c[0x0][0x4c8], R2 ;  /* 0x0001320004027a25 */ /* 0x000fca00078e0002 */
[----:B------:R-:W-:Y:S02]  /*f500*/  IADD3 R0, R3, R0, RZ ;  /* 0x0000000003007210 */ /* 0x000fe40007ffe0ff */
[----:B------:R-:W-:-:S04]  /*f510*/  LEA R4, P0, R2, c[0x0][0x4a8], 0x2 ;  /* 0x00012a0002047a11 */ /* 0x000fc800078010ff */
[----:B------:R-:W-:Y:S02]  /*f520*/  LEA.HI.X R5, R2, c[0x0][0x4ac], R0, 0x2, P0 ;  /* 0x00012b0002057a11 */ /* 0x000fe400000f1400 */
[----:B------:R-:W-:-:S05]  /*f530*/  MOV R0, 0xff800000 ;  /* 0xff80000000007802 */ /* 0x000fca0000000f00 */
[----:B------:R2:W-:Y:S02]  /*f540*/  STG.E [R4.64], R0 ;  /* 0x0000000004007986 */ /* 0x0005e4000c101906 */
.L_x_1307:
[----:B------:R-:W-:Y:S05]  /*f550*/  BSYNC B1 ;  /* 0x0000000000017941 */ /* 0x000fea0003800000 */
.L_x_1298:
[----:B-12---:R-:W2:Y:S02]  /*f560*/  LDL R0, [R1+0xb4] ;  /* 0x0000b40001007983 */ /* 0x006ea40000100800 */
[----:B--2---:R-:W-:-:S13]  /*f570*/  ISETP.NE.AND P0, PT, R0, RZ, PT ;  /* 0x000000ff0000720c */ /* 0x004fda0003f05270 */
[----:B------:R-:W-:Y:S01]  /*f580*/  @P0 WARPSYNC 0xffffffff ;  /* 0xffffffff00000948 */ /* 0x000fe20003800000 */
[----:B------:R-:W-:Y:S06]  /*f590*/  @P0 BAR.SYNC.DEFER_BLOCKING 0x5, 0x80 ;  /* 0x0142000000000b1d */ /* 0x000fec0000010000 */
[----:B------:R-:W1:Y:S04]  /*f5a0*/  @P0 LDS R0, [0xc100] ;  /* 0x00c10000ff000984 */ /* 0x000e680000000800 */
[----:B-1----:R1:W-:Y:S04]  /*f5b0*/  @P0 STL [R1+0x78], R0 ;  /* 0x0000780001000387 */ /* 0x0023e80000100800 */
[----:B------:R-:W-:Y:S06]  /*f5c0*/  @P0 BAR.ARV 0x4, 0x80 ;  /* 0x0102000000000b1d */ /* 0x000fec0000002000 */
[----:B------:R-:W-:Y:S05]  /*f5d0*/  @P0 BRA `(.L_x_1308) ;  /* 0x0000009000000947 */ /* 0x000fea0003800000 */
[----:B------:R-:W-:Y:S05]  /*f5e0*/  BRA.DIV ~URZ, `(.L_x_1309) ;  /* 0x00002f827f007947 */ /* 0x000fea000b800000 */
[----:B-1----:R1:W2:Y:S02]  /*f5f0*/  SHFL.IDX PT, R0, R24, RZ, 0x1f ;  /* 0x00001fff18007589 */ /* 0x0022a400000e0000 */
.L_x_1334:
[----:B---3--:R-:W3:Y:S01]  /*f600*/  S2R R2, SR_TID.X ;  /* 0x0000000000027919 */ /* 0x008ee20000002100 */
[----:B------:R-:W-:Y:S03]  /*f610*/  WARPSYNC 0xffffffff ;  /* 0xffffffff00007948 */ /* 0x000fe60003800000 */
[----:B------:R-:W-:Y:S06]  /*f620*/  BAR.SYNC.DEFER_BLOCKING 0x4, 0x80 ;  /* 0x0102000000007b1d */ /* 0x000fec0000010000 */
[----:B--2---:R2:W-:Y:S01]  /*f630*/  STL [R1+0x78], R0 ;  /* 0x0000780001007387 */ /* 0x0045e20000100800 */
[----:B---3--:R-:W-:-:S13]  /*f640*/  LOP3.LUT P0, RZ, R2, 0x7f, RZ, 0xc0, !PT ;  /* 0x0000007f02ff7812 */ /* 0x008fda000780c0ff */
[----:B------:R2:W-:Y:S04]  /*f650*/  @!P0 STS [0xc100], R24 ;  /* 0x00c10018ff008388 */ /* 0x0005e80000000800 */
[----:B------:R-:W-:Y:S06]  /*f660*/  BAR.ARV 0x5, 0x80 ;  /* 0x0142000000007b1d */ /* 0x000fec0000002000 */
.L_x_1308:
[----:B-12---:R-:W2:Y:S02]  /*f670*/  LDL R0, [R1+0x78] ;  /* 0x0000780001007983 */ /* 0x006ea40000100800 */
[----:B--2---:R-:W-:-:S13]  /*f680*/  ISETP.GE.AND P0, PT, R0, c[0x0][0x538], PT ;  /* 0x00014e0000007a0c */ /* 0x004fda0003f06270 */
[----:B---345:R-:W-:Y:S01]  /*f690*/  @P0 CALL.REL.NOINC `(.L_x_1310) ;  /* 0x0000001000000944 */ /* 0x038fe20003c00000 */
[----:B------:R-:W-:Y:S05]  /*f6a0*/  BRA `(.L_x_1311) ;  /* 0xffff144000007947 */ /* 0x000fea000383ffff */
.L_x_1310:
[----:B------:R-:W-:Y:S05]  /*f6b0*/  EXIT ;  /* 0x000000000000794d */ /* 0x000fea0003800000 */
.L_x_1256:
[----:B------:R-:W-:Y:S01]  /*f6c0*/  IMAD.MOV.U32 R0, RZ, RZ, R5 ;  /* 0x000000ffff007224 */ /* 0x000fe200078e0005 */
[----:B------:R-:W-:Y:S01]  /*f6d0*/  MOV R223, RZ ;  /* 0x000000ff00df7202 */ /* 0x000fe20000000f00 */
[----:B------:R-:W-:Y:S01]  /*f6e0*/  IMAD.MOV.U32 R3, RZ, RZ, 0x1c1f ;  /* 0x00001c1fff037424 */ /* 0x000fe200078e00ff */
[----:B------:R-:W-:Y:S02]  /*f6f0*/  MOV R2, 0xf710 ;  /* 0x0000f71000027802 */ /* 0x000fe40000000f00 */
[----:B-----5:R-:W-:Y:S05]  /*f700*/  CALL.REL.NOINC `($__internal_18_$__cuda_sm70_shflsync_idx_p) ;  /* 0x00002f2000007944 */ /* 0x020fea0003c00000 */
[----:B------:R-:W-:Y:S01]  /*f710*/  MOV R4, R0 ;  /* 0x0000000000047202 */ /* 0x000fe20000000f00 */
[----:B------:R-:W-:Y:S05]  /*f720*/  BRA `(.L_x_1312) ;  /* 0xffff218000007947 */ /* 0x000fea000383ffff */
.L_x_1257:
[----:B------:R-:W-:Y:S01]  /*f730*/  IMAD.MOV.U32 R0, RZ, RZ, R11 ;  /* 0x000000ffff007224 */ /* 0x000fe200078e000b */
[----:B------:R-:W-:Y:S01]  /*f740*/  MOV R223, RZ ;  /* 0x000000ff00df7202 */ /* 0x000fe20000000f00 */
[----:B------:R-:W-:Y:S01]  /*f750*/  IMAD.MOV.U32 R3, RZ, RZ, 0x1c1f ;  /* 0x00001c1fff037424 */ /* 0x000fe200078e00ff */
[----:B------:R-:W-:Y:S02]  /*f760*/  MOV R2, 0xf780 ;  /* 0x0000f78000027802 */ /* 0x000fe40000000f00 */
[----:B-12--5:R-:W-:Y:S05]  /*f770*/  CALL.REL.NOINC `($__internal_18_$__cuda_sm70_shflsync_idx_p) ;  /* 0x00002eb000007944 */ /* 0x026fea0003c00000 */
[----:B------:R-:W-:Y:S05]  /*f780*/  BRA `(.L_x_1313) ;  /* 0xffff214000007947 */ /* 0x000fea000383ffff */
.L_x_1260:
[----:B-1--4-:R-:W-:Y:S01]  /*f790*/  IMAD.MOV.U32 R0, RZ, RZ, R5 ;  /* 0x000000ffff007224 */ /* 0x012fe200078e0005 */
[----:B------:R-:W-:Y:S01]  /*f7a0*/  MOV R223, 0x1 ;  /* 0x0000000100df7802 */ /* 0x000fe20000000f00 */
[----:B------:R-:W-:Y:S01]  /*f7b0*/  IMAD.MOV.U32 R3, RZ, RZ, 0x1c1f ;  /* 0x00001c1fff037424 */ /* 0x000fe200078e00ff */
[----:B------:R-:W-:-:S02]  /*f7c0*/  MOV R2, 0xf7e0 ;  /* 0x0000f7e000027802 */ /* 0x000fc40000000f00 */
[----:B--2--5:R-:W-:Y:S05]  /*f7d0*/  CALL.REL.NOINC `($__internal_18_$__cuda_sm70_shflsync_idx_p) ;  /* 0x00002e5000007944 */ /* 0x024fea0003c00000 */
[----:B------:R-:W-:Y:S01]  /*f7e0*/  IMAD.MOV.U32 R4, RZ, RZ, R0 ;  /* 0x000000ffff047224 */ /* 0x000fe200078e0000 */
[----:B------:R-:W-:Y:S01]  /*f7f0*/  MOV R223, 0x1 ;  /* 0x0000000100df7802 */ /* 0x000fe20000000f00 */
[----:B------:R-:W-:Y:S01]  /*f800*/  IMAD.MOV.U32 R0, RZ, RZ, R11 ;  /* 0x000000ffff007224 */ /* 0x000fe200078e000b */
[----:B------:R-:W-:-:S02]  /*f810*/  MOV R3, 0x1c1f ;  /* 0x00001c1f00037802 */ /* 0x000fc40000000f00 */
[----:B------:R-:W-:Y:S02]  /*f820*/  MOV R2, 0xf840 ;  /* 0x0000f84000027802 */ /* 0x000fe40000000f00 */
[----:B------:R-:W-:Y:S05]  /*f830*/  CALL.REL.NOINC `($__internal_18_$__cuda_sm70_shflsync_idx_p) ;  /* 0x00002df000007944 */ /* 0x000fea0003c00000 */
[----:B------:R-:W-:Y:S05]  /*f840*/  BRA `(.L_x_1314) ;  /* 0xffff22c000007947 */ /* 0x000fea000383ffff */
.L_x_1263:
[----:B-1----:R-:W-:Y:S01]  /*f850*/  IMAD.MOV.U32 R0, RZ, RZ, R5 ;  /* 0x000000ffff007224 */ /* 0x002fe200078e0005 */
[----:B------:R-:W-:Y:S01]  /*f860*/  MOV R223, 0x2 ;  /* 0x0000000200df7802 */ /* 0x000fe20000000f00 */
[----:B------:R-:W-:Y:S01]  /*f870*/  IMAD.MOV.U32 R3, RZ, RZ, 0x1c1f ;  /* 0x00001c1fff037424 */ /* 0x000fe200078e00ff */
[----:B------:R-:W-:Y:S02]  /*f880*/  MOV R2, 0xf8a0 ;  /* 0x0000f8a000027802 */ /* 0x000fe40000000f00 */
[----:B--23-5:R-:W-:Y:S05]  /*f890*/  CALL.REL.NOINC `($__internal_18_$__cuda_sm70_shflsync_idx_p) ;  /* 0x00002d9000007944 */ /* 0x02cfea0003c00000 */
[----:B------:R-:W-:Y:S01]  /*f8a0*/  MOV R4, R0 ;  /* 0x0000000000047202 */ /* 0x000fe20000000f00 */
[----:B------:R-:W-:Y:S05]  /*f8b0*/  BRA `(.L_x_1315) ;  /* 0xffff241000007947 */ /* 0x000fea000383ffff */
.L_x_1264:
[----:B-1----:R-:W-:Y:S01]  /*f8c0*/  IMAD.MOV.U32 R0, RZ, RZ, R11 ;  /* 0x000000ffff007224 */ /* 0x002fe200078e000b */
[----:B------:R-:W-:Y:S01]  /*f8d0*/  MOV R223, 0x2 ;  /* 0x0000000200df7802 */ /* 0x000fe20000000f00 */
[----:B------:R-:W-:Y:S01]  /*f8e0*/  IMAD.MOV.U32 R3, RZ, RZ, 0x1c1f ;  /* 0x00001c1fff037424 */ /* 0x000fe200078e00ff */
[----:B------:R-:W-:Y:S02]  /*f8f0*/  MOV R2, 0xf910 ;  /* 0x0000f91000027802 */ /* 0x000fe40000000f00 */
[----:B--2345:R-:W-:Y:S05]  /*f900*/  CALL.REL.NOINC `($__internal_18_$__cuda_sm70_shflsync_idx_p) ;  /* 0x00002d2000007944 */ /* 0x03cfea0003c00000 */
[----:B------:R-:W-:Y:S05]  /*f910*/  BRA `(.L_x_1316) ;  /* 0xffff23d000007947 */ /* 0x000fea000383ffff */
.L_x_1267:
[----:B--2---:R-:W-:Y:S01]  /*f920*/  IMAD.MOV.U32 R0, RZ, RZ, R5 ;  /* 0x000000ffff007224 */ /* 0x004fe200078e0005 */
[----:B------:R-:W-:Y:S01]  /*f930*/  MOV R223, 0x3 ;  /* 0x0000000300df7802 */ /* 0x000fe20000000f00 */
[----:B------:R-:W-:Y:S01]  /*f940*/  IMAD.MOV.U32 R3, RZ, RZ, 0x1c1f ;  /* 0x00001c1fff037424 */ /* 0x000fe200078e00ff */
[----:B------:R-:W-:-:S02]  /*f950*/  MOV R2, 0xf970 ;  /* 0x0000f97000027802 */ /* 0x000fc40000000f00 */
[----:B-1-345:R-:W-:Y:S05]  /*f960*/  CALL.REL.NOINC `($__internal_18_$__cuda_sm70_shflsync_idx_p) ;  /* 0x00002cc000007944 */ /* 0x03afea0003c00000 */
[----:B------:R-:W-:Y:S01]  /*f970*/  IMAD.MOV.U32 R4, RZ, RZ, R0 ;  /* 0x000000ffff047224 */ /* 0x000fe200078e0000 */
[----:B------:R-:W-:Y:S01]  /*f980*/  MOV R223, 0x3 ;  /* 0x0000000300df7802 */ /* 0x000fe20000000f00 */
[----:B------:R-:W-:Y:S01]  /*f990*/  IMAD.MOV.U32 R0, RZ, RZ, R11 ;  /* 0x000000ffff007224 */ /* 0x000fe200078e000b */
[----:B------:R-:W-:-:S02]  /*f9a0*/  MOV R3, 0x1c1f ;  /* 0x00001c1f00037802 */ /* 0x000fc40000000f00 */
[----:B------:R-:W-:Y:S02]  /*f9b0*/  MOV R2, 0xf9d0 ;  /* 0x0000f9d000027802 */ /* 0x000fe40000000f00 */
[----:B------:R-:W-:Y:S05]  /*f9c0*/  CALL.REL.NOINC `($__internal_18_$__cuda_sm70_shflsync_idx_p) ;  /* 0x00002c6000007944 */ /* 0x000fea0003c00000 */
[----:B------:R-:W-:Y:S05]  /*f9d0*/  BRA `(.L_x_1317) ;  /* 0xffff24e000007947 */ /* 0x000fea000383ffff */
.L_x_1270:
[----:B------:R-:W-:Y:S01]  /*f9e0*/  IMAD.MOV.U32 R0, RZ, RZ, R5 ;  /* 0x000000ffff007224 */ /* 0x000fe200078e0005 */
[----:B------:R-:W-:Y:S01]  /*f9f0*/  MOV R223, RZ ;  /* 0x000000ff00df7202 */ /* 0x000fe20000000f00 */
[----:B------:R-:W-:Y:S01]  /*fa00*/  IMAD.MOV.U32 R3, RZ, RZ, 0x1c1f ;  /* 0x00001c1fff037424 */ /* 0x000fe200078e00ff */
[----:B------:R-:W-:Y:S02]  /*fa10*/  MOV R2, 0xfa30 ;  /* 0x0000fa3000027802 */ /* 0x000fe40000000f00 */
[----:B------:R-:W-:Y:S05]  /*fa20*/  CALL.REL.NOINC `($__internal_18_$__cuda_sm70_shflsync_idx_p) ;  /* 0x00002c0000007944 */ /* 0x000fea0003c00000 */
[----:B------:R-:W-:Y:S01]  /*fa30*/  MOV R4, R0 ;  /* 0x0000000000047202 */ /* 0x000fe20000000f00 */
[----:B------:R-:W-:Y:S05]  /*fa40*/  BRA `(.L_x_1318) ;  /* 0xffff39b000007947 */ /* 0x000fea000383ffff */
.L_x_1271:
[----:B------:R-:W-:Y:S01]  /*fa50*/  IMAD.MOV.U32 R0, RZ, RZ, R12 ;  /* 0x000000ffff007224 */ /* 0x000fe200078e000c */
[----:B------:R-:W-:Y:S01]  /*fa60*/  MOV R223, RZ ;  /* 0x000000ff00df7202 */ /* 0x000fe20000000f00 */
[----:B------:R-:W-:Y:S01]  /*fa70*/  IMAD.MOV.U32 R3, RZ, RZ, 0x1c1f ;  /* 0x00001c1fff037424 */ /* 0x000fe200078e00ff */
[----:B------:R-:W-:Y:S02]  /*fa80*/  MOV R2, 0xfaa0 ;  /* 0x0000faa000027802 */ /* 0x000fe40000000f00 */
[----:B-12---:R-:W-:Y:S05]  /*fa90*/  CALL.REL.NOINC `($__internal_18_$__cuda_sm70_shflsync_idx_p) ;  /* 0x00002b9000007944 */ /* 0x006fea0003c00000 */
[----:B------:R-:W-:Y:S01]  /*faa0*/  IADD3 R8, P0, R0, R149, RZ ;  /* 0x0000009500087210 */ /* 0x000fe20007f1e0ff */
[----:B------:R-:W-:Y:S01]  /*fab0*/  IMAD.MOV.U32 R223, RZ, RZ, 0x1 ;  /* 0x00000001ffdf7424 */ /* 0x000fe200078e00ff */
[C---:B------:R-:W-:Y:S02]  /*fac0*/  IADD3 R3, R227.reuse, 0x20, RZ ;  /* 0x00000020e3037810 */ /* 0x040fe40007ffe0ff */
[----:B------:R-:W-:Y:S01]  /*fad0*/  IADD3 R2, R227, 0x40, RZ ;  /* 0x00000040e3027810 */ /* 0x000fe20007ffe0ff */
[----:B------:R-:W-:Y:S01]  /*fae0*/  IMAD.X R9, R4, 0x1, R141, P0 ;  /* 0x0000000104097824 */ /* 0x000fe200000e068d */
[----:B------:R-:W-:-:S02]  /*faf0*/  IADD3 R6, P6, R0, R150, RZ ;  /* 0x0000009600067210 */ /* 0x000fc40007fde0ff */
[----:B------:R-:W-:Y:S02]  /*fb00*/  ISETP.GE.AND P5, PT, R227, c[0x0][0x1d4], PT ;  /* 0x00007500e3007a0c */ /* 0x000fe40003fa6270 */
[----:B------:R-:W-:Y:S01]  /*fb10*/  ISETP.GE.AND P4, PT, R3, c[0x0][0x1d4], PT ;  /* 0x0000750003007a0c */ /* 0x000fe20003f86270 */
[----:B------:R-:W-:Y:S01]  /*fb20*/  IMAD.X R7, R4, 0x1, R142, P6 ;  /* 0x0000000104077824 */ /* 0x000fe200030e068e */
[----:B------:R-:W-:Y:S02]  /*fb30*/  ISETP.GE.AND P0, PT, R2, c[0x0][0x1d4], PT ;  /* 0x0000750002007a0c */ /* 0x000fe40003f06270 */
[----:B------:R-:W-:Y:S01]  /*fb40*/  IADD3 R2, P6, R0, R151, RZ ;  /* 0x0000009700027210 */ /* 0x000fe20007fde0ff */
[----:B------:R-:W-:Y:S01]  /*fb50*/  IMAD.MOV.U32 R0, RZ, RZ, R5 ;  /* 0x000000ffff007224 */ /* 0x000fe200078e0005 */
[----:B------:R-:W-:Y:S02]  /*fb60*/  SEL R11, RZ, 0x10, P5 ;  /* 0x00000010ff0b7807 */ /* 0x000fe40002800000 */
[----:B------:R-:W-:Y:S01]  /*fb70*/  SEL R10, RZ, 0x10, P4 ;  /* 0x00000010ff0a7807 */ /* 0x000fe20002000000 */
[----:B------:R-:W-:Y:S01]  /*fb80*/  IMAD.X R3, R4, 0x1, R143, P6 ;  /* 0x0000000104037824 */ /* 0x000fe200030e068f */
[----:B------:R-:W-:Y:S01]  /*fb90*/  SEL R5, RZ, 0x10, P0 ;  /* 0x00000010ff057807 */ /* 0x000fe20000000000 */
[----:B------:R-:W-:Y:S01]  /*fba0*/  @!PT LDS RZ, [RZ] ;  /* 0x00000000fffff984 */ /* 0x000fe20000000800 */
[----:B------:R-:W-:Y:S01]  /*fbb0*/  @!PT LDS RZ, [RZ] ;  /* 0x00000000fffff984 */ /* 0x000fe20000000800 */
[----:B------:R-:W-:Y:S01]  /*fbc0*/  @!PT LDS RZ, [RZ] ;  /* 0x00000000fffff984 */ /* 0x000fe20000000800 */
[----:B------:R1:W-:Y:S04]  /*fbd0*/  LDGSTS.E.BYPASS.LTC128B.128 [R218+0x3100], [R8.64], !P5 ;  /* 0x0310000008da7fae */ /* 0x0003e8000e901d46 */
[----:B------:R1:W-:Y:S04]  /*fbe0*/  LDGSTS.E.BYPASS.LTC128B.128 [R218+0x4100], [R6.64], !P4 ;  /* 0x0410000006da7fae */ /* 0x0003e8000e101d46 */
[----:B------:R2:W-:Y:S02]  /*fbf0*/  LDGSTS.E.BYPASS.LTC128B.128 [R218+0x5100], [R2.64], !P0 ;  /* 0x0510000002da7fae */ /* 0x0005e4000c101d46 */
[----:B--2---:R-:W-:Y:S01]  /*fc00*/  IMAD.MOV.U32 R3, RZ, RZ, 0x1c1f ;  /* 0x00001c1fff037424 */ /* 0x004fe200078e00ff */
[----:B------:R-:W-:-:S02]  /*fc10*/  MOV R2, 0xfc30 ;  /* 0x0000fc3000027802 */ /* 0x000fc40000000f00 */
[----:B-1----:R-:W-:Y:S05]  /*fc20*/  CALL.REL.NOINC `($__internal_18_$__cuda_sm70_shflsync_idx_p) ;  /* 0x00002a0000007944 */ /* 0x002fea0003c00000 */
[----:B------:R-:W-:Y:S01]  /*fc30*/  IMAD.MOV.U32 R4, RZ, RZ, R0 ;  /* 0x000000ffff047224 */ /* 0x000fe200078e0000 */
[----:B------:R-:W-:Y:S01]  /*fc40*/  MOV R223, 0x1 ;  /* 0x0000000100df7802 */ /* 0x000fe20000000f00 */
[----:B------:R-:W-:Y:S01]  /*fc50*/  IMAD.MOV.U32 R0, RZ, RZ, R12 ;  /* 0x000000ffff007224 */ /* 0x000fe200078e000c */
[----:B------:R-:W-:-:S02]  /*fc60*/  MOV R3, 0x1c1f ;  /* 0x00001c1f00037802 */ /* 0x000fc40000000f00 */
[----:B------:R-:W-:Y:S02]  /*fc70*/  MOV R2, 0xfc90 ;  /* 0x0000fc9000027802 */ /* 0x000fe40000000f00 */
[----:B------:R-:W-:Y:S05]  /*fc80*/  CALL.REL.NOINC `($__internal_18_$__cuda_sm70_shflsync_idx_p) ;  /* 0x000029a000007944 */ /* 0x000fea0003c00000 */
[----:B------:R-:W-:Y:S05]  /*fc90*/  BRA `(.L_x_1319) ;  /* 0xffff38d000007947 */ /* 0x000fea000383ffff */
.L_x_1272:
[----:B------:R-:W-:Y:S01]  /*fca0*/  IMAD.MOV.U32 R0, RZ, RZ, R4 ;  /* 0x000000ffff007224 */ /* 0x000fe200078e0004 */
[----:B------:R-:W-:Y:S01]  /*fcb0*/  MOV R223, RZ ;  /* 0x000000ff00df7202 */ /* 0x000fe20000000f00 */
[----:B------:R-:W-:Y:S01]  /*fcc0*/  IMAD.MOV.U32 R3, RZ, RZ, 0x1c1f ;  /* 0x00001c1fff037424 */ /* 0x000fe200078e00ff */
[----:B------:R-:W-:Y:S02]  /*fcd0*/  MOV R2, 0xfcf0 ;  /* 0x0000fcf000027802 */ /* 0x000fe40000000f00 */
[----:B------:R-:W-:Y:S05]  /*fce0*/  CALL.REL.NOINC `($__internal_18_$__cuda_sm70_shflsync_idx_p) ;  /* 0x0000294000007944 */ /* 0x000fea0003c00000 */
[----:B------:R-:W-:Y:S05]  /*fcf0*/  BRA `(.L_x_1320) ;  /* 0xffff3ad000007947 */ /* 0x000fea000383ffff */
.L_x_1273:
[----:B------:R-:W-:Y:S01]  /*fd00*/  IMAD.MOV.U32 R0, RZ, RZ, R4 ;  /* 0x000000ffff007224 */ /* 0x000fe200078e0004 */
[----:B------:R-:W-:Y:S01]  /*fd10*/  MOV R223, 0x1 ;  /* 0x0000000100df7802 */ /* 0x000fe20000000f00 */
[----:B------:R-:W-:Y:S01]  /*fd20*/  IMAD.MOV.U32 R3, RZ, RZ, 0x1c1f ;  /* 0x00001c1fff037424 */ /* 0x000fe200078e00ff */
[----:B------:R-:W-:Y:S02]  /*fd30*/  MOV R2, 0xfd50 ;  /* 0x0000fd5000027802 */ /* 0x000fe40000000f00 */
[----:B-1----:R-:W-:Y:S05]  /*fd40*/  CALL.REL.NOINC `($__internal_18_$__cuda_sm70_shflsync_idx_p) ;  /* 0x000028e000007944 */ /* 0x002fea0003c00000 */
[----:B------:R-:W-:Y:S01]  /*fd50*/  IMAD.IADD R0, R5, 0x1, R0 ;  /* 0x0000000105007824 */ /* 0x000fe200078e0200 */
[----:B------:R-:W-:Y:S01]  /*fd60*/  MOV R2, 0xffc0 ;  /* 0x0000ffc000027802 */ /* 0x000fe20000000f00 */
[----:B------:R-:W-:Y:S02]  /*fd70*/  IMAD.MOV.U32 R223, RZ, RZ, 0x2 ;  /* 0x00000002ffdf7424 */ /* 0x000fe400078e00ff */
[----:B------:R-:W-:Y:S01]  /*fd80*/  IMAD.MOV.U32 R3, RZ, RZ, 0x1c1f ;  /* 0x00001c1fff037424 */ /* 0x000fe200078e00ff */
        /* <DEDUP_REMOVED lines=28> */
[----:B------:R-:W-:Y:S01]  /*ff50*/  ISETP.GT.AND P0, PT, R0, 0x39, PT ;  /* 0x000000390000780c */ /* 0x000fe20003f04270 */
[----:B------:R-:W-:Y:S01]  /*ff60*/  IMAD.MOV.U32 R0, RZ, RZ, R4 ;  /* 0x000000ffff007224 */ /* 0x000fe200078e0004 */
[----:B------:R-:W-:Y:S02]  /*ff70*/  FSEL R129, R30, -INF , P6 ;  /* 0xff8000001e817808 */ /* 0x000fe40003000000 */
[----:B------:R-:W-:-:S02]  /*ff80*/  FSEL R132, R31, -INF , P5 ;  /* 0xff8000001f847808 */ /* 0x000fc40002800000 */
[----:B------:R-:W-:Y:S02]  /*ff90*/  FSEL R131, R26, -INF , P4 ;  /* 0xff8000001a837808 */ /* 0x000fe40002000000 */
[----:B------:R-:W-:Y:S02]  /*ffa0*/  FSEL R130, R27, -INF , P0 ;  /* 0xff8000001b827808 */ /* 0x000fe40000000000 */
[----:B------:R-:W-:Y:S05]  /*ffb0*/  CALL.REL.NOINC `($__internal_18_$__cuda_sm70_shflsync_idx_p) ;  /* 0x0000267000007944 */ /* 0x000fea0003c00000 */
        /* <DEDUP_REMOVED lines=40> */
[----:B------:R-:W-:Y:S02]  /*10240*/  FMNMX.FTZ R104, R7, R8, !PT ;  /* 0x0000000807687209 */ /* 0x000fe40007810000 */
[----:B------:R-:W-:Y:S02]  /*10250*/  MOV R2, 0x10850 ;  /* 0x0001085000027802 */ /* 0x000fe40000000f00 */
[----:B------:R-:W-:Y:S01]  /*10260*/  IMNMX R6, R6, R0, PT ;  /* 0x0000000006067217 */ /* 0x000fe20003800200 */
[----:B------:R-:W-:Y:S01]  /*10270*/  IMAD.MOV.U32 R0, RZ, RZ, 0x2 ;  /* 0x00000002ff007424 */ /* 0x000fe200078e00ff */
[----:B------:R-:W-:Y:S02]  /*10280*/  FMNMX.FTZ R104, R11, R104, !PT ;  /* 0x000000680b687209 */ /* 0x000fe40007810000 */
[----:B------:R-:W-:-:S02]  /*10290*/  ISETP.GT.AND P6, PT, R6, RZ, PT ;  /* 0x000000ff0600720c */ /* 0x000fc40003fc4270 */
[C---:B------:R-:W-:Y:S02]  /*102a0*/  ISETP.GT.AND P5, PT, R6.reuse, 0x1, PT ;  /* 0x000000010600780c */ /* 0x040fe40003fa4270 */
[C---:B------:R-:W-:Y:S02]  /*102b0*/  ISETP.GT.AND P4, PT, R6.reuse, 0x8, PT ;  /* 0x000000080600780c */ /* 0x040fe40003f84270 */
[----:B------:R-:W-:Y:S02]  /*102c0*/  ISETP.GT.AND P0, PT, R6, 0x9, PT ;  /* 0x000000090600780c */ /* 0x000fe40003f04270 */
[----:B------:R-:W-:Y:S02]  /*102d0*/  FSEL R26, R102, -INF , P6 ;  /* 0xff800000661a7808 */ /* 0x000fe40003000000 */
[----:B------:R-:W-:Y:S02]  /*102e0*/  FSEL R30, R103, -INF , P5 ;  /* 0xff800000671e7808 */ /* 0x000fe40002800000 */
[----:B------:R-:W-:-:S02]  /*102f0*/  FSEL R31, R38, -INF , P4 ;  /* 0xff800000261f7808 */ /* 0x000fc40002000000 */
[----:B------:R-:W-:Y:S02]  /*10300*/  FSEL R32, R39, -INF , P0 ;  /* 0xff80000027207808 */ /* 0x000fe40000000000 */
[C---:B------:R-:W-:Y:S02]  /*10310*/  ISETP.GT.AND P6, PT, R6.reuse, 0x10, PT ;  /* 0x000000100600780c */ /* 0x040fe40003fc4270 */
[C---:B------:R-:W-:Y:S02]  /*10320*/  ISETP.GT.AND P5, PT, R6.reuse, 0x11, PT ;  /* 0x000000110600780c */ /* 0x040fe40003fa4270 */
[C---:B------:R-:W-:Y:S02]  /*10330*/  ISETP.GT.AND P4, PT, R6.reuse, 0x18, PT ;  /* 0x000000180600780c */ /* 0x040fe40003f84270 */
[----:B------:R-:W-:Y:S02]  /*10340*/  ISETP.GT.AND P0, PT, R6, 0x19, PT ;  /* 0x000000190600780c */ /* 0x000fe40003f04270 */
[----:B------:R-:W-:-:S02]  /*10350*/  FSEL R34, R94, -INF , P6 ;  /* 0xff8000005e227808 */ /* 0x000fc40003000000 */
[----:B------:R-:W-:Y:S02]  /*10360*/  FSEL R52, R95, -INF , P5 ;  /* 0xff8000005f347808 */ /* 0x000fe40002800000 */
[----:B------:R-:W-:Y:S02]  /*10370*/  FSEL R53, R90, -INF , P4 ;  /* 0xff8000005a357808 */ /* 0x000fe40002000000 */
[----:B------:R-:W-:Y:S02]  /*10380*/  FSEL R60, R91, -INF , P0 ;  /* 0xff8000005b3c7808 */ /* 0x000fe40000000000 */
[C---:B------:R-:W-:Y:S02]  /*10390*/  ISETP.GT.AND P6, PT, R6.reuse, 0x20, PT ;  /* 0x000000200600780c */ /* 0x040fe40003fc4270 */
[C---:B------:R-:W-:Y:S02]  /*103a0*/  ISETP.GT.AND P5, PT, R6.reuse, 0x21, PT ;  /* 0x000000210600780c */ /* 0x040fe40003fa4270 */
[----:B------:R-:W-:-:S02]  /*103b0*/  ISETP.GT.AND P4, PT, R6, 0x28, PT ;  /* 0x000000280600780c */ /* 0x000fc40003f84270 */
[----:B------:R-:W-:Y:S02]  /*103c0*/  ISETP.GT.AND P0, PT, R6, 0x29, PT ;  /* 0x000000290600780c */ /* 0x000fe40003f04270 */
[----:B------:R-:W-:Y:S02]  /*103d0*/  FSEL R113, R86, -INF , P6 ;  /* 0xff80000056717808 */ /* 0x000fe40003000000 */
[----:B------:R-:W-:Y:S02]  /*103e0*/  FSEL R116, R87, -INF , P5 ;  /* 0xff80000057747808 */ /* 0x000fe40002800000 */
[----:B------:R-:W-:Y:S02]  /*103f0*/  FSEL R115, R82, -INF , P4 ;  /* 0xff80000052737808 */ /* 0x000fe40002000000 */
[----:B------:R-:W-:Y:S02]  /*10400*/  FSEL R114, R83, -INF , P0 ;  /* 0xff80000053727808 */ /* 0x000fe40000000000 */
[----:B------:R-:W-:-:S02]  /*10410*/  ISETP.GT.AND P6, PT, R6, 0x30, PT ;  /* 0x000000300600780c */ /* 0x000fc40003fc4270 */
[C---:B------:R-:W-:Y:S02]  /*10420*/  ISETP.GT.AND P5, PT, R6.reuse, 0x31, PT ;  /* 0x000000310600780c */ /* 0x040fe40003fa4270 */
[C---:B------:R-:W-:Y:S02]  /*10430*/  ISETP.GT.AND P4, PT, R6.reuse, 0x38, PT ;  /* 0x000000380600780c */ /* 0x040fe40003f84270 */
[----:B------:R-:W-:Y:S02]  /*10440*/  ISETP.GT.AND P0, PT, R6, 0x39, PT ;  /* 0x000000390600780c */ /* 0x000fe40003f04270 */
        /* <DEDUP_REMOVED lines=40> */
[----:B------:R-:W-:Y:S02]  /*106d0*/  FSEL R112, R78, -INF , P6 ;  /* 0xff8000004e707808 */ /* 0x000fe40003000000 */
[----:B------:R-:W-:Y:S02]  /*106e0*/  FMNMX.FTZ R103, R125, R103, !PT ;  /* 0x000000677d677209 */ /* 0x000fe40007810000 */
[----:B------:R-:W-:Y:S02]  /*106f0*/  FMNMX.FTZ R102, R124, R102, !PT ;  /* 0x000000667c667209 */ /* 0x000fe40007810000 */
[----:B------:R-:W-:Y:S02]  /*10700*/  FMNMX.FTZ R6, R114, R6, !PT ;  /* 0x0000000672067209 */ /* 0x000fe40007810000 */
[----:B------:R-:W-:-:S02]  /*10710*/  FMNMX.FTZ R104, R98, R104, !PT ;  /* 0x0000006862687209 */ /* 0x000fc40007810000 */
[----:B------:R-:W-:Y:S02]  /*10720*/  FSEL R111, R79, -INF , P5 ;  /* 0xff8000004f6f7808 */ /* 0x000fe40002800000 */
[----:B------:R-:W-:Y:S02]  /*10730*/  FMNMX.FTZ R103, R129, R103, !PT ;  /* 0x0000006781677209 */ /* 0x000fe40007810000 */
        /* <DEDUP_REMOVED lines=8> */
[----:B------:R-:W-:Y:S02]  /*107c0*/  FSEL R109, R67, -INF , P0 ;  /* 0xff800000436d7808 */ /* 0x000fe40000000000 */
[----:B------:R-:W-:Y:S01]  /*107d0*/  FMNMX.FTZ R103, R131, R103, !PT ;  /* 0x0000006783677209 */ /* 0x000fe20007810000 */
[----:B------:R-:W-:Y:S01]  /*107e0*/  IMAD.MOV.U32 R100, RZ, RZ, R104 ;  /* 0x000000ffff647224 */ /* 0x000fe200078e0068 */
[----:B------:R-:W-:-:S02]  /*107f0*/  FMNMX.FTZ R102, R120, R102, !PT ;  /* 0x0000006678667209 */ /* 0x000fc40007810000 */
[----:B------:R-:W-:Y:S02]  /*10800*/  FMNMX.FTZ R6, R110, R6, !PT ;  /* 0x000000066e067209 */ /* 0x000fe40007810000 */
[----:B------:R-:W-:Y:S02]  /*10810*/  FMNMX.FTZ R103, R130, R103, !PT ;  /* 0x0000006782677209 */ /* 0x000fe40007810000 */
[----:B------:R-:W-:Y:S02]  /*10820*/  FMNMX.FTZ R102, R117, R102, !PT ;  /* 0x0000006675667209 */ /* 0x000fe40007810000 */
[----:B------:R-:W-:Y:S02]  /*10830*/  FMNMX.FTZ R6, R109, R6, !PT ;  /* 0x000000066d067209 */ /* 0x000fe40007810000 */
[----:B------:R-:W-:Y:S05]  /*10840*/  CALL.REL.NOINC `($__internal_17_$__cuda_sm70_shflsync_bfly_p) ;  /* 0x00001d8000007944 */ /* 0x000fea0003c00000 */
[----:B------:R-:W-:Y:S01]  /*10850*/  FMNMX.FTZ R104, R104, R0, !PT ;  /* 0x0000000068687209 */ /* 0x000fe20007810000 */
[----:B------:R-:W-:Y:S01]  /*10860*/  IMAD.MOV.U32 R0, RZ, RZ, 0x1 ;  /* 0x00000001ff007424 */ /* 0x000fe200078e00ff */
[----:B------:R-:W-:-:S03]  /*10870*/  MOV R2, 0x108a0 ;  /* 0x000108a000027802 */ /* 0x000fc60000000f00 */
[----:B------:R-:W-:Y:S02]  /*10880*/  IMAD.MOV.U32 R100, RZ, RZ, R104 ;  /* 0x000000ffff647224 */ /* 0x000fe400078e0068 */
[----:B------:R-:W-:Y:S05]  /*10890*/  CALL.REL.NOINC `($__internal_17_$__cuda_sm70_shflsync_bfly_p) ;  /* 0x00001d3000007944 */ /* 0x000fea0003c00000 */
[----:B------:R-:W-:Y:S01]  /*108a0*/  FMNMX.FTZ R104, R104, R0, !PT ;  /* 0x0000000068687209 */ /* 0x000fe20007810000 */
[----:B------:R-:W-:Y:S01]  /*108b0*/  IMAD.MOV.U32 R100, RZ, RZ, R103 ;  /* 0x000000ffff647224 */ /* 0x000fe200078e0067 */
[----:B------:R-:W-:Y:S01]  /*108c0*/  MOV R2, 0x108f0 ;  /* 0x000108f000027802 */ /* 0x000fe20000000f00 */
[----:B------:R-:W-:Y:S02]  /*108d0*/  IMAD.MOV.U32 R0, RZ, RZ, 0x2 ;  /* 0x00000002ff007424 */ /* 0x000fe400078e00ff */
        /* <DEDUP_REMOVED lines=26> */
[----:B------:R-:W-:Y:S01]  /*10a80*/  MOV R101, R0 ;  /* 0x0000000000657202 */ /* 0x000fe20000000f00 */
[----:B------:R-:W-:Y:S05]  /*10a90*/  BRA `(.L_x_1321) ;  /* 0xffff3aa000007947 */ /* 0x000fea000383ffff */
.L_x_1277:
[----:B------:R-:W-:Y:S01]  /*10aa0*/  MOV R223, RZ ;  /* 0x000000ff00df7202 */ /* 0x000fe20000000f00 */
[----:B------:R-:W-:Y:S01]  /*10ab0*/  IMAD.MOV.U32 R0, RZ, RZ, R5 ;  /* 0x000000ffff007224 */ /* 0x000fe200078e0005 */
[----:B------:R-:W-:Y:S01]  /*10ac0*/  MOV R2, 0x10af0 ;  /* 0x00010af000027802 */ /* 0x000fe20000000f00 */
[----:B------:R-:W-:Y:S02]  /*10ad0*/  IMAD.MOV.U32 R3, RZ, RZ, 0x1c1f ;  /* 0x00001c1fff037424 */ /* 0x000fe400078e00ff */
[----:B------:R-:W-:Y:S05]  /*10ae0*/  CALL.REL.NOINC `($__internal_18_$__cuda_sm70_shflsync_idx_p) ;  /* 0x00001b4000007944 */ /* 0x000fea0003c00000 */
[----:B------:R-:W-:Y:S01]  /*10af0*/  MOV R4, R0 ;  /* 0x0000000000047202 */ /* 0x000fe20000000f00 */
[----:B------:R-:W-:-:S05]  /*10b00*/  BRA `(.L_x_1322) ;  /* 0xffff54b000007947 */ /* 0x000fca000383ffff */
.L_x_1278:
[----:B------:R-:W-:Y:S01]  /*10b10*/  MOV R223, RZ ;  /* 0x000000ff00df7202 */ /* 0x000fe20000000f00 */
[----:B------:R-:W-:Y:S01]  /*10b20*/  IMAD.MOV.U32 R0, RZ, RZ, R12 ;  /* 0x000000ffff007224 */ /* 0x000fe200078e000c */
[----:B------:R-:W-:Y:S01]  /*10b30*/  MOV R2, 0x10b60 ;  /* 0x00010b6000027802 */ /* 0x000fe20000000f00 */
[----:B------:R-:W-:Y:S02]  /*10b40*/  IMAD.MOV.U32 R3, RZ, RZ, 0x1c1f ;  /* 0x00001c1fff037424 */ /* 0x000fe400078e00ff */
[----:B-12---:R-:W-:Y:S05]  /*10b50*/  CALL.REL.NOINC `($__internal_18_$__cuda_sm70_shflsync_idx_p) ;  /* 0x00001ad000007944 */ /* 0x006fea0003c00000 */
[C---:B------:R-:W-:Y:S01]  /*10b60*/  ISETP.GE.AND P6, PT, R227.reuse, c[0x0][0x1d4], PT ;  /* 0x00007500e3007a0c */ /* 0x040fe20003fc6270 */
[----:B------:R-:W-:Y:S01]  /*10b70*/  IMAD.MOV.U32 R223, RZ, RZ, 0x1 ;  /* 0x00000001ffdf7424 */ /* 0x000fe200078e00ff */
[----:B------:R-:W-:Y:S02]  /*10b80*/  IADD3 R2, P0, R0, R20, RZ ;  /* 0x0000001400027210 */ /* 0x000fe40007f1e0ff */
[C---:B------:R-:W-:Y:S02]  /*10b90*/  IADD3 R6, R227.reuse, 0x20, RZ ;  /* 0x00000020e3067810 */ /* 0x040fe40007ffe0ff */
[----:B------:R-:W-:Y:S01]  /*10ba0*/  IADD3 R8, R227, 0x40, RZ ;  /* 0x00000040e3087810 */ /* 0x000fe20007ffe0ff */
[----:B------:R-:W-:Y:S01]  /*10bb0*/  IMAD.X R3, R4, 0x1, R13, P0 ;  /* 0x0000000104037824 */ /* 0x000fe200000e060d */
[----:B------:R-:W-:Y:S02]  /*10bc0*/  ISETP.GE.AND P5, PT, R6, c[0x0][0x1d4], PT ;  /* 0x0000750006007a0c */ /* 0x000fe40003fa6270 */
[----:B------:R-:W-:Y:S02]  /*10bd0*/  IADD3 R6, P4, R0, R21, RZ ;  /* 0x0000001500067210 */ /* 0x000fe40007f9e0ff */
[----:B------:R-:W-:Y:S01]  /*10be0*/  ISETP.GE.AND P0, PT, R8, c[0x0][0x1d4], PT ;  /* 0x0000750008007a0c */ /* 0x000fe20003f06270 */
[----:B------:R-:W-:Y:S01]  /*10bf0*/  @!PT LDS RZ, [RZ] ;  /* 0x00000000fffff984 */ /* 0x000fe20000000800 */
[----:B------:R-:W-:Y:S01]  /*10c00*/  @!PT LDS RZ, [RZ] ;  /* 0x00000000fffff984 */ /* 0x000fe20000000800 */
[----:B------:R-:W-:Y:S01]  /*10c10*/  @!PT LDS RZ, [RZ] ;  /* 0x00000000fffff984 */ /* 0x000fe20000000800 */
[----:B------:R1:W-:Y:S01]  /*10c20*/  LDGSTS.E.BYPASS.LTC128B.128 [R218+0x100], [R2.64], !P6 ;  /* 0x0010000002da7fae */ /* 0x0003e2000f101d46 */
[----:B------:R-:W-:Y:S01]  /*10c30*/  SEL R11, RZ, 0x10, P6 ;  /* 0x00000010ff0b7807 */ /* 0x000fe20003000000 */
[----:B------:R-:W-:Y:S01]  /*10c40*/  IMAD.X R7, R4, 0x1, R14, P4 ;  /* 0x0000000104077824 */ /* 0x000fe200020e060e */
[----:B------:R-:W-:Y:S05]  /*10c50*/  SEL R10, RZ, 0x10, P5 ;  /* 0x00000010ff0a7807 */ /* 0x000fea0002800000 */
[----:B------:R2:W-:Y:S01]  /*10c60*/  LDGSTS.E.BYPASS.LTC128B.128 [R218+0x1100], [R6.64], !P5 ;  /* 0x0110000006da7fae */ /* 0x0005e2000e901d46 */
[----:B-1----:R-:W-:Y:S01]  /*10c70*/  IADD3 R2, P4, R0, R22, RZ ;  /* 0x0000001600027210 */ /* 0x002fe20007f9e0ff */
[----:B------:R-:W-:Y:S01]  /*10c80*/  IMAD.MOV.U32 R0, RZ, RZ, R5 ;  /* 0x000000ffff007224 */ /* 0x000fe200078e0005 */
[----:B------:R-:W-:Y:S03]  /*10c90*/  SEL R5, RZ, 0x10, P0 ;  /* 0x00000010ff057807 */ /* 0x000fe60000000000 */
[----:B------:R-:W-:Y:S05]  /*10ca0*/  IMAD.X R3, R4, 0x1, R15, P4 ;  /* 0x0000000104037824 */ /* 0x000fea00020e060f */
[----:B------:R1:W-:Y:S02]  /*10cb0*/  LDGSTS.E.BYPASS.LTC128B.128 [R218+0x2100], [R2.64], !P0 ;  /* 0x0210000002da7fae */ /* 0x0003e4000c101d46 */
[----:B-1----:R-:W-:Y:S01]  /*10cc0*/  MOV R2, 0x10cf0 ;  /* 0x00010cf000027802 */ /* 0x002fe20000000f00 */
[----:B------:R-:W-:Y:S02]  /*10cd0*/  IMAD.MOV.U32 R3, RZ, RZ, 0x1c1f ;  /* 0x00001c1fff037424 */ /* 0x000fe400078e00ff */
[----:B--2---:R-:W-:Y:S05]  /*10ce0*/  CALL.REL.NOINC `($__internal_18_$__cuda_sm70_shflsync_idx_p) ;  /* 0x0000194000007944 */ /* 0x004fea0003c00000 */
[----:B------:R-:W-:Y:S01]  /*10cf0*/  MOV R223, 0x1 ;  /* 0x0000000100df7802 */ /* 0x000fe20000000f00 */
[----:B------:R-:W-:Y:S01]  /*10d00*/  IMAD.MOV.U32 R4, RZ, RZ, R0 ;  /* 0x000000ffff047224 */ /* 0x000fe200078e0000 */
[----:B------:R-:W-:Y:S01]  /*10d10*/  MOV R3, 0x1c1f ;  /* 0x00001c1f00037802 */ /* 0x000fe20000000f00 */
[----:B------:R-:W-:Y:S01]  /*10d20*/  IMAD.MOV.U32 R0, RZ, RZ, R12 ;  /* 0x000000ffff007224 */ /* 0x000fe200078e000c */
[----:B------:R-:W-:Y:S02]  /*10d30*/  MOV R2, 0x10d50 ;  /* 0x00010d5000027802 */ /* 0x000fe40000000f00 */
[----:B------:R-:W-:Y:S05]  /*10d40*/  CALL.REL.NOINC `($__internal_18_$__cuda_sm70_shflsync_idx_p) ;  /* 0x000018e000007944 */ /* 0x000fea0003c00000 */
[----:B------:R-:W-:-:S05]  /*10d50*/  BRA `(.L_x_1323) ;  /* 0xffff53d000007947 */ /* 0x000fca000383ffff */
.L_x_1281:
[----:B------:R-:W-:Y:S01]  /*10d60*/  MOV R223, RZ ;  /* 0x000000ff00df7202 */ /* 0x000fe20000000f00 */
[----:B------:R-:W-:Y:S01]  /*10d70*/  IMAD.MOV.U32 R0, RZ, RZ, R101 ;  /* 0x000000ffff007224 */ /* 0x000fe200078e0065 */
[----:B------:R-:W-:Y:S01]  /*10d80*/  MOV R2, 0x10db0 ;  /* 0x00010db000027802 */ /* 0x000fe20000000f00 */
[----:B------:R-:W-:Y:S02]  /*10d90*/  IMAD.MOV.U32 R3, RZ, RZ, 0x1c1f ;  /* 0x00001c1fff037424 */ /* 0x000fe400078e00ff */
[----:B------:R-:W-:Y:S05]  /*10da0*/  CALL.REL.NOINC `($__internal_18_$__cuda_sm70_shflsync_idx_p) ;  /* 0x0000188000007944 */ /* 0x000fea0003c00000 */
[----:B------:R-:W-:Y:S01]  /*10db0*/  MOV R100, R0 ;  /* 0x0000000000647202 */ /* 0x000fe20000000f00 */
[----:B------:R-:W-:-:S05]  /*10dc0*/  BRA `(.L_x_1324) ;  /* 0xffff5fc000007947 */ /* 0x000fca000383ffff */
.L_x_1282:
        /* <DEDUP_REMOVED lines=17> */
[----:B------:R1:W-:Y:S02]  /*10ee0*/  LDGSTS.E.BYPASS.LTC128B.128 [R218+0x3100], [R2.64], !P6 ;  /* 0x0310000002da7fae */ /* 0x0003e4000f101d46 */
[----:B------:R-:W-:Y:S06]  /*10ef0*/  IMAD.X R103, R100, 0x1, R110, P4 ;  /* 0x0000000164677824 */ /* 0x000fec00020e066e */
[----:B------:R2:W-:Y:S01]  /*10f00*/  LDGSTS.E.BYPASS.LTC128B.128 [R218+0x4100], [R102.64], !P5 ;  /* 0x0410000066da7fae */ /* 0x0005e2000e901d46 */
[----:B-1----:R-:W-:Y:S01]  /*10f10*/  IADD3 R2, P4, R0, R178, RZ ;  /* 0x000000b200027210 */ /* 0x002fe20007f9e0ff */
[----:B------:R-:W-:Y:S01]  /*10f20*/  IMAD.MOV.U32 R0, RZ, RZ, R101 ;  /* 0x000000ffff007224 */ /* 0x000fe200078e0065 */
[----:B------:R-:W-:Y:S03]  /*10f30*/  SEL R101, RZ, 0x10, P0 ;  /* 0x00000010ff657807 */ /* 0x000fe60000000000 */
[----:B------:R-:W-:Y:S01]  /*10f40*/  IMAD.X R3, R100, 0x1, R111, P4 ;  /* 0x0000000164037824 */ /* 0x000fe200020e066f */
[----:B--2---:R-:W-:Y:S04]  /*10f50*/  SEL R102, RZ, 0x10, P6 ;  /* 0x00000010ff667807 */ /* 0x004fe80003000000 */
[----:B------:R1:W-:Y:S01]  /*10f60*/  LDGSTS.E.BYPASS.LTC128B.128 [R218+0x5100], [R2.64], !P0 ;  /* 0x0510000002da7fae */ /* 0x0003e2000c101d46 */
[----:B------:R-:W-:Y:S02]  /*10f70*/  SEL R103, RZ, 0x10, P5 ;  /* 0x00000010ff677807 */ /* 0x000fe40002800000 */
[----:B-1----:R-:W-:Y:S01]  /*10f80*/  MOV R2, 0x10fb0 ;  /* 0x00010fb000027802 */ /* 0x002fe20000000f00 */
[----:B------:R-:W-:Y:S02]  /*10f90*/  IMAD.MOV.U32 R3, RZ, RZ, 0x1c1f ;  /* 0x00001c1fff037424 */ /* 0x000fe400078e00ff */
[----:B------:R-:W-:Y:S05]  /*10fa0*/  CALL.REL.NOINC `($__internal_18_$__cuda_sm70_shflsync_idx_p) ;  /* 0x0000168000007944 */ /* 0x000fea0003c00000 */
[----:B------:R-:W-:Y:S01]  /*10fb0*/  MOV R223, 0x1 ;  /* 0x0000000100df7802 */ /* 0x000fe20000000f00 */
[----:B------:R-:W-:Y:S01]  /*10fc0*/  IMAD.MOV.U32 R100, RZ, RZ, R0 ;  /* 0x000000ffff647224 */ /* 0x000fe200078e0000 */
[----:B------:R-:W-:Y:S01]  /*10fd0*/  MOV R3, 0x1c1f ;  /* 0x00001c1f00037802 */ /* 0x000fe20000000f00 */
[----:B------:R-:W-:Y:S01]  /*10fe0*/  IMAD.MOV.U32 R0, RZ, RZ, R104 ;  /* 0x000000ffff007224 */ /* 0x000fe200078e0068 */
[----:B------:R-:W-:Y:S02]  /*10ff0*/  MOV R2, 0x11010 ;  /* 0x0001101000027802 */ /* 0x000fe40000000f00 */
[----:B------:R-:W-:Y:S05]  /*11000*/  CALL.REL.NOINC `($__internal_18_$__cuda_sm70_shflsync_idx_p) ;  /* 0x0000162000007944 */ /* 0x000fea0003c00000 */
[----:B------:R-:W-:-:S05]  /*11010*/  BRA `(.L_x_1325) ;  /* 0xffff5ee000007947 */ /* 0x000fca000383ffff */
.L_x_1283:
[----:B------:R-:W-:Y:S01]  /*11020*/  MOV R223, RZ ;  /* 0x000000ff00df7202 */ /* 0x000fe20000000f00 */
[----:B------:R-:W-:Y:S01]  /*11030*/  IMAD.MOV.U32 R0, RZ, RZ, R100 ;  /* 0x000000ffff007224 */ /* 0x000fe200078e0064 */
[----:B------:R-:W-:Y:S01]  /*11040*/  MOV R2, 0x11070 ;  /* 0x0001107000027802 */ /* 0x000fe20000000f00 */
[----:B------:R-:W-:Y:S02]  /*11050*/  IMAD.MOV.U32 R3, RZ, RZ, 0x1c1f ;  /* 0x00001c1fff037424 */ /* 0x000fe400078e00ff */
[----:B------:R-:W-:Y:S05]  /*11060*/  CALL.REL.NOINC `($__internal_18_$__cuda_sm70_shflsync_idx_p) ;  /* 0x000015c000007944 */ /* 0x000fea0003c00000 */
[----:B------:R-:W-:-:S05]  /*11070*/  BRA `(.L_x_1326) ;  /* 0xffff60c000007947 */ /* 0x000fca000383ffff */
.L_x_1284:
[----:B------:R-:W-:Y:S01]  /*11080*/  MOV R223, 0x1 ;  /* 0x0000000100df7802 */ /* 0x000fe20000000f00 */
[----:B------:R-:W-:Y:S01]  /*11090*/  IMAD.MOV.U32 R0, RZ, RZ, R100 ;  /* 0x000000ffff007224 */ /* 0x000fe200078e0064 */
[----:B------:R-:W-:Y:S01]  /*110a0*/  MOV R2, 0x110d0 ;  /* 0x000110d000027802 */ /* 0x000fe20000000f00 */
[----:B------:R-:W-:Y:S02]  /*110b0*/  IMAD.MOV.U32 R3, RZ, RZ, 0x1c1f ;  /* 0x00001c1fff037424 */ /* 0x000fe400078e00ff */
[----:B-1----:R-:W-:Y:S05]  /*110c0*/  CALL.REL.NOINC `($__internal_18_$__cuda_sm70_shflsync_idx_p) ;  /* 0x0000156000007944 */ /* 0x002fea0003c00000 */
[----:B------:R-:W-:Y:S01]  /*110d0*/  MOV R2, 0x11330 ;  /* 0x0001133000027802 */ /* 0x000fe20000000f00 */
[----:B------:R-:W-:Y:S02]  /*110e0*/  IMAD.IADD R0, R101, 0x1, R0 ;  /* 0x0000000165007824 */ /* 0x000fe400078e0200 */
[----:B------:R-:W-:Y:S02]  /*110f0*/  IMAD.MOV.U32 R223, RZ, RZ, 0x2 ;  /* 0x00000002ffdf7424 */ /* 0x000fe400078e00ff */
[----:B------:R-:W-:Y:S01]  /*11100*/  IMAD.MOV.U32 R3, RZ, RZ, 0x1c1f ;  /* 0x00001c1fff037424 */ /* 0x000fe200078e00ff */
        /* <DEDUP_REMOVED lines=27> */
[----:B------:R-:W-:Y:S01]  /*112c0*/  ISETP.GT.AND P0, PT, R0, 0x39, PT ;  /* 0x000000390000780c */ /* 0x000fe20003f04270 */
[----:B------:R-:W-:Y:S01]  /*112d0*/  IMAD.MOV.U32 R0, RZ, RZ, R100 ;  /* 0x000000ffff007224 */ /* 0x000fe200078e0064 */
[----:B------:R-:W-:Y:S02]  /*112e0*/  FSEL R54, R54, -INF , P6 ;  /* 0xff80000036367808 */ /* 0x000fe40003000000 */
[----:B------:R-:W-:Y:S02]  /*112f0*/  FSEL R55, R55, -INF , P5 ;  /* 0xff80000037377808 */ /* 0x000fe40002800000 */
[----:B------:R-:W-:Y:S02]  /*11300*/  FSEL R66, R66, -INF , P4 ;  /* 0xff80000042427808 */ /* 0x000fe40002000000 */
[----:B------:R-:W-:Y:S02]  /*11310*/  FSEL R67, R67, -INF , P0 ;  /* 0xff80000043437808 */ /* 0x000fe40000000000 */
[----:B------:R-:W-:Y:S05]  /*11320*/  CALL.REL.NOINC `($__internal_18_$__cuda_sm70_shflsync_idx_p) ;  /* 0x0000130000007944 */ /* 0x000fea0003c00000 */
        /* <DEDUP_REMOVED lines=31> */
[----:B------:R-:W-:Y:S01]  /*11520*/  ISETP.GT.AND P0, PT, R0, 0x39, PT ;  /* 0x000000390000780c */ /* 0x000fe20003f04270 */
[----:B------:R-:W-:Y:S01]  /*11530*/  IMAD.MOV.U32 R0, RZ, RZ, R100 ;  /* 0x000000ffff007224 */ /* 0x000fe200078e0064 */
[----:B------:R-:W-:Y:S02]  /*11540*/  FSEL R56, R56, -INF , P6 ;  /* 0xff80000038387808 */ /* 0x000fe40003000000 */
[----:B------:R-:W-:Y:S02]  /*11550*/  FSEL R57, R57, -INF , P5 ;  /* 0xff80000039397808 */ /* 0x000fe40002800000 */
[----:B------:R-:W-:Y:S02]  /*11560*/  FSEL R60, R60, -INF , P4 ;  /* 0xff8000003c3c7808 */ /* 0x000fe40002000000 */
[----:B------:R-:W-:Y:S02]  /*11570*/  FSEL R61, R61, -INF , P0 ;  /* 0xff8000003d3d7808 */ /* 0x000fe40000000000 */
[----:B------:R-:W-:Y:S05]  /*11580*/  CALL.REL.NOINC `($__internal_18_$__cuda_sm70_shflsync_idx_p) ;  /* 0x000010a000007944 */ /* 0x000fea0003c00000 */
[----:B------:R-:W-:Y:S01]  /*11590*/  FMNMX.FTZ R100, R4, R105, !PT ;  /* 0x0000006904647209 */ /* 0x000fe20007810000 */
[----:B------:R-:W-:Y:S01]  /*115a0*/  IMAD.IADD R0, R101, 0x1, R0 ;  /* 0x0000000165007824 */ /* 0x000fe200078e0200 */
[----:B------:R-:W-:Y:S02]  /*115b0*/  FMNMX.FTZ R7, R6, R106, !PT ;  /* 0x0000006a06077209 */ /* 0x000fe40007810000 */
[----:B------:R-:W-:Y:S02]  /*115c0*/  FMNMX.FTZ R8, R16, R107, !PT ;  /* 0x0000006b10087209 */ /* 0x000fe40007810000 */
[C---:B------:R-:W-:Y:S02]  /*115d0*/  ISETP.GT.AND P6, PT, R0.reuse, RZ, PT ;  /* 0x000000ff0000720c */ /* 0x040fe40003fc4270 */
[----:B------:R-:W-:Y:S02]  /*115e0*/  ISETP.GT.AND P5, PT, R0, 0x1, PT ;  /* 0x000000010000780c */ /* 0x000fe40003fa4270 */
[----:B------:R-:W-:Y:S02]  /*115f0*/  FSEL R10, R10, -INF , P6 ;  /* 0xff8000000a0a7808 */ /* 0x000fe40003000000 */
[----:B------:R-:W-:Y:S02]  /*11600*/  ISETP.GT.AND P4, PT, R0, 0x8, PT ;  /* 0x000000080000780c */ /* 0x000fe40003f84270 */
[----:B------:R-:W-:Y:S02]  /*11610*/  FSEL R11, R11, -INF , P5 ;  /* 0xff8000000b0b7808 */ /* 0x000fe40002800000 */
[----:B------:R-:W-:Y:S02]  /*11620*/  FMNMX.FTZ R101, R10, R108, !PT ;  /* 0x0000006c0a657209 */ /* 0x000fe40007810000 */
[----:B------:R-:W-:Y:S02]  /*11630*/  ISETP.GT.AND P0, PT, R0, 0x9, PT ;  /* 0x000000090000780c */ /* 0x000fe40003f04270 */
[----:B------:R-:W-:Y:S02]  /*11640*/  FSEL R14, R14, -INF , P4 ;  /* 0xff8000000e0e7808 */ /* 0x000fe40002000000 */
[----:B------:R-:W-:Y:S02]  /*11650*/  FMNMX.FTZ R100, R110, R100, !PT ;  /* 0x000000646e647209 */ /* 0x000fe40007810000 */
[----:B------:R-:W-:Y:S02]  /*11660*/  FMNMX.FTZ R7, R17, R7, !PT ;  /* 0x0000000711077209 */ /* 0x000fe40007810000 */
[----:B------:R-:W-:Y:S02]  /*11670*/  FMNMX.FTZ R8, R9, R8, !PT ;  /* 0x0000000809087209 */ /* 0x000fe40007810000 */
[----:B------:R-:W-:Y:S02]  /*11680*/  FMNMX.FTZ R101, R11, R101, !PT ;  /* 0x000000650b657209 */ /* 0x000fe40007810000 */
[----:B------:R-:W-:Y:S02]  /*11690*/  FSEL R15, R15, -INF , P0 ;  /* 0xff8000000f0f7808 */ /* 0x000fe40000000000 */
[----:B------:R-:W-:Y:S02]  /*116a0*/  ISETP.GT.AND P6, PT, R0, 0x10, PT ;  /* 0x000000100000780c */ /* 0x000fe40003fc4270 */
[----:B------:R-:W-:Y:S02]  /*116b0*/  FMNMX.FTZ R100, R5, R100, !PT ;  /* 0x0000006405647209 */ /* 0x000fe40007810000 */
[----:B------:R-:W-:Y:S02]  /*116c0*/  FMNMX.FTZ R7, R18, R7, !PT ;  /* 0x0000000712077209 */ /* 0x000fe40007810000 */
[----:B------:R-:W-:Y:S02]  /*116d0*/  FMNMX.FTZ R8, R12, R8, !PT ;  /* 0x000000080c087209 */ /* 0x000fe40007810000 */
[----:B------:R-:W-:Y:S02]  /*116e0*/  FMNMX.FTZ R101, R14, R101, !PT ;  /* 0x000000650e657209 */ /* 0x000fe40007810000 */
[----:B------:R-:W-:Y:S02]  /*116f0*/  ISETP.GT.AND P5, PT, R0, 0x11, PT ;  /* 0x000000110000780c */ /* 0x000fe40003fa4270 */
[----:B------:R-:W-:Y:S02]  /*11700*/  FSEL R26, R26, -INF , P6 ;  /* 0xff8000001a1a7808 */ /* 0x000fe40003000000 */
        /* <DEDUP_REMOVED lines=58> */
[----:B------:R-:W-:Y:S01]  /*11ab0*/  ISETP.GT.AND P0, PT, R0, 0x39, PT ;  /* 0x000000390000780c */ /* 0x000fe20003f04270 */
[----:B------:R-:W-:Y:S01]  /*11ac0*/  IMAD.MOV.U32 R0, RZ, RZ, 0x2 ;  /* 0x00000002ff007424 */ /* 0x000fe200078e00ff */
[----:B------:R-:W-:Y:S02]  /*11ad0*/  FSEL R62, R62, -INF , P4 ;  /* 0xff8000003e3e7808 */ /* 0x000fe40002000000 */
[----:B------:R-:W-:Y:S02]  /*11ae0*/  FMNMX.FTZ R100, R53, R100, !PT ;  /* 0x0000006435647209 */ /* 0x000fe40007810000 */
[----:B------:R-:W-:Y:S02]  /*11af0*/  FMNMX.FTZ R7, R55, R7, !PT ;  /* 0x0000000737077209 */ /* 0x000fe40007810000 */
[----:B------:R-:W-:Y:S02]  /*11b00*/  FMNMX.FTZ R8, R57, R8, !PT ;  /* 0x0000000839087209 */ /* 0x000fe40007810000 */
[----:B------:R-:W-:Y:S02]  /*11b10*/  FMNMX.FTZ R101, R59, R101, !PT ;  /* 0x000000653b657209 */ /* 0x000fe40007810000 */
[----:B------:R-:W-:Y:S02]  /*11b20*/  FSEL R63, R63, -INF , P0 ;  /* 0xff8000003f3f7808 */ /* 0x000fe40000000000 */
        /* <DEDUP_REMOVED lines=8> */
[----:B------:R-:W-:Y:S02]  /*11bb0*/  MOV R2, 0x11bd0 ;  /* 0x00011bd000027802 */ /* 0x000fe40000000f00 */
[----:B------:R-:W-:Y:S05]  /*11bc0*/  CALL.REL.NOINC `($__internal_17_$__cuda_sm70_shflsync_bfly_p) ;  /* 0x00000a0000007944 */ /* 0x000fea0003c00000 */
[----:B------:R-:W-:Y:S01]  /*11bd0*/  FMNMX.FTZ R100, R100, R0, !PT ;  /* 0x0000000064647209 */ /* 0x000fe20007810000 */
[----:B------:R-:W-:Y:S01]  /*11be0*/  IMAD.MOV.U32 R0, RZ, RZ, 0x1 ;  /* 0x00000001ff007424 */ /* 0x000fe200078e00ff */
[----:B------:R-:W-:Y:S02]  /*11bf0*/  MOV R2, 0x11c10 ;  /* 0x00011c1000027802 */ /* 0x000fe40000000f00 */
        /* <DEDUP_REMOVED lines=28> */
[----:B------:R-:W-:-:S05]  /*11dc0*/  BRA `(.L_x_1327) ;  /* 0xffff60e000007947 */ /* 0x000fca000383ffff */
.L_x_1287:
[----:B-1--4-:R-:W-:Y:S01]  /*11dd0*/  MOV R223, RZ ;  /* 0x000000ff00df7202 */ /* 0x012fe20000000f00 */
[----:B------:R-:W-:Y:S01]  /*11de0*/  IMAD.MOV.U32 R0, RZ, RZ, R52 ;  /* 0x000000ffff007224 */ /* 0x000fe200078e0034 */
[----:B------:R-:W-:Y:S01]  /*11df0*/  MOV R2, 0x11e20 ;  /* 0x00011e2000027802 */ /* 0x000fe20000000f00 */
[----:B------:R-:W-:Y:S02]  /*11e00*/  IMAD.MOV.U32 R3, RZ, RZ, 0x1c1f ;  /* 0x00001c1fff037424 */ /* 0x000fe400078e00ff */
[----:B------:R-:W-:Y:S05]  /*11e10*/  CALL.REL.NOINC `($__internal_18_$__cuda_sm70_shflsync_idx_p) ;  /* 0x0000081000007944 */ /* 0x000fea0003c00000 */
[----:B------:R-:W-:-:S05]  /*11e20*/  BRA `(.L_x_1328) ;  /* 0xffff81d000007947 */ /* 0x000fca000383ffff */
.L_x_1290:
[----:B------:R-:W-:Y:S01]  /*11e30*/  MOV R223, RZ ;  /* 0x000000ff00df7202 */ /* 0x000fe20000000f00 */
[----:B------:R-:W-:Y:S01]  /*11e40*/  IMAD.MOV.U32 R0, RZ, RZ, R101 ;  /* 0x000000ffff007224 */ /* 0x000fe200078e0065 */
[----:B------:R-:W-:Y:S01]  /*11e50*/  MOV R2, 0x11e80 ;  /* 0x00011e8000027802 */ /* 0x000fe20000000f00 */
[----:B------:R-:W-:Y:S02]  /*11e60*/  IMAD.MOV.U32 R3, RZ, RZ, 0x1c1f ;  /* 0x00001c1fff037424 */ /* 0x000fe400078e00ff */
[----:B------:R-:W-:Y:S05]  /*11e70*/  CALL.REL.NOINC `($__internal_18_$__cuda_sm70_shflsync_idx_p) ;  /* 0x000007b000007944 */ /* 0x000fea0003c00000 */
[----:B------:R-:W-:Y:S01]  /*11e80*/  MOV R100, R0 ;  /* 0x0000000000647202 */ /* 0x000fe20000000f00 */
[----:B------:R-:W-:-:S05]  /*11e90*/  BRA `(.L_x_1329) ;  /* 0xffff8e9000007947 */ /* 0x000fca000383ffff */
.L_x_1291:
[----:B------:R-:W-:Y:S01]  /*11ea0*/  MOV R223, RZ ;  /* 0x000000ff00df7202 */ /* 0x000fe20000000f00 */
[----:B------:R-:W-:Y:S01]  /*11eb0*/  IMAD.MOV.U32 R0, RZ, RZ, R104 ;  /* 0x000000ffff007224 */ /* 0x000fe200078e0068 */
[----:B------:R-:W-:Y:S01]  /*11ec0*/  MOV R2, 0x11ef0 ;  /* 0x00011ef000027802 */ /* 0x000fe20000000f00 */
[----:B------:R-:W-:Y:S02]  /*11ed0*/  IMAD.MOV.U32 R3, RZ, RZ, 0x1c1f ;  /* 0x00001c1fff037424 */ /* 0x000fe400078e00ff */
[----:B-12---:R-:W-:Y:S05]  /*11ee0*/  CALL.REL.NOINC `($__internal_18_$__cuda_sm70_shflsync_idx_p) ;  /* 0x0000074000007944 */ /* 0x006fea0003c00000 */
[C---:B------:R-:W-:Y:S01]  /*11ef0*/  IADD3 R2, -R217.reuse, 0x10, RZ ;  /* 0x00000010d9027810 */ /* 0x040fe20007ffe1ff */
[----:B------:R-:W-:Y:S01]  /*11f00*/  IMAD.MOV.U32 R223, RZ, RZ, 0x1 ;  /* 0x00000001ffdf7424 */ /* 0x000fe200078e00ff */
[----:B------:R-:W-:Y:S02]  /*11f10*/  ISETP.NE.U32.AND P0, PT, R217, RZ, PT ;  /* 0x000000ffd900720c */ /* 0x000fe40003f05070 */
[----:B------:R-:W-:Y:S04]  /*11f20*/  LOP3.LUT R2, R2, 0xf, RZ, 0xc0, !PT ;  /* 0x0000000f02027812 */ /* 0x000fe800078ec0ff */
[----:B------:R-:W-:Y:S04]  /*11f30*/  IADD3 R2, P6, P5, R2, R0, R176 ;  /* 0x0000000002027210 */ /* 0x000fe80007dde0b0 */
[----:B------:R-:W-:Y:S05]  /*11f40*/  IADD3.X R3, RZ, R100, R109, P6, P5 ;  /* 0x00000064ff037210 */ /* 0x000fea00037ea46d */
[----:B------:R-:W-:Y:S01]  /*11f50*/  @!PT LDS RZ, [RZ] ;  /* 0x00000000fffff984 */ /* 0x000fe20000000800 */
[----:B------:R-:W-:Y:S01]  /*11f60*/  @!PT LDS RZ, [RZ] ;  /* 0x00000000fffff984 */ /* 0x000fe20000000800 */
[----:B------:R-:W-:Y:S01]  /*11f70*/  @!PT LDS RZ, [RZ] ;  /* 0x00000000fffff984 */ /* 0x000fe20000000800 */
[----:B------:R1:W-:Y:S01]  /*11f80*/  LDGSTS.E.BYPASS.LTC128B.128.ZFILL [R218+0x3100], [R2.64], P0 ;  /* 0x0310000002da7fae */ /* 0x0003e20008141d46 */
[----:B------:R-:W-:Y:S05]  /*11f90*/  IADD3 R102, P0, R0, R177, RZ ;  /* 0x000000b100667210 */ /* 0x000fea0007f1e0ff */
[----:B------:R-:W-:Y:S05]  /*11fa0*/  IMAD.X R103, R100, 0x1, R110, P0 ;  /* 0x0000000164677824 */ /* 0x000fea00000e066e */
[----:B------:R2:W-:Y:S01]  /*11fb0*/  LDGSTS.E.BYPASS.LTC128B.128 [R218+0x4100], [R102.64], !P4 ;  /* 0x0410000066da7fae */ /* 0x0005e2000e101d46 */
[----:B-1----:R-:W-:Y:S01]  /*11fc0*/  IADD3 R2, P0, R0, R178, RZ ;  /* 0x000000b200027210 */ /* 0x002fe20007f1e0ff */
[----:B------:R-:W-:Y:S04]  /*11fd0*/  IMAD.MOV.U32 R0, RZ, RZ, R101 ;  /* 0x000000ffff007224 */ /* 0x000fe800078e0065 */
        /* <DEDUP_REMOVED lines=12> */
.L_x_1292:
[----:B------:R-:W-:Y:S02]  /*120a0*/  MOV R0, 0x2 ;  /* 0x0000000200007802 */ /* 0x000fe40000000f00 */
        /* <DEDUP_REMOVED lines=34> */
.L_x_1294:
[----:B------:R-:W-:Y:S01]  /*122d0*/  IMAD.MOV.U32 R100, RZ, RZ, R236 ;  /* 0x000000ffff647224 */ /* 0x000fe200078e00ec */
[----:B------:R-:W-:-:S02]  /*122e0*/  MOV R0, 0x2 ;  /* 0x0000000200007802 */ /* 0x000fc40000000f00 */
[----:B------:R-:W-:Y:S02]  /*122f0*/  MOV R2, 0x12310 ;  /* 0x0001231000027802 */ /* 0x000fe40000000f00 */
[----:B-1----:R-:W-:Y:S05]  /*12300*/  CALL.REL.NOINC `($__internal_17_$__cuda_sm70_shflsync_bfly_p) ;  /* 0x000002c000007944 */ /* 0x002fea0003c00000 */
[----:B------:R-:W-:Y:S01]  /*12310*/  MOV R7, R0 ;  /* 0x0000000000077202 */ /* 0x000fe20000000f00 */
[----:B------:R-:W-:Y:S05]  /*12320*/  BRA `(.L_x_1332) ;  /* 0xffffaeb000007947 */ /* 0x000fea000383ffff */
.L_x_1295:
[----:B------:R-:W-:Y:S01]  /*12330*/  IMAD.MOV.U32 R100, RZ, RZ, R7 ;  /* 0x000000ffff647224 */ /* 0x000fe200078e0007 */
[----:B------:R-:W-:Y:S02]  /*12340*/  MOV R0, 0x1 ;  /* 0x0000000100007802 */ /* 0x000fe40000000f00 */
[----:B------:R-:W-:Y:S02]  /*12350*/  MOV R2, 0x12370 ;  /* 0x0001237000027802 */ /* 0x000fe40000000f00 */
[----:B-12---:R-:W-:Y:S05]  /*12360*/  CALL.REL.NOINC `($__internal_17_$__cuda_sm70_shflsync_bfly_p) ;  /* 0x0000026000007944 */ /* 0x006fea0003c00000 */
[----:B------:R-:W-:Y:S01]  /*12370*/  FADD.FTZ R7, R7, R0 ;  /* 0x0000000007077221 */ /* 0x000fe20000010000 */
[----:B------:R-:W-:Y:S02]  /*12380*/  MOV R100, R222 ;  /* 0x000000de00647202 */ /* 0x000fe40000000f00 */
[----:B------:R-:W-:Y:S02]  /*12390*/  MOV R0, 0x2 ;  /* 0x0000000200007802 */ /* 0x000fe40000000f00 */
[----:B------:R-:W-:Y:S02]  /*123a0*/  MOV R2, 0x123c0 ;  /* 0x000123c000027802 */ /* 0x000fe40000000f00 */
[----:B------:R-:W-:Y:S05]  /*123b0*/  CALL.REL.NOINC `($__internal_17_$__cuda_sm70_shflsync_bfly_p) ;  /* 0x0000021000007944 */ /* 0x000fea0003c00000 */
[----:B------:R-:W-:Y:S01]  /*123c0*/  FADD.FTZ R6, R222, R0 ;  /* 0x00000000de067221 */ /* 0x000fe20000010000 */
[----:B------:R-:W-:-:S02]  /*123d0*/  MOV R0, 0x1 ;  /* 0x0000000100007802 */ /* 0x000fc40000000f00 */
[----:B------:R-:W-:Y:S02]  /*123e0*/  MOV R2, 0x12410 ;  /* 0x0001241000027802 */ /* 0x000fe40000000f00 */
[----:B------:R-:W-:Y:S02]  /*123f0*/  MOV R100, R6 ;  /* 0x0000000600647202 */ /* 0x000fe40000000f00 */
[----:B------:R-:W-:Y:S05]  /*12400*/  CALL.REL.NOINC `($__internal_17_$__cuda_sm70_shflsync_bfly_p) ;  /* 0x000001c000007944 */ /* 0x000fea0003c00000 */
[----:B------:R-:W-:Y:S01]  /*12410*/  FADD.FTZ R6, R6, R0 ;  /* 0x0000000006067221 */ /* 0x000fe20000010000 */
[----:B------:R-:W-:Y:S02]  /*12420*/  MOV R100, R250 ;  /* 0x000000fa00647202 */ /* 0x000fe40000000f00 */
[----:B------:R-:W-:Y:S02]  /*12430*/  MOV R0, 0x2 ;  /* 0x0000000200007802 */ /* 0x000fe40000000f00 */
[----:B------:R-:W-:Y:S02]  /*12440*/  MOV R2, 0x12460 ;  /* 0x0001246000027802 */ /* 0x000fe40000000f00 */
[----:B------:R-:W-:Y:S05]  /*12450*/  CALL.REL.NOINC `($__internal_17_$__cuda_sm70_shflsync_bfly_p) ;  /* 0x0000017000007944 */ /* 0x000fea0003c00000 */
[----:B------:R-:W-:Y:S01]  /*12460*/  FADD.FTZ R5, R250, R0 ;  /* 0x00000000fa057221 */ /* 0x000fe20000010000 */
[----:B------:R-:W-:Y:S02]  /*12470*/  MOV R0, 0x1 ;  /* 0x0000000100007802 */ /* 0x000fe40000000f00 */
[----:B------:R-:W-:-:S02]  /*12480*/  MOV R2, 0x124b0 ;  /* 0x000124b000027802 */ /* 0x000fc40000000f00 */
        /* <DEDUP_REMOVED lines=9> */
[----:B------:R-:W-:Y:S02]  /*12520*/  MOV R2, 0x12550 ;  /* 0x0001255000027802 */ /* 0x000fe40000000f00 */
[----:B------:R-:W-:-:S02]  /*12530*/  MOV R100, R251 ;  /* 0x000000fb00647202 */ /* 0x000fc40000000f00 */
[----:B------:R-:W-:Y:S05]  /*12540*/  CALL.REL.NOINC `($__internal_17_$__cuda_sm70_shflsync_bfly_p) ;  /* 0x0000008000007944 */ /* 0x000fea0003c00000 */
[----:B------:R-:W-:Y:S01]  /*12550*/  MOV R4, R0 ;  /* 0x0000000000047202 */ /* 0x000fe20000000f00 */
[----:B------:R-:W-:Y:S05]  /*12560*/  BRA `(.L_x_1333) ;  /* 0xffffad6000007947 */ /* 0x000fea000383ffff */
.L_x_1309:
[----:B-1----:R-:W-:Y:S01]  /*12570*/  IMAD.MOV.U32 R0, RZ, RZ, R24 ;  /* 0x000000ffff007224 */ /* 0x002fe200078e0018 */
[----:B------:R-:W-:Y:S01]  /*12580*/  MOV R223, RZ ;  /* 0x000000ff00df7202 */ /* 0x000fe20000000f00 */
[----:B------:R-:W-:Y:S01]  /*12590*/  IMAD.MOV.U32 R3, RZ, RZ, 0x1f ;  /* 0x0000001fff037424 */ /* 0x000fe200078e00ff */
[----:B---3--:R-:W-:-:S02]  /*125a0*/  MOV R2, 0x125c0 ;  /* 0x000125c000027802 */ /* 0x008fc40000000f00 */
[----:B----45:R-:W-:Y:S05]  /*125b0*/  CALL.REL.NOINC `($__internal_18_$__cuda_sm70_shflsync_idx_p) ;  /* 0x0000007000007944 */ /* 0x030fea0003c00000 */
[----:B------:R-:W-:Y:S05]  /*125c0*/  BRA `(.L_x_1334) ;  /* 0xffffd03000007947 */ /* 0x000fea000383ffff */
        .weak           $__internal_17_$__cuda_sm70_shflsync_bfly_p
        .type           $__internal_17_$__cuda_sm70_shflsync_bfly_p,@function
        .size           $__internal_17_$__cuda_sm70_shflsync_bfly_p,($__internal_18_$__cuda_sm70_shflsync_idx_p - $__internal_17_$__cuda_sm70_shflsync_bfly_p)
$__internal_17_$__cuda_sm70_shflsync_bfly_p:
[----:B------:R-:W-:Y:S02]  /*125d0*/  MOV R176, 0xffffffff ;  /* 0xffffffff00b07802 */ /* 0x000fe40000000f00 */
[----:B------:R-:W-:-:S02]  /*125e0*/  MOV R3, 0x1f ;  /* 0x0000001f00037802 */ /* 0x000fc40000000f00 */
[----:B------:R-:W-:Y:S04]  /*125f0*/  WARPSYNC R176 ;  /* 0x000000b000007348 */ /* 0x000fe80003800000 */
[----:B------:R1:W2:Y:S02]  /*12600*/  SHFL.BFLY PT, R0, R100, R0, R3 ;  /* 0x0c00000064007389 */ /* 0x0002a400000e0003 */
[----:B-1----:R-:W-:-:S04]  /*12610*/  MOV R3, 0x0 ;  /* 0x0000000000037802 */ /* 0x002fc80000000f00 */
[----:B--2---:R-:W-:Y:S05]  /*12620*/  RET.REL.NODEC R2 `(_ZN7cutlass13device_kernelIN5flash19enable_sm80_to_sm89INS1_16FlashAttnFwdSm80INS1_25CollectiveMainloopFwdSm80ILi4ELi1ELb0EN4cute5tupleIJNS5_1CILi128EEENS7_ILi64EEENS7_ILi96EEEEEELi96ENS_10bfloat16_tEfNS_4arch4Sm80ELb1ELb0ELb0ELb0ELb1ELb0ELb1ELb1EEENS1_21CollectiveEpilogueFwdINS6_IJS8_SA_S9_EEENS6_IJNS7_ILi1EEESI_SI_EEESC_SE_Li128ELb0ELb1ELb1ELb0EEENS1_30DynamicPersistentTileSchedulerILi128ELi128ELb1ELb1ELb0EEEEEEEEEvNT_6ParamsE) ;  /* 0xfffed9d002007950 */ /* 0x004fea0003c3ffff */
        .weak           $__internal_18_$__cuda_sm70_shflsync_idx_p
        .type           $__internal_18_$__cuda_sm70_shflsync_idx_p,@function
        .size           $__internal_18_$__cuda_sm70_shflsync_idx_p,(.L_x_1837 - $__internal_18_$__cuda_sm70_shflsync_idx_p)
$__internal_18_$__cuda_sm70_shflsync_idx_p:
[----:B------:R-:W-:-:S04]  /*12630*/  MOV R225, 0xffffffff ;  /* 0xffffffff00e17802 */ /* 0x000fc80000000f00 */
[----:B------:R-:W-:Y:S04]  /*12640*/  WARPSYNC R225 ;  /* 0x000000e100007348 */ /* 0x000fe80003800000 */
[----:B------:R1:W2:Y:S02]  /*12650*/  SHFL.IDX PT, R0, R0, R223, R3 ;  /* 0x000000df00007389 */ /* 0x0002a400000e0003 */
[----:B-1----:R-:W-:-:S04]  /*12660*/  MOV R3, 0x0 ;  /* 0x0000000000037802 */ /* 0x002fc80000000f00 */
[----:B--2---:R-:W-:Y:S05]  /*12670*/  RET.REL.NODEC R2 `(_ZN7cutlass13device_kernelIN5flash19enable_sm80_to_sm89INS1_16FlashAttnFwdSm80INS1_25CollectiveMainloopFwdSm80ILi4ELi1ELb0EN4cute5tupleIJNS5_1CILi128EEENS7_ILi64EEENS7_ILi96EEEEEELi96ENS_10bfloat16_tEfNS_4arch4Sm80ELb1ELb0ELb0ELb0ELb1ELb0ELb1ELb1EEENS1_21CollectiveEpilogueFwdINS6_IJS8_SA_S9_EEENS6_IJNS7_ILi1EEESI_SI_EEESC_SE_Li128ELb0ELb1ELb1ELb0EEENS1_30DynamicPersistentTileSchedulerILi128ELi128ELb1ELb1ELb0EEEEEEEEEvNT_6ParamsE) ;  /* 0xfffed98002007950 */ /* 0x004fea0003c3ffff */
.L_x_1335:
        /* <DEDUP_REMOVED lines=16> */
.L_x_1837:


//--------------------- .text._ZN7cutlass13device_kernelIN5flash19enable_sm80_to_sm89INS1_16FlashAttnFwdSm80INS1_25CollectiveMainloopFwdSm80ILi4ELi1ELb0EN4cute5tupleIJNS5_1CILi128EEENS7_ILi48EEENS7_ILi96EEEEEELi96ENS_10bfloat16_tEfNS_4arch4Sm80ELb1ELb0ELb0ELb1ELb1ELb0ELb1ELb1EEENS1_21CollectiveEpilogueFwdINS6_IJS8_SA_S9_EEENS6_IJNS7_ILi1EEESI_SI_EEESC_SE_Li128ELb1ELb1ELb1ELb0EEENS1_36VarlenDynamicPersistentTileSchedulerILi128ELi48ELi128ELi128ELb1ELb1ELb0ELb1ELb1ELb1EEEEEEEEEvNT_6ParamsE --------------------------
	.section	.text._ZN7cutlass13device_kernelIN5flash19enable_sm80_to_sm89INS1_16FlashAttnFwdSm80INS1_25CollectiveMainloopFwdSm80ILi4ELi1ELb0EN4cute5tupleIJNS5_1CILi128EEENS7_ILi48EEENS7_ILi96EEEEEELi96ENS_10bfloat16_tEfNS_4arch4Sm80ELb1ELb0ELb0ELb1ELb1ELb0ELb1ELb1EEENS1_21CollectiveEpilogueFwdINS6_IJS8_SA_S9_EEENS6_IJNS7_ILi1EEESI_SI_EEESC_SE_Li128ELb1ELb1ELb1ELb0EEENS1_36VarlenDynamicPersistentTileSchedulerILi128ELi48ELi128ELi128ELb1ELb1ELb0ELb1ELb1ELb1EEEEEEEEEvNT_6ParamsE,"ax",@progbits
	.sectioninfo	@"SHI_REGISTERS=255"
	.align	128
.text._ZN7cutlass13device_kernelIN5flash19enable_sm80_to_sm89INS1_16FlashAttnFwdSm80INS1_25CollectiveMainloopFwdSm80ILi4ELi1ELb0EN4cute5tupleIJNS5_1CILi128EEENS7_ILi48EEENS7_ILi96EEEEEELi96ENS_10bfloat16_tEfNS_4arch4Sm80ELb1ELb0ELb0ELb1ELb1ELb0ELb1ELb1EEENS1_21CollectiveEpilogueFwdINS6_IJS8_SA_S9_EEENS6_IJNS7_ILi1EEESI_SI_EEESC_SE_Li128ELb1ELb1ELb1ELb0EEENS1_36VarlenDynamicPersistentTileSchedulerILi128ELi48ELi128ELi128ELb1ELb1ELb0ELb1ELb1ELb1EEEEEEEEEvNT_6ParamsE:
        .type           _ZN7cutlass13device_kernelIN5flash19enable_sm80_to_sm89INS1_16FlashAttnFwdSm80INS1_25CollectiveMainloopFwdSm80ILi4ELi1ELb0EN4cute5tupleIJNS5_1CILi128EEENS7_ILi48EEENS7_ILi96EEEEEELi96ENS_10bfloat16_tEfNS_4arch4Sm80ELb1ELb0ELb0ELb1ELb1ELb0ELb1ELb1EEENS1_21CollectiveEpilogueFwdINS6_IJS8_SA_S9_EEENS6_IJNS7_ILi1EEESI_SI_EEESC_SE_Li128ELb1ELb1ELb1ELb0EEENS1_36VarlenDynamicPersistentTileSchedulerILi128ELi48ELi128ELi128ELb1ELb1ELb0ELb1ELb1ELb1EEEEEEEEEvNT_6ParamsE,@function
        .size           _ZN7cutlass13device_kernelIN5flash19enable_sm80_to_sm89INS1_16FlashAttnFwdSm80INS1_25CollectiveMainloopFwdSm80ILi4ELi1ELb0EN4cute5tupleIJNS5_1CILi128EEENS7_ILi48EEENS7_ILi96EEEEEELi96ENS_10bfloat16_tEfNS_4arch4Sm80ELb1ELb0ELb0ELb1ELb1ELb0ELb1ELb1EEENS1_21CollectiveEpilogueFwdINS6_IJS8_SA_S9_EEENS6_IJNS7_ILi1EEESI_SI_EEESC_SE_Li128ELb1ELb1ELb1ELb0EEENS1_36VarlenDynamicPersistentTileSchedulerILi128ELi48ELi128ELi128ELb1ELb1ELb0ELb1ELb1ELb1EEEEEEEEEvNT_6ParamsE,(.L_x_1840 - _ZN7cutlass13device_kernelIN5flash19enable_sm80_to_sm89INS1_16FlashAttnFwdSm80INS1_25CollectiveMainloopFwdSm80ILi4ELi1ELb0EN4cute5tupleIJNS5_1CILi128EEENS7_ILi48EEENS7_ILi96EEEEEELi96ENS_10bfloat16_tEfNS_4arch4Sm80ELb1ELb0ELb0ELb1ELb1ELb0ELb1ELb1EEENS1_21CollectiveEpilogueFwdINS6_IJS8_SA_S9_EEENS6_IJNS7_ILi1EEESI_SI_EEESC_SE_Li128ELb1ELb1ELb1ELb0EEENS1_36VarlenDynamicPersistentTileSchedulerILi128ELi48ELi128ELi128ELb1ELb1ELb0ELb1ELb1ELb1EEEEEEEEEvNT_6ParamsE)
        .other          _ZN7cutlass13device_kernelIN5flash19enable_sm80_to_sm89INS1_16FlashAttnFwdSm80INS1_25CollectiveMainloopFwdSm80ILi4ELi1ELb0EN4cute5tupleIJNS5_1CILi128EEENS7_ILi48EEENS7_ILi96EEEEEELi96ENS_10bfloat16_tEfNS_4arch4Sm80ELb1ELb0ELb0ELb1ELb1ELb0ELb1ELb1EEENS1_21CollectiveEpilogueFwdINS6_IJS8_SA_S9_EEENS6_IJNS7_ILi1EEESI_SI_EEESC_SE_Li128ELb1ELb1ELb1ELb0EEENS1_36VarlenDynamicPersistentTileSchedulerILi128ELi48ELi128ELi128ELb1ELb1ELb0ELb1ELb1ELb1EEEEEEEEEvNT_6ParamsE,@"STO_CUDA_ENTRY STV_DEFAULT"
_ZN7cutlass13device_kernelIN5flash19enable_sm80_to_sm89INS1_16FlashAttnFwdSm80INS1_25CollectiveMainloopFwdSm80ILi4ELi1ELb0EN4cute5tupleIJNS5_1CILi128EEENS7_ILi48EEENS7_ILi96EEEEEELi96ENS_10bfloat16_tEfNS_4arch4Sm80ELb1ELb0ELb0ELb1ELb1ELb0ELb1ELb1EEENS1_21CollectiveEpilogueFwdINS6_IJS8_SA_S9_EEENS6_IJNS7_ILi1EEESI_SI_EEESC_SE_Li128ELb1ELb1ELb1ELb0EEENS1_36VarlenDynamicPersistentTileSchedulerILi128ELi48ELi128ELi128ELb1ELb1ELb0ELb1ELb1ELb1EEEEEEEEEvNT_6ParamsE:
        /* <DEDUP_REMOVED lines=13> */
[----:B------:R-:W-:-:S03]  /*00d0*/  CS2R R8, SRZ ;  /* 0x0000000000087805 */ /* 0x000fc6000001ff00 */
        /* <DEDUP_REMOVED lines=10> */
[C---:B------:R-:W-:Y:S01]  /*0180*/  ISETP.GE.U32.AND P4, PT, R12.reuse, 0x2, PT ;  /* 0x000000020c00780c */ /* 0x040fe20003f86070 */
[----:B------:R-:W-:Y:S01]  /*0190*/  IMAD.MOV.U32 R7, RZ, RZ, RZ ;  /* 0x000000ffff077224 */ /* 0x000fe200078e00ff */
        /* <DEDUP_REMOVED lines=26> */
.L_x_1341:
        /* <DEDUP_REMOVED lines=11> */
[----:B------:R-:W3:Y:S04]  /*03f0*/  @!P0 LDG.E R9, [R4.64] ;  /* 0x0000000604098981 */ /* 0x000ee8000c1e1900 */
[----:B------:R-:W3:Y:S02]  /*0400*/  @!P0 LDG.E R8, [R2.64] ;  /* 0x0000000602088981 */ /* 0x000ee4000c1e1900 */
[----:B---3--:R-:W-:Y:S01]  /*0410*/  IMAD R5, R9, R8, RZ ;  /* 0x0000000809057224 */ /* 0x008fe200078e02ff */
[----:B------:R-:W-:Y:S05]  /*0420*/  BRA.DIV ~URZ, `(.L_x_1339) ;  /* 0x00010e527f007947 */ /* 0x000fea000b800000 */
[----:B------:R1:W3:Y:S02]  /*0430*/  SHFL.UP PT, R0, R5, 0x1, RZ ;  /* 0x0420000005007989 */ /* 0x0002e400000e00ff */
.L_x_1478:
        /* <DEDUP_REMOVED lines=16> */
.L_x_1479:
[----:B---3--:R-:W-:-:S05]  /*0540*/  IMAD R0, R0, c[0x0][0x538], RZ ;  /* 0x00014e0000007a24 */ /* 0x008fca00078e02ff */
[----:B------:R-:W-:-:S04]  /*0550*/  IADD3 R6, R0, R6, RZ ;  /* 0x0000000600067210 */ /* 0x000fc80007ffe0ff */
[----:B------:R-:W-:-:S13]  /*0560*/  ISETP.GT.AND P0, PT, R6, UR4, PT ;  /* 0x0000000406007c0c */ /* 0x000fda000bf04270 */
[----:B-12---:R-:W-:Y:S05]  /*0570*/  @!P0 BRA `(.L_x_1341) ;  /* 0xfffffdc000008947 */ /* 0x006fea000383ffff */
.L_x_1337:
[----:B------:R-:W-:-:S05]  /*0580*/  IADD3 R10, -R0, R6, RZ ;  /* 0x00000006000a7210 */ /* 0x000fca0007ffe1ff */
[----:B------:R-:W-:-:S05]  /*0590*/  IMAD R0, R4, c[0x0][0x538], R10 ;  /* 0x00014e0004007a24 */ /* 0x000fca00078e020a */
[----:B------:R-:W-:Y:S01]  /*05a0*/  ISETP.GT.AND P0, PT, R0, UR4, PT ;  /* 0x0000000400007c0c */ /* 0x000fe2000bf04270 */
[----:B------:R-:W-:-:S12]  /*05b0*/  BRA.DIV ~URZ, `(.L_x_1342) ;  /* 0x00010ee27f007947 */ /* 0x000fd8000b800000 */
[----:B------:R-:W-:-:S04]  /*05c0*/  VOTE.ANY R6, PT, !P0 ;  /* 0x0000000000067806 */ /* 0x000fc800040e0100 */
.L_x_1480:
[----:B------:R-:W1:Y:S02]  /*05d0*/  POPC R0, R6 ;  /* 0x0000000600007309 */ /* 0x000e640000000000 */
[----:B-12---:R-:W-:Y:S01]  /*05e0*/  IADD3 R247, R0, R7, RZ ;  /* 0x0000000700f77210 */ /* 0x006fe20007ffe0ff */
[----:B------:R-:W-:Y:S05]  /*05f0*/  BRA.DIV ~URZ, `(.L_x_1343) ;  /* 0x00010ef27f007947 */ /* 0x000fea000b800000 */
[----:B------:R1:W2:Y:S01]  /*0600*/  SHFL.IDX PT, R245, R9, R0, 0x1f ;  /* 0x00001f0009f57589 */ /* 0x0002a200000e0000 */
[----:B------:R-:W-:-:S03]  /*0610*/  MOV R5, RZ ;  /* 0x000000ff00057202 */ /* 0x000fc60000000f00 */
[----:B------:R1:W3:Y:S04]  /*0620*/  SHFL.IDX PT, R9, R8, R0, 0x1f ;  /* 0x00001f0008097589 */ /* 0x0002e800000e0000 */
.L_x_1481:
[----:B------:R-:W-:Y:S01]  /*0630*/  ISETP.NE.AND P0, PT, R6, RZ, PT ;  /* 0x000000ff0600720c */ /* 0x000fe20003f05270 */
[----:B------:R-:W-:-:S12]  /*0640*/  BSSY B0, `(.L_x_1344) ;  /* 0x0000005000007945 */ /* 0x000fd80003800000 */
[----:B------:R-:W-:Y:S05]  /*0650*/  @!P0 BRA `(.L_x_1345) ;  /* 0x0000003000008947 */ /* 0x000fea0003800000 */
[----:B-1----:R-:W-:Y:S01]  /*0660*/  IADD3 R0, R0, -0x1, RZ ;  /* 0xffffffff00007810 */ /* 0x002fe20007ffe0ff */
[----:B------:R-:W-:Y:S05]  /*0670*/  BRA.DIV ~URZ, `(.L_x_1346) ;  /* 0x00010f527f007947 */ /* 0x000fea000b800000 */
[----:B------:R1:W4:Y:S02]  /*0680*/  SHFL.IDX PT, R5, R4, R0, 0x1f ;  /* 0x00001f0004057589 */ /* 0x00032400000e0000 */
.L_x_1345:
[----:B------:R-:W-:Y:S05]  /*0690*/  BSYNC B0 ;  /* 0x0000000000007941 */ /* 0x000fea0003800000 */
.L_x_1344:
[----:B---3--:R-:W-:Y:S01]  /*06a0*/  ISETP.NE.AND P0, PT, R9, 0x1, PT ;  /* 0x000000010900780c */ /* 0x008fe20003f05270 */
[----:B----4-:R-:W-:Y:S01]  /*06b0*/  IMAD R244, R5, c[0x0][0x538], R10 ;  /* 0x00014e0005f47a24 */ /* 0x010fe200078e020a */
[----:B------:R-:W-:Y:S04]  /*06c0*/  BSSY B0, `(.L_x_1347) ;  /* 0x0000085000007945 */ /* 0x000fe80003800000 */
[----:B------:R-:W-:-:S07]  /*06d0*/  IADD3 R11, -R244, UR4, RZ ;  /* 0x00000004f40b7c10 */ /* 0x000fce000fffe1ff */
[----:B------:R-:W-:Y:S05]  /*06e0*/  @!P0 BRA `(.L_x_1348) ;  /* 0x000003e000008947 */ /* 0x000fea0003800000 */
[-C--:B-12---:R-:W-:Y:S02]  /*06f0*/  IABS R0, R245.reuse ;  /* 0x000000f500007213 */ /* 0x086fe40000000000 */
        /* <DEDUP_REMOVED lines=59> */
[----:B------:R-:W-:Y:S01]  /*0ab0*/  IMAD R246, R3, 0x10000, R2 ;  /* 0x0001000003f67824 */ /* 0x000fe200078e0202 */
[----:B------:R-:W-:Y:S05]  /*0ac0*/  BRA `(.L_x_1349) ;  /* 0x0000044000007947 */ /* 0x000fea0003800000 */
.L_x_1348:
[----:B------:R-:W-:-:S04]  /*0ad0*/  IMAD.MOV.U32 R2, RZ, RZ, 0x4 ;  /* 0x00000004ff027424 */ /* 0x000fc800078e00ff */
[----:B------:R-:W-:-:S05]  /*0ae0*/  IMAD.WIDE R2, R247, R2, c[0x0][0x590] ;  /* 0x00016400f7027625 */ /* 0x000fca00078e0202 */
[----:B------:R-:W3:Y:S02]  /*0af0*/  LDG.E R7, [R2.64] ;  /* 0x0000000602077981 */ /* 0x000ee4000c1e1900 */
[----:B-123--:R-:W-:-:S05]  /*0b00*/  IMAD R9, R7, R245, RZ ;  /* 0x000000f507097224 */ /* 0x00efca00078e02ff */
        /* <DEDUP_REMOVED lines=63> */
[----:B------:R-:W-:Y:S02]  /*0f00*/  IMAD R246, R0, R2, R3 ;  /* 0x0000000200f67224 */ /* 0x000fe400078e0203 */
.L_x_1349:
[----:B------:R-:W-:Y:S05]  /*0f10*/  BSYNC B0 ;  /* 0x0000000000007941 */ /* 0x000fea0003800000 */
.L_x_1347:
[----:B------:R-:W-:-:S04]  /*0f20*/  LOP3.LUT R0, RZ, R0, RZ, 0x33, !PT ;  /* 0x00000000ff007212 */ /* 0x000fc800078e33ff */
[----:B------:R-:W-:Y:S01]  /*0f30*/  IADD3 R245, R0, R245, RZ ;  /* 0x000000f500f57210 */ /* 0x000fe20007ffe0ff */
[----:B------:R-:W-:Y:S05]  /*0f40*/  BRA `(.L_x_1350) ;  /* 0x0000004000007947 */ /* 0x000fea0003800000 */
.L_x_1338:
[----:B--2---:R-:W-:Y:S01]  /*0f50*/  IMAD.MOV.U32 R245, RZ, RZ, RZ ;  /* 0x000000fffff57224 */ /* 0x004fe200078e00ff */
[----:B------:R-:W-:Y:S01]  /*0f60*/  MOV R246, RZ ;  /* 0x000000ff00f67202 */ /* 0x000fe20000000f00 */
[----:B------:R-:W-:Y:S01]  /*0f70*/  IMAD.U32 R244, RZ, RZ, UR4 ;  /* 0x00000004fff47e24 */ /* 0x000fe2000f8e00ff */
[----:B------:R-:W-:Y:S02]  /*0f80*/  MOV R247, c[0x0][0x53c] ;  /* 0x00014f0000f77a02 */ /* 0x000fe40000000f00 */
.L_x_1350:
[----:B------:R-:W-:Y:S01]  /*0f90*/  ISETP.NE.AND P0, PT, R12, RZ, PT ;  /* 0x000000ff0c00720c */ /* 0x000fe20003f05270 */
[----:B------:R-:W-:-:S12]  /*0fa0*/  WARPSYNC 0xffffffff ;  /* 0xffffffff00007948 */ /* 0x000fd80003800000 */
[----:B------:R1:W-:Y:S04]  /*0fb0*/  @!P0 STS.128 [0xc080], R244 ;  /* 0x00c080f4ff008388 */ /* 0x0003e80000000c00 */
[----:B------:R-:W-:Y:S06]  /*0fc0*/  BAR.ARV 0x5, 0x80 ;  /* 0x0142000000007b1d */ /* 0x000fec0000002000 */
.L_x_1336:
        /* <DEDUP_REMOVED lines=27> */
[C---:B------:R-:W-:Y:S01]  /*1180*/  IMAD.IADD R0, R17.reuse, 0x1, -R0 ;  /* 0x0000000111007824 */ /* 0x040fe200078e0a00 */
        /* <DEDUP_REMOVED lines=71> */
[----:B------:R-:W-:-:S02]  /*1600*/  IMAD.IADD R3, R3, 0x1, R6 ;  /* 0x0000000103037824 */ /* 0x000fc400078e0206 */
[----:B------:R-:W-:Y:S01]  /*1610*/  IMAD.IADD R248, R17, 0x1, R248 ;  /* 0x0000000111f87824 */ /* 0x000fe200078e02f8 */
[----:B------:R-:W-:Y:S01]  /*1620*/  LOP3.LUT R2, R2, 0xc0, RZ, 0xc0, !PT ;  /* 0x000000c002027812 */ /* 0x000fe200078ec0ff */
[----:B------:R-:W-:Y:S02]  /*1630*/  IMAD.IADD R4, R0, 0x1, R7 ;  /* 0x0000000100047824 */ /* 0x000fe400078e0207 */
[----:B------:R-:W-:Y:S01]  /*1640*/  IMAD.SHL.U32 R250, R3, 0x2, RZ ;  /* 0x0000000203fa7824 */ /* 0x000fe200078e00ff */
[----:B------:R-:W-:Y:S01]  /*1650*/  LOP3.LUT R6, R2, 0x8, R8, 0xf8, !PT ;  /* 0x0000000802067812 */ /* 0x000fe200078ef808 */
[C---:B------:R-:W-:Y:S01]  /*1660*/  IMAD R7, R13.reuse, 0x20, R0 ;  /* 0x000000200d077824 */ /* 0x040fe200078e0200 */
[----:B------:R-:W-:Y:S01]  /*1670*/  SHF.R.U32.HI R5, RZ, 0x3, R2 ;  /* 0x00000003ff057819 */ /* 0x000fe20000011602 */
[----:B------:R-:W-:Y:S01]  /*1680*/  IMAD R2, R13, 0x20, R4 ;  /* 0x000000200d027824 */ /* 0x000fe200078e0204 */
[C---:B------:R-:W-:Y:S01]  /*1690*/  IADD3 R4, R250.reuse, 0x80, RZ ;  /* 0x00000080fa047810 */ /* 0x040fe20007ffe0ff */
[----:B------:R-:W-:Y:S01]  /*16a0*/  IMAD.U32 R0, R9, 0x20, R10 ;  /* 0x0000002009007824 */ /* 0x000fe200078e000a */
[----:B------:R-:W-:-:S02]  /*16b0*/  IADD3 R251, R250, 0x70, RZ ;  /* 0x00000070fafb7810 */ /* 0x000fc40007ffe0ff */
[----:B------:R-:W-:Y:S02]  /*16c0*/  @P1 IADD3 R251, R4, 0x10, RZ ;  /* 0x0000001004fb1810 */ /* 0x000fe40007ffe0ff */
        /* <DEDUP_REMOVED lines=9> */
[----:B------:R-:W-:Y:S01]  /*1760*/  SHF.R.S32.HI R4, RZ, 0x1f, R226 ;  /* 0x0000001fff047819 */ /* 0x000fe200000114e2 */
[----:B------:R-:W-:Y:S01]  /*1770*/  IMAD.IADD R3, R3, 0x1, R7 ;  /* 0x0000000103037824 */ /* 0x000fe200078e0207 */
[----:B------:R-:W-:-:S02]  /*1780*/  SHF.R.S32.HI R7, RZ, 0x1f, R202 ;  /* 0x0000001fff077819 */ /* 0x000fc400000114ca */
[C---:B------:R-:W-:Y:S02]  /*1790*/  IADD3 R9, R243.reuse, 0x40, RZ ;  /* 0x00000040f3097810 */ /* 0x040fe40007ffe0ff */
[C---:B------:R-:W-:Y:S02]  /*17a0*/  IADD3 R7, R243.reuse, 0x50, RZ ;  /* 0x00000050f3077810 */ /* 0x040fe40007ffe0ff */
[----:B------:R-:W-:Y:S02]  /*17b0*/  SHF.R.S32.HI R0, RZ, 0x1f, R9 ;  /* 0x0000001fff007819 */ /* 0x000fe40000011409 */
[----:B------:R-:W-:Y:S01]  /*17c0*/  SHF.R.S32.HI R0, RZ, 0x1f, R7 ;  /* 0x0000001fff007819 */ /* 0x000fe20000011407 */
[----:B------:R-:W-:Y:S01]  /*17d0*/  IMAD.IADD R0, R250, 0x1, R5 ;  /* 0x00000001fa007824 */ /* 0x000fe200078e0205 */
[----:B------:R-:W-:Y:S02]  /*17e0*/  IADD3 R15, R243, 0x10, RZ ;  /* 0x00000010f30f7810 */ /* 0x000fe40007ffe0ff */
[----:B------:R-:W-:-:S02]  /*17f0*/  SHF.R.S32.HI R4, RZ, 0x1f, R243 ;  /* 0x0000001fff047819 */ /* 0x000fc400000114f3 */
[----:B------:R1:W-:Y:S01]  /*1800*/  STL [R1+0x4], R0 ;  /* 0x0000040001007387 */ /* 0x0003e20000100800 */
[C---:B------:R-:W-:Y:S02]  /*1810*/  IADD3 R12, R243.reuse, 0x28, RZ ;  /* 0x00000028f30c7810 */ /* 0x040fe40007ffe0ff */
[----:B------:R-:W-:Y:S02]  /*1820*/  IADD3 R10, R243, 0x38, RZ ;  /* 0x00000038f30a7810 */ /* 0x000fe40007ffe0ff */
[----:B------:R-:W-:Y:S02]  /*1830*/  SEL R4, R6, 0xffffffe0, !P3 ;  /* 0xffffffe006047807 */ /* 0x000fe40005800000 */
[----:B------:R-:W-:Y:S02]  /*1840*/  IADD3 R189, R184, 0x20, RZ ;  /* 0x00000020b8bd7810 */ /* 0x000fe40007ffe0ff */
[----:B------:R-:W-:Y:S02]  /*1850*/  LEA R187, R2, 0x6080, 0x1 ;  /* 0x0000608002bb7811 */ /* 0x000fe400078e08ff */
[----:B------:R-:W-:-:S02]  /*1860*/  LEA R185, R3, 0x1880, 0x1 ;  /* 0x0000188003b97811 */ /* 0x000fc400078e08ff */
[----:B------:R-:W-:Y:S01]  /*1870*/  IADD3 R16, R243, 0x8, RZ ;  /* 0x00000008f3107810 */ /* 0x000fe20007ffe0ff */
[----:B------:R-:W-:Y:S01]  /*1880*/  IMAD.IADD R188, R187, 0x1, R4 ;  /* 0x00000001bbbc7824 */ /* 0x000fe200078e0204 */
[C---:B------:R-:W-:Y:S01]  /*1890*/  IADD3 R14, R243.reuse, 0x18, RZ ;  /* 0x00000018f30e7810 */ /* 0x040fe20007ffe0ff */
[----:B------:R-:W-:Y:S01]  /*18a0*/  IMAD.IADD R186, R4, 0x1, R185 ;  /* 0x0000000104ba7824 */ /* 0x000fe200078e02b9 */
[C---:B------:R-:W-:Y:S02]  /*18b0*/  IADD3 R13, R243.reuse, 0x20, RZ ;  /* 0x00000020f30d7810 */ /* 0x040fe40007ffe0ff */
[C---:B------:R-:W-:Y:S02]  /*18c0*/  IADD3 R11, R243.reuse, 0x30, RZ ;  /* 0x00000030f30b7810 */ /* 0x040fe40007ffe0ff */
[C---:B------:R-:W-:Y:S02]  /*18d0*/  IADD3 R8, R243.reuse, 0x48, RZ ;  /* 0x00000048f3087810 */ /* 0x040fe40007ffe0ff */
[----:B------:R-:W-:Y:S01]  /*18e0*/  IADD3 R252, R243, 0x58, RZ ;  /* 0x00000058f3fc7810 */ /* 0x000fe20007ffe0ff */
[----:B-1----:R-:W-:Y:S01]  /*18f0*/  IMAD.IADD R0, R5, 0x1, R251 ;  /* 0x0000000105007824 */ /* 0x002fe200078e02fb */
[----:B------:R-:W-:-:S02]  /*1900*/  @P2 IADD3 R189, R184, -0x20, RZ ;  /* 0xffffffe0b8bd2810 */ /* 0x000fc40007ffe0ff */
[----:B------:R-:W-:Y:S02]  /*1910*/  SHF.R.S32.HI R6, RZ, 0x1f, R15 ;  /* 0x0000001fff067819 */ /* 0x000fe4000001140f */
[----:B------:R1:W-:Y:S01]  /*1920*/  STL [R1], R0 ;  /* 0x0000000001007387 */ /* 0x0003e20000100800 */
        /* <DEDUP_REMOVED lines=8> */
[C---:B------:R-:W-:Y:S02]  /*19b0*/  IADD3 R197, R189.reuse, 0x400, RZ ;  /* 0x00000400bdc57810 */ /* 0x040fe40007ffe0ff */
[C---:B------:R-:W-:Y:S02]  /*19c0*/  IADD3 R196, R189.reuse, 0x800, RZ ;  /* 0x00000800bdc47810 */ /* 0x040fe40007ffe0ff */
[----:B------:R-:W-:-:S02]  /*19d0*/  IADD3 R195, R189, 0xc00, RZ ;  /* 0x00000c00bdc37810 */ /* 0x000fc40007ffe0ff */
[C---:B------:R-:W-:Y:S02]  /*19e0*/  IADD3 R194, R189.reuse, 0x1000, RZ ;  /* 0x00001000bdc27810 */ /* 0x040fe40007ffe0ff */
[C---:B------:R-:W-:Y:S02]  /*19f0*/  IADD3 R193, R189.reuse, 0x1400, RZ ;  /* 0x00001400bdc17810 */ /* 0x040fe40007ffe0ff */
[C---:B------:R-:W-:Y:S02]  /*1a00*/  IADD3 R192, R189.reuse, 0x1800, RZ ;  /* 0x00001800bdc07810 */ /* 0x040fe40007ffe0ff */
[C---:B------:R-:W-:Y:S02]  /*1a10*/  IADD3 R191, R189.reuse, 0x1c00, RZ ;  /* 0x00001c00bdbf7810 */ /* 0x040fe40007ffe0ff */
[----:B-1----:R-:W-:Y:S02]  /*1a20*/  IADD3 R190, R189, 0x2000, RZ ;  /* 0x00002000bdbe7810 */ /* 0x002fe40007ffe0ff */
.L_x_1477:
        /* <DEDUP_REMOVED lines=30> */
[----:B------:R2:W3:Y:S04]  /*1c10*/  LDG.E R0, [R2.64] ;  /* 0x0000000602007981 */ /* 0x0004e8000c1e1900 */
[----:B-12---:R-:W3:Y:S02]  /*1c20*/  LDG.E R2, [R2.64+0x4] ;  /* 0x0000040602027981 */ /* 0x006ee4000c1e1900 */
[----:B---3--:R-:W-:-:S02]  /*1c30*/  IADD3 R240, -R0, R2, RZ ;  /* 0x0000000200f07210 */ /* 0x008fc40007ffe1ff */
.L_x_1351:
[----:B------:R-:W-:-:S04]  /*1c40*/  ISETP.NE.U32.AND P1, PT, RZ, c[0x0][0x368], PT ;  /* 0x0000da00ff007a0c */ /* 0x000fc80003f25070 */
[----:B------:R-:W-:-:S13]  /*1c50*/  ISETP.NE.AND.EX P1, PT, RZ, c[0x0][0x36c], PT, P1 ;  /* 0x0000db00ff007a0c */ /* 0x000fda0003f25310 */
[----:B------:R-:W-:Y:S05]  /*1c60*/  @!P1 BRA `(.L_x_1352) ;  /* 0x0000004000009947 */ /* 0x000fea0003800000 */
[----:B-1----:R-:W-:-:S04]  /*1c70*/  IADD3 R2, P1, R14, c[0x0][0x368], RZ ;  /* 0x0000da000e027a10 */ /* 0x002fc80007f3e0ff */
[----:B------:R-:W-:-:S05]  /*1c80*/  IADD3.X R3, R13, c[0x0][0x36c], RZ, P1, !PT ;  /* 0x0000db000d037a10 */ /* 0x000fca0000ffe4ff */
[----:B------:R1:W5:Y:S01]  /*1c90*/  LDG.E R0, [R2.64] ;  /* 0x0000000602007981 */ /* 0x000362000c1e1900 */
[----:B------:R-:W-:Y:S05]  /*1ca0*/  BRA `(.L_x_1353) ;  /* 0x0000008000007947 */ /* 0x000fea0003800000 */
.L_x_1352:
        /* <DEDUP_REMOVED lines=8> */
.L_x_1353:
[----:B-1----:R-:W-:Y:S01]  /*1d30*/  IMAD.MOV.U32 R2, RZ, RZ, c[0x0][0x2c4] ;  /* 0x0000b100ff027624 */ /* 0x002fe200078e00ff */
[----:B------:R-:W-:Y:S01]  /*1d40*/  BSSY B0, `(.L_x_1354) ;  /* 0x000003b000007945 */ /* 0x000fe20003800000 */
[----:B------:R-:W-:Y:S02]  /*1d50*/  IMAD.SHL.U32 R242, R245, 0x80, RZ ;  /* 0x00000080f5f27824 */ /* 0x000fe400078e00ff */
[----:B-----5:R-:W-:Y:S01]  /*1d60*/  IMAD.IADD R241, R0, 0x1, -R230 ;  /* 0x0000000100f17824 */ /* 0x020fe200078e0ae6 */
[----:B------:R-:W-:-:S02]  /*1d70*/  ISETP.NE.AND P3, PT, R2, 0x1, PT ;  /* 0x000000010200780c */ /* 0x000fc40003f65270 */
[----:B------:R-:W-:-:S05]  /*1d80*/  IADD3 R2, R242, 0x7f, RZ ;  /* 0x0000007ff2027810 */ /* 0x000fca0007ffe0ff */
[----:B------:R-:W-:-:S06]  /*1d90*/  IMAD.MOV.U32 R0, RZ, RZ, R2 ;  /* 0x000000ffff007224 */ /* 0x000fcc00078e0002 */
[----:B------:R-:W-:Y:S01]  /*1da0*/  @P3 IMAD.HI.U32 R3, R2, c[0x0][0x2c8], RZ ;  /* 0x0000b20002033a27 */ /* 0x000fe200078e00ff */
[----:B------:R-:W-:-:S04]  /*1db0*/  IADD3 R2, R241, 0x30, -R240 ;  /* 0x00000030f1027810 */ /* 0x000fc80007ffe8f0 */
[----:B------:R-:W-:Y:S02]  /*1dc0*/  @P3 SHF.R.U32.HI R0, RZ, c[0x0][0x2cc], R3 ;  /* 0x0000b300ff003a19 */ /* 0x000fe40000011603 */
[----:B------:R-:W-:-:S03]  /*1dd0*/  IADD3 R3, R241, 0x2f, RZ ;  /* 0x0000002ff1037810 */ /* 0x000fc60007ffe0ff */
[----:B------:R-:W-:Y:S02]  /*1de0*/  IMAD.IADD R0, R2, 0x1, R0 ;  /* 0x0000000102007824 */ /* 0x000fe400078e0200 */
[----:B------:R-:W-:-:S04]  /*1df0*/  IMAD.HI R2, R3, 0x2aaaaaab, RZ ;  /* 0x2aaaaaab03027827 */ /* 0x000fc800078e02ff */
[----:B------:R-:W-:Y:S01]  /*1e00*/  IMAD.HI R0, R0, 0x2aaaaaab, RZ ;  /* 0x2aaaaaab00007827 */ /* 0x000fe200078e02ff */
[----:B------:R-:W-:-:S04]  /*1e10*/  SHF.R.U32.HI R4, RZ, 0x1f, R2 ;  /* 0x0000001fff047819 */ /* 0x000fc80000011602 */
[----:B------:R-:W-:Y:S02]  /*1e20*/  SHF.R.U32.HI R3, RZ, 0x1f, R0 ;  /* 0x0000001fff037819 */ /* 0x000fe40000011600 */
[----:B------:R-:W-:Y:S02]  /*1e30*/  LEA.HI.SX32 R4, R2, R4, 0x1d ;  /* 0x0000000402047211 */ /* 0x000fe400078feaff */
[----:B------:R-:W-:Y:S02]  /*1e40*/  LEA.HI.SX32 R0, R0, R3, 0x1d ;  /* 0x0000000300007211 */ /* 0x000fe400078feaff */
[----:B------:R-:W-:Y:S02]  /*1e50*/  LOP3.LUT R2, R246, 0xff000000, RZ, 0xc0, !PT ;  /* 0xff000000f6027812 */ /* 0x000fe400078ec0ff */
[----:B------:R-:W-:Y:S02]  /*1e60*/  IMNMX R6, R4, R0, PT ;  /* 0x0000000004067217 */ /* 0x000fe40003800200 */
[----:B------:R-:W-:-:S02]  /*1e70*/  LOP3.LUT R3, R246, 0xff0000, RZ, 0xc0, !PT ;  /* 0x00ff0000f6037812 */ /* 0x000fc400078ec0ff */
[----:B------:R-:W-:Y:S01]  /*1e80*/  SHF.R.U32.HI R0, RZ, 0x8, R2 ;  /* 0x00000008ff007819 */ /* 0x000fe20000011602 */
[----:B------:R-:W-:Y:S01]  /*1e90*/  IMAD.MOV.U32 R2, RZ, RZ, RZ ;  /* 0x000000ffff027224 */ /* 0x000fe200078e00ff */
[----:B------:R-:W-:Y:S02]  /*1ea0*/  ISETP.GE.AND P1, PT, R6, 0x1, PT ;  /* 0x000000010600780c */ /* 0x000fe40003f26270 */
        /* <DEDUP_REMOVED lines=36> */
.L_x_1355:
[----:B------:R-:W-:Y:S05]  /*20f0*/  BSYNC B0 ;  /* 0x0000000000007941 */ /* 0x000fea0003800000 */
.L_x_1354:
        /* <DEDUP_REMOVED lines=63> */
[----:B-1----:R-:W-:Y:S01]  /*24f0*/  IMAD.IADD R5, R224, 0x1, R242 ;  /* 0x00000001e0057824 */ /* 0x002fe200078e02f2 */
[----:B------:R-:W-:Y:S02]  /*2500*/  LOP3.LUT R13, R246, 0xffff, RZ, 0xc0, !PT ;  /* 0x0000fffff60d7812 */ /* 0x000fe400078ec0ff */
[----:B------:R-:W-:Y:S01]  /*2510*/  SEL R6, R12, RZ, !P0 ;  /* 0x000000ff0c067207 */ /* 0x000fe20004000000 */
[----:B------:R-:W-:Y:S01]  /*2520*/  IMAD R0, R0, c[0x0][0x178], RZ ;  /* 0x00005e0000007a24 */ /* 0x000fe200078e02ff */
[----:B------:R-:W-:Y:S01]  /*2530*/  SEL R4, R249, RZ, !P0 ;  /* 0x000000fff9047207 */ /* 0x000fe20004000000 */
[----:B------:R-:W-:Y:S01]  /*2540*/  @P3 IMAD.HI.U32 R7, R5, c[0x0][0x2c8], RZ ;  /* 0x0000b20005073a27 */ /* 0x000fe200078e00ff */
[----:B------:R-:W-:Y:S02]  /*2550*/  ISETP.GE.AND P6, PT, R202, c[0x0][0x198], PT ;  /* 0x00006600ca007a0c */ /* 0x000fe40003fc6270 */
[----:B------:R-:W-:Y:S01]  /*2560*/  ISETP.GE.AND P5, PT, R225, c[0x0][0x198], PT ;  /* 0x00006600e1007a0c */ /* 0x000fe20003fa6270 */
[----:B------:R-:W-:Y:S01]  /*2570*/  IMAD R0, R11, c[0x0][0x17c], R0 ;  /* 0x00005f000b007a24 */ /* 0x000fe200078e0200 */
[----:B------:R-:W-:Y:S01]  /*2580*/  ISETP.GE.AND P4, PT, R226, c[0x0][0x198], PT ;  /* 0x00006600e2007a0c */ /* 0x000fe20003f86270 */
[----:B------:R-:W-:Y:S01]  /*2590*/  IMAD R6, R6, c[0x0][0x1c0], RZ ;  /* 0x0000700006067a24 */ /* 0x000fe200078e02ff */
[----:B------:R-:W-:-:S03]  /*25a0*/  IADD3 R119, R200, -0x1, RZ ;  /* 0xffffffffc8777810 */ /* 0x000fc60007ffe0ff */
[----:B------:R-:W-:Y:S02]  /*25b0*/  IMAD R6, R4, c[0x0][0x1c4], R6 ;  /* 0x0000710004067a24 */ /* 0x000fe400078e0206 */
[----:B--2---:R-:W-:-:S04]  /*25c0*/  IMAD.WIDE.U32 R2, R11, c[0x0][0x178], RZ ;  /* 0x00005e000b027a25 */ /* 0x004fc800078e00ff */
[----:B------:R-:W-:Y:S01]  /*25d0*/  IMAD.IADD R3, R3, 0x1, R0 ;  /* 0x0000000103037824 */ /* 0x000fe200078e0200 */
[----:B------:R-:W-:Y:S02]  /*25e0*/  MOV R0, R5 ;  /* 0x0000000500007202 */ /* 0x000fe40000000f00 */
[----:B------:R-:W-:Y:S01]  /*25f0*/  @P3 SHF.R.U32.HI R0, RZ, c[0x0][0x2cc], R7 ;  /* 0x0000b300ff003a19 */ /* 0x000fe20000011607 */
[----:B------:R-:W-:-:S03]  /*2600*/  IMAD.WIDE.U32 R2, R13, c[0x0][0x1b8], R2 ;  /* 0x00006e000d027a25 */ /* 0x000fc600078e0002 */
        /* <DEDUP_REMOVED lines=20> */
.L_x_1482:
[----:B------:R-:W-:Y:S05]  /*2750*/  BRA.DIV ~URZ, `(.L_x_1358) ;  /* 0x0000ef527f007947 */ /* 0x000fea000b800000 */
[----:B------:R3:W4:Y:S02]  /*2760*/  SHFL.IDX PT, R0, R12, RZ, 0x1c1f ;  /* 0x001c1fff0c007589 */ /* 0x00072400000e0000 */
.L_x_1483:
        /* <DEDUP_REMOVED lines=22> */
.L_x_1360:
[----:B------:R-:W-:Y:S05]  /*28d0*/  BSYNC B0 ;  /* 0x0000000000007941 */ /* 0x000fea0003800000 */
.L_x_1359:
[----:B------:R-:W-:Y:S05]  /*28e0*/  BRA.DIV ~URZ, `(.L_x_1361) ;  /* 0x0000ee327f007947 */ /* 0x000fea000b800000 */
[----:B--2---:R2:W1:Y:S04]  /*28f0*/  SHFL.IDX PT, R4, R5, 0x1, 0x1c1f ;  /* 0x003c1f0005047f89 */ /* 0x00446800000e0000 */
[----:B----4-:R2:W4:Y:S02]  /*2900*/  SHFL.IDX PT, R0, R12, 0x1, 0x1c1f ;  /* 0x003c1f000c007f89 */ /* 0x01052400000e0000 */
.L_x_1484:
        /* <DEDUP_REMOVED lines=21> */
.L_x_1363:
[----:B------:R-:W-:Y:S05]  /*2a60*/  BSYNC B0 ;  /* 0x0000000000007941 */ /* 0x000fea0003800000 */
.L_x_1362:
[----:B------:R-:W-:Y:S05]  /*2a70*/  BRA.DIV ~URZ, `(.L_x_1364) ;  /* 0x0000ed727f007947 */ /* 0x000fea000b800000 */
[----:B-1----:R1:W2:Y:S02]  /*2a80*/  SHFL.IDX PT, R4, R5, 0x2, 0x1c1f ;  /* 0x005c1f0005047f89 */ /* 0x0022a400000e0000 */
.L_x_1485:
[----:B------:R-:W-:Y:S05]  /*2a90*/  BRA.DIV ~URZ, `(.L_x_1365) ;  /* 0x0000edc27f007947 */ /* 0x000fea000b800000 */
[----:B----4-:R4:W1:Y:S02]  /*2aa0*/  SHFL.IDX PT, R0, R12, 0x2, 0x1c1f ;  /* 0x005c1f000c007f89 */ /* 0x01086400000e0000 */
.L_x_1486:
        /* <DEDUP_REMOVED lines=21> */
.L_x_1367:
[----:B------:R-:W-:Y:S05]  /*2c00*/  BSYNC B0 ;  /* 0x0000000000007941 */ /* 0x000fea0003800000 */
.L_x_1366:
[----:B------:R-:W-:Y:S05]  /*2c10*/  BRA.DIV ~URZ, `(.L_x_1368) ;  /* 0x0000ecb27f007947 */ /* 0x000fea000b800000 */
[----:B--2---:R2:W3:Y:S04]  /*2c20*/  SHFL.IDX PT, R4, R5, 0x3, 0x1c1f ;  /* 0x007c1f0005047f89 */ /* 0x0044e800000e0000 */
[----:B-1----:R2:W1:Y:S02]  /*2c30*/  SHFL.IDX PT, R0, R12, 0x3, 0x1c1f ;  /* 0x007c1f000c007f89 */ /* 0x00246400000e0000 */
.L_x_1487:
[----:B--2---:R-:W2:Y:S01]  /*2c40*/  LDL R16, [R1+0x14] ;  /* 0x0000140001107983 */ /* 0x004ea20000100800 */
[----:B------:R-:W-:Y:S01]  /*2c50*/  IADD3 R2, R10, 0x60, RZ ;  /* 0x000000600a027810 */ /* 0x000fe20007ffe0ff */
[----:B-----5:R-:W-:Y:S01]  /*2c60*/  IMAD.WIDE.U32 R234, R14, c[0x0][0x2b0], RZ ;  /* 0x0000ac000eea7a25 */ /* 0x020fe200078e00ff */
[----:B------:R-:W-:-:S02]  /*2c70*/  SHF.R.S32.HI R15, RZ, 0x1f, R202 ;  /* 0x0000001fff0f7819 */ /* 0x000fc400000114ca */
[----:B------:R-:W-:Y:S02]  /*2c80*/  ISETP.GE.AND P2, PT, R2, R11, PT ;  /* 0x0000000b0200720c */ /* 0x000fe40003f46270 */
[----:B------:R-:W-:Y:S02]  /*2c90*/  SHF.R.S32.HI R23, RZ, 0x1f, R225 ;  /* 0x0000001fff177819 */ /* 0x000fe400000114e1 */
[----:B------:R-:W-:-:S09]  /*2ca0*/  SHF.R.S32.HI R27, RZ, 0x1f, R226 ;  /* 0x0000001fff1b7819 */ /* 0x000fd200000114e2 */
[CC--:B-1----:R-:W-:Y:S02]  /*2cb0*/  @!P2 LEA R8, P0, R202.reuse, R0.reuse, 0x1 ;  /* 0x00000000ca08a211 */ /* 0x0c2fe400078008ff */
[C---:B------:R-:W-:Y:S02]  /*2cc0*/  @!P2 LEA R6, P1, R225.reuse, R0, 0x1 ;  /* 0x00000000e106a211 */ /* 0x040fe400078208ff */
[----:B---3--:R-:W-:Y:S02]  /*2cd0*/  @!P2 LEA.HI.X R9, R202, R4, R15, 0x1, P0 ;  /* 0x00000004ca09a211 */ /* 0x008fe400000f0c0f */
[----:B------:R-:W-:Y:S02]  /*2ce0*/  @!P2 LEA R2, P0, R226, R0, 0x1 ;  /* 0x00000000e202a211 */ /* 0x000fe400078008ff */
[----:B------:R-:W-:Y:S02]  /*2cf0*/  SHF.R.S32.HI R0, RZ, 0x1f, R14 ;  /* 0x0000001fff007819 */ /* 0x000fe4000001140e */
[----:B------:R-:W-:-:S02]  /*2d00*/  @!P2 LEA.HI.X R7, R225, R4, R23, 0x1, P1 ;  /* 0x00000004e107a211 */ /* 0x000fc400008f0c17 */
[----:B------:R-:W-:Y:S01]  /*2d10*/  @!P2 LEA.HI.X R3, R226, R4, R27, 0x1, P0 ;  /* 0x00000004e203a211 */ /* 0x000fe200000f0c1b */
        /* <DEDUP_REMOVED lines=14> */
[----:B------:R-:W-:-:S02]  /*2e00*/  IMAD.MOV.U32 R0, RZ, RZ, c[0x0][0x2b8] ;  /* 0x0000ae00ff007624 */ /* 0x000fc400078e00ff */
[----:B------:R-:W-:Y:S02]  /*2e10*/  IMAD R118, R200, R118, -0x30 ;  /* 0xffffffd0c8767424 */ /* 0x000fe400078e0276 */
[----:B------:R-:W-:Y:S01]  /*2e20*/  IMAD.MOV.U32 R199, RZ, RZ, RZ ;  /* 0x000000ffffc77224 */ /* 0x000fe200078e00ff */
[----:B------:R-:W-:Y:S01]  /*2e30*/  ISETP.NE.AND P2, PT, R0, 0x1, PT ;  /* 0x000000010000780c */ /* 0x000fe20003f45270 */
[----:B-1----:R-:W-:-:S05]  /*2e40*/  IMAD.IADD R2, R224, 0x1, R118 ;  /* 0x00000001e0027824 */ /* 0x002fca00078e0276 */
[C---:B------:R-:W-:Y:S01]  /*2e50*/  ISETP.GE.AND P1, PT, R2.reuse, R241, PT ;  /* 0x000000f10200720c */ /* 0x040fe20003f26270 */
[----:B------:R-:W-:-:S03]  /*2e60*/  IMAD.IADD R2, R2, 0x1, R230 ;  /* 0x0000000102027824 */ /* 0x000fc600078e02e6 */
[----:B------:R-:W-:Y:S01]  /*2e70*/  ISETP.GT.OR P1, PT, R224, 0x2f, P1 ;  /* 0x0000002fe000780c */ /* 0x000fe20000f24670 */
[----:B------:R-:W-:Y:S02]  /*2e80*/  IMAD.MOV.U32 R0, RZ, RZ, R2 ;  /* 0x000000ffff007224 */ /* 0x000fe400078e0002 */
[----:B------:R-:W-:-:S05]  /*2e90*/  @P2 IMAD.HI.U32 R3, R2, c[0x0][0x2bc], RZ ;  /* 0x0000af0002032a27 */ /* 0x000fca00078e00ff */
[----:B------:R-:W-:-:S05]  /*2ea0*/  @P2 SHF.R.U32.HI R0, RZ, c[0x0][0x2c0], R3 ;  /* 0x0000b000ff002a19 */ /* 0x000fca0000011603 */
[----:B------:R-:W-:-:S04]  /*2eb0*/  @!P1 IADD3 R3, P0, R0, R234, RZ ;  /* 0x000000ea00039210 */ /* 0x000fc80007f1e0ff */
[----:B------:R-:W-:Y:S02]  /*2ec0*/  @!P1 LEA.HI.X.SX32 R5, R0, R238, 0x1, P0 ;  /* 0x000000ee00059211 */ /* 0x000fe400000f0eff */
[----:B------:R-:W-:-:S04]  /*2ed0*/  @!P1 LEA R4, P0, R3, c[0x0][0x2a0], 0x2 ;  /* 0x0000a80003049a11 */ /* 0x000fc800078010ff */
[----:B------:R-:W-:-:S05]  /*2ee0*/  @!P1 LEA.HI.X R5, R3, c[0x0][0x2a4], R5, 0x2, P0 ;  /* 0x0000a90003059a11 */ /* 0x000fca00000f1405 */
[----:B------:R-:W2:Y:S01]  /*2ef0*/  @!P1 LDG.E R199, [R4.64] ;  /* 0x0000000604c79981 */ /* 0x000ea2000c1e1900 */
[----:B------:R-:W-:Y:S01]  /*2f00*/  IMAD.MOV R0, RZ, RZ, -R0 ;  /* 0x000000ffff007224 */ /* 0x000fe200078e0a00 */
[----:B------:R-:W-:Y:S01]  /*2f10*/  SHF.L.U64.HI R214, R202, 0x1, R15 ;  /* 0x00000001cad67819 */ /* 0x000fe2000001020f */
[----:B------:R-:W-:Y:S01]  /*2f20*/  IMAD.WIDE.U32 R232, R13, c[0x0][0x1e8], RZ ;  /* 0x00007a000de87a25 */ /* 0x000fe200078e00ff */
[----:B------:R-:W-:Y:S01]  /*2f30*/  SHF.L.U64.HI R212, R225, 0x1, R23 ;  /* 0x00000001e1d47819 */ /* 0x000fe20000010217 */
[----:B------:R-:W-:Y:S01]  /*2f40*/  BSSY B0, `(.L_x_1369) ;  /* 0x0000080000007945 */ /* 0x000fe20003800000 */
[----:B------:R-:W-:Y:S01]  /*2f50*/  SHF.L.U64.HI R213, R226, 0x1, R27 ;  /* 0x00000001e2d57819 */ /* 0x000fe2000001021b */
[----:B------:R-:W-:Y:S02]  /*2f60*/  IMAD R201, R0, c[0x0][0x2b8], R2 ;  /* 0x0000ae0000c97a24 */ /* 0x000fe400078e0202 */
[----:B------:R-:W-:Y:S02]  /*2f70*/  IMAD R231, R13, c[0x0][0x1ec], R233 ;  /* 0x00007b000de77a24 */ /* 0x000fe400078e02e9 */
[----:B------:R-:W-:Y:S01]  /*2f80*/  IMAD.WIDE.U32 R2, R201, c[0x0][0x1e0], RZ ;  /* 0x00007800c9027a25 */ /* 0x000fe200078e00ff */
[----:B------:R-:W-:-:S03]  /*2f90*/  SHF.R.S32.HI R7, RZ, 0x1f, R201 ;  /* 0x0000001fff077819 */ /* 0x000fc600000114c9 */
[----:B------:R-:W-:Y:S02]  /*2fa0*/  IMAD R117, R119, -0x30, R241 ;  /* 0xffffffd077757824 */ /* 0x000fe400078e02f1 */
[C---:B------:R-:W-:Y:S02]  /*2fb0*/  IMAD R0, R7.reuse, c[0x0][0x1e0], RZ ;  /* 0x0000780007007a24 */ /* 0x040fe400078e02ff */
[----:B------:R-:W-:Y:S02]  /*2fc0*/  IMAD R7, R7, c[0x0][0x208], RZ ;  /* 0x0000820007077a24 */ /* 0x000fe400078e02ff */
[C---:B------:R-:W-:Y:S02]  /*2fd0*/  IMAD R0, R201.reuse, c[0x0][0x1e4], R0 ;  /* 0x00007900c9007a24 */ /* 0x040fe400078e0200 */
[----:B------:R-:W-:Y:S02]  /*2fe0*/  IMAD R7, R201, c[0x0][0x20c], R7 ;  /* 0x00008300c9077a24 */ /* 0x000fe400078e0207 */
[----:B------:R-:W-:-:S02]  /*2ff0*/  IMAD.IADD R3, R3, 0x1, R0 ;  /* 0x0000000103037824 */ /* 0x000fc400078e0200 */
[----:B------:R-:W-:-:S04]  /*3000*/  IMAD.WIDE.U32 R236, R13, c[0x0][0x210], RZ ;  /* 0x000084000dec7a25 */ /* 0x000fc800078e00ff */
[----:B------:R-:W-:Y:S02]  /*3010*/  IMAD R239, R13, c[0x0][0x214], R237 ;  /* 0x000085000def7a24 */ /* 0x000fe400078e02ed */
[----:B------:R-:W-:Y:S02]  /*3020*/  IMAD.SHL.U32 R26, R226, 0x2, RZ ;  /* 0x00000002e21a7824 */ /* 0x000fe400078e00ff */
[----:B------:R-:W-:Y:S01]  /*3030*/  IMAD.SHL.U32 R22, R225, 0x2, RZ ;  /* 0x00000002e1167824 */ /* 0x000fe200078e00ff */
[----:B--2---:R-:W-:Y:S01]  /*3040*/  SHF.R.S32.HI R9, RZ, 0x1f, R199 ;  /* 0x0000001fff097819 */ /* 0x004fe200000114c7 */
[----:B------:R-:W-:-:S04]  /*3050*/  IMAD.WIDE.U32 R2, R199, c[0x0][0x1f0], R2 ;  /* 0x00007c00c7027a25 */ /* 0x000fc800078e0002 */
[----:B------:R-:W-:-:S04]  /*3060*/  IMAD R0, R9, c[0x0][0x1f0], RZ ;  /* 0x00007c0009007a24 */ /* 0x000fc800078e02ff */
[----:B------:R-:W-:Y:S01]  /*3070*/  IMAD R4, R199, c[0x0][0x1f4], R0 ;  /* 0x00007d00c7047a24 */ /* 0x000fe200078e0200 */
[----:B------:R-:W-:-:S04]  /*3080*/  IADD3 R0, P0, R2, R232, RZ ;  /* 0x000000e802007210 */ /* 0x000fc80007f1e0ff */
[----:B------:R-:W-:Y:S02]  /*3090*/  IADD3.X R2, R231, R3, R4, P0, !PT ;  /* 0x00000003e7027210 */ /* 0x000fe400007fe404 */
[C---:B------:R-:W-:Y:S02]  /*30a0*/  LEA R6, P0, R0.reuse, c[0x0][0x1c8], 0x1 ;  /* 0x0000720000067a11 */ /* 0x040fe400078008ff */
[----:B------:R-:W-:Y:S02]  /*30b0*/  IMNMX R3, R117, 0x30, PT ;  /* 0x0000003075037817 */ /* 0x000fe40003800200 */
[----:B----4-:R-:W-:Y:S01]  /*30c0*/  LEA.HI.X R12, R0, c[0x0][0x1cc], R2, 0x1, P0 ;  /* 0x00007300000c7a11 */ /* 0x010fe200000f0c02 */
[----:B------:R-:W-:Y:S02]  /*30d0*/  SHFL.IDX PT, R11, R6, 0x1, 0x1c1f ;  /* 0x003c1f00060b7f89 */ /* 0x000fe400000e0000 */
[----:B------:R-:W-:Y:S02]  /*30e0*/  IMAD.IADD R5, R3, 0x1, -R229 ;  /* 0x0000000103057824 */ /* 0x000fe400078e0ae5 */
[----:B------:R-:W1:Y:S01]  /*30f0*/  SHFL.IDX PT, R0, R6, RZ, 0x1c1f ;  /* 0x001c1fff06007589 */ /* 0x000e6200000e0000 */
[----:B------:R-:W-:-:S02]  /*3100*/  IMAD.WIDE.U32 R2, R201, c[0x0][0x208], RZ ;  /* 0x00008200c9027a25 */ /* 0x000fc400078e00ff */
[C---:B------:R-:W-:Y:S01]  /*3110*/  ISETP.GE.AND P6, PT, R5.reuse, 0x1, PT ;  /* 0x000000010500780c */ /* 0x040fe20003fc6270 */
[----:B------:R-:W2:Y:S01]  /*3120*/  SHFL.IDX PT, R8, R12, RZ, 0x1c1f ;  /* 0x001c1fff0c087589 */ /* 0x000ea200000e0000 */
[----:B------:R-:W-:Y:S01]  /*3130*/  ISETP.GE.AND P1, PT, R5, 0x21, PT ;  /* 0x000000210500780c */ /* 0x000fe20003f26270 */
[----:B------:R-:W-:-:S04]  /*3140*/  IMAD.IADD R3, R3, 0x1, R7 ;  /* 0x0000000103037824 */ /* 0x000fc800078e0207 */
[----:B------:R-:W-:-:S06]  /*3150*/  IMAD.WIDE.U32 R2, R199, c[0x0][0x218], R2 ;  /* 0x00008600c7027a25 */ /* 0x000fcc00078e0002 */
[----:B------:R-:W-:Y:S01]  /*3160*/  @P6 ISETP.GE.AND P4, PT, R202, c[0x0][0x1d4], PT ;  /* 0x00007500ca006a0c */ /* 0x000fe20003f86270 */
[----:B------:R-:W-:Y:S01]  /*3170*/  @P6 IMAD.SHL.U32 R10, R16, 0x2, RZ ;  /* 0x00000002100a6824 */ /* 0x000fe200078e00ff */
[----:B------:R-:W-:Y:S02]  /*3180*/  @P6 ISETP.GE.AND P5, PT, R225, c[0x0][0x1d4], PT ;  /* 0x00007500e1006a0c */ /* 0x000fe40003fa6270 */
[----:B-1----:R-:W-:-:S04]  /*3190*/  @P6 LEA R4, P0, R202, R0, 0x1 ;  /* 0x00000000ca046211 */ /* 0x002fc800078008ff */
[----:B--2---:R-:W-:Y:S02]  /*31a0*/  @P6 LEA.HI.X R5, R202, R8, R15, 0x1, P0 ;  /* 0x00000008ca056211 */ /* 0x004fe400000f0c0f */
[----:B------:R-:W-:-:S03]  /*31b0*/  @P6 LEA R6, P0, R225, R0, 0x1 ;  /* 0x00000000e1066211 */ /* 0x000fc600078008ff */
[----:B------:R1:W-:Y:S01]  /*31c0*/  @P6 LDGSTS.E.BYPASS.LTC128B.128 [R10+0x3c80], [R4.64], !P4 ;  /* 0x03c80000040a6fae */ /* 0x0003e2000e101d46 */
[----:B------:R-:W-:-:S05]  /*31d0*/  @P6 LEA.HI.X R7, R225, R8, R23, 0x1, P0 ;  /* 0x00000008e1076211 */ /* 0x000fca00000f0c17 */
[----:B------:R2:W-:Y:S01]  /*31e0*/  @P6 LDGSTS.E.BYPASS.LTC128B.128 [R10+0x4880], [R6.64], !P5 ;  /* 0x04880000060a6fae */ /* 0x0005e2000e901d46 */
[----:B------:R-:W-:Y:S01]  /*31f0*/  @P1 ISETP.GE.AND P5, PT, R202, c[0x0][0x1d4], PT ;  /* 0x00007500ca001a0c */ /* 0x000fe20003fa6270 */
[----:B-1----:R-:W-:Y:S01]  /*3200*/  IMAD R5, R9, c[0x0][0x218], RZ ;  /* 0x0000860009057a24 */ /* 0x002fe200078e02ff */
[----:B------:R-:W-:Y:S01]  /*3210*/  @P6 LEA R4, P4, R226, R0, 0x1 ;  /* 0x00000000e2046211 */ /* 0x000fe200078808ff */
[----:B------:R1:W3:Y:S01]  /*3220*/  SHFL.IDX PT, R9, R12, 0x1, 0x1c1f ;  /* 0x003c1f000c097f89 */ /* 0x0002e200000e0000 */
[----:B------:R-:W-:Y:S01]  /*3230*/  IADD3 R0, P0, R2, R236, RZ ;  /* 0x000000ec02007210 */ /* 0x000fe20007f1e0ff */
[----:B-1----:R-:W-:Y:S01]  /*3240*/  IMAD R12, R199, c[0x0][0x21c], R5 ;  /* 0x00008700c70c7a24 */ /* 0x002fe200078e0205 */
[----:B------:R-:W-:Y:S01]  /*3250*/  @P6 LEA.HI.X R5, R226, R8, R27, 0x1, P4 ;  /* 0x00000008e2056211 */ /* 0x000fe200020f0c1b */
[----:B------:R-:W-:Y:S01]  /*3260*/  IMAD.SHL.U32 R8, R202, 0x2, RZ ;  /* 0x00000002ca087824 */ /* 0x000fe200078e00ff */
[----:B------:R-:W-:Y:S02]  /*3270*/  @P6 ISETP.GE.AND P4, PT, R226, c[0x0][0x1d4], PT ;  /* 0x00007500e2006a0c */ /* 0x000fe40003f86270 */
[----:B------:R-:W-:-:S02]  /*3280*/  IADD3.X R2, R239, R3, R12, P0, !PT ;  /* 0x00000003ef027210 */ /* 0x000fc400007fe40c */
[----:B------:R-:W-:-:S04]  /*3290*/  LEA R25, P0, R0, c[0x0][0x1f8], 0x1 ;  /* 0x00007e0000197a11 */ /* 0x000fc800078008ff */
[----:B------:R-:W-:Y:S01]  /*32a0*/  LEA.HI.X R24, R0, c[0x0][0x1fc], R2, 0x1, P0 ;  /* 0x00007f0000187a11 */ /* 0x000fe200000f0c02 */
[----:B------:R-:W-:Y:S01]  /*32b0*/  @P1 IMAD.SHL.U32 R0, R16, 0x2, RZ ;  /* 0x0000000210001824 */ /* 0x000fe200078e00ff */
[C---:B--2---:R-:W-:Y:S01]  /*32c0*/  @P1 LEA R6, P0, R202.reuse, R11, 0x1 ;  /* 0x0000000bca061211 */ /* 0x044fe200078008ff */
[----:B------:R-:W1:Y:S03]  /*32d0*/  SHFL.IDX PT, R21, R25, RZ, 0x1c1f ;  /* 0x001c1fff19157589 */ /* 0x000e6600000e0000 */
[----:B---3--:R-:W-:Y:S01]  /*32e0*/  @P1 LEA.HI.X R7, R202, R9, R15, 0x1, P0 ;  /* 0x00000009ca071211 */ /* 0x008fe200000f0c0f */
[----:B------:R2:W-:Y:S01]  /*32f0*/  @P6 LDGSTS.E.BYPASS.LTC128B.128 [R10+0x5480], [R4.64], !P4 ;  /* 0x05480000040a6fae */ /* 0x0005e2000e101d46 */
[C---:B------:R-:W-:Y:S02]  /*3300*/  @P1 ISETP.GE.AND P4, PT, R225.reuse, c[0x0][0x1d4], PT ;  /* 0x00007500e1001a0c */ /* 0x040fe40003f86270 */
[----:B------:R-:W-:Y:S01]  /*3310*/  @P1 ISETP.GE.AND P0, PT, R226, c[0x0][0x1d4], PT ;  /* 0x00007500e2001a0c */ /* 0x000fe20003f06270 */
[----:B------:R3:W-:Y:S01]  /*3320*/  @P1 LDGSTS.E.BYPASS.LTC128B.128 [R0+0x4480], [R6.64], !P5 ;  /* 0x0448000006001fae */ /* 0x0007e2000e901d46 */
[----:B------:R-:W-:-:S03]  /*3330*/  ISETP.GE.AND P5, PT, R225, c[0x0][0x1d4], PT ;  /* 0x00007500e1007a0c */ /* 0x000fc60003fa6270 */
[----:B------:R-:W4:Y:S01]  /*3340*/  SHFL.IDX PT, R20, R24, RZ, 0x1c1f ;  /* 0x001c1fff18147589 */ /* 0x000f2200000e0000 */
[----:B--2---:R-:W-:-:S04]  /*3350*/  @P1 LEA R4, P6, R225, R11, 0x1 ;  /* 0x0000000be1041211 */ /* 0x004fc800078c08ff */
[----:B------:R-:W-:Y:S02]  /*3360*/  @P1 LEA.HI.X R5, R225, R9, R23, 0x1, P6 ;  /* 0x00000009e1051211 */ /* 0x000fe400030f0c17 */
[----:B------:R-:W-:-:S03]  /*3370*/  @P1 LEA R2, P6, R226, R11, 0x1 ;  /* 0x0000000be2021211 */ /* 0x000fc600078c08ff */
[----:B------:R3:W-:Y:S01]  /*3380*/  @P1 LDGSTS.E.BYPASS.LTC128B.128 [R0+0x5080], [R4.64], !P4 ;  /* 0x0508000004001fae */ /* 0x0007e2000e101d46 */
[----:B------:R-:W-:Y:S02]  /*3390*/  @P1 LEA.HI.X R3, R226, R9, R27, 0x1, P6 ;  /* 0x00000009e2031211 */ /* 0x000fe400030f0c1b */
[----:B------:R-:W-:Y:S02]  /*33a0*/  ISETP.GE.AND P6, PT, R202, c[0x0][0x1d4], PT ;  /* 0x00007500ca007a0c */ /* 0x000fe40003fc6270 */
[----:B------:R-:W-:Y:S01]  /*33b0*/  ISETP.GE.AND P4, PT, R226, c[0x0][0x1d4], PT ;  /* 0x00007500e2007a0c */ /* 0x000fe20003f86270 */
[----:B------:R2:W-:Y:S01]  /*33c0*/  @P1 LDGSTS.E.BYPASS.LTC128B.128 [R0+0x5c80], [R2.64], !P0 ;  /* 0x05c8000002001fae */ /* 0x0005e2000c101d46 */
[----:B-1----:R-:W-:-:S03]  /*33d0*/  IADD3 R22, P1, R21, R22, RZ ;  /* 0x0000001615167210 */ /* 0x002fc60007f3e0ff */
[----:B------:R-:W0:Y:S02]  /*33e0*/  LDGDEPBAR ;  /* 0x00000000000079af */ /* 0x000e240000000000 */
[----:B----4-:R-:W-:Y:S01]  /*33f0*/  IMAD.X R23, R20, 0x1, R212, P1 ;  /* 0x0000000114177824 */ /* 0x010fe200008e06d4 */
[----:B--2---:R-:W-:Y:S01]  /*3400*/  IADD3 R2, P0, R21, R8, RZ ;  /* 0x0000000815027210 */ /* 0x004fe20007f1e0ff */
[----:B------:R-:W-:-:S04]  /*3410*/  DEPBAR.LE SB0, 0x1 ;  /* 0x000080400000791a */ /* 0x000fc80000000000 */
[----:B------:R-:W-:-:S04]  /*3420*/  DEPBAR.LE SB0, 0x0 ;  /* 0x000080000000791a */ /* 0x000fc80000000000 */
[----:B------:R-:W-:Y:S01]  /*3430*/  BAR.SYNC.DEFER_BLOCKING 0x0 ;  /* 0x0000000000007b1d */ /* 0x000fe20000010000 */
[----:B---3--:R-:W-:Y:S02]  /*3440*/  IMAD.IADD R0, R117, 0x1, -R229 ;  /* 0x0000000175007824 */ /* 0x008fe400078e0ae5 */
[----:B------:R-:W-:-:S03]  /*3450*/  IMAD.X R3, R20, 0x1, R214, P0 ;  /* 0x0000000114037824 */ /* 0x000fc600000e06d6 */
[C---:B------:R-:W-:Y:S02]  /*3460*/  ISETP.LT.OR P0, PT, R0.reuse, 0x1, P6 ;  /* 0x000000010000780c */ /* 0x040fe40003701670 */
[----:B------:R-:W-:Y:S01]  /*3470*/  ISETP.LT.OR P1, PT, R0, 0x1, P5 ;  /* 0x000000010000780c */ /* 0x000fe20002f21670 */
[----:B------:R1:W2:Y:S04]  /*3480*/  LDSM.16.M88.4 R12, [R187] ;  /* 0x00000000bb0c783b */ /* 0x0002a80000000200 */
        /* <DEDUP_REMOVED lines=12> */
[----:B------:R5:W-:Y:S04]  /*3550*/  LDGSTS.E.BYPASS.LTC128B.128 [R198+0x1880], [R2.64], !P0 ;  /* 0x0188000002c67fae */ /* 0x000be8000c101d46 */
[----:B------:R1:W-:Y:S01]  /*3560*/  LDGSTS.E.BYPASS.LTC128B.128 [R198+0x2480], [R22.64], !P1 ;  /* 0x0248000016c67fae */ /* 0x0003e2000c901d46 */
[----:B------:R-:W-:-:S02]  /*3570*/  ISETP.GT.AND P1, PT, R224, 0x2f, PT ;  /* 0x0000002fe000780c */ /* 0x000fc40003f24270 */
[----:B-----5:R-:W-:Y:S02]  /*3580*/  IADD3 R2, P0, R21, R26, RZ ;  /* 0x0000001a15027210 */ /* 0x020fe40007f1e0ff */
[----:B------:R-:W5:Y:S03]  /*3590*/  S2R R26, SR_TID.X ;  /* 0x00000000001a7919 */ /* 0x000f660000002100 */
[----:B------:R-:W-:Y:S01]  /*35a0*/  IMAD.X R3, R20, 0x1, R213, P0 ;  /* 0x0000000114037824 */ /* 0x000fe200000e06d5 */
[----:B------:R-:W-:-:S13]  /*35b0*/  ISETP.LT.OR P0, PT, R0, 0x1, P4 ;  /* 0x000000010000780c */ /* 0x000fda0002701670 */
[----:B------:R1:W-:Y:S01]  /*35c0*/  LDGSTS.E.BYPASS.LTC128B.128 [R198+0x3080], [R2.64], !P0 ;  /* 0x0308000002c67fae */ /* 0x0003e2000c101d46 */
[----:B-----5:R-:W-:-:S13]  /*35d0*/  ISETP.GT.AND P0, PT, R26, 0x3f, PT ;  /* 0x0000003f1a00780c */ /* 0x020fda0003f04270 */
[----:B------:R-:W-:Y:S05]  /*35e0*/  @P0 BRA `(.L_x_1370) ;  /* 0x0000015000000947 */ /* 0x000fea0003800000 */
[----:B--234-:R-:W-:Y:S05]  /*35f0*/  BRA.DIV ~URZ, `(.L_x_1371) ;  /* 0x0000e3a27f007947 */ /* 0x01cfea000b800000 */
[----:B------:R2:W3:Y:S04]  /*3600*/  SHFL.IDX PT, R20, R24, 0x1, 0x1c1f ;  /* 0x003c1f0018147f89 */ /* 0x0004e800000e0000 */
[----:B-1----:R2:W1:Y:S02]  /*3610*/  SHFL.IDX PT, R2, R25, 0x1, 0x1c1f ;  /* 0x003c1f0019027f89 */ /* 0x00246400000e0000 */
.L_x_1488:
[----:B------:R-:W-:Y:S01]  /*3620*/  IMAD.SHL.U32 R21, R202, 0x2, RZ ;  /* 0x00000002ca157824 */ /* 0x000fe200078e00ff */
[C---:B------:R-:W-:Y:S01]  /*3630*/  ISETP.LT.OR P6, PT, R0.reuse, 0x21, P6 ;  /* 0x000000210000780c */ /* 0x040fe200037c1670 */
[----:B------:R-:W-:Y:S01]  /*3640*/  IMAD.SHL.U32 R3, R225, 0x2, RZ ;  /* 0x00000002e1037824 */ /* 0x000fe200078e00ff */
[----:B------:R-:W-:Y:S02]  /*3650*/  ISETP.LT.OR P5, PT, R0, 0x21, P5 ;  /* 0x000000210000780c */ /* 0x000fe40002fa1670 */
[----:B-12---:R-:W-:Y:S02]  /*3660*/  IADD3 R24, P0, R2, R21, RZ ;  /* 0x0000001502187210 */ /* 0x006fe40007f1e0ff */
[----:B------:R-:W-:-:S03]  /*3670*/  ISETP.LT.OR P4, PT, R0, 0x21, P4 ;  /* 0x000000210000780c */ /* 0x000fc60002781670 */
[----:B---3--:R-:W-:Y:S01]  /*3680*/  IMAD.X R25, R20, 0x1, R214, P0 ;  /* 0x0000000114197824 */ /* 0x008fe200000e06d6 */
[----:B------:R-:W-:Y:S01]  /*3690*/  IADD3 R22, P0, R2, R3, RZ ;  /* 0x0000000302167210 */ /* 0x000fe20007f1e0ff */
[----:B------:R-:W-:-:S03]  /*36a0*/  IMAD.SHL.U32 R3, R226, 0x2, RZ ;  /* 0x00000002e2037824 */ /* 0x000fc600078e00ff */
[----:B------:R-:W-:Y:S01]  /*36b0*/  @!PT LDS RZ, [RZ] ;  /* 0x00000000fffff984 */ /* 0x000fe20000000800 */
[----:B------:R-:W-:Y:S01]  /*36c0*/  @!PT LDS RZ, [RZ] ;  /* 0x00000000fffff984 */ /* 0x000fe20000000800 */
[----:B------:R-:W-:Y:S01]  /*36d0*/  @!PT LDS RZ, [RZ] ;  /* 0x00000000fffff984 */ /* 0x000fe20000000800 */
[----:B------:R1:W-:Y:S01]  /*36e0*/  LDGSTS.E.BYPASS.LTC128B.128 [R198+0x2080], [R24.64], !P6 ;  /* 0x0208000018c67fae */ /* 0x0003e2000f101d46 */
[----:B------:R-:W-:Y:S01]  /*36f0*/  IMAD.X R23, R20, 0x1, R212, P0 ;  /* 0x0000000114177824 */ /* 0x000fe200000e06d4 */
[----:B------:R-:W-:-:S04]  /*3700*/  IADD3 R2, P0, R2, R3, RZ ;  /* 0x0000000302027210 */ /* 0x000fc80007f1e0ff */
[----:B------:R1:W-:Y:S01]  /*3710*/  LDGSTS.E.BYPASS.LTC128B.128 [R198+0x2c80], [R22.64], !P5 ;  /* 0x02c8000016c67fae */ /* 0x0003e2000e901d46 */
[----:B------:R-:W-:-:S05]  /*3720*/  IMAD.X R3, R20, 0x1, R213, P0 ;  /* 0x0000000114037824 */ /* 0x000fca00000e06d5 */
[----:B------:R1:W-:Y:S03]  /*3730*/  LDGSTS.E.BYPASS.LTC128B.128 [R198+0x3880], [R2.64], !P4 ;  /* 0x0388000002c67fae */ /* 0x0003e6000e101d46 */
.L_x_1370:
[----:B--234-:R-:W-:Y:S05]  /*3740*/  BSYNC B0 ;  /* 0x0000000000007941 */ /* 0x01cfea0003800000 */
.L_x_1369:
[----:B------:R-:W0:Y:S01]  /*3750*/  LDGDEPBAR ;  /* 0x00000000000079af */ /* 0x000e220000000000 */
[----:B------:R-:W-:Y:S01]  /*3760*/  WARPSYNC 0xffffffff ;  /* 0xffffffff00007948 */ /* 0x000fe20003800000 */
[C---:B------:R-:W-:Y:S01]  /*3770*/  HMMA.16816.F32.BF16 R48, R8.reuse, R36, RZ ;  /* 0x000000240830723c */ /* 0x040fe200000418ff */
[----:B------:R-:W-:Y:S01]  /*3780*/  ISETP.GT.AND P0, PT, R119, R227, PT ;  /* 0x000000e37700720c */ /* 0x000fe20003f04270 */
[----:B------:R-:W-:Y:S06]  /*3790*/  BSSY B1, `(.L_x_1372) ;  /* 0x00000ac000017945 */ /* 0x000fec0003800000 */
[C---:B-1----:R-:W-:Y:S08]  /*37a0*/  HMMA.16816.F32.BF16 R40, R8.reuse, R32, RZ ;  /* 0x000000200828723c */ /* 0x042ff000000418ff */
        /* <DEDUP_REMOVED lines=94> */
[----:B------:R-:W-:Y:S01]  /*3d90*/  IADD3 R2, R224, R118, R230 ;  /* 0x00000076e0027210 */ /* 0x000fe20007ffe0e6 */
[----:B------:R-:W-:-:S03]  /*3da0*/  IMAD.MOV.U32 R199, RZ, RZ, RZ ;  /* 0x000000ffffc77224 */ /* 0x000fc600078e00ff */
[----:B------:R-:W-:-:S05]  /*3db0*/  IADD3 R2, R2, -0x30, RZ ;  /* 0xffffffd002027810 */ /* 0x000fca0007ffe0ff */
        /* <DEDUP_REMOVED lines=27> */
.L_x_1489:
[----:B------:R-:W-:Y:S05]  /*3f70*/  BRA.DIV ~URZ, `(.L_x_1375) ;  /* 0x0000db627f007947 */ /* 0x000fea000b800000 */
[----:B------:R3:W4:Y:S02]  /*3f80*/  SHFL.IDX PT, R0, R10, RZ, 0x1c1f ;  /* 0x001c1fff0a007589 */ /* 0x00072400000e0000 */
.L_x_1490:
[----:B------:R-:W-:Y:S01]  /*3f90*/  BSSY B0, `(.L_x_1376) ;  /* 0x0000014000007945 */ /* 0x000fe20003800000 */
[----:B------:R-:W-:Y:S05]  /*3fa0*/  @!P5 BRA `(.L_x_1377) ;  /* 0x000001200000d947 */ /* 0x000fea0003800000 */
[C---:B------:R-:W-:Y:S01]  /*3fb0*/  IMAD.SHL.U32 R3, R202.reuse, 0x2, RZ ;  /* 0x00000002ca037824 */ /* 0x040fe200078e00ff */
[----:B------:R-:W-:Y:S01]  /*3fc0*/  ISETP.GE.AND P5, PT, R202, c[0x0][0x1d4], PT ;  /* 0x00007500ca007a0c */ /* 0x000fe20003fa6270 */
[C---:B------:R-:W-:Y:S01]  /*3fd0*/  IMAD.SHL.U32 R2, R225.reuse, 0x2, RZ ;  /* 0x00000002e1027824 */ /* 0x040fe200078e00ff */
[----:B------:R-:W-:Y:S02]  /*3fe0*/  ISETP.GE.AND P4, PT, R225, c[0x0][0x1d4], PT ;  /* 0x00007500e1007a0c */ /* 0x000fe40003f86270 */
[C---:B----4-:R-:W-:Y:S02]  /*3ff0*/  IADD3 R8, P0, R0.reuse, R3, RZ ;  /* 0x0000000300087210 */ /* 0x050fe40007f1e0ff */
[----:B------:R-:W-:Y:S01]  /*4000*/  IADD3 R6, P6, R0, R2, RZ ;  /* 0x0000000200067210 */ /* 0x000fe20007fde0ff */
[----:B------:R-:W-:-:S02]  /*4010*/  IMAD.SHL.U32 R2, R226, 0x2, RZ ;  /* 0x00000002e2027824 */ /* 0x000fc400078e00ff */
[----:B--2---:R-:W-:Y:S01]  /*4020*/  IMAD.X R9, R4, 0x1, R214, P0 ;  /* 0x0000000104097824 */ /* 0x004fe200000e06d6 */
[----:B------:R-:W-:Y:S01]  /*4030*/  ISETP.GE.AND P0, PT, R226, c[0x0][0x1d4], PT ;  /* 0x00007500e2007a0c */ /* 0x000fe20003f06270 */
[----:B------:R-:W-:Y:S01]  /*4040*/  IMAD.X R7, R4, 0x1, R212, P6 ;  /* 0x0000000104077824 */ /* 0x000fe200030e06d4 */
[----:B------:R-:W-:Y:S02]  /*4050*/  IADD3 R2, P6, R0, R2, RZ ;  /* 0x0000000200027210 */ /* 0x000fe40007fde0ff */
[----:B------:R-:W-:Y:S01]  /*4060*/  @!PT LDS RZ, [RZ] ;  /* 0x00000000fffff984 */ /* 0x000fe20000000800 */
[----:B------:R-:W-:Y:S01]  /*4070*/  @!PT LDS RZ, [RZ] ;  /* 0x00000000fffff984 */ /* 0x000fe20000000800 */
[----:B------:R-:W-:Y:S01]  /*4080*/  @!PT LDS RZ, [RZ] ;  /* 0x00000000fffff984 */ /* 0x000fe20000000800 */
[----:B------:R2:W-:Y:S03]  /*4090*/  LDGSTS.E.BYPASS.LTC128B.128 [R198+0x3c80], [R8.64], !P5 ;  /* 0x03c8000008c67fae */ /* 0x0005e6000e901d46 */
[----:B------:R-:W-:Y:S01]  /*40a0*/  IMAD.X R3, R4, 0x1, R213, P6 ;  /* 0x0000000104037824 */ /* 0x000fe200030e06d5 */
[----:B------:R2:W-:Y:S05]  /*40b0*/  LDGSTS.E.BYPASS.LTC128B.128 [R198+0x4880], [R6.64], !P4 ;  /* 0x0488000006c67fae */ /* 0x0005ea000e101d46 */
[----:B------:R2:W-:Y:S02]  /*40c0*/  LDGSTS.E.BYPASS.LTC128B.128 [R198+0x5480], [R2.64], !P0 ;  /* 0x0548000002c67fae */ /* 0x0005e4000c101d46 */
.L_x_1377:
[----:B------:R-:W-:Y:S05]  /*40d0*/  BSYNC B0 ;  /* 0x0000000000007941 */ /* 0x000fea0003800000 */
.L_x_1376:
[----:B------:R-:W-:Y:S01]  /*40e0*/  ISETP.GE.AND P0, PT, R11, 0x21, PT ;  /* 0x000000210b00780c */ /* 0x000fe20003f06270 */
[----:B------:R-:W-:Y:S06]  /*40f0*/  BRA.DIV ~URZ, `(.L_x_1378) ;  /* 0x0000da527f007947 */ /* 0x000fec000b800000 */
[----:B--2---:R2:W1:Y:S04]  /*4100*/  SHFL.IDX PT, R4, R5, 0x1, 0x1c1f ;  /* 0x003c1f0005047f89 */ /* 0x00446800000e0000 */
[----:B----4-:R2:W4:Y:S02]  /*4110*/  SHFL.IDX PT, R0, R10, 0x1, 0x1c1f ;  /* 0x003c1f000a007f89 */ /* 0x01052400000e0000 */
.L_x_1491:
[----:B------:R-:W-:Y:S05]  /*4120*/  @!P0 BRA `(.L_x_1373) ;  /* 0x0000012000008947 */ /* 0x000fea0003800000 */
[C---:B------:R-:W-:Y:S01]  /*4130*/  IMAD.SHL.U32 R3, R202.reuse, 0x2, RZ ;  /* 0x00000002ca037824 */ /* 0x040fe200078e00ff */
[----:B------:R-:W-:Y:S01]  /*4140*/  ISETP.GE.AND P5, PT, R202, c[0x0][0x1d4], PT ;  /* 0x00007500ca007a0c */ /* 0x000fe20003fa6270 */
[C---:B------:R-:W-:Y:S01]  /*4150*/  IMAD.SHL.U32 R2, R225.reuse, 0x2, RZ ;  /* 0x00000002e1027824 */ /* 0x040fe200078e00ff */
[----:B------:R-:W-:-:S02]  /*4160*/  ISETP.GE.AND P4, PT, R225, c[0x0][0x1d4], PT ;  /* 0x00007500e1007a0c */ /* 0x000fc40003f86270 */
[C---:B----4-:R-:W-:Y:S02]  /*4170*/  IADD3 R8, P0, R0.reuse, R3, RZ ;  /* 0x0000000300087210 */ /* 0x050fe40007f1e0ff */
[----:B------:R-:W-:Y:S01]  /*4180*/  IADD3 R6, P6, R0, R2, RZ ;  /* 0x0000000200067210 */ /* 0x000fe20007fde0ff */
[----:B------:R-:W-:Y:S02]  /*4190*/  IMAD.SHL.U32 R2, R226, 0x2, RZ ;  /* 0x00000002e2027824 */ /* 0x000fe400078e00ff */
[----:B-1----:R-:W-:Y:S01]  /*41a0*/  IMAD.X R9, R4, 0x1, R214, P0 ;  /* 0x0000000104097824 */ /* 0x002fe200000e06d6 */
        /* <DEDUP_REMOVED lines=10> */
.L_x_1373:
[----:B------:R-:W-:Y:S05]  /*4250*/  BSYNC B1 ;  /* 0x0000000000017941 */ /* 0x000fea0003800000 */
.L_x_1372:
[----:B----4-:R-:W-:Y:S01]  /*4260*/  IMAD.IADD R0, R248, 0x1, R242 ;  /* 0x00000001f8007824 */ /* 0x010fe200078e02f2 */
[C---:B-1----:R-:W-:Y:S01]  /*4270*/  IADD3 R2, -R243.reuse, 0x1, R117 ;  /* 0x00000001f3027810 */ /* 0x042fe20007ffe175 */
[----:B------:R-:W0:Y:S01]  /*4280*/  LDGDEPBAR ;  /* 0x00000000000079af */ /* 0x000e220000000000 */
[----:B--2---:R-:W-:Y:S01]  /*4290*/  IADD3 R5, -R243, R117, RZ ;  /* 0x00000075f3057210 */ /* 0x004fe20007ffe1ff */
[----:B------:R-:W-:-:S04]  /*42a0*/  @P3 IMAD.HI.U32 R3, R0, c[0x0][0x2c8], RZ ;  /* 0x0000b20000033a27 */ /* 0x000fc800078e00ff */
[----:B------:R-:W-:Y:S01]  /*42b0*/  IMAD.IADD R4, R2, 0x1, -R240 ;  /* 0x0000000102047824 */ /* 0x000fe200078e0af0 */
[----:B------:R-:W-:Y:S01]  /*42c0*/  @P3 SHF.R.U32.HI R0, RZ, c[0x0][0x2cc], R3 ;  /* 0x0000b300ff003a19 */ /* 0x000fe20000011603 */
[----:B------:R-:W-:Y:S05]  /*42d0*/  BRA.DIV ~URZ, `(.L_x_1379) ;  /* 0x0000d9427f007947 */ /* 0x000fea000b800000 */
[----:B------:R1:W2:Y:S02]  /*42e0*/  SHFL.IDX PT, R2, R0, RZ, 0x1c1f ;  /* 0x001c1fff00027589 */ /* 0x0002a400000e0000 */
.L_x_1492:
[----:B--2---:R-:W-:-:S05]  /*42f0*/  IMAD.IADD R2, R4, 0x1, R2 ;  /* 0x0000000104027824 */ /* 0x004fca00078e0202 */
[----:B------:R-:W-:-:S04]  /*4300*/  IMNMX R2, R5, R2, PT ;  /* 0x0000000205027217 */ /* 0x000fc80003800200 */
[C---:B------:R-:W-:Y:S02]  /*4310*/  ISETP.GT.AND P6, PT, R2.reuse, RZ, PT ;  /* 0x000000ff0200720c */ /* 0x040fe40003fc4270 */
[C---:B------:R-:W-:Y:S02]  /*4320*/  ISETP.GT.AND P5, PT, R2.reuse, 0x1, PT ;  /* 0x000000010200780c */ /* 0x040fe40003fa4270 */
[C---:B------:R-:W-:Y:S02]  /*4330*/  ISETP.GT.AND P4, PT, R2.reuse, 0x8, PT ;  /* 0x000000080200780c */ /* 0x040fe40003f84270 */
[----:B------:R-:W-:Y:S02]  /*4340*/  ISETP.GT.AND P0, PT, R2, 0x9, PT ;  /* 0x000000090200780c */ /* 0x000fe40003f04270 */
[----:B---3--:R-:W-:Y:S02]  /*4350*/  FSEL R10, R48, -INF , P6 ;  /* 0xff800000300a7808 */ /* 0x008fe40003000000 */
        /* <DEDUP_REMOVED lines=18> */
[----:B------:R-:W-:Y:S01]  /*4480*/  FSEL R118, R29, -INF , P0 ;  /* 0xff8000001d767808 */ /* 0x000fe20000000000 */
[----:B------:R-:W-:Y:S05]  /*4490*/  BRA.DIV ~URZ, `(.L_x_1380) ;  /* 0x0000d7f27f007947 */ /* 0x000fea000b800000 */
[----:B------:R-:W2:Y:S04]  /*44a0*/  SHFL.IDX PT, R3, R0, 0x1, 0x1c1f ;  /* 0x003c1f0000037f89 */ /* 0x000ea800000e0000 */
[----:B------:R-:W3:Y:S04]  /*44b0*/  SHFL.IDX PT, R2, R0, 0x2, 0x1c1f ;  /* 0x005c1f0000027f89 */ /* 0x000ee800000e0000 */
[----:B-1----:R-:W1:Y:S01]  /*44c0*/  SHFL.IDX PT, R0, R0, 0x3, 0x1c1f ;  /* 0x007c1f0000007f89 */ /* 0x002e6200000e0000 */
[----:B--2---:R-:W-:-:S02]  /*44d0*/  IMAD.IADD R3, R4, 0x1, R3 ;  /* 0x0000000104037824 */ /* 0x004fc400078e0203 */
[----:B---3--:R-:W-:-:S03]  /*44e0*/  IMAD.IADD R2, R4, 0x1, R2 ;  /* 0x0000000104027824 */ /* 0x008fc600078e0202 */
[----:B------:R-:W-:Y:S01]  /*44f0*/  IMNMX R3, R5, R3, PT ;  /* 0x0000000305037217 */ /* 0x000fe20003800200 */
[----:B-1----:R-:W-:-:S03]  /*4500*/  IMAD.IADD R0, R4, 0x1, R0 ;  /* 0x0000000104007824 */ /* 0x002fc600078e0200 */
[C---:B------:R-:W-:Y:S02]  /*4510*/  ISETP.GT.AND P0, PT, R3.reuse, 0x9, PT ;  /* 0x000000090300780c */ /* 0x040fe40003f04270 */
[----:B------:R-:W-:Y:S02]  /*4520*/  ISETP.GT.AND P5, PT, R3, 0x1, PT ;  /* 0x000000010300780c */ /* 0x000fe40003fa4270 */
[----:B------:R-:W-:Y:S02]  /*4530*/  FSEL R19, R47, -INF , P0 ;  /* 0xff8000002f137808 */ /* 0x000fe40000000000 */
[----:B------:R-:W-:Y:S02]  /*4540*/  ISETP.GT.AND P0, PT, R3, 0x19, PT ;  /* 0x000000190300780c */ /* 0x000fe40003f04270 */
[----:B------:R-:W-:Y:S02]  /*4550*/  IMNMX R2, R5, R2, PT ;  /* 0x0000000205027217 */ /* 0x000fe40003800200 */
[----:B------:R-:W-:-:S02]  /*4560*/  FSEL R29, R43, -INF , P0 ;  /* 0xff8000002b1d7808 */ /* 0x000fc40000000000 */
[----:B------:R-:W-:Y:S02]  /*4570*/  ISETP.GT.AND P0, PT, R3, 0x21, PT ;  /* 0x000000210300780c */ /* 0x000fe40003f04270 */
[----:B------:R-:W-:Y:S02]  /*4580*/  FSEL R13, R51, -INF , P5 ;  /* 0xff800000330d7808 */ /* 0x000fe40002800000 */
[----:B------:R-:W-:Y:S02]  /*4590*/  ISETP.GT.AND P5, PT, R3, 0x11, PT ;  /* 0x000000110300780c */ /* 0x000fe40003fa4270 */
[----:B------:R-:W-:Y:S02]  /*45a0*/  FSEL R114, R35, -INF , P0 ;  /* 0xff80000023727808 */ /* 0x000fe40000000000 */
[----:B------:R-:W-:Y:S02]  /*45b0*/  ISETP.GT.AND P4, PT, R3, 0x8, PT ;  /* 0x000000080300780c */ /* 0x000fe40003f84270 */
[----:B------:R-:W-:-:S02]  /*45c0*/  ISETP.GT.AND P0, PT, R2, RZ, PT ;  /* 0x000000ff0200720c */ /* 0x000fc40003f04270 */
[----:B------:R-:W-:Y:S02]  /*45d0*/  IMNMX R0, R5, R0, PT ;  /* 0x0000000005007217 */ /* 0x000fe40003800200 */
[----:B------:R-:W-:Y:S02]  /*45e0*/  FSEL R24, R39, -INF , P5 ;  /* 0xff80000027187808 */ /* 0x000fe40002800000 */
[C---:B------:R-:W-:Y:S02]  /*45f0*/  ISETP.GT.AND P6, PT, R3.reuse, RZ, PT ;  /* 0x000000ff0300720c */ /* 0x040fe40003fc4270 */
[----:B------:R-:W-:Y:S02]  /*4600*/  FSEL R17, R46, -INF , P4 ;  /* 0xff8000002e117808 */ /* 0x000fe40002000000 */
[----:B------:R-:W-:Y:S02]  /*4610*/  ISETP.GT.AND P5, PT, R3, 0x28, PT ;  /* 0x000000280300780c */ /* 0x000fe40003fa4270 */
[----:B------:R-:W-:-:S02]  /*4620*/  FSEL R25, R72, -INF , P0 ;  /* 0xff80000048197808 */ /* 0x000fc40000000000 */
[C---:B------:R-:W-:Y:S02]  /*4630*/  ISETP.GT.AND P4, PT, R3.reuse, 0x18, PT ;  /* 0x000000180300780c */ /* 0x040fe40003f84270 */
[----:B------:R-:W-:Y:S02]  /*4640*/  ISETP.GT.AND P0, PT, R0, 0x1, PT ;  /* 0x000000010000780c */ /* 0x000fe40003f04270 */
[----:B------:R-:W-:Y:S02]  /*4650*/  FSEL R12, R50, -INF , P6 ;  /* 0xff800000320c7808 */ /* 0x000fe40003000000 */
[----:B------:R-:W-:Y:S02]  /*4660*/  FSEL R113, R30, -INF , P5 ;  /* 0xff8000001e717808 */ /* 0x000fe40002800000 */
[----:B------:R-:W-:Y:S02]  /*4670*/  ISETP.GT.AND P6, PT, R3, 0x10, PT ;  /* 0x000000100300780c */ /* 0x000fe40003fc4270 */
[----:B------:R-:W-:-:S02]  /*4680*/  FSEL R28, R42, -INF , P4 ;  /* 0xff8000002a1c7808 */ /* 0x000fc40002000000 */
[----:B------:R-:W-:Y:S02]  /*4690*/  FSEL R30, R75, -INF , P0 ;  /* 0xff8000004b1e7808 */ /* 0x000fe40000000000 */
[C---:B------:R-:W-:Y:S02]  /*46a0*/  ISETP.GT.AND P4, PT, R3.reuse, 0x29, PT ;  /* 0x000000290300780c */ /* 0x040fe40003f84270 */
[----:B------:R-:W-:Y:S02]  /*46b0*/  ISETP.GT.AND P0, PT, R2, 0x9, PT ;  /* 0x000000090200780c */ /* 0x000fe40003f04270 */
[----:B------:R-:W-:Y:S02]  /*46c0*/  FSEL R21, R38, -INF , P6 ;  /* 0xff80000026157808 */ /* 0x000fe40003000000 */
[----:B------:R-:W-:Y:S02]  /*46d0*/  ISETP.GT.AND P6, PT, R3, 0x20, PT ;  /* 0x000000200300780c */ /* 0x000fe40003fc4270 */
[----:B------:R-:W-:-:S02]  /*46e0*/  FSEL R112, R31, -INF , P4 ;  /* 0xff8000001f707808 */ /* 0x000fc40002000000 */
[----:B------:R-:W-:Y:S02]  /*46f0*/  FSEL R32, R69, -INF , P0 ;  /* 0xff80000045207808 */ /* 0x000fe40000000000 */
[----:B------:R-:W-:Y:S02]  /*4700*/  ISETP.GT.AND P5, PT, R2, 0x1, PT ;  /* 0x000000010200780c */ /* 0x000fe40003fa4270 */
[C---:B------:R-:W-:Y:S02]  /*4710*/  ISETP.GT.AND P4, PT, R0.reuse, RZ, PT ;  /* 0x000000ff0000720c */ /* 0x040fe40003f84270 */
[----:B------:R-:W-:Y:S02]  /*4720*/  ISETP.GT.AND P0, PT, R0, 0x8, PT ;  /* 0x000000080000780c */ /* 0x000fe40003f04270 */
[----:B------:R-:W-:Y:S02]  /*4730*/  FSEL R115, R34, -INF , P6 ;  /* 0xff80000022737808 */ /* 0x000fe40003000000 */
        /* <DEDUP_REMOVED lines=73> */
[----:B------:R-:W-:Y:S02]  /*4bd0*/  FSEL R126, R54, -INF , P4 ;  /* 0xff800000367e7808 */ /* 0x000fe40002000000 */
[----:B------:R-:W-:Y:S02]  /*4be0*/  FMNMX.FTZ R0, R122, R0, !PT ;  /* 0x000000007a007209 */ /* 0x000fe40007810000 */
[----:B------:R-:W-:Y:S02]  /*4bf0*/  FMNMX.FTZ R3, R130, R2, !PT ;  /* 0x0000000282037209 */ /* 0x000fe40007810000 */
[----:B------:R-:W-:Y:S02]  /*4c00*/  FMNMX.FTZ R5, R127, R5, !PT ;  /* 0x000000057f057209 */ /* 0x000fe40007810000 */
[----:B------:R-:W-:Y:S02]  /*4c10*/  FMNMX.FTZ R2, R112, R4, !PT ;  /* 0x0000000470027209 */ /* 0x000fe40007810000 */
[----:B------:R-:W-:-:S02]  /*4c20*/  FMNMX.FTZ R0, R118, R0, !PT ;  /* 0x0000000076007209 */ /* 0x000fc40007810000 */
[----:B------:R-:W-:Y:S02]  /*4c30*/  FMNMX.FTZ R3, R129, R3, !PT ;  /* 0x0000000381037209 */ /* 0x000fe40007810000 */
[----:B------:R-:W-:Y:S01]  /*4c40*/  FSEL R125, R55, -INF , P0 ;  /* 0xff800000377d7808 */ /* 0x000fe20000000000 */
[----:B------:R-:W1:Y:S01]  /*4c50*/  SHFL.BFLY PT, R6, R0, 0x2, 0x1f ;  /* 0x0c401f0000067f89 */ /* 0x000e6200000e0000 */
[----:B------:R-:W-:-:S03]  /*4c60*/  FMNMX.FTZ R4, R126, R5, !PT ;  /* 0x000000057e047209 */ /* 0x000fc60007810000 */
[----:B------:R-:W2:Y:S01]  /*4c70*/  SHFL.BFLY PT, R5, R2, 0x2, 0x1f ;  /* 0x0c401f0002057f89 */ /* 0x000ea200000e0000 */
[----:B------:R-:W-:-:S03]  /*4c80*/  FMNMX.FTZ R4, R125, R4, !PT ;  /* 0x000000047d047209 */ /* 0x000fc60007810000 */
[----:B------:R-:W3:Y:S04]  /*4c90*/  SHFL.BFLY PT, R7, R3, 0x2, 0x1f ;  /* 0x0c401f0003077f89 */ /* 0x000ee800000e0000 */
[----:B------:R-:W4:Y:S01]  /*4ca0*/  SHFL.BFLY PT, R8, R4, 0x2, 0x1f ;  /* 0x0c401f0004087f89 */ /* 0x000f2200000e0000 */
[----:B-1----:R-:W-:Y:S02]  /*4cb0*/  FMNMX.FTZ R0, R6, R0, !PT ;  /* 0x0000000006007209 */ /* 0x002fe40007810000 */
        /* <DEDUP_REMOVED lines=9> */
[----:B---3--:R-:W-:Y:S02]  /*4d50*/  FMNMX.FTZ R119, R3, R7, !PT ;  /* 0x0000000703777209 */ /* 0x008fe40007810000 */
.L_x_1493:
[C---:B------:R-:W-:Y:S01]  /*4d60*/  FMUL.FTZ R0, R121.reuse, c[0x0][0x2d0] ;  /* 0x0000b40079007a20 */ /* 0x040fe20000410000 */
[----:B------:R-:W-:Y:S01]  /*4d70*/  FSETP.NEU.FTZ.AND P0, PT, R121, -INF , PT ;  /* 0xff8000007900780b */ /* 0x000fe20003f1d000 */
[----:B------:R-:W-:Y:S01]  /*4d80*/  FMUL.FTZ R3, R120, c[0x0][0x2d0] ;  /* 0x0000b40078037a20 */ /* 0x000fe20000410000 */
[----:B----4-:R-:W-:Y:S01]  /*4d90*/  FMNMX.FTZ R117, R9, R8, !PT ;  /* 0x0000000809757209 */ /* 0x010fe20007810000 */
[----:B------:R-:W-:Y:S01]  /*4da0*/  WARPSYNC 0xffffffff ;  /* 0xffffffff00007948 */ /* 0x000fe20003800000 */
[----:B------:R-:W-:Y:S01]  /*4db0*/  FSEL R20, R0, RZ, P0 ;  /* 0x000000ff00147208 */ /* 0x000fe20000000000 */
[----:B------:R-:W-:Y:S01]  /*4dc0*/  LDSM.16.MT88.4 R68, [R186+0xc00] ;  /* 0x000c0000ba44783b */ /* 0x000fe20000004200 */
        /* <DEDUP_REMOVED lines=9> */
[----:B------:R-:W3:Y:S03]  /*4e60*/  LDSM.16.MT88.4 R72, [R186+0x1800] ;  /* 0x00180000ba48783b */ /* 0x000ee60000004200 */
[----:B------:R4:W-:Y:S01]  /*4e70*/  MUFU.EX2 R158, R2 ;  /* 0x00000002009e7308 */ /* 0x0009e20000000800 */
[----:B------:R-:W-:Y:S04]  /*4e80*/  LDSM.16.MT88.4 R56, [R186+0x1c00] ;  /* 0x001c0000ba38783b */ /* 0x000fe80000004200 */
[----:B------:R-:W5:Y:S01]  /*4e90*/  LDSM.16.MT88.4 R52, [R185+0x1800] ;  /* 0x00180000b934783b */ /* 0x000f620000004200 */
[----:B-1----:R-:W-:Y:S02]  /*4ea0*/  FFMA.FTZ R0, R11, c[0x0][0x2d0], -R20 ;  /* 0x0000b4000b007a23 */ /* 0x002fe40000010814 */
[----:B------:R1:W-:Y:S01]  /*4eb0*/  MUFU.EX2 R159, R4 ;  /* 0x00000004009f7308 */ /* 0x0003e20000000800 */
[----:B------:R-:W2:Y:S01]  /*4ec0*/  LDSM.16.MT88.4 R60, [R185+0x1c00] ;  /* 0x001c0000b93c783b */ /* 0x000ea20000004200 */
[----:B----4-:R-:W-:-:S06]  /*4ed0*/  FMUL.FTZ R2, R119, c[0x0][0x2d0] ;  /* 0x0000b40077027a20 */ /* 0x010fcc0000410000 */
[----:B------:R4:W-:Y:S01]  /*4ee0*/  MUFU.EX2 R215, R0 ;  /* 0x0000000000d77308 */ /* 0x0009e20000000800 */
[----:B------:R-:W-:Y:S02]  /*4ef0*/  FSEL R2, R2, RZ, P0 ;  /* 0x000000ff02027208 */ /* 0x000fe40000000000 */
[----:B------:R-:W-:-:S03]  /*4f00*/  FSETP.NEU.FTZ.AND P0, PT, R117, -INF , PT ;  /* 0xff8000007500780b */ /* 0x000fc60003f1d000 */
[----:B-1----:R-:W-:-:S04]  /*4f10*/  FFMA.FTZ R4, R36, c[0x0][0x2d0], -R2 ;  /* 0x0000b40024047a23 */ /* 0x002fc80000010802 */
[----:B------:R1:W-:Y:S01]  /*4f20*/  MUFU.EX2 R164, R4 ;  /* 0x0000000400a47308 */ /* 0x0003e20000000800 */
[----:B----4-:R-:W-:-:S07]  /*4f30*/  FFMA.FTZ R0, R14, c[0x0][0x2d0], -R20 ;  /* 0x0000b4000e007a23 */ /* 0x010fce0000010814 */
[----:B------:R4:W-:Y:S01]  /*4f40*/  MUFU.EX2 R221, R0 ;  /* 0x0000000000dd7308 */ /* 0x0009e20000000800 */
[----:B-1----:R-:W-:Y:S02]  /*4f50*/  FFMA.FTZ R4, R37, c[0x0][0x2d0], -R2 ;  /* 0x0000b40025047a23 */ /* 0x002fe40000010802 */
[----:B------:R-:W1:Y:S05]  /*4f60*/  LDSM.16.MT88.4 R36, [R185] ;  /* 0x00000000b924783b */ /* 0x000e6a0000004200 */
[----:B------:R-:W2:Y:S01]  /*4f70*/  MUFU.EX2 R64, R4 ;  /* 0x0000000400407308 */ /* 0x000ea20000000800 */
[----:B----4-:R-:W-:-:S07]  /*4f80*/  FFMA.FTZ R0, R15, c[0x0][0x2d0], -R20 ;  /* 0x0000b4000f007a23 */ /* 0x010fce0000010814 */
[----:B------:R4:W1:Y:S01]  /*4f90*/  MUFU.EX2 R222, R0 ;  /* 0x0000000000de7308 */ /* 0x0008620000000800 */
[----:B--2---:R-:W-:Y:S01]  /*4fa0*/  F2FP.BF16.PACK_AB R6, R64, R164 ;  /* 0x000000a44006723e */ /* 0x004fe200000010ff */
[----:B----4-:R-:W-:Y:S01]  /*4fb0*/  FFMA.FTZ R0, R16, c[0x0][0x2d0], -R20 ;  /* 0x0000b40010007a23 */ /* 0x010fe20000010814 */
[----:B------:R-:W-:-:S05]  /*4fc0*/  F2FP.BF16.PACK_AB R16, R215, R220 ;  /* 0x000000dcd710723e */ /* 0x000fca00000010ff */
[----:B------:R2:W-:Y:S02]  /*4fd0*/  MUFU.EX2 R228, R0 ;  /* 0x0000000000e47308 */ /* 0x0005e40000000800 */
[----:B--2---:R-:W-:Y:S01]  /*4fe0*/  FFMA.FTZ R0, R18, c[0x0][0x2d0], -R20 ;  /* 0x0000b40012007a23 */ /* 0x004fe20000010814 */
[----:B-1----:R-:W-:-:S05]  /*4ff0*/  F2FP.BF16.PACK_AB R18, R222, R221 ;  /* 0x000000ddde12723e */ /* 0x002fca00000010ff */
[----:B------:R1:W2:Y:S02]  /*5000*/  MUFU.EX2 R203, R0 ;  /* 0x0000000000cb7308 */ /* 0x0002a40000000800 */
[----:B-1----:R-:W-:Y:S01]  /*5010*/  FFMA.FTZ R0, R26, c[0x0][0x2d0], -R20 ;  /* 0x0000b4001a007a23 */ /* 0x002fe20000010814 */
[----:B--2---:R-:W-:-:S05]  /*5020*/  F2FP.BF16.PACK_AB R8, R203, R228 ;  /* 0x000000e4cb08723e */ /* 0x004fca00000010ff */
        /* <DEDUP_REMOVED lines=15> */
[----:B------:R-:W-:Y:S01]  /*5120*/  HMMA.16816.F32.BF16 R100, R16, R68, RZ ;  /* 0x000000441064723c */ /* 0x000fe200000418ff */
[----:B-1----:R-:W-:-:S04]  /*5130*/  FFMA.FTZ R0, R24, c[0x0][0x2d0], -R3 ;  /* 0x0000b40018007a23 */ /* 0x002fc80000010803 */
[----:B------:R1:W2:Y:S03]  /*5140*/  MUFU.EX2 R166, R0 ;  /* 0x0000000000a67308 */ /* 0x0002a60000000800 */
[C---:B---3--:R-:W-:Y:S08]  /*5150*/  HMMA.16816.F32.BF16 R76, R16.reuse, R72, RZ ;  /* 0x00000048104c723c */ /* 0x048ff000000418ff */
[----:B-----5:R-:W-:Y:S01]  /*5160*/  HMMA.16816.F32.BF16 R84, R16, R52, RZ ;  /* 0x000000341054723c */ /* 0x020fe200000418ff */
[----:B-1----:R-:W-:Y:S01]  /*5170*/  FFMA.FTZ R0, R29, c[0x0][0x2d0], -R3 ;  /* 0x0000b4001d007a23 */ /* 0x002fe20000010803 */
[----:B--2---:R-:W-:-:S03]  /*5180*/  F2FP.BF16.PACK_AB R9, R166, R223 ;  /* 0x000000dfa609723e */ /* 0x004fc600000010ff */
[----:B------:R1:W2:Y:S02]  /*5190*/  MUFU.EX2 R172, R0 ;  /* 0x0000000000ac7308 */ /* 0x0002a40000000800 */
[----:B-1----:R-:W-:Y:S01]  /*51a0*/  FFMA.FTZ R0, R25, c[0x0][0x2d0], -R2 ;  /* 0x0000b40019007a23 */ /* 0x002fe20000010802 */
[----:B--2---:R-:W-:-:S05]  /*51b0*/  F2FP.BF16.PACK_AB R11, R172, R159 ;  /* 0x0000009fac0b723e */ /* 0x004fca00000010ff */
[----:B------:R1:W-:Y:S11]  /*51c0*/  MUFU.EX2 R137, R0 ;  /* 0x0000000000897308 */ /* 0x0003f60000000800 */
[----:B------:R-:W-:Y:S01]  /*51d0*/  HMMA.16816.F32.BF16 R176, R8, R60, R84 ;  /* 0x0000003c08b0723c */ /* 0x000fe20000041854 */
[----:B-1----:R-:W-:-:S04]  /*51e0*/  FFMA.FTZ R0, R27, c[0x0][0x2d0], -R2 ;  /* 0x0000b4001b007a23 */ /* 0x002fc80000010802 */
        /* <DEDUP_REMOVED lines=11> */
[----:B-1----:R-:W-:-:S05]  /*52a0*/  FMUL.FTZ R0, R117, c[0x0][0x2d0] ;  /* 0x0000b40075007a20 */ /* 0x002fca0000410000 */
[----:B------:R-:W-:-:S05]  /*52b0*/  FSEL R0, R0, RZ, P0 ;  /* 0x000000ff00007208 */ /* 0x000fca0000000000 */
[----:B------:R-:W-:-:S04]  /*52c0*/  FFMA.FTZ R4, R23, c[0x0][0x2d0], -R0 ;  /* 0x0000b40017047a23 */ /* 0x000fc80000010800 */
[----:B------:R1:W-:Y:S02]  /*52d0*/  MUFU.EX2 R133, R4 ;  /* 0x0000000400857308 */ /* 0x0003e40000000800 */
[--C-:B-1----:R-:W-:Y:S02]  /*52e0*/  FFMA.FTZ R4, R30, c[0x0][0x2d0], -R0.reuse ;  /* 0x0000b4001e047a23 */ /* 0x102fe40000010800 */
[----:B------:R-:W1:Y:S04]  /*52f0*/  LDSM.16.MT88.4 R28, [R185+0x400] ;  /* 0x00040000b91c783b */ /* 0x000e680000004200 */
[----:B------:R2:W3:Y:S02]  /*5300*/  MUFU.EX2 R116, R4 ;  /* 0x0000000400747308 */ /* 0x0004e40000000800 */
[--C-:B--2---:R-:W-:Y:S01]  /*5310*/  FFMA.FTZ R4, R34, c[0x0][0x2d0], -R0.reuse ;  /* 0x0000b40022047a23 */ /* 0x104fe20000010800 */
[----:B---3--:R-:W-:Y:S01]  /*5320*/  F2FP.BF16.PACK_AB R13, R116, R133 ;  /* 0x00000085740d723e */ /* 0x008fe200000010ff */
[----:B------:R-:W-:Y:S04]  /*5330*/  HMMA.16816.F32.BF16 R32, R16, R36, RZ ;  /* 0x000000241020723c */ /* 0x000fe800000418ff */
[----:B------:R2:W-:Y:S02]  /*5340*/  MUFU.EX2 R134, R4 ;  /* 0x0000000400867308 */ /* 0x0005e40000000800 */
[----:B--2---:R-:W-:-:S06]  /*5350*/  FFMA.FTZ R4, R40, c[0x0][0x2d0], -R0 ;  /* 0x0000b40028047a23 */ /* 0x004fcc0000010800 */
[----:B------:R2:W3:Y:S11]  /*5360*/  MUFU.EX2 R245, R4 ;  /* 0x0000000400f57308 */ /* 0x0004f60000000800 */
[----:B------:R-:W-:Y:S01]  /*5370*/  @!UPT UIADD3 URZ, URZ, URZ, URZ ;  /* 0x0000003f3f3ff290 */ /* 0x000fe2000fffe03f */
[----:B-1----:R-:W-:Y:S01]  /*5380*/  HMMA.16816.F32.BF16 R144, R8, R28, R32 ;  /* 0x0000001c0890723c */ /* 0x002fe20000041820 */
[----:B------:R-:W-:Y:S01]  /*5390*/  LDSM.16.MT88.4 R32, [R186+0x400] ;  /* 0x00040000ba20783b */ /* 0x000fe20000004200 */
[----:B--2---:R-:W-:Y:S01]  /*53a0*/  FFMA.FTZ R4, R41, c[0x0][0x2d0], -R0 ;  /* 0x0000b40029047a23 */ /* 0x004fe20000010800 */
[----:B---3--:R-:W-:-:S03]  /*53b0*/  F2FP.BF16.PACK_AB R15, R245, R134 ;  /* 0x00000086f50f723e */ /* 0x008fc600000010ff */
[----:B------:R1:W-:Y:S04]  /*53c0*/  MUFU.EX2 R157, R4 ;  /* 0x00000004009d7308 */ /* 0x0003e80000000800 */
[C---:B------:R-:W-:Y:S08]  /*53d0*/  HMMA.16816.F32.BF16 R24, R12.reuse, R36, RZ ;  /* 0x000000240c18723c */ /* 0x040ff000000418ff */
[----:B------:R-:W-:Y:S01]  /*53e0*/  HMMA.16816.F32.BF16 R88, R12, R68, RZ ;  /* 0x000000440c58723c */ /* 0x000fe200000418ff */
[----:B-1----:R-:W-:-:S06]  /*53f0*/  FFMA.FTZ R4, R42, c[0x0][0x2d0], -R0 ;  /* 0x0000b4002a047a23 */ /* 0x002fcc0000010800 */
[----:B------:R-:W-:Y:S01]  /*5400*/  MOV R69, R166 ;  /* 0x000000a600457202 */ /* 0x000fe20000000f00 */
[----:B------:R1:W2:Y:S01]  /*5410*/  MUFU.EX2 R165, R4 ;  /* 0x0000000400a57308 */ /* 0x0002a20000000800 */
[C---:B------:R-:W-:Y:S07]  /*5420*/  HMMA.16816.F32.BF16 R92, R12.reuse, R48, RZ ;  /* 0x000000300c5c723c */ /* 0x040fee00000418ff */
[----:B------:R-:W-:Y:S01]  /*5430*/  MOV R48, R64 ;  /* 0x0000004000307202 */ /* 0x000fe20000000f00 */
[----:B------:R-:W-:Y:S01]  /*5440*/  HMMA.16816.F32.BF16 R80, R12, R52, RZ ;  /* 0x000000340c50723c */ /* 0x000fe200000418ff */
[--C-:B-1----:R-:W-:Y:S01]  /*5450*/  FFMA.FTZ R4, R43, c[0x0][0x2d0], -R0.reuse ;  /* 0x0000b4002b047a23 */ /* 0x102fe20000010800 */
[----:B--2---:R-:W-:Y:S01]  /*5460*/  F2FP.BF16.PACK_AB R5, R165, R157 ;  /* 0x0000009da505723e */ /* 0x004fe200000010ff */
[----:B------:R-:W1:Y:S02]  /*5470*/  LDSM.16.MT88.4 R40, [R186] ;  /* 0x00000000ba28783b */ /* 0x000e640000004200 */
[----:B------:R2:W3:Y:S02]  /*5480*/  MUFU.EX2 R65, R4 ;  /* 0x0000000400417308 */ /* 0x0004e40000000800 */
[----:B--2---:R-:W-:Y:S01]  /*5490*/  FFMA.FTZ R4, R44, c[0x0][0x2d0], -R0 ;  /* 0x0000b4002c047a23 */ /* 0x004fe20000010800 */
[----:B---3--:R-:W-:Y:S01]  /*54a0*/  MOV R49, R65 ;  /* 0x0000004100317202 */ /* 0x008fe20000000f00 */
[----:B------:R-:W2:Y:S04]  /*54b0*/  LDSM.16.MT88.4 R44, [R186+0x1000] ;  /* 0x00100000ba2c783b */ /* 0x000ea80000004200 */
[----:B------:R3:W4:Y:S02]  /*54c0*/  MUFU.EX2 R66, R4 ;  /* 0x0000000400427308 */ /* 0x0007240000000800 */
[----:B---3--:R-:W-:Y:S01]  /*54d0*/  F2FP.BF16.PACK_AB R4, R156, R151 ;  /* 0x000000979c04723e */ /* 0x008fe200000010ff */
[----:B-1----:R-:W-:Y:S01]  /*54e0*/  HMMA.16816.F32.BF16 R108, R16, R40, RZ ;  /* 0x00000028106c723c */ /* 0x002fe200000418ff */
[----:B----4-:R-:W-:-:S07]  /*54f0*/  F2FP.BF16.PACK_AB R7, R66, R65 ;  /* 0x000000414207723e */ /* 0x010fce00000010ff */
[----:B------:R-:W-:Y:S07]  /*5500*/  HMMA.16816.F32.BF16 R96, R12, R40, RZ ;  /* 0x000000280c60723c */ /* 0x000fee00000418ff */
[----:B------:R-:W-:Y:S01]  /*5510*/  FFMA.FTZ R40, R124, c[0x0][0x2d0], -R20 ;  /* 0x0000b4007c287a23 */ /* 0x000fe20000010814 */
[----:B------:R-:W-:Y:S01]  /*5520*/  HMMA.16816.F32.BF16 R140, R4, R28, R24 ;  /* 0x0000001c048c723c */ /* 0x000fe20000041818 */
[----:B------:R-:W1:Y:S01]  /*5530*/  LDSM.16.MT88.4 R24, [R185+0x1000] ;  /* 0x00100000b918783b */ /* 0x000e620000004200 */
[----:B------:R-:W-:-:S02]  /*5540*/  MOV R41, R66 ;  /* 0x0000004200297202 */ /* 0x000fc40000000f00 */
[----:B------:R-:W-:Y:S01]  /*5550*/  MOV R124, R165 ;  /* 0x000000a5007c7202 */ /* 0x000fe20000000f00 */
[----:B------:R-:W-:Y:S02]  /*5560*/  MUFU.EX2 R40, R40 ;  /* 0x0000002800287308 */ /* 0x000fe40000000800 */
[--C-:B------:R-:W-:Y:S01]  /*5570*/  FFMA.FTZ R29, R118, c[0x0][0x2d0], -R20.reuse ;  /* 0x0000b400761d7a23 */ /* 0x100fe20000010814 */
[-C--:B------:R-:W-:Y:S01]  /*5580*/  HMMA.16816.F32.BF16 R152, R8, R32.reuse, R108 ;  /* 0x000000200898723c */ /* 0x080fe2000004186c */
[----:B------:R-:W-:Y:S01]  /*5590*/  MOV R118, R158 ;  /* 0x0000009e00767202 */ /* 0x000fe20000000f00 */
[----:B------:R-:W-:Y:S01]  /*55a0*/  FFMA.FTZ R28, R115, c[0x0][0x2d0], -R3 ;  /* 0x0000b400731c7a23 */ /* 0x000fe20000010803 */
[----:B------:R-:W3:Y:S05]  /*55b0*/  LDSM.16.MT88.4 R108, [R185+0x1400] ;  /* 0x00140000b96c783b */ /* 0x000eea0000004200 */
[C---:B------:R-:W-:Y:S07]  /*55c0*/  HMMA.16816.F32.BF16 R160, R4.reuse, R32, R96 ;  /* 0x0000002004a0723c */ /* 0x040fee0000041860 */
[--C-:B------:R-:W-:Y:S01]  /*55d0*/  FFMA.FTZ R33, R123, c[0x0][0x2d0], -R20.reuse ;  /* 0x0000b4007b217a23 */ /* 0x100fe20000010814 */
[----:B--2---:R-:W-:Y:S01]  /*55e0*/  HMMA.16816.F32.BF16 R216, R4, R44, R88 ;  /* 0x0000002c04d8723c */ /* 0x004fe20000041858 */
[----:B------:R-:W-:Y:S01]  /*55f0*/  FFMA.FTZ R32, R122, c[0x0][0x2d0], -R20 ;  /* 0x0000b4007a207a23 */ /* 0x000fe20000010814 */
[----:B------:R-:W-:-:S02]  /*5600*/  MOV R123, R164 ;  /* 0x000000a4007b7202 */ /* 0x000fc40000000f00 */
[----:B------:R-:W-:Y:S01]  /*5610*/  MOV R122, R159 ;  /* 0x0000009f007a7202 */ /* 0x000fe20000000f00 */
[----:B------:R-:W2:Y:S03]  /*5620*/  MUFU.EX2 R33, R33 ;  /* 0x0000002100217308 */ /* 0x000ea60000000800 */
[C---:B------:R-:W-:Y:S08]  /*5630*/  HMMA.16816.F32.BF16 R20, R12.reuse, R50, RZ ;  /* 0x000000320c14723c */ /* 0x040ff000000418ff */
[----:B------:R-:W-:Y:S01]  /*5640*/  HMMA.16816.F32.BF16 R64, R12, R72, RZ ;  /* 0x000000480c40723c */ /* 0x000fe200000418ff */
[----:B--2---:R-:W-:-:S07]  /*5650*/  F2FP.BF16.PACK_AB R96, R33, R40 ;  /* 0x000000282160723e */ /* 0x004fce00000010ff */
[----:B------:R-:W-:Y:S07]  /*5660*/  HMMA.16816.F32.BF16 R180, R8, R44, R100 ;  /* 0x0000002c08b4723c */ /* 0x000fee0000041864 */
[----:B------:R-:W-:Y:S01]  /*5670*/  MOV R45, R172 ;  /* 0x000000ac002d7202 */ /* 0x000fe20000000f00 */
[----:B-1----:R-:W-:Y:S01]  /*5680*/  HMMA.16816.F32.BF16 R88, R4, R26, R20 ;  /* 0x0000001a0458723c */ /* 0x002fe20000041814 */
[----:B------:R-:W-:-:S07]  /*5690*/  MOV R44, R167 ;  /* 0x000000a7002c7202 */ /* 0x000fce0000000f00 */
[----:B------:R-:W-:Y:S08]  /*56a0*/  HMMA.16816.F32.BF16 R20, R12, R70, RZ ;  /* 0x000000460c14723c */ /* 0x000ff000000418ff */
[-C--:B------:R-:W-:Y:S08]  /*56b0*/  HMMA.16816.F32.BF16 R172, R8, R56.reuse, R76 ;  /* 0x0000003808ac723c */ /* 0x080ff0000004184c */
[C---:B------:R-:W-:Y:S08]  /*56c0*/  HMMA.16816.F32.BF16 R204, R4.reuse, R56, R64 ;  /* 0x0000003804cc723c */ /* 0x040ff00000041840 */
[----:B------:R-:W-:Y:S08]  /*56d0*/  HMMA.16816.F32.BF16 R164, R4, R46, R20 ;  /* 0x0000002e04a4723c */ /* 0x000ff00000041814 */
[C---:B------:R-:W-:Y:S08]  /*56e0*/  HMMA.16816.F32.BF16 R76, R12.reuse, R38, RZ ;  /* 0x000000260c4c723c */ /* 0x040ff000000418ff */
[C---:B------:R-:W-:Y:S08]  /*56f0*/  HMMA.16816.F32.BF16 R64, R12.reuse, R42, RZ ;  /* 0x0000002a0c40723c */ /* 0x040ff000000418ff */
[C---:B------:R-:W-:Y:S08]  /*5700*/  HMMA.16816.F32.BF16 R20, R12.reuse, R54, RZ ;  /* 0x000000360c14723c */ /* 0x040ff000000418ff */
[----:B------:R-:W-:Y:S08]  /*5710*/  HMMA.16816.F32.BF16 R12, R12, R74, RZ ;  /* 0x0000004a0c0c723c */ /* 0x000ff000000418ff */
[-C--:B------:R-:W-:Y:S08]  /*5720*/  HMMA.16816.F32.BF16 R168, R8, R24.reuse, R104 ;  /* 0x0000001808a8723c */ /* 0x080ff00000041868 */
[C---:B------:R-:W-:Y:S07]  /*5730*/  HMMA.16816.F32.BF16 R104, R4.reuse, R24, R92 ;  /* 0x000000180468723c */ /* 0x040fee000004185c */
[--C-:B------:R-:W-:Y:S01]  /*5740*/  FFMA.FTZ R25, R114, c[0x0][0x2d0], -R3.reuse ;  /* 0x0000b40072197a23 */ /* 0x100fe20000010803 */
[----:B------:R-:W-:Y:S01]  /*5750*/  HMMA.16816.F32.BF16 R208, R4, R60, R80 ;  /* 0x0000003c04d0723c */ /* 0x000fe20000041850 */
[----:B------:R-:W-:-:S02]  /*5760*/  FFMA.FTZ R24, R113, c[0x0][0x2d0], -R3 ;  /* 0x0000b40071187a23 */ /* 0x000fc40000010803 */
[----:B------:R-:W-:-:S05]  /*5770*/  FFMA.FTZ R3, R112, c[0x0][0x2d0], -R3 ;  /* 0x0000b40070037a23 */ /* 0x000fca0000010803 */
[C---:B------:R-:W-:Y:S08]  /*5780*/  HMMA.16816.F32.BF16 R76, R4.reuse, R30, R76 ;  /* 0x0000001e044c723c */ /* 0x040ff0000004184c */
[C---:B------:R-:W-:Y:S08]  /*5790*/  HMMA.16816.F32.BF16 R84, R4.reuse, R34, R64 ;  /* 0x000000220454723c */ /* 0x040ff00000041840 */
[C---:B------:R-:W-:Y:S08]  /*57a0*/  HMMA.16816.F32.BF16 R20, R4.reuse, R62, R20 ;  /* 0x0000003e0414723c */ /* 0x040ff00000041814 */
[----:B------:R-:W-:Y:S08]  /*57b0*/  HMMA.16816.F32.BF16 R12, R4, R58, R12 ;  /* 0x0000003a040c723c */ /* 0x000ff0000004180c */
[C---:B------:R-:W-:Y:S07]  /*57c0*/  HMMA.16816.F32.BF16 R4, R16.reuse, R42, RZ ;  /* 0x0000002a1004723c */ /* 0x040fee00000418ff */
[----:B------:R-:W-:Y:S01]  /*57d0*/  MOV R43, R157 ;  /* 0x0000009d002b7202 */ /* 0x000fe20000000f00 */
[----:B------:R-:W-:Y:S01]  /*57e0*/  HMMA.16816.F32.BF16 R36, R16, R38, RZ ;  /* 0x000000261024723c */ /* 0x000fe200000418ff */
[----:B------:R-:W-:Y:S11]  /*57f0*/  MOV R42, R156 ;  /* 0x0000009c002a7202 */ /* 0x000ff60000000f00 */
[----:B------:R-:W-:Y:S04]  /*5800*/  @!UPT UIADD3 URZ, URZ, URZ, URZ ;  /* 0x0000003f3f3ff290 */ /* 0x000fe8000fffe03f */
[----:B------:R-:W-:Y:S01]  /*5810*/  HMMA.16816.F32.BF16 R156, R8, R34, R4 ;  /* 0x00000022089c723c */ /* 0x000fe20000041804 */
[----:B------:R-:W-:Y:S07]  /*5820*/  MUFU.EX2 R35, R29 ;  /* 0x0000001d00237308 */ /* 0x000fee0000000800 */
[----:B------:R-:W-:Y:S01]  /*5830*/  HMMA.16816.F32.BF16 R4, R16, R50, RZ ;  /* 0x000000321004723c */ /* 0x000fe200000418ff */
[----:B------:R-:W-:Y:S06]  /*5840*/  MUFU.EX2 R29, R28 ;  /* 0x0000001c001d7308 */ /* 0x000fec0000000800 */
[----:B------:R-:W-:Y:S01]  /*5850*/  MOV R50, R203 ;  /* 0x000000cb00327202 */ /* 0x000fe20000000f00 */
[----:B------:R-:W-:Y:S01]  /*5860*/  HMMA.16816.F32.BF16 R36, R8, R30, R36 ;  /* 0x0000001e0824723c */ /* 0x000fe20000041824 */
[----:B------:R1:W-:Y:S01]  /*5870*/  MUFU.EX2 R203, R3 ;  /* 0x0000000300cb7308 */ /* 0x0003e20000000800 */
[----:B------:R-:W-:-:S07]  /*5880*/  MOV R51, R69 ;  /* 0x0000004500337202 */ /* 0x000fce0000000f00 */
[----:B------:R-:W2:Y:S07]  /*5890*/  MUFU.EX2 R31, R25 ;  /* 0x00000019001f7308 */ /* 0x000eae0000000800 */
[----:B------:R-:W-:Y:S01]  /*58a0*/  HMMA.16816.F32.BF16 R112, R8, R26, R4 ;  /* 0x0000001a0870723c */ /* 0x000fe20000041804 */
[--C-:B-1----:R-:W-:Y:S01]  /*58b0*/  FFMA.FTZ R3, R132, c[0x0][0x2d0], -R2.reuse ;  /* 0x0000b40084037a23 */ /* 0x102fe20000010802 */
[----:B------:R-:W1:Y:S06]  /*58c0*/  MUFU.EX2 R34, R32 ;  /* 0x0000002000227308 */ /* 0x000e6c0000000800 */
[----:B------:R-:W-:Y:S01]  /*58d0*/  HMMA.16816.F32.BF16 R4, R16, R70, RZ ;  /* 0x000000461004723c */ /* 0x000fe200000418ff */
[----:B--2---:R-:W-:Y:S01]  /*58e0*/  F2FP.BF16.PACK_AB R97, R31, R29 ;  /* 0x0000001d1f61723e */ /* 0x004fe200000010ff */
[----:B------:R2:W-:Y:S08]  /*58f0*/  MUFU.EX2 R27, R3 ;  /* 0x00000003001b7308 */ /* 0x0005f00000000800 */
[----:B------:R-:W4:Y:S01]  /*5900*/  MUFU.EX2 R32, R24 ;  /* 0x0000001800207308 */ /* 0x000f220000000800 */
[----:B-1----:R-:W-:Y:S01]  /*5910*/  F2FP.BF16.PACK_AB R98, R35, R34 ;  /* 0x000000222362723e */ /* 0x002fe200000010ff */
[----:B--2---:R-:W-:-:S06]  /*5920*/  FFMA.FTZ R3, R131, c[0x0][0x2d0], -R2 ;  /* 0x0000b40083037a23 */ /* 0x004fcc0000010802 */
[----:B------:R1:W2:Y:S06]  /*5930*/  MUFU.EX2 R28, R3 ;  /* 0x00000003001c7308 */ /* 0x0002ac0000000800 */
[----:B------:R-:W-:Y:S01]  /*5940*/  HMMA.16816.F32.BF16 R64, R8, R46, R4 ;  /* 0x0000002e0840723c */ /* 0x000fe20000041804 */
[----:B----4-:R-:W-:-:S07]  /*5950*/  F2FP.BF16.PACK_AB R99, R203, R32 ;  /* 0x00000020cb63723e */ /* 0x010fce00000010ff */
[----:B------:R-:W-:Y:S01]  /*5960*/  HMMA.16816.F32.BF16 R4, R16, R54, RZ ;  /* 0x000000361004723c */ /* 0x000fe200000418ff */
[----:B-1----:R-:W-:Y:S01]  /*5970*/  FFMA.FTZ R3, R130, c[0x0][0x2d0], -R2 ;  /* 0x0000b40082037a23 */ /* 0x002fe20000010802 */
[----:B--2---:R-:W-:-:S06]  /*5980*/  F2FP.BF16.PACK_AB R92, R28, R27 ;  /* 0x0000001b1c5c723e */ /* 0x004fcc00000010ff */
[----:B------:R-:W-:Y:S01]  /*5990*/  HMMA.16816.F32.BF16 R16, R16, R74, RZ ;  /* 0x0000004a1010723c */ /* 0x000fe200000418ff */
[----:B------:R-:W-:Y:S01]  /*59a0*/  FFMA.FTZ R2, R129, c[0x0][0x2d0], -R2 ;  /* 0x0000b40081027a23 */ /* 0x000fe20000010802 */
[----:B------:R1:W-:Y:S06]  /*59b0*/  MUFU.EX2 R30, R3 ;  /* 0x00000003001e7308 */ /* 0x0003ec0000000800 */
[----:B---3--:R-:W-:Y:S08]  /*59c0*/  HMMA.16816.F32.BF16 R100, R96, R108, R168 ;  /* 0x0000006c6064723c */ /* 0x008ff000000418a8 */
[----:B------:R-:W-:Y:S01]  /*59d0*/  HMMA.16816.F32.BF16 R80, R8, R62, R4 ;  /* 0x0000003e0850723c */ /* 0x000fe20000041804 */
[----:B------:R-:W2:Y:S01]  /*59e0*/  LDSM.16.MT88.4 R60, [R186+0x1400] ;  /* 0x00140000ba3c783b */ /* 0x000ea20000004200 */
[----:B-1----:R-:W-:-:S03]  /*59f0*/  FFMA.FTZ R3, R128, c[0x0][0x2d0], -R0 ;  /* 0x0000b40080037a23 */ /* 0x002fc60000010800 */
[----:B------:R-:W1:Y:S01]  /*5a00*/  LDSM.16.MT88.4 R128, [R186+0x800] ;  /* 0x00080000ba80783b */ /* 0x000e620000004200 */
[----:B------:R3:W-:Y:S01]  /*5a10*/  MUFU.EX2 R25, R3 ;  /* 0x0000000300197308 */ /* 0x0007e20000000800 */
[----:B------:R-:W-:Y:S01]  /*5a20*/  FADD.FTZ R6, R149, R138 ;  /* 0x0000008a95067221 */ /* 0x000fe20000010000 */
[----:B------:R-:W-:Y:S01]  /*5a30*/  HMMA.16816.F32.BF16 R16, R8, R58, R16 ;  /* 0x0000003a0810723c */ /* 0x000fe20000041810 */
[----:B------:R-:W-:Y:S02]  /*5a40*/  FADD.FTZ R7, R137, R135 ;  /* 0x0000008789077221 */ /* 0x000fe40000010000 */
[----:B------:R-:W-:Y:S02]  /*5a50*/  FADD.FTZ R5, R220, R215 ;  /* 0x000000d7dc057221 */ /* 0x000fe40000010000 */
[----:B------:R-:W-:Y:S01]  /*5a60*/  FFMA.FTZ R4, R126, c[0x0][0x2d0], -R0 ;  /* 0x0000b4007e047a23 */ /* 0x000fe20000010800 */
[----:B------:R-:W4:Y:S01]  /*5a70*/  MUFU.EX2 R215, R2 ;  /* 0x0000000200d77308 */ /* 0x000f220000000800 */
[----:B------:R-:W-:Y:S01]  /*5a80*/  FADD.FTZ R5, R221, R5 ;  /* 0x00000005dd057221 */ /* 0x000fe20000010000 */
[----:B------:R-:W-:Y:S03]  /*5a90*/  HMMA.16816.F32.BF16 R112, R96, R110, R112 ;  /* 0x0000006e6070723c */ /* 0x000fe60000041870 */
[----:B------:R-:W-:-:S02]  /*5aa0*/  FADD.FTZ R5, R222, R5 ;  /* 0x00000005de057221 */ /* 0x000fc40000010000 */
[----:B---3--:R-:W-:Y:S01]  /*5ab0*/  FADD.FTZ R3, R139, R6 ;  /* 0x000000068b037221 */ /* 0x008fe20000010000 */
[----:B------:R-:W-:Y:S01]  /*5ac0*/  MUFU.EX2 R11, R4 ;  /* 0x00000004000b7308 */ /* 0x000fe20000000800 */
[----:B------:R-:W-:Y:S02]  /*5ad0*/  FADD.FTZ R6, R136, R7 ;  /* 0x0000000788067221 */ /* 0x000fe40000010000 */
[----:B------:R-:W3:Y:S01]  /*5ae0*/  LDSM.16.MT88.4 R136, [R185+0x800] ;  /* 0x00080000b988783b */ /* 0x000ee20000004200 */
[----:B------:R-:W-:Y:S02]  /*5af0*/  FADD.FTZ R7, R133, R116 ;  /* 0x0000007485077221 */ /* 0x000fe40000010000 */
[----:B------:R-:W-:Y:S01]  /*5b00*/  FADD.FTZ R3, R150, R3 ;  /* 0x0000000396037221 */ /* 0x000fe20000010000 */
[----:B----4-:R-:W-:Y:S01]  /*5b10*/  F2FP.BF16.PACK_AB R94, R215, R30 ;  /* 0x0000001ed75e723e */ /* 0x010fe200000010ff */
[--C-:B------:R-:W-:Y:S02]  /*5b20*/  FFMA.FTZ R2, R127, c[0x0][0x2d0], -R0.reuse ;  /* 0x0000b4007f027a23 */ /* 0x100fe40000010800 */
[----:B------:R-:W-:-:S02]  /*5b30*/  FFMA.FTZ R0, R125, c[0x0][0x2d0], -R0 ;  /* 0x0000b4007d007a23 */ /* 0x000fc40000010800 */
[----:B------:R-:W4:Y:S01]  /*5b40*/  MUFU.EX2 R24, R2 ;  /* 0x0000000200187308 */ /* 0x000f220000000800 */
[----:B------:R-:W-:Y:S02]  /*5b50*/  FADD.FTZ R10, R134, R7 ;  /* 0x00000007860a7221 */ /* 0x000fe40000010000 */
[----:B------:R-:W-:Y:S02]  /*5b60*/  FADD.FTZ R9, R228, R5 ;  /* 0x00000005e4097221 */ /* 0x000fe40000010000 */
[----:B------:R-:W-:Y:S01]  /*5b70*/  FADD.FTZ R3, R223, R3 ;  /* 0x00000003df037221 */ /* 0x000fe20000010000 */
[----:B--2---:R-:W-:Y:S02]  /*5b80*/  HMMA.16816.F32.BF16 R52, R96, R60, R180 ;  /* 0x0000003c6034723c */ /* 0x004fe400000418b4 */
[----:B------:R-:W2:Y:S01]  /*5b90*/  MUFU.EX2 R26, R0 ;  /* 0x00000000001a7308 */ /* 0x000ea20000000800 */
[----:B------:R-:W-:-:S05]  /*5ba0*/  FADD.FTZ R3, R51, R3 ;  /* 0x0000000333037221 */ /* 0x000fca0000010000 */
[C---:B-1----:R-:W-:Y:S01]  /*5bb0*/  HMMA.16816.F32.BF16 R152, R96.reuse, R128, R152 ;  /* 0x000000806098723c */ /* 0x042fe20000041898 */
[----:B----4-:R-:W-:Y:S01]  /*5bc0*/  F2FP.BF16.PACK_AB R93, R24, R25 ;  /* 0x00000019185d723e */ /* 0x010fe200000010ff */
[----:B------:R-:W-:Y:S02]  /*5bd0*/  FADD.FTZ R2, R148, R6 ;  /* 0x0000000694027221 */ /* 0x000fe40000010000 */
[----:B------:R-:W-:Y:S02]  /*5be0*/  LDSM.16.MT88.4 R4, [R186+0x2000] ;  /* 0x00200000ba04783b */ /* 0x000fe40000004200 */
[----:B------:R-:W-:Y:S02]  /*5bf0*/  FADD.FTZ R8, R151, R2 ;  /* 0x0000000297087221 */ /* 0x000fe40000010000 */
[----:B------:R-:W-:Y:S01]  /*5c00*/  HMMA.16816.F32.BF16 R156, R96, R130, R156 ;  /* 0x00000082609c723c */ /* 0x000fe2000004189c */
[----:B------:R-:W-:Y:S01]  /*5c10*/  @P3 IMAD.HI.U32 R2, R242, c[0x0][0x2c8], RZ ;  /* 0x0000b200f2023a27 */ /* 0x000fe200078e00ff */
[----:B--2---:R-:W-:-:S02]  /*5c20*/  F2FP.BF16.PACK_AB R95, R26, R11 ;  /* 0x0000000b1a5f723e */ /* 0x004fc400000010ff */
[----:B------:R-:W-:Y:S02]  /*5c30*/  MOV R0, R242 ;  /* 0x000000f200007202 */ /* 0x000fe40000000f00 */
[----:B------:R-:W-:Y:S02]  /*5c40*/  @P3 SHF.R.U32.HI R0, RZ, c[0x0][0x2cc], R2 ;  /* 0x0000b300ff003a19 */ /* 0x000fe40000011602 */
[----:B------:R-:W-:Y:S02]  /*5c50*/  HMMA.16816.F32.BF16 R64, R96, R62, R64 ;  /* 0x0000003e6040723c */ /* 0x000fe40000041840 */
[----:B------:R-:W-:-:S05]  /*5c60*/  IADD3 R0, R0, R241, -R240 ;  /* 0x000000f100007210 */ /* 0x000fca0007ffe8f0 */
[----:B------:R-:W-:Y:S01]  /*5c70*/  IMAD.HI R0, R0, 0x2aaaaaab, RZ ;  /* 0x2aaaaaab00007827 */ /* 0x000fe200078e02ff */
[----:B---3--:R-:W-:Y:S04]  /*5c80*/  HMMA.16816.F32.BF16 R144, R96, R136, R144 ;  /* 0x000000886090723c */ /* 0x008fe80000041890 */
[----:B------:R-:W-:-:S04]  /*5c90*/  SHF.R.U32.HI R2, RZ, 0x1f, R0 ;  /* 0x0000001fff027819 */ /* 0x000fc80000011600 */
[----:B------:R-:W-:Y:S08]  /*5ca0*/  HMMA.16816.F32.BF16 R140, R92, R136, R140 ;  /* 0x000000885c8c723c */ /* 0x000ff0000004188c */
[-C--:B------:R-:W-:Y:S08]  /*5cb0*/  HMMA.16816.F32.BF16 R148, R96, R138.reuse, R36 ;  /* 0x0000008a6094723c */ /* 0x080ff00000041824 */
[C---:B------:R-:W-:Y:S01]  /*5cc0*/  HMMA.16816.F32.BF16 R136, R92.reuse, R138, R76 ;  /* 0x0000008a5c88723c */ /* 0x040fe2000004184c */
[----:B------:R-:W1:Y:S07]  /*5cd0*/  LDSM.16.MT88.4 R76, [R185+0x2000] ;  /* 0x00200000b94c783b */ /* 0x000e6e0000004200 */
[C---:B------:R-:W-:Y:S08]  /*5ce0*/  HMMA.16816.F32.BF16 R132, R92.reuse, R128, R160 ;  /* 0x000000805c84723c */ /* 0x040ff000000418a0 */
[C---:B------:R-:W-:Y:S08]  /*5cf0*/  HMMA.16816.F32.BF16 R104, R92.reuse, R108, R104 ;  /* 0x0000006c5c68723c */ /* 0x040ff00000041868 */
[C---:B------:R-:W-:Y:S08]  /*5d00*/  HMMA.16816.F32.BF16 R128, R92.reuse, R130, R84 ;  /* 0x000000825c80723c */ /* 0x040ff00000041854 */
[C---:B------:R-:W-:Y:S08]  /*5d10*/  HMMA.16816.F32.BF16 R108, R92.reuse, R110, R88 ;  /* 0x0000006e5c6c723c */ /* 0x040ff00000041858 */
[----:B------:R-:W-:Y:S08]  /*5d20*/  HMMA.16816.F32.BF16 R56, R92, R60, R216 ;  /* 0x0000003c5c38723c */ /* 0x000ff000000418d8 */
[C---:B-1----:R-:W-:Y:S08]  /*5d30*/  HMMA.16816.F32.BF16 R68, R96.reuse, R76, R176 ;  /* 0x0000004c6044723c */ /* 0x042ff000000418b0 */
[----:B------:R-:W-:Y:S08]  /*5d40*/  HMMA.16816.F32.BF16 R80, R96, R78, R80 ;  /* 0x0000004e6050723c */ /* 0x000ff00000041850 */
[----:B------:R-:W-:Y:S08]  /*5d50*/  HMMA.16816.F32.BF16 R72, R92, R76, R208 ;  /* 0x0000004c5c48723c */ /* 0x000ff000000418d0 */
[----:B------:R-:W-:Y:S08]  /*5d60*/  HMMA.16816.F32.BF16 R84, R96, R4, R172 ;  /* 0x000000046054723c */ /* 0x000ff000000418ac */
[C---:B------:R-:W-:Y:S08]  /*5d70*/  HMMA.16816.F32.BF16 R60, R92.reuse, R62, R164 ;  /* 0x0000003e5c3c723c */ /* 0x040ff000000418a4 */
[C---:B------:R-:W-:Y:S08]  /*5d80*/  HMMA.16816.F32.BF16 R76, R92.reuse, R78, R20 ;  /* 0x0000004e5c4c723c */ /* 0x040ff00000041814 */
[----:B------:R-:W-:Y:S07]  /*5d90*/  HMMA.16816.F32.BF16 R88, R92, R4, R204 ;  /* 0x000000045c58723c */ /* 0x000fee00000418cc */
[----:B------:R-:W-:Y:S01]  /*5da0*/  FADD.FTZ R4, R42, R8 ;  /* 0x000000082a047221 */ /* 0x000fe20000010000 */
[----:B------:R-:W-:Y:S03]  /*5db0*/  HMMA.16816.F32.BF16 R96, R96, R6, R16 ;  /* 0x000000066060723c */ /* 0x000fe60000041810 */
[----:B------:R-:W-:-:S05]  /*5dc0*/  FADD.FTZ R4, R123, R4 ;  /* 0x000000047b047221 */ /* 0x000fca0000010000 */
[----:B------:R-:W-:Y:S07]  /*5dd0*/  HMMA.16816.F32.BF16 R92, R92, R6, R12 ;  /* 0x000000065c5c723c */ /* 0x000fee000004180c */
[----:B------:R-:W-:Y:S01]  /*5de0*/  LEA.HI.SX32 R7, R0, R2, 0x1d ;  /* 0x0000000200077211 */ /* 0x000fe200078feaff */
[----:B------:R-:W-:Y:S02]  /*5df0*/  FADD.FTZ R2, R245, R10 ;  /* 0x0000000af5027221 */ /* 0x000fe40000010000 */
[----:B------:R-:W-:Y:S01]  /*5e00*/  FADD.FTZ R0, R50, R9 ;  /* 0x0000000932007221 */ /* 0x000fe20000010000 */
[----:B------:R-:W-:Y:S01]  /*5e10*/  IMNMX R228, R227, R7, !PT ;  /* 0x00000007e3e47217 */ /* 0x000fe20007800200 */
[----:B------:R-:W-:-:S02]  /*5e20*/  FADD.FTZ R5, R43, R2 ;  /* 0x000000022b057221 */ /* 0x000fc40000010000 */
[----:B------:R-:W-:Y:S01]  /*5e30*/  FADD.FTZ R2, R118, R0 ;  /* 0x0000000076027221 */ /* 0x000fe20000010000 */
[----:B------:R-:W-:Y:S01]  /*5e40*/  ISETP.GE.AND P0, PT, R200, R228, PT ;  /* 0x000000e4c800720c */ /* 0x000fe20003f06270 */
        /* <DEDUP_REMOVED lines=24> */
[----:B------:R-:W-:Y:S01]  /*5fd0*/  IMAD.MOV.U32 R122, RZ, RZ, R120 ;  /* 0x000000ffff7a7224 */ /* 0x000fe200078e0078 */
[----:B------:R-:W-:Y:S01]  /*5fe0*/  MOV R124, R117 ;  /* 0x00000075007c7202 */ /* 0x000fe20000000f00 */
[----:B------:R-:W-:Y:S01]  /*5ff0*/  IMAD.MOV.U32 R118, RZ, RZ, R121 ;  /* 0x000000ffff767224 */ /* 0x000fe200078e0079 */
[----:B------:R-:W-:-:S02]  /*6000*/  MOV R123, R119 ;  /* 0x00000077007b7202 */ /* 0x000fc40000000f00 */
.L_x_1394:
        /* <DEDUP_REMOVED lines=16> */
[C---:B------:R-:W-:Y:S01]  /*6110*/  IMAD.WIDE.U32 R2, R201.reuse, c[0x0][0x208], RZ ;  /* 0x00008200c9027a25 */ /* 0x040fe200078e00ff */
[----:B------:R-:W-:Y:S05]  /*6120*/  SHF.R.S32.HI R0, RZ, 0x1f, R201 ;  /* 0x0000001fff007819 */ /* 0x000fea00000114c9 */
[----:B------:R-:W-:Y:S04]  /*6130*/  IMAD R0, R0, c[0x0][0x208], RZ ;  /* 0x0000820000007a24 */ /* 0x000fe800078e02ff */
[----:B------:R-:W-:Y:S05]  /*6140*/  IMAD R0, R201, c[0x0][0x20c], R0 ;  /* 0x00008300c9007a24 */ /* 0x000fea00078e0200 */
[----:B------:R-:W-:Y:S02]  /*6150*/  IADD3 R3, R3, R0, RZ ;  /* 0x0000000003037210 */ /* 0x000fe40007ffe0ff */
[----:B------:R-:W-:Y:S03]  /*6160*/  SHF.R.S32.HI R0, RZ, 0x1f, R199 ;  /* 0x0000001fff007819 */ /* 0x000fe600000114c7 */
[C---:B------:R-:W-:Y:S04]  /*6170*/  IMAD.WIDE.U32 R2, R199.reuse, c[0x0][0x218], R2 ;  /* 0x00008600c7027a25 */ /* 0x040fe800078e0002 */
        /* <DEDUP_REMOVED lines=8> */
.L_x_1494:
[----:B------:R-:W-:-:S05]  /*6200*/  BRA.DIV ~URZ, `(.L_x_1385) ;  /* 0x0000c6127f007947 */ /* 0x000fca000b800000 */
[----:B------:R4:W3:Y:S02]  /*6210*/  SHFL.IDX PT, R0, R10, RZ, 0x1c1f ;  /* 0x001c1fff0a007589 */ /* 0x0008e400000e0000 */
.L_x_1495:
[----:B------:R-:W5:Y:S01]  /*6220*/  S2R R11, SR_TID.X ;  /* 0x00000000000b7919 */ /* 0x000f620000002100 */
[C---:B------:R-:W-:Y:S01]  /*6230*/  ISETP.GE.AND P6, PT, R202.reuse, c[0x0][0x1d4], PT ;  /* 0x00007500ca007a0c */ /* 0x040fe20003fc6270 */
[----:B------:R-:W-:Y:S01]  /*6240*/  IMAD.SHL.U32 R3, R202, 0x2, RZ ;  /* 0x00000002ca037824 */ /* 0x000fe200078e00ff */
[C---:B------:R-:W-:Y:S01]  /*6250*/  ISETP.GE.AND P5, PT, R225.reuse, c[0x0][0x1d4], PT ;  /* 0x00007500e1007a0c */ /* 0x040fe20003fa6270 */
[----:B------:R-:W-:Y:S03]  /*6260*/  IMAD.SHL.U32 R2, R225, 0x2, RZ ;  /* 0x00000002e1027824 */ /* 0x000fe600078e00ff */
[C---:B---3--:R-:W-:Y:S02]  /*6270*/  IADD3 R8, P4, R0.reuse, R3, RZ ;  /* 0x0000000300087210 */ /* 0x048fe40007f9e0ff */
[----:B------:R-:W-:Y:S01]  /*6280*/  IADD3 R6, P0, R0, R2, RZ ;  /* 0x0000000200067210 */ /* 0x000fe20007f1e0ff */
[----:B------:R-:W-:Y:S02]  /*6290*/  IMAD.SHL.U32 R2, R226, 0x2, RZ ;  /* 0x00000002e2027824 */ /* 0x000fe400078e00ff */
[----:B------:R-:W-:Y:S01]  /*62a0*/  IMAD.X R9, R4, 0x1, R214, P4 ;  /* 0x0000000104097824 */ /* 0x000fe200020e06d6 */
        /* <DEDUP_REMOVED lines=8> */
[----:B------:R3:W-:Y:S01]  /*6330*/  LDGSTS.E.BYPASS.LTC128B.128 [R198+0x2480], [R6.64], !P5 ;  /* 0x0248000006c67fae */ /* 0x0007e2000e901d46 */
[----:B-----5:R-:W-:Y:S04]  /*6340*/  ISETP.GT.AND P0, PT, R11, 0x3f, PT ;  /* 0x0000003f0b00780c */ /* 0x020fe80003f04270 */
[----:B------:R3:W-:Y:S09]  /*6350*/  LDGSTS.E.BYPASS.LTC128B.128 [R198+0x3080], [R2.64], !P4 ;  /* 0x0308000002c67fae */ /* 0x0007f2000e101d46 */
[----:B------:R-:W-:-:S05]  /*6360*/  @P0 BRA `(.L_x_1383) ;  /* 0x0000012000000947 */ /* 0x000fca0003800000 */
[----:B------:R-:W-:-:S05]  /*6370*/  BRA.DIV ~URZ, `(.L_x_1386) ;  /* 0x0000c5127f007947 */ /* 0x000fca000b800000 */
[----:B------:R3:W4:Y:S04]  /*6380*/  SHFL.IDX PT, R4, R5, 0x1, 0x1c1f ;  /* 0x003c1f0005047f89 */ /* 0x00072800000e0000 */
[----:B------:R3:W2:Y:S02]  /*6390*/  SHFL.IDX PT, R0, R10, 0x1, 0x1c1f ;  /* 0x003c1f000a007f89 */ /* 0x0006a400000e0000 */
.L_x_1496:
        /* <DEDUP_REMOVED lines=15> */
.L_x_1383:
[----:B------:R-:W-:Y:S05]  /*6490*/  BSYNC B0 ;  /* 0x0000000000007941 */ /* 0x000fea0003800000 */
.L_x_1382:
        /* <DEDUP_REMOVED lines=100> */
[----:B------:R-:W-:Y:S01]  /*6ae0*/  IMAD R2, R200, 0x30, R230 ;  /* 0x00000030c8027824 */ /* 0x000fe200078e02e6 */
[----:B------:R-:W-:Y:S01]  /*6af0*/  IADD3 R119, -R229, 0x30, RZ ;  /* 0x00000030e5777810 */ /* 0x000fe20007ffe1ff */
[----:B------:R-:W-:Y:S03]  /*6b00*/  IMAD.MOV.U32 R199, RZ, RZ, RZ ;  /* 0x000000ffffc77224 */ /* 0x000fe600078e00ff */
[----:B------:R-:W-:Y:S02]  /*6b10*/  IADD3 R2, R2, -0x30, R224 ;  /* 0xffffffd002027810 */ /* 0x000fe40007ffe0e0 */
[----:B------:R-:W-:Y:S03]  /*6b20*/  ISETP.GE.AND P5, PT, R119, 0x1, PT ;  /* 0x000000017700780c */ /* 0x000fe60003fa6270 */
[----:B------:R-:W-:Y:S04]  /*6b30*/  @P2 IMAD.HI.U32 R3, R2, c[0x0][0x2bc], RZ ;  /* 0x0000af0002032a27 */ /* 0x000fe800078e00ff */
[----:B------:R-:W-:Y:S01]  /*6b40*/  IMAD.MOV.U32 R0, RZ, RZ, R2 ;  /* 0x000000ffff007224 */ /* 0x000fe200078e0002 */
        /* <DEDUP_REMOVED lines=23> */
.L_x_1497:
[----:B------:R-:W-:-:S05]  /*6cc0*/  BRA.DIV ~URZ, `(.L_x_1390) ;  /* 0x0000bd027f007947 */ /* 0x000fca000b800000 */
[----:B------:R3:W4:Y:S02]  /*6cd0*/  SHFL.IDX PT, R0, R126, RZ, 0x1c1f ;  /* 0x001c1fff7e007589 */ /* 0x00072400000e0000 */
.L_x_1498:
[C---:B------:R-:W-:Y:S01]  /*6ce0*/  @P5 ISETP.GE.AND P0, PT, R202.reuse, c[0x0][0x1d4], PT ;  /* 0x00007500ca005a0c */ /* 0x040fe20003f06270 */
[----:B------:R-:W-:Y:S02]  /*6cf0*/  IMAD.SHL.U32 R2, R202, 0x2, RZ ;  /* 0x00000002ca027824 */ /* 0x000fe400078e00ff */
[----:B------:R-:W-:Y:S02]  /*6d00*/  IMAD.SHL.U32 R120, R225, 0x2, RZ ;  /* 0x00000002e1787824 */ /* 0x000fe400078e00ff */
[----:B------:R-:W-:Y:S01]  /*6d10*/  IMAD.SHL.U32 R116, R226, 0x2, RZ ;  /* 0x00000002e2747824 */ /* 0x000fe200078e00ff */
[C---:B----4-:R-:W-:Y:S02]  /*6d20*/  @P5 IADD3 R2, P4, R0.reuse, R2, RZ ;  /* 0x0000000200025210 */ /* 0x050fe40007f9e0ff */
[----:B------:R-:W-:Y:S03]  /*6d30*/  @P5 IADD3 R120, P6, R0, R120, RZ ;  /* 0x0000007800785210 */ /* 0x000fe60007fde0ff */
[----:B--2---:R-:W-:Y:S01]  /*6d40*/  @P5 IMAD.X R3, R117, 0x1, R214, P4 ;  /* 0x0000000175035824 */ /* 0x004fe200020e06d6 */
[----:B------:R-:W-:Y:S01]  /*6d50*/  @P5 ISETP.GE.AND P4, PT, R225, c[0x0][0x1d4], PT ;  /* 0x00007500e1005a0c */ /* 0x000fe20003f86270 */
[C---:B------:R-:W-:Y:S03]  /*6d60*/  @P5 IMAD.X R121, R117.reuse, 0x1, R212, P6 ;  /* 0x0000000175795824 */ /* 0x040fe600030e06d4 */
[----:B------:R-:W-:Y:S01]  /*6d70*/  @!PT LDS RZ, [RZ] ;  /* 0x00000000fffff984 */ /* 0x000fe20000000800 */
[----:B------:R-:W-:Y:S01]  /*6d80*/  @!PT LDS RZ, [RZ] ;  /* 0x00000000fffff984 */ /* 0x000fe20000000800 */
[----:B------:R-:W-:Y:S01]  /*6d90*/  @!PT LDS RZ, [RZ] ;  /* 0x00000000fffff984 */ /* 0x000fe20000000800 */
[----:B------:R2:W-:Y:S01]  /*6da0*/  @P5 LDGSTS.E.BYPASS.LTC128B.128 [R198+0x3c80], [R2.64], !P0 ;  /* 0x03c8000002c65fae */ /* 0x0005e2000c101d46 */
[----:B------:R-:W-:Y:S08]  /*6db0*/  @P5 ISETP.GE.AND P0, PT, R226, c[0x0][0x1d4], PT ;  /* 0x00007500e2005a0c */ /* 0x000ff00003f06270 */
[----:B------:R4:W-:Y:S01]  /*6dc0*/  @P5 LDGSTS.E.BYPASS.LTC128B.128 [R198+0x4880], [R120.64], !P4 ;  /* 0x0488000078c65fae */ /* 0x0009e2000e101d46 */
[----:B--2---:R-:W-:Y:S05]  /*6dd0*/  @P5 IADD3 R2, P6, R0, R116, RZ ;  /* 0x0000007400025210 */ /* 0x004fea0007fde0ff */
[----:B------:R-:W-:Y:S05]  /*6de0*/  @P5 IMAD.X R3, R117, 0x1, R213, P6 ;  /* 0x0000000175035824 */ /* 0x000fea00030e06d5 */
[----:B------:R4:W-:Y:S01]  /*6df0*/  @P5 LDGSTS.E.BYPASS.LTC128B.128 [R198+0x5480], [R2.64], !P0 ;  /* 0x0548000002c65fae */ /* 0x0009e2000c101d46 */
[----:B------:R-:W-:Y:S01]  /*6e00*/  ISETP.GE.AND P5, PT, R119, 0x21, PT ;  /* 0x000000217700780c */ /* 0x000fe20003fa6270 */
[----:B------:R-:W-:-:S06]  /*6e10*/  BRA.DIV ~URZ, `(.L_x_1391) ;  /* 0x0000bc227f007947 */ /* 0x000fcc000b800000 */
[----:B------:R2:W1:Y:S04]  /*6e20*/  SHFL.IDX PT, R117, R125, 0x1, 0x1c1f ;  /* 0x003c1f007d757f89 */ /* 0x00046800000e0000 */
[----:B------:R2:W3:Y:S02]  /*6e30*/  SHFL.IDX PT, R0, R126, 0x1, 0x1c1f ;  /* 0x003c1f007e007f89 */ /* 0x0004e400000e0000 */
.L_x_1499:
[C---:B----4-:R-:W-:Y:S01]  /*6e40*/  IMAD.SHL.U32 R2, R202.reuse, 0x2, RZ ;  /* 0x00000002ca027824 */ /* 0x050fe200078e00ff */
[----:B------:R-:W-:Y:S01]  /*6e50*/  @P5 ISETP.GE.AND P0, PT, R202, c[0x0][0x1d4], PT ;  /* 0x00007500ca005a0c */ /* 0x000fe20003f06270 */
[----:B------:R-:W-:Y:S02]  /*6e60*/  IMAD.SHL.U32 R119, R225, 0x2, RZ ;  /* 0x00000002e1777824 */ /* 0x000fe400078e00ff */
[----:B------:R-:W-:Y:S01]  /*6e70*/  IMAD.SHL.U32 R116, R226, 0x2, RZ ;  /* 0x00000002e2747824 */ /* 0x000fe200078e00ff */
[C---:B---3--:R-:W-:Y:S02]  /*6e80*/  @P5 IADD3 R2, P4, R0.reuse, R2, RZ ;  /* 0x0000000200025210 */ /* 0x048fe40007f9e0ff */
[----:B------:R-:W-:Y:S03]  /*6e90*/  @P5 IADD3 R120, P6, R0, R119, RZ ;  /* 0x0000007700785210 */ /* 0x000fe60007fde0ff */
[----:B-1----:R-:W-:Y:S01]  /*6ea0*/  @P5 IMAD.X R3, R117, 0x1, R214, P4 ;  /* 0x0000000175035824 */ /* 0x002fe200020e06d6 */
        /* <DEDUP_REMOVED lines=8> */
[----:B-1----:R-:W-:Y:S05]  /*6f30*/  @P5 IADD3 R2, P6, R0, R116, RZ ;  /* 0x0000007400025210 */ /* 0x002fea0007fde0ff */
[----:B------:R-:W-:Y:S05]  /*6f40*/  @P5 IMAD.X R3, R117, 0x1, R213, P6 ;  /* 0x0000000175035824 */ /* 0x000fea00030e06d5 */
[----:B------:R3:W-:Y:S03]  /*6f50*/  @P5 LDGSTS.E.BYPASS.LTC128B.128 [R198+0x5c80], [R2.64], !P0 ;  /* 0x05c8000002c65fae */ /* 0x0007e6000c101d46 */
.L_x_1388:
[----:B------:R-:W-:Y:S05]  /*6f60*/  BSYNC B0 ;  /* 0x0000000000007941 */ /* 0x000fea0003800000 */
.L_x_1387:
[----:B------:R-:W-:Y:S01]  /*6f70*/  IADD3 R116, R248, R242, RZ ;  /* 0x000000f2f8747210 */ /* 0x000fe20007ffe0ff */
[----:B------:R-:W0:Y:S04]  /*6f80*/  LDGDEPBAR ;  /* 0x00000000000079af */ /* 0x000e280000000000 */
[----:B------:R-:W-:Y:S05]  /*6f90*/  @P3 IMAD.HI.U32 R0, R116, c[0x0][0x2c8], RZ ;  /* 0x0000b20074003a27 */ /* 0x000fea00078e00ff */
[----:B------:R-:W-:Y:S01]  /*6fa0*/  @P3 SHF.R.U32.HI R116, RZ, c[0x0][0x2cc], R0 ;  /* 0x0000b300ff743a19 */ /* 0x000fe20000011600 */
[----:B------:R-:W-:Y:S05]  /*6fb0*/  IMAD R0, R200, -0x30, RZ ;  /* 0xffffffd0c8007824 */ /* 0x000fea00078e02ff */
[----:B------:R-:W-:Y:S04]  /*6fc0*/  IADD3 R0, -R243, 0x1, R0 ;  /* 0x00000001f3007810 */ /* 0x000fe80007ffe100 */
[----:B------:R-:W-:Y:S01]  /*6fd0*/  IADD3 R117, -R240, R0, R241 ;  /* 0x00000000f0757210 */ /* 0x000fe20007ffe1f1 */
[----:B------:R-:W-:-:S05]  /*6fe0*/  BRA.DIV ~URZ, `(.L_x_1392) ;  /* 0x0000bb227f007947 */ /* 0x000fca000b800000 */
[----:B------:R1:W4:Y:S02]  /*6ff0*/  SHFL.IDX PT, R0, R116, RZ, 0x1c1f ;  /* 0x001c1fff74007589 */ /* 0x00032400000e0000 */
.L_x_1500:
[----:B----4-:R-:W-:Y:S05]  /*7000*/  IMAD.IADD R0, R117, 0x1, R0 ;  /* 0x0000000175007824 */ /* 0x010fea00078e0200 */
        /* <DEDUP_REMOVED lines=22> */
[----:B--2---:R-:W-:Y:S02]  /*7170*/  FSEL R125, R48, -INF , P4 ;  /* 0xff800000307d7808 */ /* 0x004fe40002000000 */
[----:B------:R-:W-:Y:S01]  /*7180*/  FSEL R49, R49, -INF , P0 ;  /* 0xff80000031317808 */ /* 0x000fe20000000000 */
[----:B------:R-:W-:-:S05]  /*7190*/  BRA.DIV ~URZ, `(.L_x_1393) ;  /* 0x0000b9d27f007947 */ /* 0x000fca000b800000 */
[----:B---3--:R-:W-:Y:S08]  /*71a0*/  SHFL.IDX PT, R3, R116, 0x1, 0x1c1f ;  /* 0x003c1f0074037f89 */ /* 0x008ff000000e0000 */
[----:B------:R-:W-:Y:S08]  /*71b0*/  SHFL.IDX PT, R0, R116, 0x2, 0x1c1f ;  /* 0x005c1f0074007f89 */ /* 0x000ff000000e0000 */
[----:B------:R-:W2:Y:S02]  /*71c0*/  SHFL.IDX PT, R2, R116, 0x3, 0x1c1f ;  /* 0x007c1f0074027f89 */ /* 0x000ea400000e0000 */
[C---:B--2---:R-:W-:Y:S02]  /*71d0*/  IMAD.IADD R2, R117.reuse, 0x1, R2 ;  /* 0x0000000175027824 */ /* 0x044fe400078e0202 */
[C---:B------:R-:W-:Y:S02]  /*71e0*/  IMAD.IADD R3, R117.reuse, 0x1, R3 ;  /* 0x0000000175037824 */ /* 0x040fe400078e0203 */
[----:B------:R-:W-:Y:S03]  /*71f0*/  IMAD.IADD R0, R117, 0x1, R0 ;  /* 0x0000000175007824 */ /* 0x000fe600078e0200 */
        /* <DEDUP_REMOVED lines=60> */
[----:B------:R-:W-:Y:S02]  /*75c0*/  FMNMX.FTZ R0, R4, R118, !PT ;  /* 0x0000007604007209 */ /* 0x000fe40007810000 */
[----:B------:R-:W-:Y:S02]  /*75d0*/  FSEL R17, R40, -INF , P6 ;  /* 0xff80000028117808 */ /* 0x000fe40003000000 */
[----:B------:R-:W-:Y:S02]  /*75e0*/  FMNMX.FTZ R0, R174, R0, !PT ;  /* 0x00000000ae007209 */ /* 0x000fe40007810000 */
        /* <DEDUP_REMOVED lines=16> */
[----:B------:R-:W-:Y:S02]  /*76f0*/  FSEL R7, R43, -INF , P5 ;  /* 0xff8000002b077808 */ /* 0x000fe40002800000 */
[----:B------:R-:W-:Y:S02]  /*7700*/  FMNMX.FTZ R0, R125, R0, !PT ;  /* 0x000000007d007209 */ /* 0x000fe40007810000 */
[----:B------:R-:W-:Y:S02]  /*7710*/  FSEL R6, R46, -INF , P4 ;  /* 0xff8000002e067808 */ /* 0x000fe40002000000 */
[----:B------:R-:W-:Y:S02]  /*7720*/  FMNMX.FTZ R0, R49, R0, !PT ;  /* 0x0000000031007209 */ /* 0x000fe40007810000 */
[----:B------:R-:W-:Y:S03]  /*7730*/  FSEL R5, R47, -INF , P0 ;  /* 0xff8000002f057808 */ /* 0x000fe60000000000 */
        /* <DEDUP_REMOVED lines=15> */
[----:B------:R-:W-:Y:S05]  /*7830*/  FMNMX.FTZ R0, R20, R0, !PT ;  /* 0x0000000014007209 */ /* 0x000fea0007810000 */
        /* <DEDUP_REMOVED lines=33> */
[----:B-12---:R-:W-:Y:S06]  /*7a50*/  FMNMX.FTZ R116, R0, R2, !PT ;  /* 0x0000000200747209 */ /* 0x006fec0007810000 */
[----:B------:R1:W2:Y:S02]  /*7a60*/  SHFL.BFLY PT, R0, R116, 0x1, 0x1f ;  /* 0x0c201f0074007f89 */ /* 0x0002a400000e0000 */
.L_x_1501:
        /* <DEDUP_REMOVED lines=22> */
[----:B------:R-:W-:Y:S02]  /*7bd0*/  FFMA.FTZ R174, R169, c[0x0][0x2d0], -R2 ;  /* 0x0000b400a9ae7a23 */ /* 0x000fe40000010802 */
[----:B------:R-:W1:Y:S02]  /*7be0*/  MUFU.EX2 R2, R4 ;  /* 0x0000000400027308 */ /* 0x000e640000000800 */
[----:B-1----:R-:W-:Y:S01]  /*7bf0*/  F2FP.BF16.PACK_AB R160, R2, R3 ;  /* 0x0000000302a0723e */ /* 0x002fe200000010ff */
        /* <DEDUP_REMOVED lines=10> */
[----:B------:R-:W-:Y:S02]  /*7ca0*/  FMUL.FTZ R0, R0, c[0x0][0x2d0] ;  /* 0x0000b40000007a20 */ /* 0x000fe40000410000 */
        /* <DEDUP_REMOVED lines=13> */
[----:B------:R-:W-:Y:S01]  /*7d80*/  FFMA.FTZ R206, R32, c[0x0][0x2d0], -R2 ;  /* 0x0000b40020ce7a23 */ /* 0x000fe20000010802 */
        /* <DEDUP_REMOVED lines=8> */
[----:B------:R-:W-:Y:S02]  /*7e10*/  FMUL.FTZ R85, R116, R85 ;  /* 0x0000005574557220 */ /* 0x000fe40000410000 */
[C---:B-1----:R-:W-:Y:S02]  /*7e20*/  FFMA.FTZ R0, R3.reuse, R203, R20 ;  /* 0x000000cb03007223 */ /* 0x042fe40000010014 */
        /* <DEDUP_REMOVED lines=10> */
[----:B------:R-:W-:Y:S01]  /*7ed0*/  FMUL.FTZ R86, R3, R86 ;  /* 0x0000005603567220 */ /* 0x000fe20000410000 */
[C---:B--2---:R-:W-:Y:S01]  /*7ee0*/  F2FP.BF16.PACK_AB R161, R2.reuse, R20 ;  /* 0x0000001402a1723e */ /* 0x044fe200000010ff */
[----:B------:R-:W-:Y:S01]  /*7ef0*/  FADD.FTZ R48, R2, R0 ;  /* 0x0000000002307221 */ /* 0x000fe20000010000 */
[C---:B------:R-:W-:Y:S01]  /*7f00*/  FSEL R0, R119.reuse, RZ, P0 ;  /* 0x000000ff77007208 */ /* 0x040fe20000000000 */
[----:B------:R-:W-:Y:S02]  /*7f10*/  FMUL.FTZ R2, R119, c[0x0][0x2d0] ;  /* 0x0000b40077027a20 */ /* 0x000fe40000410000 */
[----:B------:R-:W-:Y:S01]  /*7f20*/  FMUL.FTZ R87, R3, R87 ;  /* 0x0000005703577220 */ /* 0x000fe20000410000 */
[----:B------:R-:W1:Y:S01]  /*7f30*/  MUFU.EX2 R20, R14 ;  /* 0x0000000e00147308 */ /* 0x000e620000000800 */
[----:B------:R-:W-:Y:S01]  /*7f40*/  FADD.FTZ R0, -R0, R123 ;  /* 0x0000007b00007221 */ /* 0x000fe20000010100 */
[----:B------:R-:W-:Y:S01]  /*7f50*/  FSEL R2, R2, RZ, P0 ;  /* 0x000000ff02027208 */ /* 0x000fe20000000000 */
[----:B------:R-:W-:Y:S01]  /*7f60*/  FMUL.FTZ R96, R116, R96 ;  /* 0x0000006074607220 */ /* 0x000fe20000410000 */
[----:B------:R-:W-:Y:S01]  /*7f70*/  FSETP.NEU.FTZ.AND P0, PT, R117, -INF , PT ;  /* 0xff8000007500780b */ /* 0x000fe20003f1d000 */
[----:B------:R-:W-:Y:S02]  /*7f80*/  FMUL.FTZ R0, R0, c[0x0][0x2d0] ;  /* 0x0000b40000007a20 */ /* 0x000fe40000410000 */
        /* <DEDUP_REMOVED lines=8> */
[----:B------:R2:W-:Y:S01]  /*8010*/  MUFU.EX2 R37, R4 ;  /* 0x0000000400257308 */ /* 0x0005e20000000800 */
[--C-:B------:R-:W-:Y:S02]  /*8020*/  FFMA.FTZ R34, R50, c[0x0][0x2d0], -R2.reuse ;  /* 0x0000b40032227a23 */ /* 0x100fe40000010802 */
[--C-:B------:R-:W-:Y:S01]  /*8030*/  FFMA.FTZ R180, R17, c[0x0][0x2d0], -R2.reuse ;  /* 0x0000b40011b47a23 */ /* 0x100fe20000010802 */
[----:B-1----:R-:W-:Y:S01]  /*8040*/  F2FP.BF16.PACK_AB R162, R20, R22 ;  /* 0x0000001614a2723e */ /* 0x002fe200000010ff */
[--C-:B------:R-:W-:Y:S02]  /*8050*/  FFMA.FTZ R179, R16, c[0x0][0x2d0], -R2.reuse ;  /* 0x0000b40010b37a23 */ /* 0x100fe40000010802 */
[--C-:B------:R-:W-:Y:S02]  /*8060*/  FFMA.FTZ R177, R13, c[0x0][0x2d0], -R2.reuse ;  /* 0x0000b4000db17a23 */ /* 0x100fe40000010802 */
[----:B------:R-:W-:Y:S01]  /*8070*/  FFMA.FTZ R182, R12, c[0x0][0x2d0], -R2 ;  /* 0x0000b4000cb67a23 */ /* 0x000fe20000010802 */
[----:B------:R-:W1:Y:S01]  /*8080*/  MUFU.EX2 R0, R0 ;  /* 0x0000000000007308 */ /* 0x000e620000000800 */
[----:B------:R-:W-:Y:S01]  /*8090*/  FSEL R2, R117, RZ, P0 ;  /* 0x000000ff75027208 */ /* 0x000fe20000000000 */
[C---:B------:R-:W-:Y:S02]  /*80a0*/  FMUL.FTZ R50, R3.reuse, R114 ;  /* 0x0000007203327220 */ /* 0x040fe40000410000 */
[C---:B------:R-:W-:Y:S02]  /*80b0*/  FMUL.FTZ R51, R3.reuse, R115 ;  /* 0x0000007303337220 */ /* 0x040fe40000410000 */
[----:B------:R-:W-:Y:S02]  /*80c0*/  FADD.FTZ R2, -R2, R124 ;  /* 0x0000007c02027221 */ /* 0x000fe40000010100 */
[----:B------:R-:W-:Y:S02]  /*80d0*/  FMUL.FTZ R97, R116, R97 ;  /* 0x0000006174617220 */ /* 0x000fe40000410000 */
[----:B------:R-:W3:Y:S01]  /*80e0*/  MUFU.EX2 R23, R9 ;  /* 0x0000000900177308 */ /* 0x000ee20000000800 */
[----:B------:R-:W-:Y:S02]  /*80f0*/  FMUL.FTZ R2, R2, c[0x0][0x2d0] ;  /* 0x0000b40002027a20 */ /* 0x000fe40000410000 */
[----:B------:R-:W-:Y:S02]  /*8100*/  FMUL.FTZ R98, R3, R98 ;  /* 0x0000006203627220 */ /* 0x000fe40000410000 */
[----:B--2---:R-:W-:Y:S02]  /*8110*/  FMUL.FTZ R4, R117, c[0x0][0x2d0] ;  /* 0x0000b40075047a20 */ /* 0x004fe40000410000 */
[----:B------:R-:W-:Y:S03]  /*8120*/  FMUL.FTZ R99, R3, R99 ;  /* 0x0000006303637220 */ /* 0x000fe60000410000 */
[----:B------:R-:W-:Y:S01]  /*8130*/  FSEL R4, R4, RZ, P0 ;  /* 0x000000ff04047208 */ /* 0x000fe20000000000 */
[----:B------:R-:W-:Y:S01]  /*8140*/  MUFU.EX2 R2, R2 ;  /* 0x0000000200027308 */ /* 0x000fe20000000800 */
[----:B------:R-:W-:Y:S01]  /*8150*/  ISETP.GT.AND P0, PT, R200, R228, PT ;  /* 0x000000e4c800720c */ /* 0x000fe20003f04270 */
[----:B-1----:R-:W-:Y:S01]  /*8160*/  FMUL.FTZ R40, R0, R104 ;  /* 0x0000006800287220 */ /* 0x002fe20000410000 */
[----:B------:R-:W-:Y:S01]  /*8170*/  IADD3 R200, R200, -0x1, RZ ;  /* 0xffffffffc8c87810 */ /* 0x000fe20007ffe0ff */
[--C-:B------:R-:W-:Y:S02]  /*8180*/  FFMA.FTZ R17, R38, c[0x0][0x2d0], -R4.reuse ;  /* 0x0000b40026117a23 */ /* 0x100fe40000010804 */
[--C-:B------:R-:W-:Y:S02]  /*8190*/  FFMA.FTZ R124, R21, c[0x0][0x2d0], -R4.reuse ;  /* 0x0000b400157c7a23 */ /* 0x100fe40000010804 */
[--C-:B------:R-:W-:Y:S02]  /*81a0*/  FFMA.FTZ R126, R19, c[0x0][0x2d0], -R4.reuse ;  /* 0x0000b400137e7a23 */ /* 0x100fe40000010804 */
[----:B------:R-:W-:Y:S01]  /*81b0*/  MUFU.EX2 R220, R127 ;  /* 0x0000007f00dc7308 */ /* 0x000fe20000000800 */
[--C-:B------:R-:W-:Y:S02]  /*81c0*/  FFMA.FTZ R14, R33, c[0x0][0x2d0], -R4.reuse ;  /* 0x0000b400210e7a23 */ /* 0x100fe40000010804 */
[--C-:B------:R-:W-:Y:S01]  /*81d0*/  FFMA.FTZ R32, R163, c[0x0][0x2d0], -R4.reuse ;  /* 0x0000b400a3207a23 */ /* 0x100fe20000010804 */
[----:B---3--:R-:W-:Y:S01]  /*81e0*/  F2FP.BF16.PACK_AB R104, R23, R37 ;  /* 0x000000251768723e */ /* 0x008fe200000010ff */
[--C-:B------:R-:W-:Y:S02]  /*81f0*/  FFMA.FTZ R16, R35, c[0x0][0x2d0], -R4.reuse ;  /* 0x0000b40023107a23 */ /* 0x100fe40000010804 */
[--C-:B------:R-:W-:Y:S02]  /*8200*/  FFMA.FTZ R167, R18, c[0x0][0x2d0], -R4.reuse ;  /* 0x0000b40012a77a23 */ /* 0x100fe40000010804 */
[--C-:B------:R-:W-:Y:S01]  /*8210*/  FFMA.FTZ R168, R15, c[0x0][0x2d0], -R4.reuse ;  /* 0x0000b4000fa87a23 */ /* 0x100fe20000010804 */
[----:B------:R-:W-:Y:S01]  /*8220*/  MUFU.EX2 R33, R10 ;  /* 0x0000000a00217308 */ /* 0x000fe20000000800 */
[--C-:B------:R-:W-:Y:S02]  /*8230*/  FFMA.FTZ R178, R8, c[0x0][0x2d0], -R4.reuse ;  /* 0x0000b40008b27a23 */ /* 0x100fe40000010804 */
[--C-:B------:R-:W-:Y:S02]  /*8240*/  FFMA.FTZ R181, R7, c[0x0][0x2d0], -R4.reuse ;  /* 0x0000b40007b57a23 */ /* 0x100fe40000010804 */
[----:B------:R-:W-:Y:S02]  /*8250*/  FADD.FTZ R7, R22, R11 ;  /* 0x0000000b16077221 */ /* 0x000fe40000010000 */
[--C-:B------:R-:W-:Y:S02]  /*8260*/  FFMA.FTZ R183, R6, c[0x0][0x2d0], -R4.reuse ;  /* 0x0000b40006b77a23 */ /* 0x100fe40000010804 */
[----:B------:R-:W-:Y:S01]  /*8270*/  FFMA.FTZ R203, R5, c[0x0][0x2d0], -R4 ;  /* 0x0000b40005cb7a23 */ /* 0x000fe20000010804 */
[----:B------:R-:W-:Y:S01]  /*8280*/  MUFU.EX2 R223, R125 ;  /* 0x0000007d00df7308 */ /* 0x000fe20000000800 */
[----:B------:R-:W-:Y:S02]  /*8290*/  FFMA.FTZ R4, R0, R215, R37 ;  /* 0x000000d700047223 */ /* 0x000fe40000010025 */
[----:B------:R-:W-:Y:S02]  /*82a0*/  FADD.FTZ R165, R20, R7 ;  /* 0x0000000714a57221 */ /* 0x000fe40000010000 */
[----:B------:R-:W-:Y:S02]  /*82b0*/  FADD.FTZ R123, R23, R4 ;  /* 0x00000004177b7221 */ /* 0x000fe40000010000 */
[----:B------:R-:W1:Y:S01]  /*82c0*/  LDSM.16.MT88.4 R20, [R185] ;  /* 0x00000000b914783b */ /* 0x000e620000004200 */
[C---:B------:R-:W-:Y:S02]  /*82d0*/  FMUL.FTZ R25, R0.reuse, R133 ;  /* 0x0000008500197220 */ /* 0x040fe40000410000 */
[----:B------:R-:W2:Y:S01]  /*82e0*/  MUFU.EX2 R133, R49 ;  /* 0x0000003100857308 */ /* 0x000ea20000000800 */
[C---:B------:R-:W-:Y:S02]  /*82f0*/  FMUL.FTZ R24, R0.reuse, R132 ;  /* 0x0000008400187220 */ /* 0x040fe40000410000 */
[C---:B------:R-:W-:Y:S02]  /*8300*/  FMUL.FTZ R44, R0.reuse, R108 ;  /* 0x0000006c002c7220 */ /* 0x040fe40000410000 */
[C---:B------:R-:W-:Y:S02]  /*8310*/  FMUL.FTZ R45, R0.reuse, R109 ;  /* 0x0000006d002d7220 */ /* 0x040fe40000410000 */
[C---:B------:R-:W-:Y:S02]  /*8320*/  FMUL.FTZ R8, R0.reuse, R140 ;  /* 0x0000008c00087220 */ /* 0x040fe40000410000 */
[C---:B------:R-:W-:Y:S01]  /*8330*/  FMUL.FTZ R9, R0.reuse, R141 ;  /* 0x0000008d00097220 */ /* 0x040fe20000410000 */
[----:B------:R3:W-:Y:S01]  /*8340*/  MUFU.EX2 R132, R36 ;  /* 0x0000002400847308 */ /* 0x0007e20000000800 */
[C---:B------:R-:W-:Y:S02]  /*8350*/  FMUL.FTZ R12, R0.reuse, R136 ;  /* 0x00000088000c7220 */ /* 0x040fe40000410000 */
[C---:B------:R-:W-:Y:S02]  /*8360*/  FMUL.FTZ R13, R0.reuse, R137 ;  /* 0x00000089000d7220 */ /* 0x040fe40000410000 */
[C---:B------:R-:W-:Y:S02]  /*8370*/  FMUL.FTZ R28, R0.reuse, R128 ;  /* 0x00000080001c7220 */ /* 0x040fe40000410000 */
[C---:B------:R-:W-:Y:S02]  /*8380*/  FMUL.FTZ R29, R0.reuse, R129 ;  /* 0x00000081001d7220 */ /* 0x040fe40000410000 */
[C---:B------:R-:W-:Y:S01]  /*8390*/  FMUL.FTZ R41, R0.reuse, R105 ;  /* 0x0000006900297220 */ /* 0x040fe20000410000 */
[----:B------:R-:W-:Y:S01]  /*83a0*/  MUFU.EX2 R128, R32 ;  /* 0x0000002000807308 */ /* 0x000fe20000000800 */
[C---:B------:R-:W-:Y:S02]  /*83b0*/  FMUL.FTZ R56, R0.reuse, R56 ;  /* 0x0000003800387220 */ /* 0x040fe40000410000 */
[C---:B------:R-:W-:Y:S01]  /*83c0*/  FMUL.FTZ R57, R0.reuse, R57 ;  /* 0x0000003900397220 */ /* 0x040fe20000410000 */
[----:B--2---:R-:W-:Y:S01]  /*83d0*/  F2FP.BF16.PACK_AB R163, R133, R33 ;  /* 0x0000002185a3723e */ /* 0x004fe200000010ff */
[C---:B------:R-:W-:Y:S02]  /*83e0*/  FMUL.FTZ R60, R0.reuse, R60 ;  /* 0x0000003c003c7220 */ /* 0x040fe40000410000 */
[C---:B------:R-:W-:Y:S02]  /*83f0*/  FMUL.FTZ R61, R0.reuse, R61 ;  /* 0x0000003d003d7220 */ /* 0x040fe40000410000 */
[C---:B------:R-:W-:Y:S01]  /*8400*/  FMUL.FTZ R72, R0.reuse, R72 ;  /* 0x0000004800487220 */ /* 0x040fe20000410000 */
[----:B------:R2:W-:Y:S01]  /*8410*/  MUFU.EX2 R129, R17 ;  /* 0x0000001100817308 */ /* 0x0005e20000000800 */
        /* <DEDUP_REMOVED lines=8> */
[----:B------:R-:W-:Y:S02]  /*84a0*/  FMUL.FTZ R93, R0, R93 ;  /* 0x0000005d005d7220 */ /* 0x000fe40000410000 */
[C---:B------:R-:W-:Y:S02]  /*84b0*/  FMUL.FTZ R26, R2.reuse, R134 ;  /* 0x00000086021a7220 */ /* 0x040fe40000410000 */
[----:B------:R-:W-:Y:S02]  /*84c0*/  FMUL.FTZ R27, R2, R135 ;  /* 0x00000087021b7220 */ /* 0x000fe40000410000 */
[C---:B------:R-:W-:Y:S01]  /*84d0*/  FMUL.FTZ R4, R116.reuse, R144 ;  /* 0x0000009074047220 */ /* 0x040fe20000410000 */
[----:B------:R-:W4:Y:S01]  /*84e0*/  MUFU.EX2 R0, R14 ;  /* 0x0000000e00007308 */ /* 0x000f220000000800 */
[C---:B------:R-:W-:Y:S02]  /*84f0*/  FMUL.FTZ R5, R116.reuse, R145 ;  /* 0x0000009174057220 */ /* 0x040fe40000410000 */
[C---:B------:R-:W-:Y:S02]  /*8500*/  FMUL.FTZ R6, R3.reuse, R146 ;  /* 0x0000009203067220 */ /* 0x040fe40000410000 */
[C---:B------:R-:W-:Y:S02]  /*8510*/  FMUL.FTZ R7, R3.reuse, R147 ;  /* 0x0000009303077220 */ /* 0x040fe40000410000 */
[----:B--2---:R-:W-:Y:S02]  /*8520*/  FMUL.FTZ R17, R116, R149 ;  /* 0x0000009574117220 */ /* 0x004fe40000410000 */
[C---:B------:R-:W-:Y:S01]  /*8530*/  FMUL.FTZ R18, R3.reuse, R150 ;  /* 0x0000009603127220 */ /* 0x040fe20000410000 */
[----:B------:R-:W2:Y:S01]  /*8540*/  MUFU.EX2 R134, R34 ;  /* 0x0000002200867308 */ /* 0x000ea20000000800 */
[C---:B------:R-:W-:Y:S01]  /*8550*/  FMUL.FTZ R19, R3.reuse, R151 ;  /* 0x0000009703137220 */ /* 0x040fe20000410000 */
[-C--:B-1----:R-:W-:Y:S05]  /*8560*/  HMMA.16816.F32.BF16 R4, R160, R20.reuse, R4 ;  /* 0x00000014a004723c */ /* 0x082fea0000041804 */
[C---:B------:R-:W-:Y:S02]  /*8570*/  FMUL.FTZ R10, R2.reuse, R142 ;  /* 0x0000008e020a7220 */ /* 0x040fe40000410000 */
[C---:B------:R-:W-:Y:S01]  /*8580*/  FMUL.FTZ R11, R2.reuse, R143 ;  /* 0x0000008f020b7220 */ /* 0x040fe20000410000 */
[----:B------:R-:W1:Y:S01]  /*8590*/  MUFU.EX2 R135, R16 ;  /* 0x0000001000877308 */ /* 0x000e620000000800 */
[----:B------:R-:W-:Y:S03]  /*85a0*/  FMUL.FTZ R42, R2, R106 ;  /* 0x0000006a022a7220 */ /* 0x000fe60000410000 */
[----:B----4-:R-:W-:Y:S01]  /*85b0*/  F2FP.BF16.PACK_AB R105, R128, R0 ;  /* 0x000000008069723e */ /* 0x010fe200000010ff */
[C---:B------:R-:W-:Y:S02]  /*85c0*/  FMUL.FTZ R43, R2.reuse, R107 ;  /* 0x0000006b022b7220 */ /* 0x040fe40000410000 */
[C---:B------:R-:W-:Y:S02]  /*85d0*/  FMUL.FTZ R14, R2.reuse, R138 ;  /* 0x0000008a020e7220 */ /* 0x040fe40000410000 */
[C---:B------:R-:W-:Y:S01]  /*85e0*/  FMUL.FTZ R15, R2.reuse, R139 ;  /* 0x0000008b020f7220 */ /* 0x040fe20000410000 */
[----:B------:R-:W-:Y:S01]  /*85f0*/  MUFU.EX2 R219, R164 ;  /* 0x000000a400db7308 */ /* 0x000fe20000000800 */
[C---:B------:R-:W-:Y:S02]  /*8600*/  FMUL.FTZ R46, R2.reuse, R110 ;  /* 0x0000006e022e7220 */ /* 0x040fe40000410000 */
[----:B------:R-:W-:Y:S01]  /*8610*/  FMUL.FTZ R47, R2, R111 ;  /* 0x0000006f022f7220 */ /* 0x000fe20000410000 */
[----:B--2---:R-:W-:Y:S01]  /*8620*/  F2FP.BF16.PACK_AB R106, R134, R132 ;  /* 0x00000084866a723e */ /* 0x004fe200000010ff */
[----:B------:R-:W2:Y:S01]  /*8630*/  LDSM.16.MT88.4 R108, [R185+0xc00] ;  /* 0x000c0000b96c783b */ /* 0x000ea20000004200 */
[C---:B------:R-:W-:Y:S02]  /*8640*/  FMUL.FTZ R30, R2.reuse, R130 ;  /* 0x00000082021e7220 */ /* 0x040fe40000410000 */
[----:B------:R-:W-:Y:S02]  /*8650*/  FMUL.FTZ R31, R2, R131 ;  /* 0x00000083021f7220 */ /* 0x000fe40000410000 */
[C---:B------:R-:W-:Y:S01]  /*8660*/  FMUL.FTZ R32, R116.reuse, R156 ;  /* 0x0000009c74207220 */ /* 0x040fe20000410000 */
[----:B------:R-:W-:Y:S01]  /*8670*/  MUFU.EX2 R131, R172 ;  /* 0x000000ac00837308 */ /* 0x000fe20000000800 */
[----:B------:R-:W-:Y:S01]  /*8680*/  FMUL.FTZ R34, R3, R158 ;  /* 0x0000009e03227220 */ /* 0x000fe20000410000 */
[----:B-1----:R-:W-:Y:S01]  /*8690*/  F2FP.BF16.PACK_AB R107, R135, R129 ;  /* 0x00000081876b723e */ /* 0x002fe200000010ff */
[C---:B------:R-:W-:Y:S02]  /*86a0*/  FMUL.FTZ R16, R116.reuse, R148 ;  /* 0x0000009474107220 */ /* 0x040fe40000410000 */
[----:B------:R-:W-:Y:S01]  /*86b0*/  LDSM.16.MT88.4 R148, [R185+0x800] ;  /* 0x00080000b994783b */ /* 0x000fe20000004200 */
[----:B------:R-:W-:Y:S02]  /*86c0*/  FMUL.FTZ R35, R3, R159 ;  /* 0x0000009f03237220 */ /* 0x000fe40000410000 */
[C---:B------:R-:W-:Y:S01]  /*86d0*/  FMUL.FTZ R49, R116.reuse, R113 ;  /* 0x0000007174317220 */ /* 0x040fe20000410000 */
[C---:B------:R-:W-:Y:S01]  /*86e0*/  HMMA.16816.F32.BF16 R8, R104.reuse, R20, R8 ;  /* 0x000000146808723c */ /* 0x040fe20000041808 */
[----:B------:R-:W-:Y:S03]  /*86f0*/  MUFU.EX2 R130, R166 ;  /* 0x000000a600827308 */ /* 0x000fe60000000800 */
[----:B------:R-:W-:Y:S02]  /*8700*/  FADD.FTZ R122, R33, R48 ;  /* 0x00000030217a7221 */ /* 0x000fe40000010000 */
[C---:B------:R-:W-:Y:S02]  /*8710*/  FMUL.FTZ R33, R116.reuse, R157 ;  /* 0x0000009d74217220 */ /* 0x040fe40000410000 */
[-C--:B------:R-:W-:Y:S01]  /*8720*/  HMMA.16816.F32.BF16 R12, R104, R22.reuse, R12 ;  /* 0x00000016680c723c */ /* 0x080fe2000004180c */
[----:B------:R-:W-:Y:S02]  /*8730*/  LDSM.16.MT88.4 R156, [R186+0x800] ;  /* 0x00080000ba9c783b */ /* 0x000fe40000004200 */
[----:B------:R-:W-:Y:S01]  /*8740*/  MUFU.EX2 R215, R167 ;  /* 0x000000a700d77308 */ /* 0x000fe20000000800 */
[----:B------:R-:W-:Y:S02]  /*8750*/  FMUL.FTZ R48, R116, R112 ;  /* 0x0000007074307220 */ /* 0x000fe40000410000 */
[----:B------:R-:W-:Y:S02]  /*8760*/  FMUL.FTZ R58, R2, R58 ;  /* 0x0000003a023a7220 */ /* 0x000fe40000410000 */
[C---:B------:R-:W-:Y:S01]  /*8770*/  HMMA.16816.F32.BF16 R16, R160.reuse, R22, R16 ;  /* 0x00000016a010723c */ /* 0x040fe20000041810 */
[----:B------:R-:W-:Y:S03]  /*8780*/  LDSM.16.MT88.4 R112, [R186+0x400] ;  /* 0x00040000ba70783b */ /* 0x000fe60000004200 */
[C---:B------:R-:W-:Y:S01]  /*8790*/  FMUL.FTZ R20, R116.reuse, R152 ;  /* 0x0000009874147220 */ /* 0x040fe20000410000 */
[----:B------:R-:W-:Y:S01]  /*87a0*/  MUFU.EX2 R170, R207 ;  /* 0x000000cf00aa7308 */ /* 0x000fe20000000800 */
[----:B------:R-:W-:Y:S02]  /*87b0*/  FMUL.FTZ R21, R116, R153 ;  /* 0x0000009974157220 */ /* 0x000fe40000410000 */
[C---:B------:R-:W-:Y:S04]  /*87c0*/  FMUL.FTZ R22, R3.reuse, R154 ;  /* 0x0000009a03167220 */ /* 0x040fe80000410000 */
[C---:B------:R-:W-:Y:S02]  /*87d0*/  FMUL.FTZ R23, R3.reuse, R155 ;  /* 0x0000009b03177220 */ /* 0x040fe40000410000 */
[C---:B------:R-:W-:Y:S01]  /*87e0*/  FMUL.FTZ R59, R2.reuse, R59 ;  /* 0x0000003b023b7220 */ /* 0x040fe20000410000 */
[----:B------:R-:W-:Y:S01]  /*87f0*/  MUFU.EX2 R171, R206 ;  /* 0x000000ce00ab7308 */ /* 0x000fe20000000800 */
[C---:B------:R-:W-:Y:S02]  /*8800*/  FMUL.FTZ R62, R2.reuse, R62 ;  /* 0x0000003e023e7220 */ /* 0x040fe40000410000 */
[C---:B------:R-:W-:Y:S01]  /*8810*/  FMUL.FTZ R63, R2.reuse, R63 ;  /* 0x0000003f023f7220 */ /* 0x040fe20000410000 */
[-C--:B---3--:R-:W-:Y:S03]  /*8820*/  HMMA.16816.F32.BF16 R20, R160, R36.reuse, R20 ;  /* 0x00000024a014723c */ /* 0x088fe60000041814 */
[C---:B------:R-:W-:Y:S02]  /*8830*/  FMUL.FTZ R74, R2.reuse, R74 ;  /* 0x0000004a024a7220 */ /* 0x040fe40000410000 */
[C---:B------:R-:W-:Y:S01]  /*8840*/  FMUL.FTZ R75, R2.reuse, R75 ;  /* 0x0000004b024b7220 */ /* 0x040fe20000410000 */
[----:B------:R-:W-:Y:S01]  /*8850*/  MUFU.EX2 R169, R180 ;  /* 0x000000b400a97308 */ /* 0x000fe20000000800 */
[C---:B------:R-:W-:Y:S01]  /*8860*/  FMUL.FTZ R78, R2.reuse, R78 ;  /* 0x0000004e024e7220 */ /* 0x040fe20000410000 */
[C---:B------:R-:W-:Y:S04]  /*8870*/  HMMA.16816.F32.BF16 R24, R104.reuse, R36, R24 ;  /* 0x000000246818723c */ /* 0x040fe80000041818 */
[C---:B------:R-:W-:Y:S02]  /*8880*/  FMUL.FTZ R79, R2.reuse, R79 ;  /* 0x0000004f024f7220 */ /* 0x040fe40000410000 */
[----:B------:R-:W-:Y:S02]  /*8890*/  FMUL.FTZ R90, R2, R90 ;  /* 0x0000005a025a7220 */ /* 0x000fe40000410000 */
        /* <DEDUP_REMOVED lines=11> */
[----:B------:R-:W1:Y:S01]  /*8950*/  LDSM.16.MT88.4 R100, [R186+0xc00] ;  /* 0x000c0000ba64783b */ /* 0x000e620000004200 */
[C---:B------:R-:W-:Y:S02]  /*8960*/  FMUL.FTZ R95, R2.reuse, R95 ;  /* 0x0000005f025f7220 */ /* 0x040fe40000410000 */
[----:B------:R-:W-:Y:S02]  /*8970*/  FFMA.FTZ R118, R2, R216, R0 ;  /* 0x000000d802767223 */ /* 0x000fe40000010000 */
[-C--:B--2---:R-:W-:Y:S03]  /*8980*/  HMMA.16816.F32.BF16 R36, R160, R108.reuse, R36 ;  /* 0x0000006ca024723c */ /* 0x084fe60000041824 */
[----:B------:R-:W-:Y:S01]  /*8990*/  FADD.FTZ R3, R132, R123 ;  /* 0x0000007b84037221 */ /* 0x000fe20000010000 */
[----:B------:R2:W-:Y:S01]  /*89a0*/  MUFU.EX2 R216, R126 ;  /* 0x0000007e00d87308 */ /* 0x0005e20000000800 */
[----:B------:R-:W-:Y:S03]  /*89b0*/  FADD.FTZ R116, R133, R122 ;  /* 0x0000007a85747221 */ /* 0x000fe60000010000 */
[C---:B------:R-:W-:Y:S06]  /*89c0*/  HMMA.16816.F32.BF16 R40, R104.reuse, R108, R40 ;  /* 0x0000006c6828723c */ /* 0x040fec0000041828 */
[----:B------:R-:W3:Y:S02]  /*89d0*/  MUFU.EX2 R108, R176 ;  /* 0x000000b0006c7308 */ /* 0x000ee40000000800 */
[-C--:B------:R-:W-:Y:S08]  /*89e0*/  HMMA.16816.F32.BF16 R44, R104, R110.reuse, R44 ;  /* 0x0000006e682c723c */ /* 0x080ff0000004182c */
[C---:B------:R-:W-:Y:S01]  /*89f0*/  HMMA.16816.F32.BF16 R48, R160.reuse, R110, R48 ;  /* 0x0000006ea030723c */ /* 0x040fe20000041830 */
[----:B------:R-:W4:Y:S01]  /*8a00*/  MUFU.EX2 R2, R175 ;  /* 0x000000af00027308 */ /* 0x000f220000000800 */
[----:B--2---:R-:W-:Y:S06]  /*8a10*/  LDSM.16.MT88.4 R124, [R185+0x1000] ;  /* 0x00100000b97c783b */ /* 0x004fec0000004200 */
[-C--:B-1----:R-:W-:Y:S03]  /*8a20*/  HMMA.16816.F32.BF16 R52, R160, R100.reuse, R52 ;  /* 0x00000064a034723c */ /* 0x082fe60000041834 */
[----:B------:R-:W1:Y:S01]  /*8a30*/  MUFU.EX2 R110, R174 ;  /* 0x000000ae006e7308 */ /* 0x000e620000000800 */
[----:B---3--:R-:W-:Y:S04]  /*8a40*/  FADD.FTZ R0, R108, R165 ;  /* 0x000000a56c007221 */ /* 0x008fe80000010000 */
[C---:B------:R-:W-:Y:S05]  /*8a50*/  HMMA.16816.F32.BF16 R56, R104.reuse, R100, R56 ;  /* 0x000000646838723c */ /* 0x040fea0000041838 */
[----:B------:R-:W-:Y:S01]  /*8a60*/  MUFU.EX2 R109, R173 ;  /* 0x000000ad006d7308 */ /* 0x000fe20000000800 */
[----:B----4-:R-:W-:Y:S02]  /*8a70*/  FADD.FTZ R0, R2, R0 ;  /* 0x0000000002007221 */ /* 0x010fe40000010000 */
[-C--:B------:R-:W-:Y:S07]  /*8a80*/  HMMA.16816.F32.BF16 R60, R104, R102.reuse, R60 ;  /* 0x00000066683c723c */ /* 0x080fee000004183c */
[----:B------:R-:W2:Y:S01]  /*8a90*/  MUFU.EX2 R176, R168 ;  /* 0x000000a800b07308 */ /* 0x000ea20000000800 */
[C---:B------:R-:W-:Y:S01]  /*8aa0*/  HMMA.16816.F32.BF16 R64, R160.reuse, R102, R64 ;  /* 0x00000066a040723c */ /* 0x040fe20000041840 */
[----:B------:R-:W3:Y:S03]  /*8ab0*/  LDSM.16.MT88.4 R100, [R185+0x1800] ;  /* 0x00180000b964783b */ /* 0x000ee60000004200 */
[----:B-1----:R-:W-:Y:S05]  /*8ac0*/  FADD.FTZ R0, R110, R0 ;  /* 0x000000006e007221 */ /* 0x002fea0000010000 */
[----:B------:R-:W1:Y:S10]  /*8ad0*/  MUFU.EX2 R123, R211 ;  /* 0x000000d3007b7308 */ /* 0x000e740000000800 */
[----:B------:R-:W4:Y:S01]  /*8ae0*/  MUFU.EX2 R122, R210 ;  /* 0x000000d2007a7308 */ /* 0x000f220000000800 */
[----:B--2---:R-:W-:Y:S09]  /*8af0*/  F2FP.BF16.PACK_AB R111, R176, R215 ;  /* 0x000000d7b06f723e */ /* 0x004ff200000010ff */
[----:B------:R-:W-:Y:S10]  /*8b00*/  MUFU.EX2 R174, R205 ;  /* 0x000000cd00ae7308 */ /* 0x000ff40000000800 */
[----:B------:R-:W2:Y:S01]  /*8b10*/  MUFU.EX2 R175, R204 ;  /* 0x000000cc00af7308 */ /* 0x000ea20000000800 */
[-C--:B---3--:R-:W-:Y:S09]  /*8b20*/  HMMA.16816.F32.BF16 R68, R160, R100.reuse, R68 ;  /* 0x00000064a044723c */ /* 0x088ff20000041844 */
[----:B------:R-:W-:Y:S01]  /*8b30*/  MUFU.EX2 R173, R177 ;  /* 0x000000b100ad7308 */ /* 0x000fe20000000800 */
[C---:B------:R-:W-:Y:S08]  /*8b40*/  HMMA.16816.F32.BF16 R72, R104.reuse, R100, R72 ;  /* 0x000000646848723c */ /* 0x040ff00000041848 */
[-C--:B------:R-:W-:Y:S01]  /*8b50*/  HMMA.16816.F32.BF16 R76, R104, R102.reuse, R76 ;  /* 0x00000066684c723c */ /* 0x080fe2000004184c */
[----:B------:R-:W-:Y:S07]  /*8b60*/  MUFU.EX2 R168, R182 ;  /* 0x000000b600a87308 */ /* 0x000fee0000000800 */
[C---:B------:R-:W-:Y:S01]  /*8b70*/  HMMA.16816.F32.BF16 R80, R160.reuse, R102, R80 ;  /* 0x00000066a050723c */ /* 0x040fe20000041850 */
[----:B------:R-:W3:Y:S02]  /*8b80*/  LDSM.16.MT88.4 R100, [R186+0x1800] ;  /* 0x00180000ba64783b */ /* 0x000ee40000004200 */
[----:B------:R-:W-:Y:S10]  /*8b90*/  MUFU.EX2 R165, R183 ;  /* 0x000000b700a57308 */ /* 0x000ff40000000800 */
[----:B------:R-:W-:Y:S01]  /*8ba0*/  MUFU.EX2 R164, R203 ;  /* 0x000000cb00a47308 */ /* 0x000fe20000000800 */
[-C--:B---3--:R-:W-:Y:S08]  /*8bb0*/  HMMA.16816.F32.BF16 R84, R160, R100.reuse, R84 ;  /* 0x00000064a054723c */ /* 0x088ff00000041854 */
[C---:B------:R-:W-:Y:S07]  /*8bc0*/  HMMA.16816.F32.BF16 R88, R104.reuse, R100, R88 ;  /* 0x000000646858723c */ /* 0x040fee0000041858 */
[----:B------:R-:W-:Y:S01]  /*8bd0*/  F2FP.BF16.PACK_AB R100, R2, R108 ;  /* 0x0000006c0264723e */ /* 0x000fe200000010ff */
[-C--:B------:R-:W-:Y:S01]  /*8be0*/  HMMA.16816.F32.BF16 R92, R104, R102.reuse, R92 ;  /* 0x00000066685c723c */ /* 0x080fe2000004185c */
[----:B------:R-:W3:Y:S03]  /*8bf0*/  LDSM.16.MT88.4 R104, [R185+0x400] ;  /* 0x00040000b968783b */ /* 0x000ee60000004200 */
[----:B------:R-:W-:Y:S01]  /*8c00*/  F2FP.BF16.PACK_AB R101, R218, R131 ;  /* 0x00000083da65723e */ /* 0x000fe200000010ff */
[----:B------:R-:W-:Y:S01]  /*8c10*/  FADD.FTZ R2, R109, R0 ;  /* 0x000000006d027221 */ /* 0x000fe20000010000 */
[----:B------:R-:W-:Y:S01]  /*8c20*/  F2FP.BF16.PACK_AB R108, R219, R130 ;  /* 0x00000082db6c723e */ /* 0x000fe200000010ff */
[----:B------:R-:W-:Y:S01]  /*8c30*/  FADD.FTZ R0, R128, R118 ;  /* 0x0000007680007221 */ /* 0x000fe20000010000 */
[----:B------:R-:W-:Y:S01]  /*8c40*/  HMMA.16816.F32.BF16 R96, R160, R102, R96 ;  /* 0x00000066a060723c */ /* 0x000fe20000041860 */
[----:B------:R-:W-:Y:S03]  /*8c50*/  MUFU.EX2 R128, R208 ;  /* 0x000000d000807308 */ /* 0x000fe60000000800 */
[----:B------:R-:W-:Y:S02]  /*8c60*/  FADD.FTZ R118, R129, R0 ;  /* 0x0000000081767221 */ /* 0x000fe40000010000 */
[----:B-1----:R-:W-:Y:S01]  /*8c70*/  FADD.FTZ R0, R123, R2 ;  /* 0x000000027b007221 */ /* 0x002fe20000010000 */
[----:B------:R-:W-:Y:S01]  /*8c80*/  F2FP.BF16.PACK_AB R102, R109, R110 ;  /* 0x0000006e6d66723e */ /* 0x000fe200000010ff */
[----:B------:R-:W-:Y:S01]  /*8c90*/  FADD.FTZ R2, R135, R118 ;  /* 0x0000007687027221 */ /* 0x000fe20000010000 */
[----:B------:R-:W-:Y:S02]  /*8ca0*/  F2FP.BF16.PACK_AB R103, R222, R221 ;  /* 0x000000ddde67723e */ /* 0x000fe400000010ff */
[----:B------:R-:W1:Y:S01]  /*8cb0*/  MUFU.EX2 R129, R209 ;  /* 0x000000d100817308 */ /* 0x000e620000000800 */
[----:B------:R-:W-:Y:S01]  /*8cc0*/  F2FP.BF16.PACK_AB R110, R223, R220 ;  /* 0x000000dcdf6e723e */ /* 0x000fe200000010ff */
[----:B----4-:R-:W-:Y:S01]  /*8cd0*/  FADD.FTZ R0, R122, R0 ;  /* 0x000000007a007221 */ /* 0x010fe20000010000 */
[----:B------:R-:W-:Y:S01]  /*8ce0*/  F2FP.BF16.PACK_AB R109, R216, R217 ;  /* 0x000000d9d86d723e */ /* 0x000fe200000010ff */
[----:B------:R-:W-:Y:S01]  /*8cf0*/  FADD.FTZ R2, R217, R2 ;  /* 0x00000002d9027221 */ /* 0x000fe20000010000 */
[----:B------:R-:W-:Y:S02]  /*8d00*/  F2FP.BF16.PACK_AB R160, R122, R123 ;  /* 0x0000007b7aa0723e */ /* 0x000fe400000010ff */
[----:B------:R-:W-:Y:S01]  /*8d10*/  F2FP.BF16.PACK_AB R161, R171, R170 ;  /* 0x000000aaaba1723e */ /* 0x000fe200000010ff */
[----:B------:R-:W-:Y:S01]  /*8d20*/  FADD.FTZ R2, R216, R2 ;  /* 0x00000002d8027221 */ /* 0x000fe20000010000 */
[----:B--2---:R-:W-:Y:S02]  /*8d30*/  F2FP.BF16.PACK_AB R163, R175, R174 ;  /* 0x000000aeafa3723e */ /* 0x004fe400000010ff */
[----:B------:R-:W-:Y:S01]  /*8d40*/  MOV R122, R120 ;  /* 0x00000078007a7202 */ /* 0x000fe20000000f00 */
[----:B------:R-:W-:Y:S01]  /*8d50*/  FADD.FTZ R2, R215, R2 ;  /* 0x00000002d7027221 */ /* 0x000fe20000010000 */
[----:B------:R-:W-:Y:S02]  /*8d60*/  MOV R118, R121 ;  /* 0x0000007900767202 */ /* 0x000fe40000000f00 */
[----:B------:R-:W-:Y:S01]  /*8d70*/  MOV R123, R119 ;  /* 0x00000077007b7202 */ /* 0x000fe20000000f00 */
[----:B------:R-:W-:Y:S01]  /*8d80*/  FADD.FTZ R2, R176, R2 ;  /* 0x00000002b0027221 */ /* 0x000fe20000010000 */
[-C--:B---3--:R-:W-:Y:S05]  /*8d90*/  HMMA.16816.F32.BF16 R4, R100, R104.reuse, R4 ;  /* 0x000000686404723c */ /* 0x088fea0000041804 */
[C---:B-1----:R-:W-:Y:S01]  /*8da0*/  F2FP.BF16.PACK_AB R162, R128.reuse, R129 ;  /* 0x0000008180a2723e */ /* 0x042fe200000010ff */
        /* <DEDUP_REMOVED lines=8> */
[----:B------:R-:W1:Y:S03]  /*8e30*/  LDSM.16.MT88.4 R104, [R186+0x1000] ;  /* 0x00100000ba68783b */ /* 0x000e660000004200 */
        /* <DEDUP_REMOVED lines=9> */
[----:B------:R-:W-:Y:S04]  /*8ed0*/  FADD.FTZ R0, R170, R0 ;  /* 0x00000000aa007221 */ /* 0x000fe80000010000 */
        /* <DEDUP_REMOVED lines=14> */
[C---:B------:R-:W-:Y:S01]  /*8fc0*/  HMMA.16816.F32.BF16 R80, R100.reuse, R114, R80 ;  /* 0x000000726450723c */ /* 0x040fe20000041850 */
[----:B------:R-:W1:Y:S07]  /*8fd0*/  LDSM.16.MT88.4 R112, [R185+0x1400] ;  /* 0x00140000b970783b */ /* 0x000e6e0000004200 */
[-C--:B---3--:R-:W-:Y:S08]  /*8fe0*/  HMMA.16816.F32.BF16 R84, R100, R124.reuse, R84 ;  /* 0x0000007c6454723c */ /* 0x088ff00000041854 */
[C---:B------:R-:W-:Y:S07]  /*8ff0*/  HMMA.16816.F32.BF16 R88, R108.reuse, R124, R88 ;  /* 0x0000007c6c58723c */ /* 0x040fee0000041858 */
[----:B------:R-:W-:Y:S01]  /*9000*/  F2FP.BF16.PACK_AB R124, R172, R169 ;  /* 0x000000a9ac7c723e */ /* 0x000fe200000010ff */
[-C--:B------:R-:W-:Y:S04]  /*9010*/  HMMA.16816.F32.BF16 R92, R108, R126.reuse, R92 ;  /* 0x0000007e6c5c723c */ /* 0x080fe8000004185c */
[----:B------:R-:W-:Y:S04]  /*9020*/  F2FP.BF16.PACK_AB R125, R166, R167 ;  /* 0x000000a7a67d723e */ /* 0x000fe800000010ff */
[----:B------:R-:W-:Y:S07]  /*9030*/  HMMA.16816.F32.BF16 R96, R100, R126, R96 ;  /* 0x0000007e6460723c */ /* 0x000fee0000041860 */
[----:B------:R-:W-:Y:S01]  /*9040*/  F2FP.BF16.PACK_AB R126, R168, R173 ;  /* 0x000000ada87e723e */ /* 0x000fe200000010ff */
[-C--:B------:R-:W-:Y:S01]  /*9050*/  HMMA.16816.F32.BF16 R144, R160, R148.reuse, R4 ;  /* 0x00000094a090723c */ /* 0x080fe20000041804 */
[----:B------:R-:W2:Y:S04]  /*9060*/  LDSM.16.MT88.4 R4, [R186+0x1400] ;  /* 0x00140000ba04783b */ /* 0x000ea80000004200 */
[----:B------:R-:W-:Y:S07]  /*9070*/  F2FP.BF16.PACK_AB R127, R164, R165 ;  /* 0x000000a5a47f723e */ /* 0x000fee00000010ff */
        /* <DEDUP_REMOVED lines=32> */
[-C--:B----4-:R-:W-:Y:S08]  /*9280*/  HMMA.16816.F32.BF16 R84, R160, R12.reuse, R84 ;  /* 0x0000000ca054723c */ /* 0x090ff00000041854 */
[C---:B------:R-:W-:Y:S08]  /*9290*/  HMMA.16816.F32.BF16 R88, R124.reuse, R12, R88 ;  /* 0x0000000c7c58723c */ /* 0x040ff00000041858 */
[-C--:B------:R-:W-:Y:S07]  /*92a0*/  HMMA.16816.F32.BF16 R92, R124, R14.reuse, R92 ;  /* 0x0000000e7c5c723c */ /* 0x080fee000004185c */
[----:B------:R-:W-:Y:S01]  /*92b0*/  MOV R124, R117 ;  /* 0x00000075007c7202 */ /* 0x000fe20000000f00 */
[----:B------:R-:W-:Y:S01]  /*92c0*/  HMMA.16816.F32.BF16 R96, R160, R14, R96 ;  /* 0x0000000ea060723c */ /* 0x000fe20000041860 */
[----:B------:R-:W-:-:S07]  /*92d0*/  @P0 BRA `(.L_x_1394) ;  /* 0xffffcd3000000947 */ /* 0x000fce000383ffff */
.L_x_1381:
[----:B------:R-:W-:-:S13]  /*92e0*/  ISETP.GE.AND P0, PT, R200, R227, PT ;  /* 0x000000e3c800720c */ /* 0x000fda0003f06270 */
[----:B------:R-:W-:Y:S05]  /*92f0*/  @!P0 BRA `(.L_x_1395) ;  /* 0x00002ab000008947 */ /* 0x000fea0003800000 */
.L_x_1407:
[----:B------:R-:W-:Y:S04]  /*9300*/  DEPBAR.LE SB0, 0x0 ;  /* 0x000080000000791a */ /* 0x000fe80000000000 */
[----:B------:R-:W-:Y:S01]  /*9310*/  WARPSYNC 0xffffffff ;  /* 0xffffffff00007948 */ /* 0x000fe20003800000 */
[----:B------:R-:W-:Y:S01]  /*9320*/  BAR.SYNC.DEFER_BLOCKING 0x0 ;  /* 0x0000000000007b1d */ /* 0x000fe20000010000 */
[----:B------:R-:W-:Y:S01]  /*9330*/  SHF.R.S32.HI R0, RZ, 0x1f, R201 ;  /* 0x0000001fff007819 */ /* 0x000fe200000114c9 */
[C---:B------:R-:W-:Y:S01]  /*9340*/  IMAD.WIDE.U32 R2, R201.reuse, c[0x0][0x208], RZ ;  /* 0x00008200c9027a25 */ /* 0x040fe200078e00ff */
[----:B------:R-:W-:Y:S02]  /*9350*/  MOV R124, R120 ;  /* 0x00000078007c7202 */ /* 0x000fe40000000f00 */
[----:B------:R-:W-:Y:S01]  /*9360*/  MOV R123, R119 ;  /* 0x00000077007b7202 */ /* 0x000fe20000000f00 */
[----:B------:R-:W-:Y:S02]  /*9370*/  IMAD R0, R0, c[0x0][0x208], RZ ;  /* 0x0000820000007a24 */ /* 0x000fe400078e02ff */
[----:B------:R-:W-:Y:S02]  /*9380*/  IMAD.MOV.U32 R122, RZ, RZ, R121 ;  /* 0x000000ffff7a7224 */ /* 0x000fe400078e0079 */
[----:B------:R-:W-:Y:S04]  /*9390*/  IMAD R0, R201, c[0x0][0x20c], R0 ;  /* 0x00008300c9007a24 */ /* 0x000fe800078e0200 */
[----:B------:R-:W-:Y:S01]  /*93a0*/  IMAD.IADD R3, R3, 0x1, R0 ;  /* 0x0000000103037824 */ /* 0x000fe200078e0200 */
[----:B------:R-:W-:Y:S03]  /*93b0*/  SHF.R.S32.HI R0, RZ, 0x1f, R199 ;  /* 0x0000001fff007819 */ /* 0x000fe600000114c7 */
[C---:B------:R-:W-:Y:S04]  /*93c0*/  IMAD.WIDE.U32 R2, R199.reuse, c[0x0][0x218], R2 ;  /* 0x00008600c7027a25 */ /* 0x040fe800078e0002 */
        /* <DEDUP_REMOVED lines=9> */
[----:B------:R-:W-:Y:S03]  /*9460*/  LEA.HI.X R116, R0, c[0x0][0x1fc], R2, 0x1, P0 ;  /* 0x00007f0000747a11 */ /* 0x000fe600000f0c02 */
        /* <DEDUP_REMOVED lines=8> */
.L_x_1502:
[----:B------:R-:W5:Y:S01]  /*94f0*/  SHFL.IDX PT, R2, R8, RZ, 0x1c1f ;  /* 0x001c1fff08027589 */ /* 0x000f6200000e0000 */
[C---:B------:R-:W-:Y:S01]  /*9500*/  IMAD.SHL.U32 R3, R202.reuse, 0x2, RZ ;  /* 0x00000002ca037824 */ /* 0x040fe200078e00ff */
[----:B------:R-:W-:Y:S01]  /*9510*/  ISETP.GE.AND P5, PT, R202, c[0x0][0x1d4], PT ;  /* 0x00007500ca007a0c */ /* 0x000fe20003fa6270 */
[C---:B------:R-:W-:Y:S01]  /*9520*/  IMAD.SHL.U32 R4, R225.reuse, 0x2, RZ ;  /* 0x00000002e1047824 */ /* 0x040fe200078e00ff */
[----:B------:R-:W4:Y:S01]  /*9530*/  S2R R9, SR_TID.X ;  /* 0x0000000000097919 */ /* 0x000f220000002100 */
[----:B------:R-:W-:Y:S01]  /*9540*/  ISETP.GE.AND P4, PT, R225, c[0x0][0x1d4], PT ;  /* 0x00007500e1007a0c */ /* 0x000fe20003f86270 */
[----:B------:R-:W-:Y:S01]  /*9550*/  BSSY B0, `(.L_x_1397) ;  /* 0x0000022000007945 */ /* 0x000fe20003800000 */
[----:B------:R-:W-:Y:S02]  /*9560*/  ISETP.GE.AND P3, PT, R226, c[0x0][0x1d4], PT ;  /* 0x00007500e2007a0c */ /* 0x000fe40003f66270 */
[----:B-----5:R-:W-:Y:S01]  /*9570*/  IADD3 R6, P0, R2, R3, RZ ;  /* 0x0000000302067210 */ /* 0x020fe20007f1e0ff */
[----:B------:R-:W-:Y:S01]  /*9580*/  IMAD.SHL.U32 R3, R226, 0x2, RZ ;  /* 0x00000002e2037824 */ /* 0x000fe200078e00ff */
[----:B------:R-:W-:Y:S03]  /*9590*/  IADD3 R4, P6, R2, R4, RZ ;  /* 0x0000000402047210 */ /* 0x000fe60007fde0ff */
[----:B---3--:R-:W-:Y:S01]  /*95a0*/  IMAD.X R7, R0, 0x1, R214, P0 ;  /* 0x0000000100077824 */ /* 0x008fe200000e06d6 */
[----:B------:R-:W-:Y:S01]  /*95b0*/  IADD3 R2, P0, R2, R3, RZ ;  /* 0x0000000302027210 */ /* 0x000fe20007f1e0ff */
[C---:B------:R-:W-:Y:S03]  /*95c0*/  IMAD.X R5, R0.reuse, 0x1, R212, P6 ;  /* 0x0000000100057824 */ /* 0x040fe600030e06d4 */
[----:B------:R-:W-:Y:S01]  /*95d0*/  @!PT LDS RZ, [RZ] ;  /* 0x00000000fffff984 */ /* 0x000fe20000000800 */
[----:B------:R-:W-:Y:S01]  /*95e0*/  @!PT LDS RZ, [RZ] ;  /* 0x00000000fffff984 */ /* 0x000fe20000000800 */
[----:B------:R3:W-:Y:S01]  /*95f0*/  LDGSTS.E.BYPASS.LTC128B.128 [R198+0x1880], [R6.64], !P5 ;  /* 0x0188000006c67fae */ /* 0x0007e2000e901d46 */
[----:B------:R-:W-:Y:S01]  /*9600*/  IMAD.X R3, R0, 0x1, R213, P0 ;  /* 0x0000000100037824 */ /* 0x000fe200000e06d5 */
[----:B----4-:R-:W-:Y:S02]  /*9610*/  ISETP.GT.AND P0, PT, R9, 0x3f, PT ;  /* 0x0000003f0900780c */ /* 0x010fe40003f04270 */
[----:B------:R3:W-:Y:S04]  /*9620*/  LDGSTS.E.BYPASS.LTC128B.128 [R198+0x2480], [R4.64], !P4 ;  /* 0x0248000004c67fae */ /* 0x0007e8000e101d46 */
[----:B------:R3:W-:Y:S07]  /*9630*/  LDGSTS.E.BYPASS.LTC128B.128 [R198+0x3080], [R2.64], !P3 ;  /* 0x0308000002c67fae */ /* 0x0007ee000d901d46 */
[----:B------:R-:W-:-:S05]  /*9640*/  @P0 BRA `(.L_x_1398) ;  /* 0x0000012000000947 */ /* 0x000fca0003800000 */
[----:B------:R-:W-:-:S05]  /*9650*/  BRA.DIV ~URZ, `(.L_x_1399) ;  /* 0x0000a0127f007947 */ /* 0x000fca000b800000 */
[----:B---3--:R3:W4:Y:S04]  /*9660*/  SHFL.IDX PT, R4, R116, 0x1, 0x1c1f ;  /* 0x003c1f0074047f89 */ /* 0x00872800000e0000 */
[----:B------:R3:W2:Y:S02]  /*9670*/  SHFL.IDX PT, R0, R8, 0x1, 0x1c1f ;  /* 0x003c1f0008007f89 */ /* 0x0006a400000e0000 */
.L_x_1503:
[----:B------:R-:W-:Y:S01]  /*9680*/  IMAD.SHL.U32 R5, R202, 0x2, RZ ;  /* 0x00000002ca057824 */ /* 0x000fe200078e00ff */
[----:B------:R-:W-:Y:S01]  /*9690*/  SHF.L.U32 R2, R226, 0x1, RZ ;  /* 0x00000001e2027819 */ /* 0x000fe200000006ff */
[----:B------:R-:W-:Y:S03]  /*96a0*/  IMAD.SHL.U32 R3, R225, 0x2, RZ ;  /* 0x00000002e1037824 */ /* 0x000fe600078e00ff */
[C---:B--23--:R-:W-:Y:S02]  /*96b0*/  IADD3 R8, P0, R0.reuse, R5, RZ ;  /* 0x0000000500087210 */ /* 0x04cfe40007f1e0ff */
[----:B------:R-:W-:Y:S03]  /*96c0*/  IADD3 R6, P6, R0, R3, RZ ;  /* 0x0000000300067210 */ /* 0x000fe60007fde0ff */
[----:B----4-:R-:W-:Y:S01]  /*96d0*/  IMAD.X R9, R4, 0x1, R214, P0 ;  /* 0x0000000104097824 */ /* 0x010fe200000e06d6 */
[----:B------:R-:W-:Y:S02]  /*96e0*/  IADD3 R2, P0, R0, R2, RZ ;  /* 0x0000000200027210 */ /* 0x000fe40007f1e0ff */
[C---:B------:R-:W-:Y:S02]  /*96f0*/  IADD3.X R7, R4.reuse, R212, RZ, P6, !PT ;  /* 0x000000d404077210 */ /* 0x040fe400037fe4ff */
[----:B------:R-:W-:Y:S01]  /*9700*/  @!PT LDS RZ, [RZ] ;  /* 0x00000000fffff984 */ /* 0x000fe20000000800 */
[----:B------:R-:W-:Y:S01]  /*9710*/  @!PT LDS RZ, [RZ] ;  /* 0x00000000fffff984 */ /* 0x000fe20000000800 */
[----:B------:R-:W-:Y:S01]  /*9720*/  @!PT LDS RZ, [RZ] ;  /* 0x00000000fffff984 */ /* 0x000fe20000000800 */
[----:B------:R2:W-:Y:S01]  /*9730*/  LDGSTS.E.BYPASS.LTC128B.128 [R198+0x2080], [R8.64], !P5 ;  /* 0x0208000008c67fae */ /* 0x0005e2000e901d46 */
[----:B------:R-:W-:Y:S03]  /*9740*/  IMAD.X R3, R4, 0x1, R213, P0 ;  /* 0x0000000104037824 */ /* 0x000fe600000e06d5 */
[----:B------:R2:W-:Y:S04]  /*9750*/  LDGSTS.E.BYPASS.LTC128B.128 [R198+0x2c80], [R6.64], !P4 ;  /* 0x02c8000006c67fae */ /* 0x0005e8000e101d46 */
[----:B------:R2:W-:Y:S02]  /*9760*/  LDGSTS.E.BYPASS.LTC128B.128 [R198+0x3880], [R2.64], !P3 ;  /* 0x0388000002c67fae */ /* 0x0005e4000d901d46 */
.L_x_1398:
[----:B------:R-:W-:Y:S05]  /*9770*/  BSYNC B0 ;  /* 0x0000000000007941 */ /* 0x000fea0003800000 */
.L_x_1397:
        /* <DEDUP_REMOVED lines=103> */
[----:B------:R-:W-:Y:S05]  /*9df0*/  IADD3 R2, R2, -0x30, R224 ;  /* 0xffffffd002027810 */ /* 0x000fea0007ffe0e0 */
        /* <DEDUP_REMOVED lines=26> */
.L_x_1504:
[----:B------:R-:W-:-:S05]  /*9fa0*/  BRA.DIV ~URZ, `(.L_x_1403) ;  /* 0x000097f27f007947 */ /* 0x000fca000b800000 */
[----:B------:R3:W4:Y:S02]  /*9fb0*/  SHFL.IDX PT, R0, R161, RZ, 0x1c1f ;  /* 0x001c1fffa1007589 */ /* 0x00072400000e0000 */
.L_x_1505:
[----:B------:R-:W-:Y:S01]  /*9fc0*/  IMAD.SHL.U32 R2, R202, 0x2, RZ ;  /* 0x00000002ca027824 */ /* 0x000fe200078e00ff */
[----:B------:R-:W-:Y:S01]  /*9fd0*/  SHF.L.U32 R116, R226, 0x1, RZ ;  /* 0x00000001e2747819 */ /* 0x000fe200000006ff */
[----:B------:R-:W-:Y:S03]  /*9fe0*/  IMAD.SHL.U32 R126, R225, 0x2, RZ ;  /* 0x00000002e17e7824 */ /* 0x000fe600078e00ff */
[----:B----4-:R-:W-:Y:S05]  /*9ff0*/  @P0 IADD3 R2, P6, R0, R2, RZ ;  /* 0x0000000200020210 */ /* 0x010fea0007fde0ff */
[----:B--2---:R-:W-:Y:S01]  /*a000*/  @P0 IMAD.X R3, R118, 0x1, R214, P6 ;  /* 0x0000000176030824 */ /* 0x004fe200030e06d6 */
[----:B------:R-:W-:Y:S04]  /*a010*/  @P0 IADD3 R126, P6, R0, R126, RZ ;  /* 0x0000007e007e0210 */ /* 0x000fe80007fde0ff */
[----:B------:R-:W-:Y:S01]  /*a020*/  @!PT LDS RZ, [RZ] ;  /* 0x00000000fffff984 */ /* 0x000fe20000000800 */
[----:B------:R-:W-:Y:S01]  /*a030*/  @!PT LDS RZ, [RZ] ;  /* 0x00000000fffff984 */ /* 0x000fe20000000800 */
[----:B------:R-:W-:Y:S01]  /*a040*/  @!PT LDS RZ, [RZ] ;  /* 0x00000000fffff984 */ /* 0x000fe20000000800 */
[----:B------:R2:W-:Y:S01]  /*a050*/  @P0 LDGSTS.E.BYPASS.LTC128B.128 [R198+0x3c80], [R2.64], !P5 ;  /* 0x03c8000002c60fae */ /* 0x0005e2000e901d46 */
[----:B------:R-:W-:Y:S05]  /*a060*/  @P0 IMAD.X R127, R118, 0x1, R212, P6 ;  /* 0x00000001767f0824 */ /* 0x000fea00030e06d4 */
[----:B------:R4:W-:Y:S01]  /*a070*/  @P0 LDGSTS.E.BYPASS.LTC128B.128 [R198+0x4880], [R126.64], !P4 ;  /* 0x048800007ec60fae */ /* 0x0009e2000e101d46 */
[----:B--2---:R-:W-:Y:S04]  /*a080*/  @P0 IADD3 R2, P6, R0, R116, RZ ;  /* 0x0000007400020210 */ /* 0x004fe80007fde0ff */
[----:B------:R-:W-:Y:S05]  /*a090*/  @P0 IADD3.X R3, R118, R213, RZ, P6, !PT ;  /* 0x000000d576030210 */ /* 0x000fea00037fe4ff */
[----:B------:R4:W-:Y:S01]  /*a0a0*/  @P0 LDGSTS.E.BYPASS.LTC128B.128 [R198+0x5480], [R2.64], !P3 ;  /* 0x0548000002c60fae */ /* 0x0009e2000d901d46 */
[----:B------:R-:W-:Y:S01]  /*a0b0*/  ISETP.GE.AND P0, PT, R125, 0x21, PT ;  /* 0x000000217d00780c */ /* 0x000fe20003f06270 */
[----:B------:R-:W-:-:S06]  /*a0c0*/  BRA.DIV ~URZ, `(.L_x_1404) ;  /* 0x000097427f007947 */ /* 0x000fcc000b800000 */
[----:B------:R2:W1:Y:S04]  /*a0d0*/  SHFL.IDX PT, R118, R160, 0x1, 0x1c1f ;  /* 0x003c1f00a0767f89 */ /* 0x00046800000e0000 */
[----:B------:R2:W3:Y:S02]  /*a0e0*/  SHFL.IDX PT, R0, R161, 0x1, 0x1c1f ;  /* 0x003c1f00a1007f89 */ /* 0x0004e400000e0000 */
.L_x_1506:
[----:B----4-:R-:W-:Y:S02]  /*a0f0*/  IMAD.SHL.U32 R2, R202, 0x2, RZ ;  /* 0x00000002ca027824 */ /* 0x010fe400078e00ff */
[----:B------:R-:W-:Y:S02]  /*a100*/  IMAD.SHL.U32 R125, R225, 0x2, RZ ;  /* 0x00000002e17d7824 */ /* 0x000fe400078e00ff */
[----:B------:R-:W-:Y:S01]  /*a110*/  IMAD.SHL.U32 R116, R226, 0x2, RZ ;  /* 0x00000002e2747824 */ /* 0x000fe200078e00ff */
[----:B---3--:R-:W-:Y:S04]  /*a120*/  @P0 IADD3 R2, P6, R0, R2, RZ ;  /* 0x0000000200020210 */ /* 0x008fe80007fde0ff */
[----:B-1----:R-:W-:Y:S05]  /*a130*/  @P0 IADD3.X R3, R118, R214, RZ, P6, !PT ;  /* 0x000000d676030210 */ /* 0x002fea00037fe4ff */
[----:B------:R-:W-:Y:S01]  /*a140*/  @!PT LDS RZ, [RZ] ;  /* 0x00000000fffff984 */ /* 0x000fe20000000800 */
[----:B------:R-:W-:Y:S01]  /*a150*/  @!PT LDS RZ, [RZ] ;  /* 0x00000000fffff984 */ /* 0x000fe20000000800 */
[----:B------:R-:W-:Y:S01]  /*a160*/  @!PT LDS RZ, [RZ] ;  /* 0x00000000fffff984 */ /* 0x000fe20000000800 */
[----:B------:R1:W-:Y:S01]  /*a170*/  @P0 LDGSTS.E.BYPASS.LTC128B.128 [R198+0x4480], [R2.64], !P5 ;  /* 0x0448000002c60fae */ /* 0x0003e2000e901d46 */
[----:B------:R-:W-:Y:S04]  /*a180*/  @P0 IADD3 R126, P5, R0, R125, RZ ;  /* 0x0000007d007e0210 */ /* 0x000fe80007fbe0ff */
[----:B------:R-:W-:Y:S05]  /*a190*/  @P0 IADD3.X R127, R118, R212, RZ, P5, !PT ;  /* 0x000000d4767f0210 */ /* 0x000fea0002ffe4ff */
[----:B------:R3:W-:Y:S01]  /*a1a0*/  @P0 LDGSTS.E.BYPASS.LTC128B.128 [R198+0x5080], [R126.64], !P4 ;  /* 0x050800007ec60fae */ /* 0x0007e2000e101d46 */
[----:B-1----:R-:W-:Y:S05]  /*a1b0*/  @P0 IADD3 R2, P5, R0, R116, RZ ;  /* 0x0000007400020210 */ /* 0x002fea0007fbe0ff */
[----:B------:R-:W-:Y:S05]  /*a1c0*/  @P0 IMAD.X R3, R118, 0x1, R213, P5 ;  /* 0x0000000176030824 */ /* 0x000fea00028e06d5 */
[----:B------:R3:W-:Y:S03]  /*a1d0*/  @P0 LDGSTS.E.BYPASS.LTC128B.128 [R198+0x5c80], [R2.64], !P3 ;  /* 0x05c8000002c60fae */ /* 0x0007e6000d901d46 */
.L_x_1401:
[----:B------:R-:W-:Y:S05]  /*a1e0*/  BSYNC B0 ;  /* 0x0000000000007941 */ /* 0x000fea0003800000 */
.L_x_1400:
        /* <DEDUP_REMOVED lines=51> */
.L_x_1507:
        /* <DEDUP_REMOVED lines=15> */
.L_x_1508:
[----:B---3--:R-:W-:Y:S01]  /*a610*/  FMNMX.FTZ R118, R0, R116, !PT ;  /* 0x0000007400767209 */ /* 0x008fe20007810000 */
[C---:B------:R-:W-:Y:S01]  /*a620*/  FADD.FTZ R0, -R121.reuse, R122 ;  /* 0x0000007a79007221 */ /* 0x040fe20000010100 */
[----:B------:R-:W-:Y:S01]  /*a630*/  WARPSYNC 0xffffffff ;  /* 0xffffffff00007948 */ /* 0x000fe20003800000 */
[----:B------:R-:W-:Y:S01]  /*a640*/  FMUL.FTZ R2, R121, c[0x0][0x2d0] ;  /* 0x0000b40079027a20 */ /* 0x000fe20000410000 */
[----:B------:R-:W-:Y:S01]  /*a650*/  ISETP.GT.AND P0, PT, R200, R227, PT ;  /* 0x000000e3c800720c */ /* 0x000fe20003f04270 */
[----:B------:R-:W-:Y:S02]  /*a660*/  FMUL.FTZ R0, R0, c[0x0][0x2d0] ;  /* 0x0000b40000007a20 */ /* 0x000fe40000410000 */
[--C-:B------:R-:W-:Y:S02]  /*a670*/  FFMA.FTZ R125, R16, c[0x0][0x2d0], -R2.reuse ;  /* 0x0000b400107d7a23 */ /* 0x100fe40000010802 */
[----:B-1----:R1:W-:Y:S01]  /*a680*/  MUFU.EX2 R116, R0 ;  /* 0x0000000000747308 */ /* 0x0023e20000000800 */
        /* <DEDUP_REMOVED lines=8> */
[--C-:B------:R-:W-:Y:S02]  /*a710*/  FFMA.FTZ R179, R49, c[0x0][0x2d0], -R2.reuse ;  /* 0x0000b40031b37a23 */ /* 0x100fe40000010802 */
[--C-:B------:R-:W-:Y:S02]  /*a720*/  FFMA.FTZ R5, R5, c[0x0][0x2d0], -R2.reuse ;  /* 0x0000b40005057a23 */ /* 0x100fe40000010802 */
[--C-:B------:R-:W-:Y:S01]  /*a730*/  FFMA.FTZ R182, R36, c[0x0][0x2d0], -R2.reuse ;  /* 0x0000b40024b67a23 */ /* 0x100fe20000010802 */
[----:B------:R-:W-:Y:S01]  /*a740*/  MUFU.EX2 R205, R122 ;  /* 0x0000007a00cd7308 */ /* 0x000fe20000000800 */
[----:B------:R-:W-:Y:S02]  /*a750*/  FFMA.FTZ R181, R37, c[0x0][0x2d0], -R2 ;  /* 0x0000b40025b57a23 */ /* 0x000fe40000010802 */
[----:B-1----:R-:W-:Y:S04]  /*a760*/  FMUL.FTZ R0, R120, c[0x0][0x2d0] ;  /* 0x0000b40078007a20 */ /* 0x002fe80000410000 */
        /* <DEDUP_REMOVED lines=14> */
[----:B------:R1:W5:Y:S01]  /*a850*/  MUFU.EX2 R18, R5 ;  /* 0x0000000500127308 */ /* 0x0003620000000800 */
[C---:B------:R-:W-:Y:S02]  /*a860*/  FADD.FTZ R0, -R119.reuse, R123 ;  /* 0x0000007b77007221 */ /* 0x040fe40000010100 */
[----:B---3--:R-:W-:Y:S02]  /*a870*/  FMUL.FTZ R3, R119, c[0x0][0x2d0] ;  /* 0x0000b40077037a20 */ /* 0x008fe40000410000 */
[----:B------:R-:W-:Y:S02]  /*a880*/  FMUL.FTZ R0, R0, c[0x0][0x2d0] ;  /* 0x0000b40000007a20 */ /* 0x000fe40000410000 */
        /* <DEDUP_REMOVED lines=10> */
[--C-:B--2---:R-:W-:Y:S02]  /*a930*/  FFMA.FTZ R161, R25, c[0x0][0x2d0], -R3.reuse ;  /* 0x0000b40019a17a23 */ /* 0x104fe40000010803 */
[--C-:B-1----:R-:W-:Y:S02]  /*a940*/  FFMA.FTZ R5, R9, c[0x0][0x2d0], -R3.reuse ;  /* 0x0000b40009057a23 */ /* 0x102fe40000010803 */
[--C-:B------:R-:W-:Y:S02]  /*a950*/  FFMA.FTZ R160, R28, c[0x0][0x2d0], -R3.reuse ;  /* 0x0000b4001ca07a23 */ /* 0x100fe40000010803 */
[----:B------:R-:W-:Y:S01]  /*a960*/  FFMA.FTZ R29, R29, c[0x0][0x2d0], -R3 ;  /* 0x0000b4001d1d7a23 */ /* 0x000fe20000010803 */
[----:B------:R-:W-:Y:S01]  /*a970*/  MUFU.EX2 R25, R4 ;  /* 0x0000000400197308 */ /* 0x000fe20000000800 */
[----:B------:R-:W-:Y:S02]  /*a980*/  FMUL.FTZ R123, R118, c[0x0][0x2d0] ;  /* 0x0000b400767b7a20 */ /* 0x000fe40000410000 */
[----:B---3--:R-:W-:Y:S02]  /*a990*/  FADD.FTZ R0, -R120, R124 ;  /* 0x0000007c78007221 */ /* 0x008fe40000010100 */
[--C-:B------:R-:W-:Y:S02]  /*a9a0*/  FFMA.FTZ R122, R46, c[0x0][0x2d0], -R123.reuse ;  /* 0x0000b4002e7a7a23 */ /* 0x100fe4000001087b */
[----:B------:R-:W-:Y:S03]  /*a9b0*/  FMUL.FTZ R0, R0, c[0x0][0x2d0] ;  /* 0x0000b40000007a20 */ /* 0x000fe60000410000 */
[----:B------:R1:W-:Y:S10]  /*a9c0*/  MUFU.EX2 R207, R6 ;  /* 0x0000000600cf7308 */ /* 0x0003f40000000800 */
[----:B------:R2:W-:Y:S10]  /*a9d0*/  MUFU.EX2 R3, R0 ;  /* 0x0000000000037308 */ /* 0x0005f40000000800 */
[----:B------:R-:W-:Y:S01]  /*a9e0*/  MUFU.EX2 R21, R16 ;  /* 0x0000001000157308 */ /* 0x000fe20000000800 */
[----:B-1----:R-:W-:Y:S09]  /*a9f0*/  FFMA.FTZ R6, R11, c[0x0][0x2d0], -R123 ;  /* 0x0000b4000b067a23 */ /* 0x002ff2000001087b */
[----:B------:R-:W-:Y:S01]  /*aa00*/  MUFU.EX2 R23, R5 ;  /* 0x0000000500177308 */ /* 0x000fe20000000800 */
[----:B--2---:R-:W-:Y:S02]  /*aa10*/  FADD.FTZ R0, -R118, R117 ;  /* 0x0000007576007221 */ /* 0x004fe40000010100 */
[--C-:B------:R-:W-:Y:S02]  /*aa20*/  FFMA.FTZ R117, R43, c[0x0][0x2d0], -R123.reuse ;  /* 0x0000b4002b757a23 */ /* 0x100fe4000001087b */
[----:B------:R-:W-:Y:S05]  /*aa30*/  FMUL.FTZ R0, R0, c[0x0][0x2d0] ;  /* 0x0000b40000007a20 */ /* 0x000fea0000410000 */
[----:B------:R-:W-:Y:S10]  /*aa40*/  MUFU.EX2 R28, R125 ;  /* 0x0000007d001c7308 */ /* 0x000ff40000000800 */
[----:B------:R-:W1:Y:S10]  /*aa50*/  MUFU.EX2 R0, R0 ;  /* 0x0000000000007308 */ /* 0x000e740000000800 */
        /* <DEDUP_REMOVED lines=8> */
[----:B----4-:R-:W-:Y:S01]  /*aae0*/  FFMA.FTZ R4, R116, R206, R20 ;  /* 0x000000ce74047223 */ /* 0x010fe20000010014 */
[----:B-----5:R-:W-:Y:S01]  /*aaf0*/  F2FP.BF16.PACK_AB R124, R18, R20 ;  /* 0x00000014127c723e */ /* 0x020fe200000010ff */
[----:B-1----:R-:W-:Y:S01]  /*ab00*/  FMUL.FTZ R34, R0, R134 ;  /* 0x0000008600227220 */ /* 0x002fe20000410000 */
[----:B------:R-:W-:Y:S01]  /*ab10*/  F2FP.BF16.PACK_AB R125, R21, R22 ;  /* 0x00000016157d723e */ /* 0x000fe200000010ff */
[----:B------:R-:W-:Y:S01]  /*ab20*/  FADD.FTZ R24, R18, R4 ;  /* 0x0000000412187221 */ /* 0x000fe20000010000 */
[----:B------:R-:W-:Y:S01]  /*ab30*/  F2FP.BF16.PACK_AB R126, R205, R28 ;  /* 0x0000001ccd7e723e */ /* 0x000fe200000010ff */
[----:B------:R-:W-:Y:S01]  /*ab40*/  FFMA.FTZ R4, R10, c[0x0][0x2d0], -R123 ;  /* 0x0000b4000a047a23 */ /* 0x000fe2000001087b */
[----:B------:R-:W-:Y:S01]  /*ab50*/  F2FP.BF16.PACK_AB R127, R207, R204 ;  /* 0x000000cccf7f723e */ /* 0x000fe200000010ff */
[C---:B------:R-:W-:Y:S02]  /*ab60*/  FMUL.FTZ R35, R0.reuse, R135 ;  /* 0x0000008700237220 */ /* 0x040fe40000410000 */
[----:B------:R-:W1:Y:S01]  /*ab70*/  MUFU.EX2 R7, R4 ;  /* 0x0000000400077308 */ /* 0x000e620000000800 */
        /* <DEDUP_REMOVED lines=26> */
[----:B-1----:R-:W-:Y:S02]  /*ad20*/  FFMA.FTZ R4, R0, R216, R7 ;  /* 0x000000d800047223 */ /* 0x002fe40000010007 */
[----:B------:R-:W-:Y:S02]  /*ad30*/  FFMA.FTZ R0, R14, c[0x0][0x2d0], -R123 ;  /* 0x0000b4000e007a23 */ /* 0x000fe4000001087b */
[C---:B------:R-:W-:Y:S01]  /*ad40*/  FMUL.FTZ R32, R2.reuse, R132 ;  /* 0x0000008402207220 */ /* 0x040fe20000410000 */
[----:B------:R-:W-:Y:S01]  /*ad50*/  MUFU.EX2 R216, R167 ;  /* 0x000000a700d87308 */ /* 0x000fe20000000800 */
[C---:B------:R-:W-:Y:S02]  /*ad60*/  FMUL.FTZ R33, R2.reuse, R133 ;  /* 0x0000008502217220 */ /* 0x040fe40000410000 */
[C---:B------:R-:W-:Y:S01]  /*ad70*/  FFMA.FTZ R5, R2.reuse, R215, R25 ;  /* 0x000000d702057223 */ /* 0x040fe20000010019 */
[----:B------:R-:W-:Y:S01]  /*ad80*/  LDSM.16.MT88.4 R132, [R186] ;  /* 0x00000000ba84783b */ /* 0x000fe20000004200 */
[C---:B------:R-:W-:Y:S02]  /*ad90*/  FMUL.FTZ R8, R2.reuse, R140 ;  /* 0x0000008c02087220 */ /* 0x040fe40000410000 */
[C---:B------:R-:W-:Y:S02]  /*ada0*/  FMUL.FTZ R9, R2.reuse, R141 ;  /* 0x0000008d02097220 */ /* 0x040fe40000410000 */
[C---:B------:R-:W-:Y:S01]  /*adb0*/  FMUL.FTZ R16, R2.reuse, R136 ;  /* 0x0000008802107220 */ /* 0x040fe20000410000 */
[----:B------:R-:W-:Y:S01]  /*adc0*/  MUFU.EX2 R44, R0 ;  /* 0x00000000002c7308 */ /* 0x000fe20000000800 */
[C---:B------:R-:W-:Y:S02]  /*add0*/  FMUL.FTZ R17, R2.reuse, R137 ;  /* 0x0000008902117220 */ /* 0x040fe40000410000 */
[C---:B------:R-:W-:Y:S01]  /*ade0*/  FMUL.FTZ R36, R2.reuse, R128 ;  /* 0x0000008002247220 */ /* 0x040fe20000410000 */
[----:B------:R-:W-:Y:S01]  /*adf0*/  F2FP.BF16.PACK_AB R128, R23, R25 ;  /* 0x000000191780723e */ /* 0x000fe200000010ff */
[C---:B------:R-:W-:Y:S02]  /*ae00*/  FMUL.FTZ R37, R2.reuse, R129 ;  /* 0x0000008102257220 */ /* 0x040fe40000410000 */
        /* <DEDUP_REMOVED lines=17> */
[----:B-1----:R-:W-:Y:S01]  /*af20*/  F2FP.BF16.PACK_AB R130, R183, R136 ;  /* 0x00000088b782723e */ /* 0x002fe200000010ff */
[C---:B------:R-:W-:Y:S02]  /*af30*/  FMUL.FTZ R92, R2.reuse, R92 ;  /* 0x0000005c025c7220 */ /* 0x040fe40000410000 */
[----:B------:R-:W-:Y:S02]  /*af40*/  FMUL.FTZ R93, R2, R93 ;  /* 0x0000005d025d7220 */ /* 0x000fe40000410000 */
[----:B------:R-:W-:Y:S01]  /*af50*/  FFMA.FTZ R2, R3, R203, R22 ;  /* 0x000000cb03027223 */ /* 0x000fe20000010016 */
[----:B------:R-:W-:Y:S01]  /*af60*/  MUFU.EX2 R215, R163 ;  /* 0x000000a300d77308 */ /* 0x000fe20000000800 */
[----:B------:R-:W-:Y:S02]  /*af70*/  FADD.FTZ R40, R23, R5 ;  /* 0x0000000517287221 */ /* 0x000fe40000010000 */
[----:B------:R-:W-:Y:S02]  /*af80*/  FADD.FTZ R41, R21, R2 ;  /* 0x0000000215297221 */ /* 0x000fe40000010000 */
[----:B------:R-:W1:Y:S01]  /*af90*/  LDSM.16.MT88.4 R20, [R185] ;  /* 0x00000000b914783b */ /* 0x000e620000004200 */
[--C-:B------:R-:W-:Y:S02]  /*afa0*/  FFMA.FTZ R0, R15, c[0x0][0x2d0], -R123.reuse ;  /* 0x0000b4000f007a23 */ /* 0x100fe4000001087b */
[C---:B------:R-:W-:Y:S02]  /*afb0*/  FMUL.FTZ R5, R116.reuse, R145 ;  /* 0x0000009174057220 */ /* 0x040fe40000410000 */
[----:B------:R-:W2:Y:S01]  /*afc0*/  MUFU.EX2 R2, R6 ;  /* 0x0000000600027308 */ /* 0x000ea20000000800 */
[C---:B------:R-:W-:Y:S02]  /*afd0*/  FMUL.FTZ R12, R116.reuse, R148 ;  /* 0x00000094740c7220 */ /* 0x040fe40000410000 */
[C---:B------:R-:W-:Y:S02]  /*afe0*/  FMUL.FTZ R13, R116.reuse, R149 ;  /* 0x00000095740d7220 */ /* 0x040fe40000410000 */
[C---:B------:R-:W-:Y:S02]  /*aff0*/  FMUL.FTZ R14, R3.reuse, R150 ;  /* 0x00000096030e7220 */ /* 0x040fe40000410000 */
[C---:B------:R-:W-:Y:S02]  /*b000*/  FMUL.FTZ R15, R3.reuse, R151 ;  /* 0x00000097030f7220 */ /* 0x040fe40000410000 */
[C---:B------:R-:W-:Y:S01]  /*b010*/  FMUL.FTZ R48, R116.reuse, R156 ;  /* 0x0000009c74307220 */ /* 0x040fe20000410000 */
[----:B------:R-:W3:Y:S01]  /*b020*/  MUFU.EX2 R45, R0 ;  /* 0x00000000002d7308 */ /* 0x000ee20000000800 */
[C---:B------:R-:W-:Y:S01]  /*b030*/  FMUL.FTZ R49, R116.reuse, R157 ;  /* 0x0000009d74317220 */ /* 0x040fe20000410000 */
[----:B------:R-:W-:Y:S01]  /*b040*/  LDSM.16.MT88.4 R148, [R185+0x800] ;  /* 0x00080000b994783b */ /* 0x000fe20000004200 */
[C---:B------:R-:W-:Y:S02]  /*b050*/  FMUL.FTZ R50, R3.reuse, R158 ;  /* 0x0000009e03327220 */ /* 0x040fe40000410000 */
[C---:B------:R-:W-:Y:S02]  /*b060*/  FMUL.FTZ R51, R3.reuse, R159 ;  /* 0x0000009f03337220 */ /* 0x040fe40000410000 */
[C---:B------:R-:W-:Y:S02]  /*b070*/  FMUL.FTZ R100, R116.reuse, R100 ;  /* 0x0000006474647220 */ /* 0x040fe40000410000 */
[----:B------:R-:W-:Y:S01]  /*b080*/  FMUL.FTZ R101, R116, R101 ;  /* 0x0000006574657220 */ /* 0x000fe20000410000 */
[----:B------:R-:W-:Y:S01]  /*b090*/  LDSM.16.MT88.4 R156, [R186+0x800] ;  /* 0x00080000ba9c783b */ /* 0x000fe20000004200 */
[C---:B------:R-:W-:Y:S01]  /*b0a0*/  FMUL.FTZ R102, R3.reuse, R102 ;  /* 0x0000006603667220 */ /* 0x040fe20000410000 */
[----:B------:R-:W-:Y:S01]  /*b0b0*/  MUFU.EX2 R145, R165 ;  /* 0x000000a500917308 */ /* 0x000fe20000000800 */
[C---:B------:R-:W-:Y:S01]  /*b0c0*/  FMUL.FTZ R103, R3.reuse, R103 ;  /* 0x0000006703677220 */ /* 0x040fe20000410000 */
[C---:B--2---:R-:W-:Y:S01]  /*b0d0*/  F2FP.BF16.PACK_AB R129, R2.reuse, R7 ;  /* 0x000000070281723e */ /* 0x044fe200000010ff */
[----:B------:R-:W-:Y:S02]  /*b0e0*/  FADD.FTZ R25, R2, R4 ;  /* 0x0000000402197221 */ /* 0x000fe40000010000 */
[----:B------:R-:W-:Y:S02]  /*b0f0*/  FMUL.FTZ R4, R116, R144 ;  /* 0x0000009074047220 */ /* 0x000fe40000410000 */
[C---:B------:R-:W-:Y:S02]  /*b100*/  FMUL.FTZ R6, R3.reuse, R146 ;  /* 0x0000009203067220 */ /* 0x040fe40000410000 */
[----:B------:R-:W-:Y:S01]  /*b110*/  FMUL.FTZ R7, R3, R147 ;  /* 0x0000009303077220 */ /* 0x000fe20000410000 */
[----:B------:R-:W2:Y:S01]  /*b120*/  MUFU.EX2 R144, R161 ;  /* 0x000000a100907308 */ /* 0x000ea20000000800 */
[----:B------:R-:W-:Y:S01]  /*b130*/  FADD.FTZ R2, R136, R40 ;  /* 0x0000002888027221 */ /* 0x000fe20000010000 */
[----:B---3--:R-:W-:Y:S01]  /*b140*/  F2FP.BF16.PACK_AB R131, R45, R44 ;  /* 0x0000002c2d83723e */ /* 0x008fe200000010ff */
[C---:B------:R-:W-:Y:S02]  /*b150*/  FMUL.FTZ R112, R116.reuse, R112 ;  /* 0x0000007074707220 */ /* 0x040fe40000410000 */
[C---:B------:R-:W-:Y:S01]  /*b160*/  FMUL.FTZ R113, R116.reuse, R113 ;  /* 0x0000007174717220 */ /* 0x040fe20000410000 */
[-C--:B-1----:R-:W-:Y:S04]  /*b170*/  HMMA.16816.F32.BF16 R4, R124, R20.reuse, R4 ;  /* 0x000000147c04723c */ /* 0x082fe80000041804 */
[----:B------:R-:W-:Y:S01]  /*b180*/  MUFU.EX2 R163, R182 ;  /* 0x000000b600a37308 */ /* 0x000fe20000000800 */
[C---:B------:R-:W-:Y:S02]  /*b190*/  FMUL.FTZ R114, R3.reuse, R114 ;  /* 0x0000007203727220 */ /* 0x040fe40000410000 */
[C---:B------:R-:W-:Y:S01]  /*b1a0*/  FMUL.FTZ R115, R3.reuse, R115 ;  /* 0x0000007303737220 */ /* 0x040fe20000410000 */
[C---:B------:R-:W-:Y:S04]  /*b1b0*/  HMMA.16816.F32.BF16 R8, R128.reuse, R20, R8 ;  /* 0x000000148008723c */ /* 0x040fe80000041808 */
[C---:B------:R-:W-:Y:S02]  /*b1c0*/  FMUL.FTZ R52, R116.reuse, R52 ;  /* 0x0000003474347220 */ /* 0x040fe40000410000 */
[C---:B------:R-:W-:Y:S01]  /*b1d0*/  FMUL.FTZ R53, R116.reuse, R53 ;  /* 0x0000003574357220 */ /* 0x040fe20000410000 */
[----:B------:R-:W-:Y:S01]  /*b1e0*/  MUFU.EX2 R162, R178 ;  /* 0x000000b200a27308 */ /* 0x000fe20000000800 */
[-C--:B------:R-:W-:Y:S04]  /*b1f0*/  HMMA.16816.F32.BF16 R16, R128, R22.reuse, R16 ;  /* 0x000000168010723c */ /* 0x080fe80000041810 */
[C---:B------:R-:W-:Y:S02]  /*b200*/  FMUL.FTZ R20, R116.reuse, R152 ;  /* 0x0000009874147220 */ /* 0x040fe40000410000 */
[C---:B------:R-:W-:Y:S02]  /*b210*/  FMUL.FTZ R21, R116.reuse, R153 ;  /* 0x0000009974157220 */ /* 0x040fe40000410000 */
[C---:B------:R-:W-:Y:S01]  /*b220*/  HMMA.16816.F32.BF16 R12, R124.reuse, R22, R12 ;  /* 0x000000167c0c723c */ /* 0x040fe2000004180c */
[----:B------:R-:W-:Y:S03]  /*b230*/  MUFU.EX2 R166, R177 ;  /* 0x000000b100a67308 */ /* 0x000fe60000000800 */
[C---:B------:R-:W-:Y:S02]  /*b240*/  FMUL.FTZ R54, R3.reuse, R54 ;  /* 0x0000003603367220 */ /* 0x040fe40000410000 */
[C---:B------:R-:W-:Y:S02]  /*b250*/  FMUL.FTZ R55, R3.reuse, R55 ;  /* 0x0000003703377220 */ /* 0x040fe40000410000 */
[C---:B------:R-:W-:Y:S03]  /*b260*/  FMUL.FTZ R22, R3.reuse, R154 ;  /* 0x0000009a03167220 */ /* 0x040fe60000410000 */
[----:B------:R-:W-:Y:S01]  /*b270*/  MUFU.EX2 R167, R176 ;  /* 0x000000b000a77308 */ /* 0x000fe20000000800 */
[C---:B------:R-:W-:Y:S02]  /*b280*/  FMUL.FTZ R23, R3.reuse, R155 ;  /* 0x0000009b03177220 */ /* 0x040fe40000410000 */
[C---:B------:R-:W-:Y:S02]  /*b290*/  FMUL.FTZ R64, R116.reuse, R64 ;  /* 0x0000004074407220 */ /* 0x040fe40000410000 */
[C---:B------:R-:W-:Y:S02]  /*b2a0*/  FMUL.FTZ R65, R116.reuse, R65 ;  /* 0x0000004174417220 */ /* 0x040fe40000410000 */
        /* <DEDUP_REMOVED lines=9> */
[C---:B------:R-:W-:Y:S02]  /*b340*/  FMUL.FTZ R71, R3.reuse, R71 ;  /* 0x0000004703477220 */ /* 0x040fe40000410000 */
[-C--:B------:R-:W-:Y:S04]  /*b350*/  HMMA.16816.F32.BF16 R36, R128, R134.reuse, R36 ;  /* 0x000000868024723c */ /* 0x080fe80000041824 */
[--C-:B------:R-:W-:Y:S01]  /*b360*/  FFMA.FTZ R0, R26, c[0x0][0x2d0], -R123.reuse ;  /* 0x0000b4001a007a23 */ /* 0x100fe2000001087b */
[----:B------:R-:W-:Y:S01]  /*b370*/  F2FP.BF16.PACK_AB R26, R216, R210 ;  /* 0x000000d2d81a723e */ /* 0x000fe200000010ff */
[C---:B------:R-:W-:Y:S02]  /*b380*/  FMUL.FTZ R80, R116.reuse, R80 ;  /* 0x0000005074507220 */ /* 0x040fe40000410000 */
[C---:B------:R-:W-:Y:S01]  /*b390*/  HMMA.16816.F32.BF16 R48, R124.reuse, R134, R48 ;  /* 0x000000867c30723c */ /* 0x040fe20000041830 */
[----:B------:R-:W1:Y:S01]  /*b3a0*/  LDSM.16.MT88.4 R132, [R185+0xc00] ;  /* 0x000c0000b984783b */ /* 0x000e620000004200 */
[----:B------:R3:W-:Y:S02]  /*b3b0*/  MUFU.EX2 R138, R0 ;  /* 0x00000000008a7308 */ /* 0x0007e40000000800 */
[C---:B------:R-:W-:Y:S02]  /*b3c0*/  FMUL.FTZ R81, R116.reuse, R81 ;  /* 0x0000005174517220 */ /* 0x040fe40000410000 */
[C---:B------:R-:W-:Y:S02]  /*b3d0*/  FMUL.FTZ R82, R3.reuse, R82 ;  /* 0x0000005203527220 */ /* 0x040fe40000410000 */
[C---:B------:R-:W-:Y:S04]  /*b3e0*/  FMUL.FTZ R83, R3.reuse, R83 ;  /* 0x0000005303537220 */ /* 0x040fe80000410000 */
[C---:B------:R-:W-:Y:S02]  /*b3f0*/  FMUL.FTZ R84, R116.reuse, R84 ;  /* 0x0000005474547220 */ /* 0x040fe40000410000 */
[C---:B------:R-:W-:Y:S02]  /*b400*/  FMUL.FTZ R85, R116.reuse, R85 ;  /* 0x0000005574557220 */ /* 0x040fe40000410000 */
[C---:B------:R-:W-:Y:S02]  /*b410*/  FMUL.FTZ R86, R3.reuse, R86 ;  /* 0x0000005603567220 */ /* 0x040fe40000410000 */
[----:B------:R-:W-:Y:S02]  /*b420*/  FMUL.FTZ R87, R3, R87 ;  /* 0x0000005703577220 */ /* 0x000fe40000410000 */
[C---:B------:R-:W-:Y:S02]  /*b430*/  FMUL.FTZ R96, R116.reuse, R96 ;  /* 0x0000006074607220 */ /* 0x040fe40000410000 */
[----:B------:R-:W-:Y:S02]  /*b440*/  FMUL.FTZ R97, R116, R97 ;  /* 0x0000006174617220 */ /* 0x000fe40000410000 */
[--C-:B------:R-:W-:Y:S02]  /*b450*/  FFMA.FTZ R116, R42, c[0x0][0x2d0], -R123.reuse ;  /* 0x0000b4002a747a23 */ /* 0x100fe4000001087b */
[----:B---3--:R-:W-:Y:S01]  /*b460*/  FFMA.FTZ R0, R27, c[0x0][0x2d0], -R123 ;  /* 0x0000b4001b007a23 */ /* 0x008fe2000001087b */
[----:B------:R-:W-:Y:S01]  /*b470*/  F2FP.BF16.PACK_AB R27, R215, R209 ;  /* 0x000000d1d71b723e */ /* 0x000fe200000010ff */
[C---:B------:R-:W-:Y:S02]  /*b480*/  FMUL.FTZ R98, R3.reuse, R98 ;  /* 0x0000006203627220 */ /* 0x040fe40000410000 */
[----:B------:R-:W3:Y:S01]  /*b490*/  MUFU.EX2 R139, R0 ;  /* 0x00000000008b7308 */ /* 0x000ee20000000800 */
[----:B------:R-:W-:Y:S02]  /*b4a0*/  FMUL.FTZ R99, R3, R99 ;  /* 0x0000006303637220 */ /* 0x000fe40000410000 */
[----:B------:R-:W-:Y:S02]  /*b4b0*/  FADD.FTZ R3, R204, R41 ;  /* 0x00000029cc037221 */ /* 0x000fe40000010000 */
[----:B------:R-:W-:Y:S01]  /*b4c0*/  LDSM.16.MT88.4 R40, [R186+0x1000] ;  /* 0x00100000ba28783b */ /* 0x000fe20000004200 */
[----:B------:R-:W-:Y:S01]  /*b4d0*/  FADD.FTZ R24, R28, R24 ;  /* 0x000000181c187221 */ /* 0x000fe20000010000 */
[----:B--2---:R-:W-:Y:S01]  /*b4e0*/  F2FP.BF16.PACK_AB R28, R144, R140 ;  /* 0x0000008c901c723e */ /* 0x004fe200000010ff */
[----:B------:R-:W-:Y:S02]  /*b4f0*/  FADD.FTZ R136, R207, R3 ;  /* 0x00000003cf887221 */ /* 0x000fe40000010000 */
[----:B------:R-:W-:Y:S01]  /*b500*/  FADD.FTZ R137, R205, R24 ;  /* 0x00000018cd897221 */ /* 0x000fe20000010000 */
[-C--:B-1----:R-:W-:Y:S01]  /*b510*/  HMMA.16816.F32.BF16 R100, R124, R132.reuse, R100 ;  /* 0x000000847c64723c */ /* 0x082fe20000041864 */
[----:B------:R-:W-:Y:S02]  /*b520*/  MUFU.EX2 R116, R116 ;  /* 0x0000007400747308 */ /* 0x000fe40000000800 */
[----:B------:R-:W-:Y:S01]  /*b530*/  F2FP.BF16.PACK_AB R24, R143, R142 ;  /* 0x0000008e8f18723e */ /* 0x000fe200000010ff */
[----:B------:R-:W-:Y:S04]  /*b540*/  FADD.FTZ R3, R183, R2 ;  /* 0x00000002b7037221 */ /* 0x000fe80000010000 */
[C---:B------:R-:W-:Y:S04]  /*b550*/  HMMA.16816.F32.BF16 R104, R128.reuse, R132, R104 ;  /* 0x000000848068723c */ /* 0x040fe80000041868 */
[----:B------:R-:W-:Y:S01]  /*b560*/  FADD.FTZ R3, R140, R3 ;  /* 0x000000038c037221 */ /* 0x000fe20000010000 */
[----:B---3--:R-:W-:Y:S01]  /*b570*/  F2FP.BF16.PACK_AB R29, R139, R138 ;  /* 0x0000008a8b1d723e */ /* 0x008fe200000010ff */
[--C-:B------:R-:W-:Y:S01]  /*b580*/  FFMA.FTZ R0, R30, c[0x0][0x2d0], -R123.reuse ;  /* 0x0000b4001e007a23 */ /* 0x100fe2000001087b */
[----:B------:R-:W-:Y:S01]  /*b590*/  F2FP.BF16.PACK_AB R30, R211, R208 ;  /* 0x000000d0d31e723e */ /* 0x000fe200000010ff */
[-C--:B------:R-:W-:Y:S02]  /*b5a0*/  HMMA.16816.F32.BF16 R108, R128, R134.reuse, R108 ;  /* 0x00000086806c723c */ /* 0x080fe4000004186c */
[----:B------:R1:W-:Y:S06]  /*b5b0*/  MUFU.EX2 R206, R0 ;  /* 0x0000000000ce7308 */ /* 0x0003ec0000000800 */
[C---:B------:R-:W-:Y:S01]  /*b5c0*/  HMMA.16816.F32.BF16 R112, R124.reuse, R134, R112 ;  /* 0x000000867c70723c */ /* 0x040fe20000041870 */
[----:B------:R-:W2:Y:S03]  /*b5d0*/  LDSM.16.MT88.4 R132, [R186+0xc00] ;  /* 0x000c0000ba84783b */ /* 0x000ea60000004200 */
[--C-:B-1----:R-:W-:Y:S02]  /*b5e0*/  FFMA.FTZ R0, R31, c[0x0][0x2d0], -R123.reuse ;  /* 0x0000b4001f007a23 */ /* 0x102fe4000001087b */
[----:B------:R-:W-:Y:S02]  /*b5f0*/  FFMA.FTZ R123, R47, c[0x0][0x2d0], -R123 ;  /* 0x0000b4002f7b7a23 */ /* 0x000fe4000001087b */
[----:B------:R1:W3:Y:S01]  /*b600*/  MUFU.EX2 R203, R0 ;  /* 0x0000000000cb7308 */ /* 0x0002e20000000800 */
[-C--:B--2---:R-:W-:Y:S03]  /*b610*/  HMMA.16816.F32.BF16 R52, R124, R132.reuse, R52 ;  /* 0x000000847c34723c */ /* 0x084fe60000041834 */
[----:B-1----:R-:W-:Y:S01]  /*b620*/  FADD.FTZ R0, R44, R25 ;  /* 0x000000192c007221 */ /* 0x002fe20000010000 */
[----:B------:R-:W-:Y:S04]  /*b630*/  F2FP.BF16.PACK_AB R25, R145, R141 ;  /* 0x0000008d9119723e */ /* 0x000fe800000010ff */
[C---:B------:R-:W-:Y:S04]  /*b640*/  HMMA.16816.F32.BF16 R56, R128.reuse, R132, R56 ;  /* 0x000000848038723c */ /* 0x040fe80000041838 */
[----:B------:R-:W-:Y:S01]  /*b650*/  FADD.FTZ R2, R45, R0 ;  /* 0x000000002d027221 */ /* 0x000fe20000010000 */
[----:B---3--:R-:W-:Y:S01]  /*b660*/  F2FP.BF16.PACK_AB R31, R203, R206 ;  /* 0x000000cecb1f723e */ /* 0x008fe200000010ff */
[----:B------:R-:W-:Y:S01]  /*b670*/  LDSM.16.MT88.4 R44, [R185+0x1c00] ;  /* 0x001c0000b92c783b */ /* 0x000fe20000004200 */
[----:B------:R-:W-:Y:S01]  /*b680*/  FADD.FTZ R0, R142, R137 ;  /* 0x000000898e007221 */ /* 0x000fe20000010000 */
        /* <DEDUP_REMOVED lines=10> */
[C---:B------:R-:W-:Y:S08]  /*b730*/  HMMA.16816.F32.BF16 R88, R128.reuse, R132, R88 ;  /* 0x000000848058723c */ /* 0x040ff00000041858 */
[-C--:B------:R-:W-:Y:S01]  /*b740*/  HMMA.16816.F32.BF16 R92, R128, R134.reuse, R92 ;  /* 0x00000086805c723c */ /* 0x080fe2000004185c */
[----:B------:R-:W1:Y:S07]  /*b750*/  LDSM.16.MT88.4 R128, [R185+0x400] ;  /* 0x00040000b980783b */ /* 0x000e6e0000004200 */
[----:B------:R-:W-:Y:S01]  /*b760*/  HMMA.16816.F32.BF16 R96, R124, R134, R96 ;  /* 0x000000867c60723c */ /* 0x000fe20000041860 */
[----:B------:R-:W2:Y:S08]  /*b770*/  LDSM.16.MT88.4 R124, [R186+0x400] ;  /* 0x00040000ba7c783b */ /* 0x000eb00000004200 */
[----:B------:R-:W3:Y:S01]  /*b780*/  LDSM.16.MT88.4 R132, [R185+0x1000] ;  /* 0x00100000b984783b */ /* 0x000ee20000004200 */
        /* <DEDUP_REMOVED lines=21> */
[----:B------:R-:W-:Y:S02]  /*b8e0*/  FADD.FTZ R0, R144, R3 ;  /* 0x0000000390007221 */ /* 0x000fe40000010000 */
[----:B------:R-:W-:Y:S02]  /*b8f0*/  FADD.FTZ R3, R210, R42 ;  /* 0x0000002ad2037221 */ /* 0x000fe40000010000 */
[C---:B------:R-:W-:Y:S01]  /*b900*/  HMMA.16816.F32.BF16 R72, R28.reuse, R44, R72 ;  /* 0x0000002c1c48723c */ /* 0x040fe20000041848 */
[----:B------:R2:W3:Y:S03]  /*b910*/  MUFU.EX2 R45, R117 ;  /* 0x00000075002d7308 */ /* 0x0004e60000000800 */
[----:B------:R-:W-:Y:S02]  /*b920*/  FADD.FTZ R0, R208, R0 ;  /* 0x00000000d0007221 */ /* 0x000fe40000010000 */
[----:B------:R-:W-:Y:S02]  /*b930*/  FADD.FTZ R3, R216, R3 ;  /* 0x00000003d8037221 */ /* 0x000fe40000010000 */
[-C--:B------:R-:W-:Y:S03]  /*b940*/  HMMA.16816.F32.BF16 R76, R28, R46.reuse, R76 ;  /* 0x0000002e1c4c723c */ /* 0x080fe6000004184c */
[----:B------:R-:W4:Y:S01]  /*b950*/  MUFU.EX2 R44, R122 ;  /* 0x0000007a002c7308 */ /* 0x000f220000000800 */
[----:B------:R-:W-:Y:S04]  /*b960*/  FADD.FTZ R0, R211, R0 ;  /* 0x00000000d3007221 */ /* 0x000fe80000010000 */
[C---:B------:R-:W-:Y:S08]  /*b970*/  HMMA.16816.F32.BF16 R80, R24.reuse, R46, R80 ;  /* 0x0000002e1850723c */ /* 0x040ff00000041850 */
[-C--:B-1----:R-:W-:Y:S04]  /*b980*/  HMMA.16816.F32.BF16 R84, R24, R124.reuse, R84 ;  /* 0x0000007c1854723c */ /* 0x082fe80000041854 */
[----:B--2---:R-:W-:Y:S04]  /*b990*/  MOV R117, R118 ;  /* 0x0000007600757202 */ /* 0x004fe80000000f00 */
[C---:B------:R-:W-:Y:S08]  /*b9a0*/  HMMA.16816.F32.BF16 R88, R28.reuse, R124, R88 ;  /* 0x0000007c1c58723c */ /* 0x040ff00000041858 */
[-C--:B------:R-:W-:Y:S07]  /*b9b0*/  HMMA.16816.F32.BF16 R92, R28, R126.reuse, R92 ;  /* 0x0000007e1c5c723c */ /* 0x080fee000004185c */
[----:B------:R-:W-:Y:S01]  /*b9c0*/  FADD.FTZ R28, R141, R136 ;  /* 0x000000888d1c7221 */ /* 0x000fe20000010000 */
[----:B------:R-:W-:Y:S04]  /*b9d0*/  HMMA.16816.F32.BF16 R96, R24, R126, R96 ;  /* 0x0000007e1860723c */ /* 0x000fe80000041860 */
[----:B------:R-:W-:Y:S01]  /*b9e0*/  FADD.FTZ R41, R145, R28 ;  /* 0x0000001c91297221 */ /* 0x000fe20000010000 */
[----:B------:R-:W-:Y:S02]  /*b9f0*/  F2FP.BF16.PACK_AB R28, R164, R161 ;  /* 0x000000a1a41c723e */ /* 0x000fe400000010ff */
[----:B------:R-:W-:Y:S01]  /*ba00*/  F2FP.BF16.PACK_AB R24, R168, R163 ;  /* 0x000000a3a818723e */ /* 0x000fe200000010ff */
[----:B------:R-:W-:Y:S01]  /*ba10*/  FADD.FTZ R2, R209, R41 ;  /* 0x00000029d1027221 */ /* 0x000fe20000010000 */
[----:B------:R-:W-:Y:S03]  /*ba20*/  F2FP.BF16.PACK_AB R25, R166, R162 ;  /* 0x000000a2a619723e */ /* 0x000fe600000010ff */
[----:B------:R-:W-:Y:S01]  /*ba30*/  F2FP.BF16.PACK_AB R26, R179, R169 ;  /* 0x000000a9b31a723e */ /* 0x000fe200000010ff */
[----:B------:R-:W-:Y:S01]  /*ba40*/  FADD.FTZ R2, R215, R2 ;  /* 0x00000002d7027221 */ /* 0x000fe20000010000 */
[----:B------:R-:W-:Y:S02]  /*ba50*/  F2FP.BF16.PACK_AB R27, R170, R167 ;  /* 0x000000a7aa1b723e */ /* 0x000fe400000010ff */
[----:B------:R-:W-:Y:S02]  /*ba60*/  F2FP.BF16.PACK_AB R30, R160, R165 ;  /* 0x000000a5a01e723e */ /* 0x000fe400000010ff */
[----:B---3--:R-:W-:Y:S02]  /*ba70*/  F2FP.BF16.PACK_AB R29, R45, R116 ;  /* 0x000000742d1d723e */ /* 0x008fe400000010ff */
[----:B----4-:R-:W-:Y:S01]  /*ba80*/  F2FP.BF16.PACK_AB R31, R43, R44 ;  /* 0x0000002c2b1f723e */ /* 0x010fe200000010ff */
[-C--:B------:R-:W-:Y:S01]  /*ba90*/  HMMA.16816.F32.BF16 R144, R24, R148.reuse, R4 ;  /* 0x000000941890723c */ /* 0x080fe20000041804 */
[----:B------:R-:W1:Y:S07]  /*baa0*/  LDSM.16.MT88.4 R4, [R185+0x1400] ;  /* 0x00140000b904783b */ /* 0x000e6e0000004200 */
        /* <DEDUP_REMOVED lines=33> */
[----:B------:R-:W-:Y:S01]  /*bcc0*/  FADD.FTZ R2, R44, R6 ;  /* 0x000000062c027221 */ /* 0x000fe20000010000 */
[----:B------:R-:W-:Y:S01]  /*bcd0*/  MOV R200, R0 ;  /* 0x0000000000c87202 */ /* 0x000fe20000000f00 */
[----:B------:R-:W-:Y:S02]  /*bce0*/  FADD.FTZ R206, R179, R5 ;  /* 0x00000005b3ce7221 */ /* 0x000fe40000010000 */
[C---:B------:R-:W-:Y:S04]  /*bcf0*/  HMMA.16816.F32.BF16 R72, R28.reuse, R16, R72 ;  /* 0x000000101c48723c */ /* 0x040fe80000041848 */
[----:B------:R-:W-:Y:S02]  /*bd00*/  FADD.FTZ R203, R170, R4 ;  /* 0x00000004aacb7221 */ /* 0x000fe40000010000 */
[----:B------:R-:W-:Y:S02]  /*bd10*/  FADD.FTZ R215, R160, R3 ;  /* 0x00000003a0d77221 */ /* 0x000fe40000010000 */
[-C--:B------:R-:W-:Y:S04]  /*bd20*/  HMMA.16816.F32.BF16 R76, R28, R18.reuse, R76 ;  /* 0x000000121c4c723c */ /* 0x080fe8000004184c */
[----:B------:R-:W-:Y:S04]  /*bd30*/  FADD.FTZ R216, R43, R2 ;  /* 0x000000022bd87221 */ /* 0x000fe80000010000 */
[C---:B------:R-:W-:Y:S08]  /*bd40*/  HMMA.16816.F32.BF16 R80, R24.reuse, R18, R80 ;  /* 0x000000121850723c */ /* 0x040ff00000041850 */
[-C--:B----4-:R-:W-:Y:S08]  /*bd50*/  HMMA.16816.F32.BF16 R84, R24, R12.reuse, R84 ;  /* 0x0000000c1854723c */ /* 0x090ff00000041854 */
[C---:B------:R-:W-:Y:S08]  /*bd60*/  HMMA.16816.F32.BF16 R88, R28.reuse, R12, R88 ;  /* 0x0000000c1c58723c */ /* 0x040ff00000041858 */
[-C--:B------:R-:W-:Y:S08]  /*bd70*/  HMMA.16816.F32.BF16 R92, R28, R14.reuse, R92 ;  /* 0x0000000e1c5c723c */ /* 0x080ff0000004185c */
[----:B------:R-:W-:Y:S01]  /*bd80*/  HMMA.16816.F32.BF16 R96, R24, R14, R96 ;  /* 0x0000000e1860723c */ /* 0x000fe20000041860 */
[----:B------:R-:W-:Y:S07]  /*bd90*/  @!UPT UIADD3 URZ, URZ, URZ, URZ ;  /* 0x0000003f3f3ff290 */ /* 0x000fee000fffe03f */
[----:B------:R-:W-:-:S11]  /*bda0*/  @P0 BRA `(.L_x_1407) ;  /* 0xffffd55000000947 */ /* 0x000fd6000383ffff */
.L_x_1395:
[----:B------:R-:W-:Y:S05]  /*bdb0*/  BRA.DIV ~URZ, `(.L_x_1408) ;  /* 0x00007d527f007947 */ /* 0x000fea000b800000 */
[----:B------:R1:W2:Y:S02]  /*bdc0*/  SHFL.BFLY PT, R0, R206, 0x2, 0x1f ;  /* 0x0c401f00ce007f89 */ /* 0x0002a400000e0000 */
.L_x_1509:
        /* <DEDUP_REMOVED lines=15> */
.L_x_1510:
        /* <DEDUP_REMOVED lines=61> */
[----:B------:R-:W-:Y:S02]  /*c290*/  FMUL.FTZ R49, R2, R57 ;  /* 0x0000003902317220 */ /* 0x000fe40000410000 */
        /* <DEDUP_REMOVED lines=72> */
.L_x_1356:
        /* <DEDUP_REMOVED lines=17> */
.L_x_1411:
[----:B------:R-:W-:Y:S05]  /*c830*/  BSYNC B0 ;  /* 0x0000000000007941 */ /* 0x000fea0003800000 */
.L_x_1410:
[----:B------:R-:W-:Y:S01]  /*c840*/  PRMT R0, R0, 0x9910, RZ ;  /* 0x0000991000007816 */ /* 0x000fe200000000ff */
[----:B------:R-:W-:Y:S01]  /*c850*/  BSSY B1, `(.L_x_1412) ;  /* 0x00003a1000017945 */ /* 0x000fe20003800000 */
[----:B------:R-:W-:Y:S02]  /*c860*/  IMAD.MOV.U32 R74, RZ, RZ, R244 ;  /* 0x000000ffff4a7224 */ /* 0x000fe400078e00f4 */
[----:B------:R-:W-:-:S13]  /*c870*/  ISETP.NE.AND P0, PT, R0, RZ, PT ;  /* 0x000000ff0000720c */ /* 0x000fda0003f05270 */
[----:B------:R-:W-:Y:S05]  /*c880*/  @!P0 BRA `(.L_x_1413) ;  /* 0x00002d0000008947 */ /* 0x000fea0003800000 */
[----:B------:R-:W2:Y:S04]  /*c890*/  LDL R10, [R1+0x4] ;  /* 0x00000400010a7983 */ /* 0x000ea80000100800 */
[----:B------:R-:W3:Y:S04]  /*c8a0*/  LDL.LU R9, [R1+0x8] ;  /* 0x0000080001097983 */ /* 0x000ee80000300800 */
[----:B------:R-:W4:Y:S04]  /*c8b0*/  LDL R8, [R1] ;  /* 0x0000000001087983 */ /* 0x000f280000100800 */
        /* <DEDUP_REMOVED lines=120> */
.L_x_1414:
[----:B--2---:R-:W2:Y:S04]  /*d040*/  LDL.LU R3, [R1+0x1c] ;  /* 0x00001c0001037983 */ /* 0x004ea80000300800 */
[----:B------:R-:W3:Y:S01]  /*d050*/  LDL R18, [R1+0x18] ;  /* 0x0000180001127983 */ /* 0x000ee20000100800 */
[----:B------:R-:W-:Y:S01]  /*d060*/  IMAD.MOV.U32 R2, RZ, RZ, 0x368 ;  /* 0x00000368ff027424 */ /* 0x000fe200078e00ff */
[----:B------:R-:W-:Y:S01]  /*d070*/  ISETP.GT.AND P3, PT, R5, 0x1, PT ;  /* 0x000000010500780c */ /* 0x000fe20003f64270 */
[----:B------:R-:W-:Y:S01]  /*d080*/  IMAD.IADD R10, R248, 0x1, R242 ;  /* 0x00000001f80a7824 */ /* 0x000fe200078e02f2 */
[----:B------:R-:W4:Y:S01]  /*d090*/  LDL R75, [R1+0x24] ;  /* 0x00002400014b7983 */ /* 0x000f220000100800 */
[----:B------:R-:W-:-:S02]  /*d0a0*/  ISETP.NE.U32.AND P0, PT, RZ, c[0x0][0x500], PT ;  /* 0x00014000ff007a0c */ /* 0x000fc40003f05070 */
[----:B------:R-:W-:Y:S02]  /*d0b0*/  SEL R2, R2, 0x328, P3 ;  /* 0x0000032802027807 */ /* 0x000fe40001800000 */
[----:B------:R-:W-:Y:S02]  /*d0c0*/  ISETP.NE.AND.EX P0, PT, RZ, c[0x0][0x504], PT, P0 ;  /* 0x00014100ff007a0c */ /* 0x000fe40003f05300 */
[----:B------:R1:W1:Y:S08]  /*d0d0*/  LDC.64 R6, c[0x0][R2+0x170] ;  /* 0x00005c0002067b82 */ /* 0x0002700000000a00 */
[----:B------:R1:W2:Y:S08]  /*d0e0*/  LDC.64 R14, c[0x0][R2+0x168] ;  /* 0x00005a00020e7b82 */ /* 0x0002b00000000a00 */
[----:B------:R1:W2:Y:S08]  /*d0f0*/  LDC.64 R16, c[0x0][R2+0x178] ;  /* 0x00005e0002107b82 */ /* 0x0002b00000000a00 */
[----:B------:R1:W2:Y:S02]  /*d100*/  LDC.64 R20, c[0x0][R2+0x160] ;  /* 0x0000580002147b82 */ /* 0x0002a40000000a00 */
[----:B-1----:R-:W-:-:S05]  /*d110*/  IMAD.MOV.U32 R2, RZ, RZ, c[0x0][0x4e8] ;  /* 0x00013a00ff027624 */ /* 0x002fca00078e00ff */
[----:B------:R-:W-:Y:S02]  /*d120*/  ISETP.NE.AND P2, PT, R2, 0x1, PT ;  /* 0x000000010200780c */ /* 0x000fe40003f45270 */
[----:B------:R-:W-:-:S05]  /*d130*/  SEL R2, R249, RZ, !P0 ;  /* 0x000000fff9027207 */ /* 0x000fca0004000000 */
[----:B------:R-:W-:Y:S01]  /*d140*/  IMAD R4, R7, R2, RZ ;  /* 0x0000000207047224 */ /* 0x000fe200078e02ff */
[----:B------:R-:W1:Y:S02]  /*d150*/  S2R R76, SR_TID.X ;  /* 0x00000000004c7919 */ /* 0x000e640000002100 */
[----:B-1----:R-:W-:-:S04]  /*d160*/  SHF.R.S32.HI R25, RZ, 0x1f, R76 ;  /* 0x0000001fff197819 */ /* 0x002fc8000001144c */
[----:B------:R-:W-:-:S04]  /*d170*/  LEA.HI R25, R25, R76, RZ, 0x5 ;  /* 0x0000004c19197211 */ /* 0x000fc800078f28ff */
[----:B------:R-:W-:-:S05]  /*d180*/  LOP3.LUT R25, R25, 0xffffffe0, RZ, 0xc0, !PT ;  /* 0xffffffe019197812 */ /* 0x000fca00078ec0ff */
[----:B------:R-:W-:Y:S01]  /*d190*/  IMAD.IADD R25, R76, 0x1, -R25 ;  /* 0x000000014c197824 */ /* 0x000fe200078e0a19 */
        /* <DEDUP_REMOVED lines=9> */
[----:B---3--:R-:W-:Y:S02]  /*d230*/  SEL R5, R18, RZ, P3 ;  /* 0x000000ff12057207 */ /* 0x008fe40001800000 */
        /* <DEDUP_REMOVED lines=34> */
[----:B----4-:R-:W-:-:S05]  /*d460*/  IMAD.IADD R5, R75, 0x1, R242 ;  /* 0x000000014b057824 */ /* 0x010fca00078e02f2 */
        /* <DEDUP_REMOVED lines=18> */
[----:B-1----:R-:W-:Y:S01]  /*d590*/  IADD3 R8, R224, R242, RZ ;  /* 0x000000f2e0087210 */ /* 0x002fe20007ffe0ff */
[----:B------:R-:W-:-:S04]  /*d5a0*/  IMAD.WIDE.U32 R6, R0, c[0x0][0x3a0], RZ ;  /* 0x0000e80000067a25 */ /* 0x000fc800078e00ff */
[----:B------:R-:W-:Y:S01]  /*d5b0*/  IMAD R0, R0, c[0x0][0x3a4], R5 ;  /* 0x0000e90000007a24 */ /* 0x000fe200078e0205 */
[----:B------:R-:W-:Y:S01]  /*d5c0*/  MOV R5, R8 ;  /* 0x0000000800057202 */ /* 0x000fe20000000f00 */
        /* <DEDUP_REMOVED lines=39> */
.L_x_1511:
[----:B------:R-:W-:Y:S05]  /*d840*/  BRA.DIV ~URZ, `(.L_x_1417) ;  /* 0x000065c27f007947 */ /* 0x000fea000b800000 */
[----:B------:R3:W4:Y:S02]  /*d850*/  SHFL.IDX PT, R0, R12, RZ, 0x1c1f ;  /* 0x001c1fff0c007589 */ /* 0x00072400000e0000 */
.L_x_1512:
        /* <DEDUP_REMOVED lines=11> */
[CC--:B------:R-:W-:Y:S02]  /*d910*/  @!P4 LEA R6, P1, R225.reuse, R0.reuse, 0x1 ;  /* 0x00000000e106c211 */ /* 0x0c0fe400078208ff */
[----:B------:R-:W-:Y:S02]  /*d920*/  @!P3 LEA R2, P0, R226, R0, 0x1 ;  /* 0x00000000e202b211 */ /* 0x000fe400078008ff */
[-C--:B--2---:R-:W-:Y:S02]  /*d930*/  @!P5 LEA.HI.X R9, R202, R5.reuse, R15, 0x1, P2 ;  /* 0x00000005ca09d211 */ /* 0x084fe400010f0c0f */
[-C--:B------:R-:W-:Y:S02]  /*d940*/  @!P4 LEA.HI.X R7, R225, R5.reuse, R14, 0x1, P1 ;  /* 0x00000005e107c211 */ /* 0x080fe400008f0c0e */
[----:B------:R-:W-:Y:S01]  /*d950*/  @!P3 LEA.HI.X R3, R226, R5, R13, 0x1, P0 ;  /* 0x00000005e203b211 */ /* 0x000fe200000f0c0d */
[----:B------:R2:W-:Y:S04]  /*d960*/  @!P5 ST.E.128 [R8.64], R24 ;  /* 0x000000180800d985 */ /* 0x0005e8000c101d06 */
[----:B------:R2:W-:Y:S04]  /*d970*/  @!P4 ST.E.128 [R6.64], R20 ;  /* 0x000000140600c985 */ /* 0x0005e8000c101d06 */
[----:B------:R2:W-:Y:S02]  /*d980*/  @!P3 ST.E.128 [R2.64], R16 ;  /* 0x000000100200b985 */ /* 0x0005e4000c101d06 */
.L_x_1419:
[----:B------:R-:W-:Y:S05]  /*d990*/  BSYNC B0 ;  /* 0x0000000000007941 */ /* 0x000fea0003800000 */
.L_x_1418:
[----:B------:R-:W-:Y:S05]  /*d9a0*/  BRA.DIV ~URZ, `(.L_x_1420) ;  /* 0x000064d27f007947 */ /* 0x000fea000b800000 */
[----:B--2---:R2:W1:Y:S04]  /*d9b0*/  SHFL.IDX PT, R5, R10, 0x1, 0x1c1f ;  /* 0x003c1f000a057f89 */ /* 0x00446800000e0000 */
[----:B----4-:R2:W4:Y:S02]  /*d9c0*/  SHFL.IDX PT, R0, R12, 0x1, 0x1c1f ;  /* 0x003c1f000c007f89 */ /* 0x01052400000e0000 */
.L_x_1513:
        /* <DEDUP_REMOVED lines=13> */
[-C--:B-1----:R-:W-:Y:S02]  /*daa0*/  @!P2 LEA.HI.X R9, R202, R5.reuse, R15, 0x1, P5 ;  /* 0x00000005ca09a211 */ /* 0x082fe400028f0c0f */
[-C--:B------:R-:W-:Y:S02]  /*dab0*/  @!P1 LEA.HI.X R7, R225, R5.reuse, R14, 0x1, P4 ;  /* 0x00000005e1079211 */ /* 0x080fe400020f0c0e */
[----:B------:R-:W-:Y:S01]  /*dac0*/  @!P0 LEA.HI.X R3, R226, R5, R13, 0x1, P3 ;  /* 0x00000005e2038211 */ /* 0x000fe200018f0c0d */
[----:B------:R1:W-:Y:S04]  /*dad0*/  @!P2 ST.E.128 [R8.64], R36 ;  /* 0x000000240800a985 */ /* 0x0003e8000c101d06 */
[----:B------:R1:W-:Y:S04]  /*dae0*/  @!P1 ST.E.128 [R6.64], R32 ;  /* 0x0000002006009985 */ /* 0x0003e8000c101d06 */
[----:B------:R1:W-:Y:S02]  /*daf0*/  @!P0 ST.E.128 [R2.64], R28 ;  /* 0x0000001c02008985 */ /* 0x0003e4000c101d06 */
.L_x_1422:
[----:B------:R-:W-:Y:S05]  /*db00*/  BSYNC B0 ;  /* 0x0000000000007941 */ /* 0x000fea0003800000 */
.L_x_1421:
[----:B------:R-:W-:Y:S05]  /*db10*/  BRA.DIV ~URZ, `(.L_x_1423) ;  /* 0x000064327f007947 */ /* 0x000fea000b800000 */
[----:B-1----:R1:W2:Y:S02]  /*db20*/  SHFL.IDX PT, R5, R10, 0x2, 0x1c1f ;  /* 0x005c1f000a057f89 */ /* 0x0022a400000e0000 */
.L_x_1514:
[----:B------:R-:W-:Y:S05]  /*db30*/  BRA.DIV ~URZ, `(.L_x_1424) ;  /* 0x000064827f007947 */ /* 0x000fea000b800000 */
[----:B----4-:R4:W1:Y:S02]  /*db40*/  SHFL.IDX PT, R0, R12, 0x2, 0x1c1f ;  /* 0x005c1f000c007f89 */ /* 0x01086400000e0000 */
.L_x_1515:
        /* <DEDUP_REMOVED lines=19> */
.L_x_1426:
[----:B------:R-:W-:Y:S05]  /*dc80*/  BSYNC B0 ;  /* 0x0000000000007941 */ /* 0x000fea0003800000 */
.L_x_1425:
[----:B------:R-:W-:Y:S05]  /*dc90*/  BRA.DIV ~URZ, `(.L_x_1427) ;  /* 0x000063927f007947 */ /* 0x000fea000b800000 */
[----:B-1----:R1:W3:Y:S04]  /*dca0*/  SHFL.IDX PT, R6, R10, 0x3, 0x1c1f ;  /* 0x007c1f000a067f89 */ /* 0x0022e800000e0000 */
[----:B------:R1:W4:Y:S02]  /*dcb0*/  SHFL.IDX PT, R0, R12, 0x3, 0x1c1f ;  /* 0x007c1f000c007f89 */ /* 0x00032400000e0000 */
.L_x_1516:
[----:B------:R-:W-:-:S04]  /*dcc0*/  IADD3 R2, R11, 0x60, RZ ;  /* 0x000000600b027810 */ /* 0x000fc80007ffe0ff */
[----:B------:R-:W-:-:S13]  /*dcd0*/  ISETP.GE.AND P0, PT, R2, R4, PT ;  /* 0x000000040200720c */ /* 0x000fda0003f06270 */
[----:B------:R-:W-:Y:S05]  /*dce0*/  @P0 BRA `(.L_x_1428) ;  /* 0x0000257000000947 */ /* 0x000fea0003800000 */
[----:B------:R-:W-:Y:S02]  /*dcf0*/  ISETP.GE.AND P1, PT, R202, c[0x0][0x3c8], PT ;  /* 0x0000f200ca007a0c */ /* 0x000fe40003f26270 */
[----:B------:R-:W-:Y:S02]  /*dd00*/  ISETP.GE.AND P0, PT, R225, c[0x0][0x3c8], PT ;  /* 0x0000f200e1007a0c */ /* 0x000fe40003f06270 */
[----:B------:R-:W-:Y:S02]  /*dd10*/  SHF.R.S32.HI R8, RZ, 0x1f, R202 ;  /* 0x0000001fff087819 */ /* 0x000fe400000114ca */
[----:B------:R-:W-:-:S07]  /*dd20*/  SHF.R.S32.HI R7, RZ, 0x1f, R225 ;  /* 0x0000001fff077819 */ /* 0x000fce00000114e1 */
[CC--:B----4-:R-:W-:Y:S02]  /*dd30*/  @!P1 LEA R4, P3, R202.reuse, R0.reuse, 0x1 ;  /* 0x00000000ca049211 */ /* 0x0d0fe400078608ff */
[C---:B------:R-:W-:Y:S02]  /*dd40*/  @!P0 LEA R2, P2, R225.reuse, R0, 0x1 ;  /* 0x00000000e1028211 */ /* 0x040fe400078408ff */
        /* <DEDUP_REMOVED lines=11> */
.L_x_1415:
        /* <DEDUP_REMOVED lines=33> */
.L_x_1517:
[----:B------:R-:W-:Y:S05]  /*e010*/  BRA.DIV ~URZ, `(.L_x_1430) ;  /* 0x000061527f007947 */ /* 0x000fea000b800000 */
[----:B------:R3:W4:Y:S02]  /*e020*/  SHFL.IDX PT, R0, R12, RZ, 0x1c1f ;  /* 0x001c1fff0c007589 */ /* 0x00072400000e0000 */
.L_x_1518:
        /* <DEDUP_REMOVED lines=28> */
[----:B----4-:R-:W-:Y:S01]  /*e1f0*/  @!P6 LEA R6, P2, R9, R0, 0x2 ;  /* 0x000000000906e211 */ /* 0x010fe200078410ff */
        /* <DEDUP_REMOVED lines=32> */
[----:B------:R-:W-:-:S02]  /*e400*/  SHF.R.S32.HI R13, RZ, 0x1f, R13 ;  /* 0x0000001fff0d7819 */ /* 0x000fc4000001140d */
        /* <DEDUP_REMOVED lines=8> */
[----:B------:R-:W-:-:S03]  /*e490*/  ISETP.GE.AND P2, PT, R252, c[0x0][0x3c8], PT ;  /* 0x0000f200fc007a0c */ /* 0x000fc60003f46270 */
[----:B------:R2:W-:Y:S01]  /*e4a0*/  @!P1 ST.E.64 [R2.64], R100 ;  /* 0x0000006402009985 */ /* 0x0005e2000c101b06 */
[----:B------:R-:W-:-:S04]  /*e4b0*/  @!P6 LEA R8, P1, R10, R0, 0x2 ;  /* 0x000000000a08e211 */ /* 0x000fc800078210ff */
[----:B------:R-:W-:Y:S02]  /*e4c0*/  @!P6 LEA.HI.X R9, R10, R4, R14, 0x2, P1 ;  /* 0x000000040a09e211 */ /* 0x000fe400008f140e */
[C---:B----4-:R-:W-:Y:S02]  /*e4d0*/  @!P3 LEA R6, P1, R11.reuse, R0, 0x2 ;  /* 0x000000000b06b211 */ /* 0x050fe400078210ff */
[----:B------:R-:W-:Y:S01]  /*e4e0*/  SHF.R.S32.HI R10, RZ, 0x1f, R252 ;  /* 0x0000001fff0a7819 */ /* 0x000fe200000114fc */
[----:B------:R4:W-:Y:S01]  /*e4f0*/  @!P6 ST.E.64 [R8.64], R168 ;  /* 0x000000a80800e985 */ /* 0x0009e2000c101b06 */
[----:B------:R-:W-:-:S05]  /*e500*/  @!P3 LEA.HI.X R7, R11, R4, R13, 0x2, P1 ;  /* 0x000000040b07b211 */ /* 0x000fca00008f140d */
[----:B------:R4:W-:Y:S01]  /*e510*/  @!P3 ST.E.64 [R6.64], R166 ;  /* 0x000000a60600b985 */ /* 0x0009e2000c101b06 */
[----:B--2---:R-:W-:-:S04]  /*e520*/  @!P2 LEA R2, P1, R252, R0, 0x2 ;  /* 0x00000000fc02a211 */ /* 0x004fc800078210ff */
[----:B------:R-:W-:-:S05]  /*e530*/  @!P2 LEA.HI.X R3, R252, R4, R10, 0x2, P1 ;  /* 0x00000004fc03a211 */ /* 0x000fca00008f140a */
[----:B------:R4:W-:Y:S04]  /*e540*/  @!P2 ST.E.64 [R2.64], R84 ;  /* 0x000000540200a985 */ /* 0x0009e8000c101b06 */
.L_x_1432:
[----:B------:R-:W-:Y:S05]  /*e550*/  BSYNC B0 ;  /* 0x0000000000007941 */ /* 0x000fea0003800000 */
.L_x_1431:
[----:B------:R-:W-:Y:S05]  /*e560*/  BRA.DIV ~URZ, `(.L_x_1433) ;  /* 0x00005c727f007947 */ /* 0x000fea000b800000 */
[----:B--2---:R2:W1:Y:S04]  /*e570*/  SHFL.IDX PT, R4, R5, 0x1, 0x1c1f ;  /* 0x003c1f0005047f89 */ /* 0x00446800000e0000 */
[----:B----4-:R2:W4:Y:S02]  /*e580*/  SHFL.IDX PT, R0, R12, 0x1, 0x1c1f ;  /* 0x003c1f000c007f89 */ /* 0x01052400000e0000 */
.L_x_1519:
[----:B------:R-:W-:Y:S01]  /*e590*/  BSSY B0, `(.L_x_1434) ;  /* 0x0000052000007945 */ /* 0x000fe20003800000 */
[----:B------:R-:W-:Y:S05]  /*e5a0*/  @P0 BRA `(.L_x_1435) ;  /* 0x0000050000000947 */ /* 0x000fea0003800000 */
[C---:B------:R-:W-:Y:S02]  /*e5b0*/  ISETP.GE.AND P2, PT, R243.reuse, c[0x0][0x3c8], PT ;  /* 0x0000f200f3007a0c */ /* 0x040fe40003f46270 */
[C---:B------:R-:W-:Y:S02]  /*e5c0*/  IADD3 R10, R243.reuse, 0x8, RZ ;  /* 0x00000008f30a7810 */ /* 0x040fe40007ffe0ff */
[----:B------:R-:W-:Y:S02]  /*e5d0*/  IADD3 R13, R243, 0x10, RZ ;  /* 0x00000010f30d7810 */ /* 0x000fe40007ffe0ff */
[----:B------:R-:W-:-:S02]  /*e5e0*/  ISETP.GE.AND P6, PT, R10, c[0x0][0x3c8], PT ;  /* 0x0000f2000a007a0c */ /* 0x000fc40003fc6270 */
[----:B------:R-:W-:Y:S02]  /*e5f0*/  ISETP.GE.AND P1, PT, R13, c[0x0][0x3c8], PT ;  /* 0x0000f2000d007a0c */ /* 0x000fe40003f26270 */
[C---:B------:R-:W-:Y:S02]  /*e600*/  IADD3 R9, R243.reuse, 0x18, RZ ;  /* 0x00000018f3097810 */ /* 0x040fe40007ffe0ff */
[----:B------:R-:W-:Y:S02]  /*e610*/  SHF.R.S32.HI R6, RZ, 0x1f, R243 ;  /* 0x0000001fff067819 */ /* 0x000fe400000114f3 */
[C---:B----4-:R-:W-:Y:S02]  /*e620*/  @!P2 LEA R2, P3, R243.reuse, R0, 0x2 ;  /* 0x00000000f302a211 */ /* 0x050fe400078610ff */
[----:B------:R-:W-:Y:S02]  /*e630*/  IADD3 R11, R243, 0x8, RZ ;  /* 0x00000008f30b7810 */ /* 0x000fe40007ffe0ff */
[----:B------:R-:W-:-:S02]  /*e640*/  ISETP.GE.AND P0, PT, R9, c[0x0][0x3c8], PT ;  /* 0x0000f20009007a0c */ /* 0x000fc40003f06270 */
[C---:B-1----:R-:W-:Y:S02]  /*e650*/  @!P2 LEA.HI.X R3, R243.reuse, R4, R6, 0x2, P3 ;  /* 0x00000004f303a211 */ /* 0x042fe400018f1406 */
[----:B------:R-:W-:Y:S02]  /*e660*/  SHF.R.S32.HI R11, RZ, 0x1f, R11 ;  /* 0x0000001fff0b7819 */ /* 0x000fe4000001140b */
[C---:B------:R-:W-:Y:S01]  /*e670*/  @!P6 LEA R6, P3, R10.reuse, R0, 0x2 ;  /* 0x000000000a06e211 */ /* 0x040fe200078610ff */
[----:B------:R1:W-:Y:S01]  /*e680*/  @!P2 ST.E.64 [R2.64], R126 ;  /* 0x0000007e0200a985 */ /* 0x0003e2000c101b06 */
[C---:B------:R-:W-:Y:S02]  /*e690*/  IADD3 R14, R243.reuse, 0x10, RZ ;  /* 0x00000010f30e7810 */ /* 0x040fe40007ffe0ff */
[----:B------:R-:W-:Y:S02]  /*e6a0*/  IADD3 R8, R243, 0x20, RZ ;  /* 0x00000020f3087810 */ /* 0x000fe40007ffe0ff */
[----:B------:R-:W-:-:S02]  /*e6b0*/  @!P6 LEA.HI.X R7, R10, R4, R11, 0x2, P3 ;  /* 0x000000040a07e211 */ /* 0x000fc400018f140b */
[----:B------:R-:W-:Y:S02]  /*e6c0*/  SHF.R.S32.HI R14, RZ, 0x1f, R14 ;  /* 0x0000001fff0e7819 */ /* 0x000fe4000001140e */
[----:B------:R-:W-:Y:S01]  /*e6d0*/  ISETP.GE.AND P2, PT, R8, c[0x0][0x3c8], PT ;  /* 0x0000f20008007a0c */ /* 0x000fe20003f46270 */
[----:B------:R4:W-:Y:S01]  /*e6e0*/  @!P6 ST.E.64 [R6.64], R146 ;  /* 0x000000920600e985 */ /* 0x0009e2000c101b06 */
[C---:B------:R-:W-:Y:S02]  /*e6f0*/  IADD3 R10, R243.reuse, 0x18, RZ ;  /* 0x00000018f30a7810 */ /* 0x040fe40007ffe0ff */
[----:B------:R-:W-:Y:S02]  /*e700*/  IADD3 R11, R243, 0x28, RZ ;  /* 0x00000028f30b7810 */ /* 0x000fe40007ffe0ff */
[----:B------:R-:W-:Y:S02]  /*e710*/  SHF.R.S32.HI R10, RZ, 0x1f, R10 ;  /* 0x0000001fff0a7819 */ /* 0x000fe4000001140a */
[----:B------:R-:W-:-:S02]  /*e720*/  ISETP.GE.AND P6, PT, R11, c[0x0][0x3c8], PT ;  /* 0x0000f2000b007a0c */ /* 0x000fc40003fc6270 */
[C---:B------:R-:W-:Y:S02]  /*e730*/  IADD3 R15, R243.reuse, 0x40, RZ ;  /* 0x00000040f30f7810 */ /* 0x040fe40007ffe0ff */
[----:B------:R-:W-:-:S04]  /*e740*/  IADD3 R16, R243, 0x30, RZ ;  /* 0x00000030f3107810 */ /* 0x000fc80007ffe0ff */
[----:B------:R-:W-:Y:S02]  /*e750*/  SHF.R.S32.HI R16, RZ, 0x1f, R16 ;  /* 0x0000001fff107819 */ /* 0x000fe40000011410 */
[----:B-1----:R-:W-:-:S04]  /*e760*/  @!P1 LEA R2, P3, R13, R0, 0x2 ;  /* 0x000000000d029211 */ /* 0x002fc800078610ff */
[----:B------:R-:W-:Y:S02]  /*e770*/  @!P1 LEA.HI.X R3, R13, R4, R14, 0x2, P3 ;  /* 0x000000040d039211 */ /* 0x000fe400018f140e */
[C---:B------:R-:W-:Y:S02]  /*e780*/  IADD3 R14, R243.reuse, 0x30, RZ ;  /* 0x00000030f30e7810 */ /* 0x040fe40007ffe0ff */
[----:B------:R-:W-:Y:S01]  /*e790*/  IADD3 R13, R243, 0x28, RZ ;  /* 0x00000028f30d7810 */ /* 0x000fe20007ffe0ff */
[----:B------:R1:W-:Y:S01]  /*e7a0*/  @!P1 ST.E.64 [R2.64], R150 ;  /* 0x0000009602009985 */ /* 0x0003e2000c101b06 */
[C---:B----4-:R-:W-:Y:S02]  /*e7b0*/  @!P0 LEA R6, P3, R9.reuse, R0, 0x2 ;  /* 0x0000000009068211 */ /* 0x050fe400078610ff */
[----:B------:R-:W-:Y:S02]  /*e7c0*/  ISETP.GE.AND P1, PT, R14, c[0x0][0x3c8], PT ;  /* 0x0000f2000e007a0c */ /* 0x000fe40003f26270 */
[----:B------:R-:W-:-:S02]  /*e7d0*/  @!P0 LEA.HI.X R7, R9, R4, R10, 0x2, P3 ;  /* 0x0000000409078211 */ /* 0x000fc400018f140a */
[C---:B------:R-:W-:Y:S02]  /*e7e0*/  IADD3 R9, R243.reuse, 0x20, RZ ;  /* 0x00000020f3097810 */ /* 0x040fe40007ffe0ff */
[----:B------:R-:W-:Y:S01]  /*e7f0*/  IADD3 R10, R243, 0x38, RZ ;  /* 0x00000038f30a7810 */ /* 0x000fe20007ffe0ff */
[----:B------:R4:W-:Y:S01]  /*e800*/  @!P0 ST.E.64 [R6.64], R96 ;  /* 0x0000006006008985 */ /* 0x0009e2000c101b06 */
[----:B------:R-:W-:Y:S02]  /*e810*/  SHF.R.S32.HI R9, RZ, 0x1f, R9 ;  /* 0x0000001fff097819 */ /* 0x000fe40000011409 */
[----:B------:R-:W-:Y:S02]  /*e820*/  ISETP.GE.AND P0, PT, R10, c[0x0][0x3c8], PT ;  /* 0x0000f2000a007a0c */ /* 0x000fe40003f06270 */
[----:B------:R-:W-:Y:S02]  /*e830*/  SHF.R.S32.HI R13, RZ, 0x1f, R13 ;  /* 0x0000001fff0d7819 */ /* 0x000fe4000001140d */
[----:B-1----:R-:W-:-:S04]  /*e840*/  @!P2 LEA R2, P3, R8, R0, 0x2 ;  /* 0x000000000802a211 */ /* 0x002fc800078610ff */
[----:B------:R-:W-:Y:S02]  /*e850*/  @!P2 LEA.HI.X R3, R8, R4, R9, 0x2, P3 ;  /* 0x000000040803a211 */ /* 0x000fe400018f1409 */
[----:B------:R-:W-:-:S03]  /*e860*/  @!P6 LEA R8, P3, R11, R0, 0x2 ;  /* 0x000000000b08e211 */ /* 0x000fc600078610ff */
[----:B------:R1:W-:Y:S01]  /*e870*/  @!P2 ST.E.64 [R2.64], R102 ;  /* 0x000000660200a985 */ /* 0x0003e2000c101b06 */
[----:B------:R-:W-:Y:S02]  /*e880*/  @!P6 LEA.HI.X R9, R11, R4, R13, 0x2, P3 ;  /* 0x000000040b09e211 */ /* 0x000fe400018f140d */
[----:B------:R-:W-:Y:S02]  /*e890*/  ISETP.GE.AND P3, PT, R15, c[0x0][0x3c8], PT ;  /* 0x0000f2000f007a0c */ /* 0x000fe40003f66270 */
[----:B----4-:R-:W-:Y:S01]  /*e8a0*/  @!P1 LEA R6, P2, R14, R0, 0x2 ;  /* 0x000000000e069211 */ /* 0x010fe200078410ff */
[----:B------:R4:W-:Y:S01]  /*e8b0*/  @!P6 ST.E.64 [R8.64], R114 ;  /* 0x000000720800e985 */ /* 0x0009e2000c101b06 */
[C---:B------:R-:W-:Y:S02]  /*e8c0*/  IADD3 R11, R243.reuse, 0x38, RZ ;  /* 0x00000038f30b7810 */ /* 0x040fe40007ffe0ff */
[----:B------:R-:W-:Y:S02]  /*e8d0*/  IADD3 R13, R243, 0x48, RZ ;  /* 0x00000048f30d7810 */ /* 0x000fe40007ffe0ff */
[----:B------:R-:W-:-:S02]  /*e8e0*/  SHF.R.S32.HI R11, RZ, 0x1f, R11 ;  /* 0x0000001fff0b7819 */ /* 0x000fc4000001140b */
[----:B------:R-:W-:Y:S02]  /*e8f0*/  @!P1 LEA.HI.X R7, R14, R4, R16, 0x2, P2 ;  /* 0x000000040e079211 */ /* 0x000fe400010f1410 */
[----:B------:R-:W-:Y:S02]  /*e900*/  ISETP.GE.AND P2, PT, R13, c[0x0][0x3c8], PT ;  /* 0x0000f2000d007a0c */ /* 0x000fe40003f46270 */
[C---:B------:R-:W-:Y:S01]  /*e910*/  IADD3 R16, R243.reuse, 0x40, RZ ;  /* 0x00000040f3107810 */ /* 0x040fe20007ffe0ff */
[----:B------:R5:W-:Y:S01]  /*e920*/  @!P1 ST.E.64 [R6.64], R112 ;  /* 0x0000007006009985 */ /* 0x000be2000c101b06 */
[----:B------:R-:W-:Y:S02]  /*e930*/  IADD3 R14, R243, 0x50, RZ ;  /* 0x00000050f30e7810 */ /* 0x000fe40007ffe0ff */
[----:B------:R-:W-:Y:S02]  /*e940*/  SHF.R.S32.HI R16, RZ, 0x1f, R16 ;  /* 0x0000001fff107819 */ /* 0x000fe40000011410 */
[----:B------:R-:W-:-:S02]  /*e950*/  ISETP.GE.AND P1, PT, R14, c[0x0][0x3c8], PT ;  /* 0x0000f2000e007a0c */ /* 0x000fc40003f26270 */
[----:B-1----:R-:W-:-:S04]  /*e960*/  @!P0 LEA R2, P6, R10, R0, 0x2 ;  /* 0x000000000a028211 */ /* 0x002fc800078c10ff */
[----:B------:R-:W-:Y:S02]  /*e970*/  @!P0 LEA.HI.X R3, R10, R4, R11, 0x2, P6 ;  /* 0x000000040a038211 */ /* 0x000fe400030f140b */
[----:B------:R-:W-:-:S03]  /*e980*/  @!P3 LEA R10, P6, R15, R0, 0x2 ;  /* 0x000000000f0ab211 */ /* 0x000fc600078c10ff */
[----:B------:R1:W-:Y:S01]  /*e990*/  @!P0 ST.E.64 [R2.64], R122 ;  /* 0x0000007a02008985 */ /* 0x0003e2000c101b06 */
[----:B------:R-:W-:Y:S02]  /*e9a0*/  @!P3 LEA.HI.X R11, R15, R4, R16, 0x2, P6 ;  /* 0x000000040f0bb211 */ /* 0x000fe400030f1410 */
[----:B------:R-:W-:Y:S02]  /*e9b0*/  IADD3 R16, R243, 0x48, RZ ;  /* 0x00000048f3107810 */ /* 0x000fe40007ffe0ff */
[----:B------:R-:W-:Y:S01]  /*e9c0*/  ISETP.GE.AND P0, PT, R252, c[0x0][0x3c8], PT ;  /* 0x0000f200fc007a0c */ /* 0x000fe20003f06270 */
[----:B------:R2:W-:Y:S01]  /*e9d0*/  @!P3 ST.E.64 [R10.64], R158 ;  /* 0x0000009e0a00b985 */ /* 0x0005e2000c101b06 */
[----:B------:R-:W-:Y:S02]  /*e9e0*/  SHF.R.S32.HI R16, RZ, 0x1f, R16 ;  /* 0x0000001fff107819 */ /* 0x000fe40000011410 */
[----:B----4-:R-:W-:Y:S02]  /*e9f0*/  @!P2 LEA R8, P6, R13, R0, 0x2 ;  /* 0x000000000d08a211 */ /* 0x010fe400078c10ff */
[----:B------:R-:W-:-:S02]  /*ea00*/  IADD3 R15, R243, 0x50, RZ ;  /* 0x00000050f30f7810 */ /* 0x000fc40007ffe0ff */
[----:B------:R-:W-:Y:S02]  /*ea10*/  @!P2 LEA.HI.X R9, R13, R4, R16, 0x2, P6 ;  /* 0x000000040d09a211 */ /* 0x000fe400030f1410 */
[----:B------:R-:W-:Y:S02]  /*ea20*/  SHF.R.S32.HI R15, RZ, 0x1f, R15 ;  /* 0x0000001fff0f7819 */ /* 0x000fe4000001140f */
[C---:B-----5:R-:W-:Y:S01]  /*ea30*/  @!P1 LEA R6, P6, R14.reuse, R0, 0x2 ;  /* 0x000000000e069211 */ /* 0x060fe200078c10ff */
[----:B------:R2:W-:Y:S01]  /*ea40*/  @!P2 ST.E.64 [R8.64], R154 ;  /* 0x0000009a0800a985 */ /* 0x0005e2000c101b06 */
[----:B------:R-:W-:Y:S02]  /*ea50*/  SHF.R.S32.HI R13, RZ, 0x1f, R252 ;  /* 0x0000001fff0d7819 */ /* 0x000fe400000114fc */
[----:B------:R-:W-:-:S05]  /*ea60*/  @!P1 LEA.HI.X R7, R14, R4, R15, 0x2, P6 ;  /* 0x000000040e079211 */ /* 0x000fca00030f140f */
[----:B------:R2:W-:Y:S01]  /*ea70*/  @!P1 ST.E.64 [R6.64], R82 ;  /* 0x0000005206009985 */ /* 0x0005e2000c101b06 */
[----:B-1----:R-:W-:-:S04]  /*ea80*/  @!P0 LEA R2, P6, R252, R0, 0x2 ;  /* 0x00000000fc028211 */ /* 0x002fc800078c10ff */
[----:B------:R-:W-:-:S05]  /*ea90*/  @!P0 LEA.HI.X R3, R252, R4, R13, 0x2, P6 ;  /* 0x00000004fc038211 */ /* 0x000fca00030f140d */
[----:B------:R2:W-:Y:S04]  /*eaa0*/  @!P0 ST.E.64 [R2.64], R80 ;  /* 0x0000005002008985 */ /* 0x0005e8000c101b06 */
.L_x_1435:
[----:B------:R-:W-:Y:S05]  /*eab0*/  BSYNC B0 ;  /* 0x0000000000007941 */ /* 0x000fea0003800000 */
.L_x_1434:
[----:B------:R-:W-:Y:S05]  /*eac0*/  BRA.DIV ~URZ, `(.L_x_1436) ;  /* 0x000057e27f007947 */ /* 0x000fea000b800000 */
[----:B-1----:R1:W2:Y:S02]  /*ead0*/  SHFL.IDX PT, R4, R5, 0x2, 0x1c1f ;  /* 0x005c1f0005047f89 */ /* 0x0022a400000e0000 */
.L_x_1520:
[----:B------:R-:W-:Y:S05]  /*eae0*/  BRA.DIV ~URZ, `(.L_x_1437) ;  /* 0x000058327f007947 */ /* 0x000fea000b800000 */
[----:B----4-:R4:W1:Y:S02]  /*eaf0*/  SHFL.IDX PT, R0, R12, 0x2, 0x1c1f ;  /* 0x005c1f000c007f89 */ /* 0x01086400000e0000 */
.L_x_1521:
[----:B------:R-:W-:Y:S01]  /*eb00*/  BSSY B0, `(.L_x_1438) ;  /* 0x0000052000007945 */ /* 0x000fe20003800000 */
[----:B------:R-:W-:Y:S05]  /*eb10*/  @P4 BRA `(.L_x_1439) ;  /* 0x0000050000004947 */ /* 0x000fea0003800000 */
[C---:B--2---:R-:W-:Y:S02]  /*eb20*/  IADD3 R6, R243.reuse, 0x8, RZ ;  /* 0x00000008f3067810 */ /* 0x044fe40007ffe0ff */
[C---:B------:R-:W-:Y:S02]  /*eb30*/  ISETP.GE.AND P0, PT, R243.reuse, c[0x0][0x3c8], PT ;  /* 0x0000f200f3007a0c */ /* 0x040fe40003f06270 */
[----:B------:R-:W-:Y:S02]  /*eb40*/  ISETP.GE.AND P1, PT, R6, c[0x0][0x3c8], PT ;  /* 0x0000f20006007a0c */ /* 0x000fe40003f26270 */
[C---:B------:R-:W-:Y:S02]  /*eb50*/  IADD3 R16, R243.reuse, 0x10, RZ ;  /* 0x00000010f3107810 */ /* 0x040fe40007ffe0ff */
[C---:B------:R-:W-:Y:S02]  /*eb60*/  IADD3 R10, R243.reuse, 0x18, RZ ;  /* 0x00000018f30a7810 */ /* 0x040fe40007ffe0ff */
[----:B------:R-:W-:-:S02]  /*eb70*/  IADD3 R7, R243, 0x8, RZ ;  /* 0x00000008f3077810 */ /* 0x000fc40007ffe0ff */
[----:B------:R-:W-:Y:S02]  /*eb80*/  ISETP.GE.AND P2, PT, R16, c[0x0][0x3c8], PT ;  /* 0x0000f20010007a0c */ /* 0x000fe40003f46270 */
[----:B------:R-:W-:Y:S02]  /*eb90*/  SHF.R.S32.HI R11, RZ, 0x1f, R243 ;  /* 0x0000001fff0b7819 */ /* 0x000fe400000114f3 */
[-C--:B-1----:R-:W-:Y:S02]  /*eba0*/  @!P0 LEA R2, P6, R243, R0.reuse, 0x2 ;  /* 0x00000000f3028211 */ /* 0x082fe400078c10ff */
[----:B------:R-:W-:Y:S02]  /*ebb0*/  ISETP.GE.AND P4, PT, R10, c[0x0][0x3c8], PT ;  /* 0x0000f2000a007a0c */ /* 0x000fe40003f86270 */
[----:B------:R-:W-:Y:S02]  /*ebc0*/  SHF.R.S32.HI R7, RZ, 0x1f, R7 ;  /* 0x0000001fff077819 */ /* 0x000fe40000011407 */
[----:B------:R-:W-:-:S02]  /*ebd0*/  @!P1 LEA R8, P3, R6, R0, 0x2 ;  /* 0x0000000006089211 */ /* 0x000fc400078610ff */
[CC--:B------:R-:W-:Y:S02]  /*ebe0*/  @!P0 LEA.HI.X R3, R243.reuse, R4.reuse, R11, 0x2, P6 ;  /* 0x00000004f3038211 */ /* 0x0c0fe400030f140b */
[----:B------:R-:W-:Y:S02]  /*ebf0*/  @!P1 LEA.HI.X R9, R6, R4, R7, 0x2, P3 ;  /* 0x0000000406099211 */ /* 0x000fe400018f1407 */
[C---:B------:R-:W-:Y:S01]  /*ec00*/  IADD3 R13, R243.reuse, 0x20, RZ ;  /* 0x00000020f30d7810 */ /* 0x040fe20007ffe0ff */
[----:B------:R1:W-:Y:S01]  /*ec10*/  @!P0 ST.E.64 [R2.64], R36 ;  /* 0x0000002402008985 */ /* 0x0003e2000c101b06 */
[C---:B------:R-:W-:Y:S02]  /*ec20*/  IADD3 R14, R243.reuse, 0x28, RZ ;  /* 0x00000028f30e7810 */ /* 0x040fe40007ffe0ff */
[C---:B------:R-:W-:Y:S01]  /*ec30*/  IADD3 R17, R243.reuse, 0x10, RZ ;  /* 0x00000010f3117810 */ /* 0x040fe20007ffe0ff */
[----:B------:R2:W-:Y:S01]  /*ec40*/  @!P1 ST.E.64 [R8.64], R38 ;  /* 0x0000002608009985 */ /* 0x0005e2000c101b06 */
[----:B------:R-:W-:-:S02]  /*ec50*/  IADD3 R15, R243, 0x18, RZ ;  /* 0x00000018f30f7810 */ /* 0x000fc40007ffe0ff */
[----:B------:R-:W-:Y:S02]  /*ec60*/  ISETP.GE.AND P3, PT, R13, c[0x0][0x3c8], PT ;  /* 0x0000f2000d007a0c */ /* 0x000fe40003f66270 */
[----:B------:R-:W-:Y:S02]  /*ec70*/  ISETP.GE.AND P1, PT, R14, c[0x0][0x3c8], PT ;  /* 0x0000f2000e007a0c */ /* 0x000fe40003f26270 */
[----:B------:R-:W-:Y:S02]  /*ec80*/  @!P2 LEA R6, P0, R16, R0, 0x2 ;  /* 0x000000001006a211 */ /* 0x000fe400078010ff */
[----:B------:R-:W-:Y:S02]  /*ec90*/  SHF.R.S32.HI R17, RZ, 0x1f, R17 ;  /* 0x0000001fff117819 */ /* 0x000fe40000011411 */
[----:B------:R-:W-:Y:S02]  /*eca0*/  SHF.R.S32.HI R15, RZ, 0x1f, R15 ;  /* 0x0000001fff0f7819 */ /* 0x000fe4000001140f */
[----:B------:R-:W-:-:S02]  /*ecb0*/  IADD3 R11, R243, 0x30, RZ ;  /* 0x00000030f30b7810 */ /* 0x000fc40007ffe0ff */
[----:B------:R-:W-:Y:S02]  /*ecc0*/  @!P2 LEA.HI.X R7, R16, R4, R17, 0x2, P0 ;  /* 0x000000041007a211 */ /* 0x000fe400000f1411 */
[----:B------:R-:W-:Y:S02]  /*ecd0*/  ISETP.GE.AND P0, PT, R11, c[0x0][0x3c8], PT ;  /* 0x0000f2000b007a0c */ /* 0x000fe40003f06270 */
[C---:B------:R-:W-:Y:S01]  /*ece0*/  IADD3 R16, R243.reuse, 0x20, RZ ;  /* 0x00000020f3107810 */ /* 0x040fe20007ffe0ff */
[----:B------:R5:W-:Y:S01]  /*ecf0*/  @!P2 ST.E.64 [R6.64], R40 ;  /* 0x000000280600a985 */ /* 0x000be2000c101b06 */
[----:B------:R-:W-:Y:S02]  /*ed00*/  IADD3 R17, R243, 0x48, RZ ;  /* 0x00000048f3117810 */ /* 0x000fe40007ffe0ff */
[----:B------:R-:W-:Y:S02]  /*ed10*/  SHF.R.S32.HI R16, RZ, 0x1f, R16 ;  /* 0x0000001fff107819 */ /* 0x000fe40000011410 */
[----:B-1----:R-:W-:-:S02]  /*ed20*/  @!P4 LEA R2, P6, R10, R0, 0x2 ;  /* 0x000000000a02c211 */ /* 0x002fc400078c10ff */
[----:B------:R-:W-:Y:S02]  /*ed30*/  SHF.R.S32.HI R17, RZ, 0x1f, R17 ;  /* 0x0000001fff117819 */ /* 0x000fe40000011411 */
[----:B------:R-:W-:Y:S02]  /*ed40*/  @!P4 LEA.HI.X R3, R10, R4, R15, 0x2, P6 ;  /* 0x000000040a03c211 */ /* 0x000fe400030f140f */
[----:B------:R-:W-:Y:S02]  /*ed50*/  IADD3 R15, R243, 0x28, RZ ;  /* 0x00000028f30f7810 */ /* 0x000fe40007ffe0ff */
[----:B--2---:R-:W-:Y:S01]  /*ed60*/  @!P3 LEA R8, P2, R13, R0, 0x2 ;  /* 0x000000000d08b211 */ /* 0x004fe200078410ff */
[----:B------:R1:W-:Y:S01]  /*ed70*/  @!P4 ST.E.64 [R2.64], R42 ;  /* 0x0000002a0200c985 */ /* 0x0003e2000c101b06 */
[----:B------:R-:W-:Y:S02]  /*ed80*/  SHF.R.S32.HI R15, RZ, 0x1f, R15 ;  /* 0x0000001fff0f7819 */ /* 0x000fe4000001140f */
[----:B------:R-:W-:-:S02]  /*ed90*/  IADD3 R10, R243, 0x38, RZ ;  /* 0x00000038f30a7810 */ /* 0x000fc40007ffe0ff */
[----:B------:R-:W-:Y:S02]  /*eda0*/  @!P3 LEA.HI.X R9, R13, R4, R16, 0x2, P2 ;  /* 0x000000040d09b211 */ /* 0x000fe400010f1410 */
[----:B------:R-:W-:Y:S02]  /*edb0*/  ISETP.GE.AND P4, PT, R10, c[0x0][0x3c8], PT ;  /* 0x0000f2000a007a0c */ /* 0x000fe40003f86270 */
[C---:B------:R-:W-:Y:S01]  /*edc0*/  IADD3 R13, R243.reuse, 0x40, RZ ;  /* 0x00000040f30d7810 */ /* 0x040fe20007ffe0ff */
[----:B------:R-:W-:Y:S01]  /*edd0*/  @!P3 ST.E.64 [R8.64], R66 ;  /* 0x000000420800b985 */ /* 0x000fe2000c101b06 */
[----:B------:R-:W-:Y:S02]  /*ede0*/  IADD3 R16, R243, 0x48, RZ ;  /* 0x00000048f3107810 */ /* 0x000fe40007ffe0ff */
[----:B------:R-:W-:Y:S02]  /*edf0*/  ISETP.GE.AND P3, PT, R13, c[0x0][0x3c8], PT ;  /* 0x0000f2000d007a0c */ /* 0x000fe40003f66270 */
[----:B-----5:R-:W-:-:S02]  /*ee00*/  @!P0 LEA R6, P2, R11, R0, 0x2 ;  /* 0x000000000b068211 */ /* 0x020fc400078410ff */
        /* <DEDUP_REMOVED lines=9> */
[----:B------:R-:W-:Y:S01]  /*eea0*/  ISETP.GE.AND P2, PT, R16, c[0x0][0x3c8], PT ;  /* 0x0000f20010007a0c */ /* 0x000fe20003f46270 */
[----:B------:R2:W-:Y:S01]  /*eeb0*/  @!P0 ST.E.64 [R6.64], R48 ;  /* 0x0000003006008985 */ /* 0x0005e2000c101b06 */
[----:B------:R-:W-:Y:S02]  /*eec0*/  SHF.R.S32.HI R11, RZ, 0x1f, R11 ;  /* 0x0000001fff0b7819 */ /* 0x000fe4000001140b */
[----:B------:R-:W-:Y:S02]  /*eed0*/  IADD3 R15, R243, 0x40, RZ ;  /* 0x00000040f30f7810 */ /* 0x000fe40007ffe0ff */
[----:B------:R-:W-:Y:S02]  /*eee0*/  ISETP.GE.AND P0, PT, R252, c[0x0][0x3c8], PT ;  /* 0x0000f200fc007a0c */ /* 0x000fe40003f06270 */
[----:B------:R-:W-:-:S02]  /*eef0*/  SHF.R.S32.HI R15, RZ, 0x1f, R15 ;  /* 0x0000001fff0f7819 */ /* 0x000fc4000001140f */
[----:B-1----:R-:W-:-:S04]  /*ef00*/  @!P4 LEA R2, P6, R10, R0, 0x2 ;  /* 0x000000000a02c211 */ /* 0x002fc800078c10ff */
[----:B------:R-:W-:Y:S02]  /*ef10*/  @!P4 LEA.HI.X R3, R10, R4, R11, 0x2, P6 ;  /* 0x000000040a03c211 */ /* 0x000fe400030f140b */
[----:B------:R-:W-:-:S03]  /*ef20*/  @!P3 LEA R10, P6, R13, R0, 0x2 ;  /* 0x000000000d0ab211 */ /* 0x000fc600078c10ff */
[----:B------:R1:W-:Y:S01]  /*ef30*/  @!P4 ST.E.64 [R2.64], R52 ;  /* 0x000000340200c985 */ /* 0x0003e2000c101b06 */
[----:B------:R-:W-:Y:S02]  /*ef40*/  @!P3 LEA.HI.X R11, R13, R4, R15, 0x2, P6 ;  /* 0x000000040d0bb211 */ /* 0x000fe400030f140f */
[-C--:B------:R-:W-:Y:S02]  /*ef50*/  @!P2 LEA R8, P4, R16, R0.reuse, 0x2 ;  /* 0x000000001008a211 */ /* 0x080fe400078810ff */
[----:B------:R-:W-:Y:S01]  /*ef60*/  IADD3 R15, R243, 0x50, RZ ;  /* 0x00000050f30f7810 */ /* 0x000fe20007ffe0ff */
[----:B------:R3:W-:Y:S01]  /*ef70*/  @!P3 ST.E.64 [R10.64], R72 ;  /* 0x000000480a00b985 */ /* 0x0007e2000c101b06 */
[----:B--2---:R-:W-:Y:S02]  /*ef80*/  @!P1 LEA R6, P6, R14, R0, 0x2 ;  /* 0x000000000e069211 */ /* 0x004fe400078c10ff */
[----:B------:R-:W-:Y:S02]  /*ef90*/  SHF.R.S32.HI R15, RZ, 0x1f, R15 ;  /* 0x0000001fff0f7819 */ /* 0x000fe4000001140f */
[----:B------:R-:W-:-:S02]  /*efa0*/  @!P2 LEA.HI.X R9, R16, R4, R17, 0x2, P4 ;  /* 0x000000041009a211 */ /* 0x000fc400020f1411 */
[----:B------:R-:W-:Y:S02]  /*efb0*/  SHF.R.S32.HI R13, RZ, 0x1f, R252 ;  /* 0x0000001fff0d7819 */ /* 0x000fe400000114fc */
[----:B------:R-:W-:Y:S01]  /*efc0*/  @!P1 LEA.HI.X R7, R14, R4, R15, 0x2, P6 ;  /* 0x000000040e079211 */ /* 0x000fe200030f140f */
[----:B------:R3:W-:Y:S04]  /*efd0*/  @!P2 ST.E.64 [R8.64], R68 ;  /* 0x000000440800a985 */ /* 0x0007e8000c101b06 */
[----:B------:R3:W-:Y:S01]  /*efe0*/  @!P1 ST.E.64 [R6.64], R56 ;  /* 0x0000003806009985 */ /* 0x0007e2000c101b06 */
[----:B-1----:R-:W-:-:S04]  /*eff0*/  @!P0 LEA R2, P4, R252, R0, 0x2 ;  /* 0x00000000fc028211 */ /* 0x002fc800078810ff */
[----:B------:R-:W-:-:S05]  /*f000*/  @!P0 LEA.HI.X R3, R252, R4, R13, 0x2, P4 ;  /* 0x00000004fc038211 */ /* 0x000fca00020f140d */
[----:B------:R3:W-:Y:S04]  /*f010*/  @!P0 ST.E.64 [R2.64], R28 ;  /* 0x0000001c02008985 */ /* 0x0007e8000c101b06 */
.L_x_1439:
[----:B------:R-:W-:Y:S05]  /*f020*/  BSYNC B0 ;  /* 0x0000000000007941 */ /* 0x000fea0003800000 */
.L_x_1438:
[----:B------:R-:W-:Y:S05]  /*f030*/  BRA.DIV ~URZ, `(.L_x_1440) ;  /* 0x000053527f007947 */ /* 0x000fea000b800000 */
[----:B--2---:R2:W3:Y:S04]  /*f040*/  SHFL.IDX PT, R4, R5, 0x3, 0x1c1f ;  /* 0x007c1f0005047f89 */ /* 0x0044e800000e0000 */
[----:B-1----:R2:W1:Y:S02]  /*f050*/  SHFL.IDX PT, R0, R12, 0x3, 0x1c1f ;  /* 0x007c1f000c007f89 */ /* 0x00246400000e0000 */
.L_x_1522:
[----:B------:R-:W-:Y:S05]  /*f060*/  @P5 BRA `(.L_x_1428) ;  /* 0x000011f000005947 */ /* 0x000fea0003800000 */
[C---:B---3--:R-:W-:Y:S02]  /*f070*/  IADD3 R8, R243.reuse, 0x8, RZ ;  /* 0x00000008f3087810 */ /* 0x048fe40007ffe0ff */
[C---:B------:R-:W-:Y:S02]  /*f080*/  ISETP.GE.AND P4, PT, R243.reuse, c[0x0][0x3c8], PT ;  /* 0x0000f200f3007a0c */ /* 0x040fe40003f86270 */
[----:B------:R-:W-:Y:S02]  /*f090*/  ISETP.GE.AND P3, PT, R8, c[0x0][0x3c8], PT ;  /* 0x0000f20008007a0c */ /* 0x000fe40003f66270 */
[----:B------:R-:W-:-:S02]  /*f0a0*/  IADD3 R15, R243, 0x10, RZ ;  /* 0x00000010f30f7810 */ /* 0x000fc40007ffe0ff */
[C---:B--2-4-:R-:W-:Y:S02]  /*f0b0*/  IADD3 R12, R243.reuse, 0x18, RZ ;  /* 0x00000018f30c7810 */ /* 0x054fe40007ffe0ff */
[----:B------:R-:W-:Y:S02]  /*f0c0*/  IADD3 R5, R243, 0x20, RZ ;  /* 0x00000020f3057810 */ /* 0x000fe40007ffe0ff */
[----:B------:R-:W-:Y:S02]  /*f0d0*/  ISETP.GE.AND P2, PT, R15, c[0x0][0x3c8], PT ;  /* 0x0000f2000f007a0c */ /* 0x000fe40003f46270 */
[----:B------:R-:W-:Y:S02]  /*f0e0*/  ISETP.GE.AND P1, PT, R12, c[0x0][0x3c8], PT ;  /* 0x0000f2000c007a0c */ /* 0x000fe40003f26270 */
[C---:B------:R-:W-:Y:S02]  /*f0f0*/  IADD3 R9, R243.reuse, 0x8, RZ ;  /* 0x00000008f3097810 */ /* 0x040fe40007ffe0ff */
[----:B-1----:R-:W-:-:S02]  /*f100*/  @!P4 LEA R6, P6, R243, R0, 0x2 ;  /* 0x00000000f306c211 */ /* 0x002fc400078c10ff */
[----:B------:R-:W-:Y:S02]  /*f110*/  SHF.R.S32.HI R10, RZ, 0x1f, R243 ;  /* 0x0000001fff0a7819 */ /* 0x000fe400000114f3 */
[----:B------:R-:W-:Y:S02]  /*f120*/  ISETP.GE.AND P0, PT, R5, c[0x0][0x3c8], PT ;  /* 0x0000f20005007a0c */ /* 0x000fe40003f06270 */
[----:B------:R-:W-:Y:S02]  /*f130*/  SHF.R.S32.HI R9, RZ, 0x1f, R9 ;  /* 0x0000001fff097819 */ /* 0x000fe40000011409 */
[----:B------:R-:W-:Y:S02]  /*f140*/  @!P3 LEA R2, P5, R8, R0, 0x2 ;  /* 0x000000000802b211 */ /* 0x000fe400078a10ff */
[C---:B------:R-:W-:Y:S02]  /*f150*/  @!P4 LEA.HI.X R7, R243.reuse, R4, R10, 0x2, P6 ;  /* 0x00000004f307c211 */ /* 0x040fe400030f140a */
[----:B------:R-:W-:-:S02]  /*f160*/  IADD3 R14, R243, 0x28, RZ ;  /* 0x00000028f30e7810 */ /* 0x000fc40007ffe0ff */
[C---:B------:R-:W-:Y:S01]  /*f170*/  IADD3 R16, R243.reuse, 0x10, RZ ;  /* 0x00000010f3107810 */ /* 0x040fe20007ffe0ff */
[----:B------:R1:W-:Y:S01]  /*f180*/  @!P4 ST.E.64 [R6.64], R60 ;  /* 0x0000003c0600c985 */ /* 0x0003e2000c101b06 */
[----:B------:R-:W-:Y:S02]  /*f190*/  @!P3 LEA.HI.X R3, R8, R4, R9, 0x2, P5 ;  /* 0x000000040803b211 */ /* 0x000fe400028f1409 */
[C---:B------:R-:W-:Y:S02]  /*f1a0*/  IADD3 R13, R243.reuse, 0x18, RZ ;  /* 0x00000018f30d7810 */ /* 0x040fe40007ffe0ff */
[----:B------:R-:W-:Y:S01]  /*f1b0*/  IADD3 R11, R243, 0x20, RZ ;  /* 0x00000020f30b7810 */ /* 0x000fe20007ffe0ff */
[----:B------:R2:W-:Y:S01]  /*f1c0*/  @!P3 ST.E.64 [R2.64], R34 ;  /* 0x000000220200b985 */ /* 0x0005e2000c101b06 */
[----:B------:R-:W-:Y:S02]  /*f1d0*/  @!P2 LEA R8, P5, R15, R0, 0x2 ;  /* 0x000000000f08a211 */ /* 0x000fe400078a10ff */
[----:B------:R-:W-:-:S02]  /*f1e0*/  ISETP.GE.AND P4, PT, R14, c[0x0][0x3c8], PT ;  /* 0x0000f2000e007a0c */ /* 0x000fc40003f86270 */
[----:B------:R-:W-:Y:S02]  /*f1f0*/  SHF.R.S32.HI R16, RZ, 0x1f, R16 ;  /* 0x0000001fff107819 */ /* 0x000fe40000011410 */
[----:B------:R-:W-:Y:S02]  /*f200*/  IADD3 R10, R243, 0x30, RZ ;  /* 0x00000030f30a7810 */ /* 0x000fe40007ffe0ff */
[----:B------:R-:W-:Y:S02]  /*f210*/  SHF.R.S32.HI R13, RZ, 0x1f, R13 ;  /* 0x0000001fff0d7819 */ /* 0x000fe4000001140d */
[----:B------:R-:W-:Y:S02]  /*f220*/  SHF.R.S32.HI R11, RZ, 0x1f, R11 ;  /* 0x0000001fff0b7819 */ /* 0x000fe4000001140b */
[----:B------:R-:W-:Y:S02]  /*f230*/  @!P2 LEA.HI.X R9, R15, R4, R16, 0x2, P5 ;  /* 0x000000040f09a211 */ /* 0x000fe400028f1410 */
[----:B------:R-:W-:-:S02]  /*f240*/  ISETP.GE.AND P5, PT, R10, c[0x0][0x3c8], PT ;  /* 0x0000f2000a007a0c */ /* 0x000fc40003fa6270 */
[C---:B------:R-:W-:Y:S01]  /*f250*/  IADD3 R16, R243.reuse, 0x28, RZ ;  /* 0x00000028f3107810 */ /* 0x040fe20007ffe0ff */
[----:B------:R-:W-:Y:S01]  /*f260*/  @!P2 ST.E.64 [R8.64], R70 ;  /* 0x000000460800a985 */ /* 0x000fe2000c101b06 */
[----:B------:R-:W-:Y:S02]  /*f270*/  IADD3 R15, R243, 0x40, RZ ;  /* 0x00000040f30f7810 */ /* 0x000fe40007ffe0ff */
[----:B------:R-:W-:Y:S02]  /*f280*/  SHF.R.S32.HI R16, RZ, 0x1f, R16 ;  /* 0x0000001fff107819 */ /* 0x000fe40000011410 */
[C---:B-1----:R-:W-:Y:S02]  /*f290*/  @!P1 LEA R6, P6, R12.reuse, R0, 0x2 ;  /* 0x000000000c069211 */ /* 0x042fe400078c10ff */
[----:B------:R-:W-:Y:S02]  /*f2a0*/  ISETP.GE.AND P2, PT, R15, c[0x0][0x3c8], PT ;  /* 0x0000f2000f007a0c */ /* 0x000fe40003f46270 */
[----:B------:R-:W-:-:S02]  /*f2b0*/  @!P1 LEA.HI.X R7, R12, R4, R13, 0x2, P6 ;  /* 0x000000040c079211 */ /* 0x000fc400030f140d */
[----:B--2---:R-:W-:Y:S02]  /*f2c0*/  @!P0 LEA R2, P3, R5, R0, 0x2 ;  /* 0x0000000005028211 */ /* 0x004fe400078610ff */
[----:B------:R-:W-:Y:S01]  /*f2d0*/  IADD3 R12, R243, 0x38, RZ ;  /* 0x00000038f30c7810 */ /* 0x000fe20007ffe0ff */
[----:B------:R1:W-:Y:S01]  /*f2e0*/  @!P1 ST.E.64 [R6.64], R64 ;  /* 0x0000004006009985 */ /* 0x0003e2000c101b06 */
[----:B------:R-:W-:Y:S02]  /*f2f0*/  @!P0 LEA.HI.X R3, R5, R4, R11, 0x2, P3 ;  /* 0x0000000405038211 */ /* 0x000fe400018f140b */
[----:B------:R-:W-:Y:S02]  /*f300*/  ISETP.GE.AND P3, PT, R12, c[0x0][0x3c8], PT ;  /* 0x0000f2000c007a0c */ /* 0x000fe40003f66270 */
[C---:B------:R-:W-:Y:S01]  /*f310*/  IADD3 R11, R243.reuse, 0x30, RZ ;  /* 0x00000030f30b7810 */ /* 0x040fe20007ffe0ff */
[----:B------:R2:W-:Y:S01]  /*f320*/  @!P0 ST.E.64 [R2.64], R30 ;  /* 0x0000001e02008985 */ /* 0x0005e2000c101b06 */
[----:B------:R-:W-:-:S02]  /*f330*/  IADD3 R13, R243, 0x48, RZ ;  /* 0x00000048f30d7810 */ /* 0x000fc40007ffe0ff */
[----:B------:R-:W-:Y:S02]  /*f340*/  IADD3 R5, R243, 0x50, RZ ;  /* 0x00000050f3057810 */ /* 0x000fe40007ffe0ff */
[----:B------:R-:W-:Y:S02]  /*f350*/  SHF.R.S32.HI R11, RZ, 0x1f, R11 ;  /* 0x0000001fff0b7819 */ /* 0x000fe4000001140b */
[----:B------:R-:W-:Y:S02]  /*f360*/  ISETP.GE.AND P1, PT, R13, c[0x0][0x3c8], PT ;  /* 0x0000f2000d007a0c */ /* 0x000fe40003f26270 */
[----:B-1----:R-:W-:-:S04]  /*f370*/  @!P4 LEA R6, P0, R14, R0, 0x2 ;  /* 0x000000000e06c211 */ /* 0x002fc800078010ff */
[----:B------:R-:W-:Y:S02]  /*f380*/  @!P4 LEA.HI.X R7, R14, R4, R16, 0x2, P0 ;  /* 0x000000040e07c211 */ /* 0x000fe400000f1410 */
[C---:B--2---:R-:W-:Y:S02]  /*f390*/  @!P5 LEA R2, P6, R10.reuse, R0, 0x2 ;  /* 0x000000000a02d211 */ /* 0x044fe400078c10ff */
[----:B------:R-:W-:Y:S01]  /*f3a0*/  IADD3 R14, R243, 0x38, RZ ;  /* 0x00000038f30e7810 */ /* 0x000fe20007ffe0ff */
[----:B------:R1:W-:Y:S01]  /*f3b0*/  @!P4 ST.E.64 [R6.64], R46 ;  /* 0x0000002e0600c985 */ /* 0x0003e2000c101b06 */
[----:B------:R-:W-:Y:S02]  /*f3c0*/  ISETP.GE.AND P0, PT, R5, c[0x0][0x3c8], PT ;  /* 0x0000f20005007a0c */ /* 0x000fe40003f06270 */
[----:B------:R-:W-:Y:S02]  /*f3d0*/  @!P5 LEA.HI.X R3, R10, R4, R11, 0x2, P6 ;  /* 0x000000040a03d211 */ /* 0x000fe400030f140b */
[----:B------:R-:W-:-:S02]  /*f3e0*/  @!P3 LEA R10, P4, R12, R0, 0x2 ;  /* 0x000000000c0ab211 */ /* 0x000fc400078810ff */
[----:B------:R-:W-:Y:S01]  /*f3f0*/  SHF.R.S32.HI R14, RZ, 0x1f, R14 ;  /* 0x0000001fff0e7819 */ /* 0x000fe2000001140e */
[----:B------:R2:W-:Y:S01]  /*f400*/  @!P5 ST.E.64 [R2.64], R50 ;  /* 0x000000320200d985 */ /* 0x0005e2000c101b06 */
[C---:B------:R-:W-:Y:S02]  /*f410*/  IADD3 R16, R243.reuse, 0x40, RZ ;  /* 0x00000040f3107810 */ /* 0x040fe40007ffe0ff */
[----:B------:R-:W-:Y:S02]  /*f420*/  @!P3 LEA.HI.X R11, R12, R4, R14, 0x2, P4 ;  /* 0x000000040c0bb211 */ /* 0x000fe400020f140e */
[C---:B------:R-:W-:Y:S02]  /*f430*/  IADD3 R14, R243.reuse, 0x48, RZ ;  /* 0x00000048f30e7810 */ /* 0x040fe40007ffe0ff */
[----:B------:R-:W-:Y:S01]  /*f440*/  IADD3 R12, R243, 0x50, RZ ;  /* 0x00000050f30c7810 */ /* 0x000fe20007ffe0ff */
[----:B------:R3:W-:Y:S01]  /*f450*/  @!P3 ST.E.64 [R10.64], R62 ;  /* 0x0000003e0a00b985 */ /* 0x0007e2000c101b06 */
[----:B------:R-:W-:-:S02]  /*f460*/  @!P2 LEA R8, P6, R15, R0, 0x2 ;  /* 0x000000000f08a211 */ /* 0x000fc400078c10ff */
[----:B------:R-:W-:Y:S02]  /*f470*/  SHF.R.S32.HI R16, RZ, 0x1f, R16 ;  /* 0x0000001fff107819 */ /* 0x000fe40000011410 */
[----:B------:R-:W-:Y:S02]  /*f480*/  SHF.R.S32.HI R14, RZ, 0x1f, R14 ;  /* 0x0000001fff0e7819 */ /* 0x000fe4000001140e */
[----:B------:R-:W-:Y:S02]  /*f490*/  SHF.R.S32.HI R12, RZ, 0x1f, R12 ;  /* 0x0000001fff0c7819 */ /* 0x000fe4000001140c */
[----:B------:R-:W-:Y:S02]  /*f4a0*/  @!P2 LEA.HI.X R9, R15, R4, R16, 0x2, P6 ;  /* 0x000000040f09a211 */ /* 0x000fe400030f1410 */
[----:B-1----:R-:W-:-:S03]  /*f4b0*/  @!P1 LEA R6, P5, R13, R0, 0x2 ;  /* 0x000000000d069211 */ /* 0x002fc600078a10ff */
[----:B------:R3:W-:Y:S01]  /*f4c0*/  @!P2 ST.E.64 [R8.64], R58 ;  /* 0x0000003a0800a985 */ /* 0x0007e2000c101b06 */
[----:B------:R-:W-:Y:S02]  /*f4d0*/  @!P1 LEA.HI.X R7, R13, R4, R14, 0x2, P5 ;  /* 0x000000040d079211 */ /* 0x000fe400028f140e */
[----:B--2---:R-:W-:-:S03]  /*f4e0*/  @!P0 LEA R2, P4, R5, R0, 0x2 ;  /* 0x0000000005028211 */ /* 0x004fc600078810ff */
[----:B------:R3:W-:Y:S01]  /*f4f0*/  @!P1 ST.E.64 [R6.64], R54 ;  /* 0x0000003606009985 */ /* 0x0007e2000c101b06 */
[----:B------:R-:W-:-:S05]  /*f500*/  @!P0 LEA.HI.X R3, R5, R4, R12, 0x2, P4 ;  /* 0x0000000405038211 */ /* 0x000fca00020f140c */
        /* <DEDUP_REMOVED lines=8> */
.L_x_1413:
        /* <DEDUP_REMOVED lines=22> */
.L_x_1441:
        /* <DEDUP_REMOVED lines=57> */
.L_x_1443:
[----:B------:R-:W-:Y:S05]  /*fa80*/  BSYNC B0 ;  /* 0x0000000000007941 */ /* 0x000fea0003800000 */
.L_x_1442:
[----:B------:R-:W-:-:S13]  /*fa90*/  ISETP.GT.AND P0, PT, R19, 0x1, PT ;  /* 0x000000011300780c */ /* 0x000fda0003f04270 */
[----:B------:R-:W-:Y:S05]  /*faa0*/  @P0 BRA `(.L_x_1428) ;  /* 0x000007b000000947 */ /* 0x000fea0003800000 */
[----:B------:R-:W-:Y:S01]  /*fab0*/  MOV R2, c[0x0][0x4e8] ;  /* 0x00013a0000027a02 */ /* 0x000fe20000000f00 */
[----:B-1----:R-:W-:Y:S01]  /*fac0*/  IMAD R0, R18, c[0x0][0x3a0], RZ ;  /* 0x0000e80012007a24 */ /* 0x002fe200078e02ff */
[----:B------:R-:W-:Y:S01]  /*fad0*/  IADD3 R4, R224, R242, RZ ;  /* 0x000000f2e0047210 */ /* 0x000fe20007ffe0ff */
[----:B------:R-:W-:Y:S01]  /*fae0*/  IMAD R5, R21, c[0x0][0x3f0], RZ ;  /* 0x0000fc0015057a24 */ /* 0x000fe200078e02ff */
[----:B------:R-:W-:Y:S01]  /*faf0*/  ISETP.NE.AND P0, PT, R2, 0x1, PT ;  /* 0x000000010200780c */ /* 0x000fe20003f05270 */
[----:B------:R-:W-:-:S04]  /*fb00*/  IMAD.WIDE.U32 R2, R6, c[0x0][0x3a0], RZ ;  /* 0x0000e80006027a25 */ /* 0x000fc800078e00ff */
        /* <DEDUP_REMOVED lines=26> */
.L_x_1523:
[----:B------:R-:W-:Y:S05]  /*fcb0*/  BRA.DIV ~URZ, `(.L_x_1445) ;  /* 0x000048127f007947 */ /* 0x000fea000b800000 */
[----:B------:R3:W4:Y:S02]  /*fcc0*/  SHFL.IDX PT, R0, R12, RZ, 0x1c1f ;  /* 0x001c1fff0c007589 */ /* 0x00072400000e0000 */
.L_x_1524:
        /* <DEDUP_REMOVED lines=17> */
[----:B------:R2:W-:Y:S04]  /*fde0*/  @!P2 ST.E.128 [R8.64], RZ ;  /* 0x000000ff0800a985 */ /* 0x0005e8000c101d06 */
[----:B------:R2:W-:Y:S04]  /*fdf0*/  @!P1 ST.E.128 [R6.64], RZ ;  /* 0x000000ff06009985 */ /* 0x0005e8000c101d06 */
[----:B------:R2:W-:Y:S02]  /*fe00*/  @!P0 ST.E.128 [R2.64], RZ ;  /* 0x000000ff02008985 */ /* 0x0005e4000c101d06 */
.L_x_1447:
[----:B------:R-:W-:Y:S05]  /*fe10*/  BSYNC B0 ;  /* 0x0000000000007941 */ /* 0x000fea0003800000 */
.L_x_1446:
[----:B------:R-:W-:Y:S05]  /*fe20*/  BRA.DIV ~URZ, `(.L_x_1448) ;  /* 0x000047127f007947 */ /* 0x000fea000b800000 */
[----:B--2---:R2:W1:Y:S04]  /*fe30*/  SHFL.IDX PT, R4, R5, 0x1, 0x1c1f ;  /* 0x003c1f0005047f89 */ /* 0x00446800000e0000 */
[----:B----4-:R2:W4:Y:S02]  /*fe40*/  SHFL.IDX PT, R0, R12, 0x1, 0x1c1f ;  /* 0x003c1f000c007f89 */ /* 0x01052400000e0000 */
.L_x_1525:
        /* <DEDUP_REMOVED lines=16> */
[----:B------:R1:W-:Y:S04]  /*ff50*/  @!P2 ST.E.128 [R8.64], RZ ;  /* 0x000000ff0800a985 */ /* 0x0003e8000c101d06 */
[----:B------:R1:W-:Y:S04]  /*ff60*/  @!P1 ST.E.128 [R6.64], RZ ;  /* 0x000000ff06009985 */ /* 0x0003e8000c101d06 */
[----:B------:R1:W-:Y:S02]  /*ff70*/  @!P0 ST.E.128 [R2.64], RZ ;  /* 0x000000ff02008985 */ /* 0x0003e4000c101d06 */
.L_x_1450:
[----:B------:R-:W-:Y:S05]  /*ff80*/  BSYNC B0 ;  /* 0x0000000000007941 */ /* 0x000fea0003800000 */
.L_x_1449:
[----:B------:R-:W-:Y:S05]  /*ff90*/  BRA.DIV ~URZ, `(.L_x_1451) ;  /* 0x000046727f007947 */ /* 0x000fea000b800000 */
[----:B-1----:R1:W2:Y:S02]  /*ffa0*/  SHFL.IDX PT, R4, R5, 0x2, 0x1c1f ;  /* 0x005c1f0005047f89 */ /* 0x0022a400000e0000 */
.L_x_1526:
[----:B------:R-:W-:Y:S05]  /*ffb0*/  BRA.DIV ~URZ, `(.L_x_1452) ;  /* 0x000046c27f007947 */ /* 0x000fea000b800000 */
[----:B----4-:R4:W1:Y:S02]  /*ffc0*/  SHFL.IDX PT, R0, R12, 0x2, 0x1c1f ;  /* 0x005c1f000c007f89 */ /* 0x01086400000e0000 */
.L_x_1527:
        /* <DEDUP_REMOVED lines=19> */
.L_x_1454:
[----:B------:R-:W-:Y:S05]  /*10100*/  BSYNC B0 ;  /* 0x0000000000007941 */ /* 0x000fea0003800000 */
.L_x_1453:
[----:B------:R-:W-:Y:S05]  /*10110*/  BRA.DIV ~URZ, `(.L_x_1455) ;  /* 0x000045d27f007947 */ /* 0x000fea000b800000 */
[----:B--2---:R2:W3:Y:S04]  /*10120*/  SHFL.IDX PT, R4, R5, 0x3, 0x1c1f ;  /* 0x007c1f0005047f89 */ /* 0x0044e800000e0000 */
[----:B-1----:R2:W1:Y:S02]  /*10130*/  SHFL.IDX PT, R0, R12, 0x3, 0x1c1f ;  /* 0x007c1f000c007f89 */ /* 0x00246400000e0000 */
.L_x_1528:
        /* <DEDUP_REMOVED lines=10> */
[CC--:B------:R-:W-:Y:S02]  /*101e0*/  @!P1 LEA R6, P4, R225.reuse, R0.reuse, 0x1 ;  /* 0x00000000e1069211 */ /* 0x0c0fe400078808ff */
[----:B------:R-:W-:Y:S02]  /*101f0*/  @!P0 LEA R2, P3, R226, R0, 0x1 ;  /* 0x00000000e2028211 */ /* 0x000fe400078608ff */
[-C--:B------:R-:W-:Y:S02]  /*10200*/  @!P2 LEA.HI.X R9, R202, R4.reuse, R13, 0x1, P5 ;  /* 0x00000004ca09a211 */ /* 0x080fe400028f0c0d */
[-C--:B------:R-:W-:Y:S02]  /*10210*/  @!P1 LEA.HI.X R7, R225, R4.reuse, R12, 0x1, P4 ;  /* 0x00000004e1079211 */ /* 0x080fe400020f0c0c */
[----:B------:R-:W-:Y:S01]  /*10220*/  @!P0 LEA.HI.X R3, R226, R4, R5, 0x1, P3 ;  /* 0x00000004e2038211 */ /* 0x000fe200018f0c05 */
[----:B------:R1:W-:Y:S04]  /*10230*/  @!P2 ST.E.128 [R8.64], RZ ;  /* 0x000000ff0800a985 */ /* 0x0003e8000c101d06 */
[----:B------:R1:W-:Y:S04]  /*10240*/  @!P1 ST.E.128 [R6.64], RZ ;  /* 0x000000ff06009985 */ /* 0x0003e8000c101d06 */
[----:B------:R1:W-:Y:S02]  /*10250*/  @!P0 ST.E.128 [R2.64], RZ ;  /* 0x000000ff02008985 */ /* 0x0003e4000c101d06 */
.L_x_1428:
[----:B------:R-:W-:Y:S05]  /*10260*/  BSYNC B1 ;  /* 0x0000000000017941 */ /* 0x000fea0003800000 */
.L_x_1412:
        /* <DEDUP_REMOVED lines=9> */
[----:B--2-4-:R-:W-:-:S04]  /*10300*/  LOP3.LUT R12, R0, 0x1f, RZ, 0xc0, !PT ;  /* 0x0000001f000c7812 */ /* 0x014fc800078ec0ff */
[----:B------:R-:W-:Y:S01]  /*10310*/  ISETP.NE.AND P5, PT, R12, 0x1f, PT ;  /* 0x0000001f0c00780c */ /* 0x000fe20003fa5270 */
[----:B------:R-:W-:Y:S10]  /*10320*/  BRA.DIV ~URZ, `(.L_x_1457) ;  /* 0x000044927f007947 */ /* 0x000ff4000b800000 */
[----:B------:R2:W3:Y:S02]  /*10330*/  SHFL.IDX PT, R9, R74, RZ, 0x1f ;  /* 0x00001fff4a097589 */ /* 0x0004e400000e0000 */
.L_x_1529:
[----:B------:R-:W-:Y:S05]  /*10340*/  BRA.DIV ~URZ, `(.L_x_1458) ;  /* 0x000044e27f007947 */ /* 0x000fea000b800000 */
[----:B------:R4:W2:Y:S02]  /*10350*/  SHFL.IDX PT, R8, R74, 0x1, 0x1f ;  /* 0x00201f004a087f89 */ /* 0x0008a400000e0000 */
.L_x_1530:
[----:B-1----:R-:W-:Y:S02]  /*10360*/  IMAD.IADD R0, R247, 0x1, R12 ;  /* 0x00000001f7007824 */ /* 0x002fe400078e020c */
[----:B------:R-:W-:-:S03]  /*10370*/  IMAD.MOV.U32 R6, RZ, RZ, RZ ;  /* 0x000000ffff067224 */ /* 0x000fc600078e00ff */
        /* <DEDUP_REMOVED lines=15> */
[----:B------:R1:W4:Y:S02]  /*10470*/  SHFL.UP PT, R4, R0, 0x1, RZ ;  /* 0x0420000000047989 */ /* 0x00032400000e00ff */
.L_x_1531:
[----:B----4-:R-:W-:-:S04]  /*10480*/  SEL R4, R4, RZ, P0 ;  /* 0x000000ff04047207 */ /* 0x010fc80000000000 */
        /* <DEDUP_REMOVED lines=14> */
[----:B------:R1:W4:Y:S02]  /*10570*/  SHFL.IDX PT, R0, R4, 0x1f, 0x1f ;  /* 0x03e01f0004007f89 */ /* 0x00032400000e0000 */
.L_x_1532:
[----:B----4-:R-:W-:Y:S01]  /*10580*/  IMAD R0, R0, c[0x0][0x538], RZ ;  /* 0x00014e0000007a24 */ /* 0x010fe200078e02ff */
[----:B------:R-:W-:Y:S04]  /*10590*/  BSSY B1, `(.L_x_1461) ;  /* 0x00000c5000017945 */ /* 0x000fe80003800000 */
[----:B--2---:R-:W-:-:S04]  /*105a0*/  IADD3 R8, R0, R8, RZ ;  /* 0x0000000800087210 */ /* 0x004fc80007ffe0ff */
[----:B---3--:R-:W-:-:S13]  /*105b0*/  ISETP.GT.AND P6, PT, R8, R9, PT ;  /* 0x000000090800720c */ /* 0x008fda0003fc4270 */
[----:B------:R-:W-:Y:S05]  /*105c0*/  @P6 BRA `(.L_x_1462) ;  /* 0x0000024000006947 */ /* 0x000fea0003800000 */
.L_x_1466:
        /* <DEDUP_REMOVED lines=16> */
.L_x_1533:
        /* <DEDUP_REMOVED lines=16> */
.L_x_1534:
[----:B--2---:R-:W-:-:S05]  /*107d0*/  IMAD R0, R0, c[0x0][0x538], RZ ;  /* 0x00014e0000007a24 */ /* 0x004fca00078e02ff */
[----:B------:R-:W-:-:S04]  /*107e0*/  IADD3 R8, R0, R8, RZ ;  /* 0x0000000800087210 */ /* 0x000fc80007ffe0ff */
[----:B------:R-:W-:-:S13]  /*107f0*/  ISETP.GT.AND P6, PT, R8, R9, PT ;  /* 0x000000090800720c */ /* 0x000fda0003fc4270 */
[----:B-1----:R-:W-:Y:S05]  /*10800*/  @!P6 BRA `(.L_x_1466) ;  /* 0xfffffdc00000e947 */ /* 0x002fea000383ffff */
.L_x_1462:
[----:B------:R-:W-:-:S05]  /*10810*/  IADD3 R5, -R0, R8, RZ ;  /* 0x0000000800057210 */ /* 0x000fca0007ffe1ff */
[----:B------:R-:W-:-:S05]  /*10820*/  IMAD R0, R4, c[0x0][0x538], R5 ;  /* 0x00014e0004007a24 */ /* 0x000fca00078e0205 */
[----:B------:R-:W-:Y:S01]  /*10830*/  ISETP.GT.AND P0, PT, R0, R9, PT ;  /* 0x000000090000720c */ /* 0x000fe20003f04270 */
[----:B------:R-:W-:-:S12]  /*10840*/  BRA.DIV ~URZ, `(.L_x_1467) ;  /* 0x000044427f007947 */ /* 0x000fd8000b800000 */
[----:B------:R-:W-:-:S04]  /*10850*/  VOTE.ANY R10, PT, !P0 ;  /* 0x00000000000a7806 */ /* 0x000fc800040e0100 */
.L_x_1535:
[----:B------:R-:W2:Y:S02]  /*10860*/  POPC R0, R10 ;  /* 0x0000000a00007309 */ /* 0x000ea40000000000 */
[----:B--2---:R-:W-:Y:S01]  /*10870*/  IADD3 R247, R0, R247, RZ ;  /* 0x000000f700f77210 */ /* 0x004fe20007ffe0ff */
[----:B------:R-:W-:Y:S05]  /*10880*/  BRA.DIV ~URZ, `(.L_x_1468) ;  /* 0x000044527f007947 */ /* 0x000fea000b800000 */
[----:B------:R2:W3:Y:S04]  /*10890*/  SHFL.IDX PT, R8, R6, R0, 0x1f ;  /* 0x00001f0006087589 */ /* 0x0004e800000e0000 */
[----:B------:R2:W4:Y:S02]  /*108a0*/  SHFL.IDX PT, R7, R7, R0, 0x1f ;  /* 0x00001f0007077589 */ /* 0x00052400000e0000 */
.L_x_1536:
[----:B------:R-:W-:Y:S01]  /*108b0*/  ISETP.NE.AND P0, PT, R10, RZ, PT ;  /* 0x000000ff0a00720c */ /* 0x000fe20003f05270 */
[----:B------:R-:W-:-:S12]  /*108c0*/  BSSY B0, `(.L_x_1469) ;  /* 0x0000005000007945 */ /* 0x000fd80003800000 */
[----:B------:R-:W-:Y:S05]  /*108d0*/  @!P0 BRA `(.L_x_1470) ;  /* 0x0000003000008947 */ /* 0x000fea0003800000 */
[----:B--2---:R-:W-:Y:S01]  /*108e0*/  IADD3 R0, R0, -0x1, RZ ;  /* 0xffffffff00007810 */ /* 0x004fe20007ffe0ff */
[----:B------:R-:W-:Y:S05]  /*108f0*/  BRA.DIV ~URZ, `(.L_x_1471) ;  /* 0x000044b27f007947 */ /* 0x000fea000b800000 */
[----:B------:R2:W1:Y:S02]  /*10900*/  SHFL.IDX PT, R11, R4, R0, 0x1f ;  /* 0x00001f00040b7589 */ /* 0x00046400000e0000 */
.L_x_1470:
[----:B------:R-:W-:Y:S05]  /*10910*/  BSYNC B0 ;  /* 0x0000000000007941 */ /* 0x000fea0003800000 */
.L_x_1469:
[----:B----4-:R-:W-:Y:S01]  /*10920*/  ISETP.NE.AND P0, PT, R7, 0x1, PT ;  /* 0x000000010700780c */ /* 0x010fe20003f05270 */
[----:B-1----:R-:W-:Y:S01]  /*10930*/  IMAD R244, R11, c[0x0][0x538], R5 ;  /* 0x00014e000bf47a24 */ /* 0x002fe200078e0205 */
[----:B------:R-:W-:Y:S04]  /*10940*/  BSSY B0, `(.L_x_1472) ;  /* 0x0000082000007945 */ /* 0x000fe80003800000 */
[----:B------:R-:W-:-:S07]  /*10950*/  IADD3 R9, -R244, R9, RZ ;  /* 0x00000009f4097210 */ /* 0x000fce0007ffe1ff */
[----:B------:R-:W-:Y:S05]  /*10960*/  @!P0 BRA `(.L_x_1473) ;  /* 0x000003d000008947 */ /* 0x000fea0003800000 */
[-C--:B---3--:R-:W-:Y:S02]  /*10970*/  IABS R2, R8.reuse ;  /* 0x0000000800027213 */ /* 0x088fe40000000000 */
[----:B------:R-:W-:Y:S02]  /*10980*/  IABS R10, R8 ;  /* 0x00000008000a7213 */ /* 0x000fe40000000000 */
[----:B--2---:R-:W1:Y:S08]  /*10990*/  I2F.RP R0, R2 ;  /* 0x0000000200007306 */ /* 0x004e700000209400 */
        /* <DEDUP_REMOVED lines=56> */
[----:B------:R-:W-:Y:S01]  /*10d20*/  IMAD R246, R3, 0x10000, R0 ;  /* 0x0001000003f67824 */ /* 0x000fe200078e0200 */
[----:B------:R-:W-:Y:S05]  /*10d30*/  BRA `(.L_x_1474) ;  /* 0x0000042000007947 */ /* 0x000fea0003800000 */
.L_x_1473:
[----:B------:R-:W-:-:S04]  /*10d40*/  IMAD.MOV.U32 R2, RZ, RZ, 0x4 ;  /* 0x00000004ff027424 */ /* 0x000fc800078e00ff */
[----:B------:R-:W-:-:S05]  /*10d50*/  IMAD.WIDE R2, R247, R2, c[0x0][0x590] ;  /* 0x00016400f7027625 */ /* 0x000fca00078e0202 */
[----:B--2---:R-:W2:Y:S02]  /*10d60*/  LDG.E R4, [R2.64] ;  /* 0x0000000602047981 */ /* 0x004ea4000c1e1900 */
[----:B--23--:R-:W-:-:S05]  /*10d70*/  IMAD R10, R4, R8, RZ ;  /* 0x00000008040a7224 */ /* 0x00cfca00078e02ff */
        /* <DEDUP_REMOVED lines=61> */
[----:B------:R-:W-:Y:S02]  /*11150*/  IMAD R246, R2, R3, R6 ;  /* 0x0000000302f67224 */ /* 0x000fe400078e0206 */
.L_x_1474:
[----:B------:R-:W-:Y:S05]  /*11160*/  BSYNC B0 ;  /* 0x0000000000007941 */ /* 0x000fea0003800000 */
.L_x_1472:
[----:B------:R-:W-:-:S04]  /*11170*/  LOP3.LUT R2, RZ, R2, RZ, 0x33, !PT ;  /* 0x00000002ff027212 */ /* 0x000fc800078e33ff */
[----:B------:R-:W-:Y:S01]  /*11180*/  IADD3 R245, R2, R8, RZ ;  /* 0x0000000802f57210 */ /* 0x000fe20007ffe0ff */
[----:B------:R-:W-:Y:S05]  /*11190*/  BRA `(.L_x_1475) ;  /* 0x0000004000007947 */ /* 0x000fea0003800000 */
.L_x_1463:
[----:B------:R-:W-:Y:S01]  /*111a0*/  IMAD.MOV.U32 R244, RZ, RZ, R9 ;  /* 0x000000fffff47224 */ /* 0x000fe200078e0009 */
[----:B------:R-:W-:Y:S01]  /*111b0*/  MOV R246, RZ ;  /* 0x000000ff00f67202 */ /* 0x000fe20000000f00 */
[----:B------:R-:W-:Y:S01]  /*111c0*/  IMAD.MOV.U32 R245, RZ, RZ, RZ ;  /* 0x000000fffff57224 */ /* 0x000fe200078e00ff */
[----:B------:R-:W-:Y:S02]  /*111d0*/  MOV R247, c[0x0][0x53c] ;  /* 0x00014f0000f77a02 */ /* 0x000fe40000000f00 */
.L_x_1475:
[----:B------:R-:W-:Y:S05]  /*111e0*/  BSYNC B1 ;  /* 0x0000000000017941 */ /* 0x000fea0003800000 */
.L_x_1461:
[----:B------:R-:W-:Y:S01]  /*111f0*/  WARPSYNC 0xffffffff ;  /* 0xffffffff00007948 */ /* 0x000fe20003800000 */
[----:B------:R-:W-:Y:S01]  /*11200*/  BAR.SYNC.DEFER_BLOCKING 0x4, 0x80 ;  /* 0x0102000000007b1d */ /* 0x000fe20000010000 */
[----:B------:R-:W-:-:S13]  /*11210*/  ISETP.NE.AND P0, PT, R12, RZ, PT ;  /* 0x000000ff0c00720c */ /* 0x000fda0003f05270 */
[----:B------:R2:W-:Y:S04]  /*11220*/  @!P0 STS.128 [0xc080], R244 ;  /* 0x00c080f4ff008388 */ /* 0x0005e80000000c00 */
[----:B------:R-:W-:Y:S06]  /*11230*/  BAR.ARV 0x5, 0x80 ;  /* 0x0142000000007b1d */ /* 0x000fec0000002000 */
.L_x_1456:
[----:B-1----:R-:W-:-:S13]  /*11240*/  ISETP.GE.AND P0, PT, R247, c[0x0][0x53c], PT ;  /* 0x00014f00f7007a0c */ /* 0x002fda0003f06270 */
[----:B--23--:R-:W-:Y:S01]  /*11250*/  @P0 CALL.REL.NOINC `(.L_x_1476) ;  /* 0x0000001000000944 */ /* 0x00cfe20003c00000 */
[----:B------:R-:W-:Y:S05]  /*11260*/  BRA `(.L_x_1477) ;  /* 0xffff07c000007947 */ /* 0x000fea000383ffff */
.L_x_1476:
[----:B------:R-:W-:Y:S05]  /*11270*/  EXIT ;  /* 0x000000000000794d */ /* 0x000fea0003800000 */
.L_x_1339:
[----:B------:R-:W-:Y:S01]  /*11280*/  IMAD.MOV.U32 R0, RZ, RZ, R5 ;  /* 0x000000ffff007224 */ /* 0x000fe200078e0005 */
[----:B------:R-:W-:Y:S02]  /*11290*/  MOV R2, 0x1 ;  /* 0x0000000100027802 */ /* 0x000fe40000000f00 */
[----:B------:R-:W-:Y:S02]  /*112a0*/  MOV R3, 0x112c0 ;  /* 0x000112c000037802 */ /* 0x000fe40000000f00 */
[----:B--2---:R-:W-:Y:S05]  /*112b0*/  CALL.REL.NOINC `($__internal_21_$__cuda_sm70_shflsync_up_p) ;  /* 0x00003c2000007944 */ /* 0x004fea0003c00000 */
[----:B------:R-:W-:Y:S01]  /*112c0*/  MOV R0, R4 ;  /* 0x0000000400007202 */ /* 0x000fe20000000f00 */
[----:B------:R-:W-:Y:S05]  /*112d0*/  BRA `(.L_x_1478) ;  /* 0xfffef16000007947 */ /* 0x000fea000383ffff */
.L_x_1340:
[----:B------:R-:W-:Y:S01]  /*112e0*/  IMAD.MOV.U32 R0, RZ, RZ, R5 ;  /* 0x000000ffff007224 */ /* 0x000fe200078e0005 */
[----:B------:R-:W-:Y:S02]  /*112f0*/  MOV R2, 0x2 ;  /* 0x0000000200027802 */ /* 0x000fe40000000f00 */
[----:B------:R-:W-:Y:S02]  /*11300*/  MOV R3, 0x11320 ;  /* 0x0001132000037802 */ /* 0x000fe40000000f00 */
[----:B--2---:R-:W-:Y:S05]  /*11310*/  CALL.REL.NOINC `($__internal_21_$__cuda_sm70_shflsync_up_p) ;  /* 0x00003bc000007944 */ /* 0x004fea0003c00000 */
[----:B------:R-:W-:Y:S01]  /*11320*/  SEL R0, R4, RZ, P4 ;  /* 0x000000ff04007207 */ /* 0x000fe20002000000 */
[----:B------:R-:W-:Y:S01]  /*11330*/  IMAD.MOV.U32 R2, RZ, RZ, 0x4 ;  /* 0x00000004ff027424 */ /* 0x000fe200078e00ff */
[----:B------:R-:W-:-:S03]  /*11340*/  MOV R3, 0x11370 ;  /* 0x0001137000037802 */ /* 0x000fc60000000f00 */
[----:B------:R-:W-:Y:S02]  /*11350*/  IMAD.IADD R0, R5, 0x1, R0 ;  /* 0x0000000105007824 */ /* 0x000fe400078e0200 */
[----:B------:R-:W-:Y:S05]  /*11360*/  CALL.REL.NOINC `($__internal_21_$__cuda_sm70_shflsync_up_p) ;  /* 0x00003b7000007944 */ /* 0x000fea0003c00000 */
        /* <DEDUP_REMOVED lines=12> */
[----:B------:R-:W-:Y:S02]  /*11430*/  MOV R204, 0x1f ;  /* 0x0000001f00cc7802 */ /* 0x000fe40000000f00 */
[----:B------:R-:W-:Y:S01]  /*11440*/  MOV R3, 0x11480 ;  /* 0x0001148000037802 */ /* 0x000fe20000000f00 */
[----:B------:R-:W-:-:S04]  /*11450*/  IMAD.IADD R4, R0, 0x1, R4 ;  /* 0x0000000100047824 */ /* 0x000fc800078e0204 */
[----:B------:R-:W-:Y:S02]  /*11460*/  IMAD.MOV.U32 R116, RZ, RZ, R4 ;  /* 0x000000ffff747224 */ /* 0x000fe400078e0004 */
[----:B------:R-:W-:Y:S05]  /*11470*/  CALL.REL.NOINC `($__internal_20_$__cuda_sm70_shflsync_idx_p) ;  /* 0x00003a0000007944 */ /* 0x000fea0003c00000 */
[----:B------:R-:W-:Y:S01]  /*11480*/  MOV R0, R204 ;  /* 0x000000cc00007202 */ /* 0x000fe20000000f00 */
[----:B------:R-:W-:Y:S05]  /*11490*/  BRA `(.L_x_1479) ;  /* 0xfffef0a000007947 */ /* 0x000fea000383ffff */
.L_x_1342:
[----:B------:R-:W-:Y:S02]  /*114a0*/  SEL R0, RZ, 0x1, P0 ;  /* 0x00000001ff007807 */ /* 0x000fe40000000000 */
[----:B------:R-:W-:Y:S02]  /*114b0*/  MOV R2, 0x114d0 ;  /* 0x000114d000027802 */ /* 0x000fe40000000f00 */
[----:B--2---:R-:W-:Y:S05]  /*114c0*/  CALL.REL.NOINC `($__internal_22_$__cuda_sm70_votesync_ballot) ;  /* 0x00003a8000007944 */ /* 0x004fea0003c00000 */
[----:B------:R-:W-:Y:S01]  /*114d0*/  MOV R6, R0 ;  /* 0x0000000000067202 */ /* 0x000fe20000000f00 */
[----:B------:R-:W-:Y:S05]  /*114e0*/  BRA `(.L_x_1480) ;  /* 0xfffef0e000007947 */ /* 0x000fea000383ffff */
.L_x_1343:
[----:B------:R-:W-:Y:S01]  /*114f0*/  IMAD.MOV.U32 R116, RZ, RZ, R9 ;  /* 0x000000ffff747224 */ /* 0x000fe200078e0009 */
[----:B------:R-:W-:Y:S01]  /*11500*/  MOV R2, R0 ;  /* 0x0000000000027202 */ /* 0x000fe20000000f00 */
[----:B------:R-:W-:Y:S01]  /*11510*/  IMAD.MOV.U32 R204, RZ, RZ, 0x1f ;  /* 0x0000001fffcc7424 */ /* 0x000fe200078e00ff */
[----:B------:R-:W-:Y:S02]  /*11520*/  MOV R3, 0x11540 ;  /* 0x0001154000037802 */ /* 0x000fe40000000f00 */
[----:B------:R-:W-:Y:S05]  /*11530*/  CALL.REL.NOINC `($__internal_20_$__cuda_sm70_shflsync_idx_p) ;  /* 0x0000394000007944 */ /* 0x000fea0003c00000 */
[----:B------:R-:W-:Y:S01]  /*11540*/  IMAD.MOV.U32 R245, RZ, RZ, R204 ;  /* 0x000000fffff57224 */ /* 0x000fe200078e00cc */
[----:B------:R-:W-:Y:S01]  /*11550*/  MOV R116, R8 ;  /* 0x0000000800747202 */ /* 0x000fe20000000f00 */
[----:B------:R-:W-:Y:S01]  /*11560*/  IMAD.MOV.U32 R5, RZ, RZ, RZ ;  /* 0x000000ffff057224 */ /* 0x000fe200078e00ff */
[----:B------:R-:W-:Y:S01]  /*11570*/  MOV R2, R0 ;  /* 0x0000000000027202 */ /* 0x000fe20000000f00 */
[----:B------:R-:W-:Y:S01]  /*11580*/  IMAD.MOV.U32 R204, RZ, RZ, 0x1f ;  /* 0x0000001fffcc7424 */ /* 0x000fe200078e00ff */
[----:B------:R-:W-:-:S02]  /*11590*/  MOV R3, 0x115b0 ;  /* 0x000115b000037802 */ /* 0x000fc40000000f00 */
[----:B------:R-:W-:Y:S05]  /*115a0*/  CALL.REL.NOINC `($__internal_20_$__cuda_sm70_shflsync_idx_p) ;  /* 0x000038d000007944 */ /* 0x000fea0003c00000 */
[----:B------:R-:W-:Y:S01]  /*115b0*/  MOV R9, R204 ;  /* 0x000000cc00097202 */ /* 0x000fe20000000f00 */
[----:B------:R-:W-:Y:S05]  /*115c0*/  BRA `(.L_x_1481) ;  /* 0xfffef06000007947 */ /* 0x000fea000383ffff */
.L_x_1346:
[----:B------:R-:W-:Y:S01]  /*115d0*/  IMAD.MOV.U32 R116, RZ, RZ, R4 ;  /* 0x000000ffff747224 */ /* 0x000fe200078e0004 */
[----:B------:R-:W-:Y:S01]  /*115e0*/  MOV R2, R0 ;  /* 0x0000000000027202 */ /* 0x000fe20000000f00 */
[----:B------:R-:W-:Y:S01]  /*115f0*/  IMAD.MOV.U32 R204, RZ, RZ, 0x1f ;  /* 0x0000001fffcc7424 */ /* 0x000fe200078e00ff */
[----:B------:R-:W-:-:S02]  /*11600*/  MOV R3, 0x11620 ;  /* 0x0001162000037802 */ /* 0x000fc40000000f00 */
[----:B--23--:R-:W-:Y:S05]  /*11610*/  CALL.REL.NOINC `($__internal_20_$__cuda_sm70_shflsync_idx_p) ;  /* 0x0000386000007944 */ /* 0x00cfea0003c00000 */
[----:B------:R-:W-:Y:S01]  /*11620*/  MOV R5, R204 ;  /* 0x000000cc00057202 */ /* 0x000fe20000000f00 */
[----:B------:R-:W-:Y:S05]  /*11630*/  BRA `(.L_x_1345) ;  /* 0xfffef05000007947 */ /* 0x000fea000383ffff */
.L_x_1357:
[----:B------:R-:W-:Y:S01]  /*11640*/  IMAD.MOV.U32 R116, RZ, RZ, R5 ;  /* 0x000000ffff747224 */ /* 0x000fe200078e0005 */
[----:B------:R-:W-:Y:S01]  /*11650*/  MOV R2, RZ ;  /* 0x000000ff00027202 */ /* 0x000fe20000000f00 */
[----:B------:R-:W-:Y:S01]  /*11660*/  IMAD.MOV.U32 R204, RZ, RZ, 0x1c1f ;  /* 0x00001c1fffcc7424 */ /* 0x000fe200078e00ff */
[----:B------:R-:W-:-:S02]  /*11670*/  MOV R3, 0x11690 ;  /* 0x0001169000037802 */ /* 0x000fc40000000f00 */
[----:B-----5:R-:W-:Y:S05]  /*11680*/  CALL.REL.NOINC `($__internal_20_$__cuda_sm70_shflsync_idx_p) ;  /* 0x000037f000007944 */ /* 0x020fea0003c00000 */
[----:B------:R-:W-:Y:S01]  /*11690*/  MOV R4, R204 ;  /* 0x000000cc00047202 */ /* 0x000fe20000000f00 */
[----:B------:R-:W-:Y:S05]  /*116a0*/  BRA `(.L_x_1482) ;  /* 0xffff10a000007947 */ /* 0x000fea000383ffff */
.L_x_1358:
[----:B------:R-:W-:Y:S01]  /*116b0*/  IMAD.MOV.U32 R116, RZ, RZ, R12 ;  /* 0x000000ffff747224 */ /* 0x000fe200078e000c */
[----:B------:R-:W-:Y:S01]  /*116c0*/  MOV R2, RZ ;  /* 0x000000ff00027202 */ /* 0x000fe20000000f00 */
[----:B------:R-:W-:Y:S01]  /*116d0*/  IMAD.MOV.U32 R204, RZ, RZ, 0x1c1f ;  /* 0x00001c1fffcc7424 */ /* 0x000fe200078e00ff */
[----:B------:R-:W-:-:S02]  /*116e0*/  MOV R3, 0x11700 ;  /* 0x0001170000037802 */ /* 0x000fc40000000f00 */
[----:B-12--5:R-:W-:Y:S05]  /*116f0*/  CALL.REL.NOINC `($__internal_20_$__cuda_sm70_shflsync_idx_p) ;  /* 0x0000378000007944 */ /* 0x026fea0003c00000 */
[----:B------:R-:W-:Y:S01]  /*11700*/  MOV R0, R204 ;  /* 0x000000cc00007202 */ /* 0x000fe20000000f00 */
[----:B------:R-:W-:Y:S05]  /*11710*/  BRA `(.L_x_1483) ;  /* 0xffff105000007947 */ /* 0x000fea000383ffff */
.L_x_1361:
[----:B------:R-:W-:Y:S01]  /*11720*/  IMAD.MOV.U32 R116, RZ, RZ, R5 ;  /* 0x000000ffff747224 */ /* 0x000fe200078e0005 */
[----:B--2---:R-:W-:Y:S01]  /*11730*/  MOV R2, 0x1 ;  /* 0x0000000100027802 */ /* 0x004fe20000000f00 */
[----:B------:R-:W-:Y:S01]  /*11740*/  IMAD.MOV.U32 R204, RZ, RZ, 0x1c1f ;  /* 0x00001c1fffcc7424 */ /* 0x000fe200078e00ff */
[----:B------:R-:W-:-:S02]  /*11750*/  MOV R3, 0x11770 ;  /* 0x0001177000037802 */ /* 0x000fc40000000f00 */
[----:B-1-345:R-:W-:Y:S05]  /*11760*/  CALL.REL.NOINC `($__internal_20_$__cuda_sm70_shflsync_idx_p) ;  /* 0x0000371000007944 */ /* 0x03afea0003c00000 */
[----:B------:R-:W-:Y:S01]  /*11770*/  IMAD.MOV.U32 R4, RZ, RZ, R204 ;  /* 0x000000ffff047224 */ /* 0x000fe200078e00cc */
[----:B------:R-:W-:Y:S01]  /*11780*/  MOV R2, 0x1 ;  /* 0x0000000100027802 */ /* 0x000fe20000000f00 */
[----:B------:R-:W-:Y:S01]  /*11790*/  IMAD.MOV.U32 R116, RZ, RZ, R12 ;  /* 0x000000ffff747224 */ /* 0x000fe200078e000c */
[----:B------:R-:W-:-:S02]  /*117a0*/  MOV R204, 0x1c1f ;  /* 0x00001c1f00cc7802 */ /* 0x000fc40000000f00 */
[----:B------:R-:W-:Y:S02]  /*117b0*/  MOV R3, 0x117d0 ;  /* 0x000117d000037802 */ /* 0x000fe40000000f00 */
[----:B------:R-:W-:Y:S05]  /*117c0*/  CALL.REL.NOINC `($__internal_20_$__cuda_sm70_shflsync_idx_p) ;  /* 0x000036b000007944 */ /* 0x000fea0003c00000 */
[----:B------:R-:W-:Y:S01]  /*117d0*/  MOV R0, R204 ;  /* 0x000000cc00007202 */ /* 0x000fe20000000f00 */
[----:B------:R-:W-:Y:S05]  /*117e0*/  BRA `(.L_x_1484) ;  /* 0xffff112000007947 */ /* 0x000fea000383ffff */
.L_x_1364:
[----:B------:R-:W-:Y:S01]  /*117f0*/  IMAD.MOV.U32 R116, RZ, RZ, R5 ;  /* 0x000000ffff747224 */ /* 0x000fe200078e0005 */
[----:B-1----:R-:W-:Y:S01]  /*11800*/  MOV R2, 0x2 ;  /* 0x0000000200027802 */ /* 0x002fe20000000f00 */
[----:B------:R-:W-:Y:S01]  /*11810*/  IMAD.MOV.U32 R204, RZ, RZ, 0x1c1f ;  /* 0x00001c1fffcc7424 */ /* 0x000fe200078e00ff */
[----:B------:R-:W-:Y:S02]  /*11820*/  MOV R3, 0x11840 ;  /* 0x0001184000037802 */ /* 0x000fe40000000f00 */
[----:B--2345:R-:W-:Y:S05]  /*11830*/  CALL.REL.NOINC `($__internal_20_$__cuda_sm70_shflsync_idx_p) ;  /* 0x0000364000007944 */ /* 0x03cfea0003c00000 */
[----:B------:R-:W-:Y:S01]  /*11840*/  MOV R4, R204 ;  /* 0x000000cc00047202 */ /* 0x000fe20000000f00 */
[----:B------:R-:W-:Y:S05]  /*11850*/  BRA `(.L_x_1485) ;  /* 0xffff123000007947 */ /* 0x000fea000383ffff */
.L_x_1365:
[----:B------:R-:W-:Y:S01]  /*11860*/  IMAD.MOV.U32 R116, RZ, RZ, R12 ;  /* 0x000000ffff747224 */ /* 0x000fe200078e000c */
[----:B------:R-:W-:Y:S01]  /*11870*/  MOV R2, 0x2 ;  /* 0x0000000200027802 */ /* 0x000fe20000000f00 */
[----:B------:R-:W-:Y:S01]  /*11880*/  IMAD.MOV.U32 R204, RZ, RZ, 0x1c1f ;  /* 0x00001c1fffcc7424 */ /* 0x000fe200078e00ff */
[----:B------:R-:W-:Y:S02]  /*11890*/  MOV R3, 0x118b0 ;  /* 0x000118b000037802 */ /* 0x000fe40000000f00 */
[----:B-12345:R-:W-:Y:S05]  /*118a0*/  CALL.REL.NOINC `($__internal_20_$__cuda_sm70_shflsync_idx_p) ;  /* 0x000035d000007944 */ /* 0x03efea0003c00000 */
[----:B------:R-:W-:Y:S01]  /*118b0*/  MOV R0, R204 ;  /* 0x000000cc00007202 */ /* 0x000fe20000000f00 */
[----:B------:R-:W-:Y:S05]  /*118c0*/  BRA `(.L_x_1486) ;  /* 0xffff11e000007947 */ /* 0x000fea000383ffff */
.L_x_1368:
[----:B------:R-:W-:Y:S01]  /*118d0*/  IMAD.MOV.U32 R116, RZ, RZ, R5 ;  /* 0x000000ffff747224 */ /* 0x000fe200078e0005 */
[----:B-1----:R-:W-:Y:S01]  /*118e0*/  MOV R2, 0x3 ;  /* 0x0000000300027802 */ /* 0x002fe20000000f00 */
[----:B------:R-:W-:Y:S01]  /*118f0*/  IMAD.MOV.U32 R204, RZ, RZ, 0x1c1f ;  /* 0x00001c1fffcc7424 */ /* 0x000fe200078e00ff */
[----:B------:R-:W-:-:S02]  /*11900*/  MOV R3, 0x11920 ;  /* 0x0001192000037802 */ /* 0x000fc40000000f00 */
[----:B--2345:R-:W-:Y:S05]  /*11910*/  CALL.REL.NOINC `($__internal_20_$__cuda_sm70_shflsync_idx_p) ;  /* 0x0000356000007944 */ /* 0x03cfea0003c00000 */
        /* <DEDUP_REMOVED lines=8> */
.L_x_1371:
[----:B------:R-:W-:Y:S01]  /*119a0*/  IMAD.MOV.U32 R116, RZ, RZ, R24 ;  /* 0x000000ffff747224 */ /* 0x000fe200078e0018 */
[----:B-1----:R-:W-:Y:S01]  /*119b0*/  MOV R2, 0x1 ;  /* 0x0000000100027802 */ /* 0x002fe20000000f00 */
[----:B------:R-:W-:Y:S01]  /*119c0*/  IMAD.MOV.U32 R204, RZ, RZ, 0x1c1f ;  /* 0x00001c1fffcc7424 */ /* 0x000fe200078e00ff */
[----:B------:R-:W-:Y:S02]  /*119d0*/  MOV R3, 0x119f0 ;  /* 0x000119f000037802 */ /* 0x000fe40000000f00 */
[----:B------:R-:W-:Y:S05]  /*119e0*/  CALL.REL.NOINC `($__internal_20_$__cuda_sm70_shflsync_idx_p) ;  /* 0x0000349000007944 */ /* 0x000fea0003c00000 */
[----:B------:R-:W-:Y:S01]  /*119f0*/  IMAD.MOV.U32 R20, RZ, RZ, R204 ;  /* 0x000000ffff147224 */ /* 0x000fe200078e00cc */
[----:B------:R-:W-:Y:S01]  /*11a00*/  MOV R2, 0x1 ;  /* 0x0000000100027802 */ /* 0x000fe20000000f00 */
[----:B------:R-:W-:Y:S01]  /*11a10*/  IMAD.MOV.U32 R116, RZ, RZ, R25 ;  /* 0x000000ffff747224 */ /* 0x000fe200078e0019 */
[----:B------:R-:W-:Y:S02]  /*11a20*/  MOV R204, 0x1c1f ;  /* 0x00001c1f00cc7802 */ /* 0x000fe40000000f00 */
[----:B------:R-:W-:Y:S02]  /*11a30*/  MOV R3, 0x11a50 ;  /* 0x00011a5000037802 */ /* 0x000fe40000000f00 */
[----:B------:R-:W-:Y:S05]  /*11a40*/  CALL.REL.NOINC `($__internal_20_$__cuda_sm70_shflsync_idx_p) ;  /* 0x0000343000007944 */ /* 0x000fea0003c00000 */
[----:B------:R-:W-:Y:S01]  /*11a50*/  MOV R2, R204 ;  /* 0x000000cc00027202 */ /* 0x000fe20000000f00 */
[----:B------:R-:W-:Y:S05]  /*11a60*/  BRA `(.L_x_1488) ;  /* 0xffff1bb000007947 */ /* 0x000fea000383ffff */
.L_x_1374:
[----:B------:R-:W-:Y:S01]  /*11a70*/  IMAD.MOV.U32 R116, RZ, RZ, R5 ;  /* 0x000000ffff747224 */ /* 0x000fe200078e0005 */
[----:B------:R-:W-:Y:S01]  /*11a80*/  MOV R2, RZ ;  /* 0x000000ff00027202 */ /* 0x000fe20000000f00 */
[----:B------:R-:W-:Y:S01]  /*11a90*/  IMAD.MOV.U32 R204, RZ, RZ, 0x1c1f ;  /* 0x00001c1fffcc7424 */ /* 0x000fe200078e00ff */
[----:B------:R-:W-:-:S02]  /*11aa0*/  MOV R3, 0x11ac0 ;  /* 0x00011ac000037802 */ /* 0x000fc40000000f00 */
[----:B------:R-:W-:Y:S05]  /*11ab0*/  CALL.REL.NOINC `($__internal_20_$__cuda_sm70_shflsync_idx_p) ;  /* 0x000033c000007944 */ /* 0x000fea0003c00000 */
[----:B------:R-:W-:Y:S01]  /*11ac0*/  MOV R4, R204 ;  /* 0x000000cc00047202 */ /* 0x000fe20000000f00 */
[----:B------:R-:W-:Y:S05]  /*11ad0*/  BRA `(.L_x_1489) ;  /* 0xffff249000007947 */ /* 0x000fea000383ffff */
.L_x_1375:
[----:B------:R-:W-:Y:S01]  /*11ae0*/  IMAD.MOV.U32 R116, RZ, RZ, R10 ;  /* 0x000000ffff747224 */ /* 0x000fe200078e000a */
[----:B------:R-:W-:Y:S01]  /*11af0*/  MOV R2, RZ ;  /* 0x000000ff00027202 */ /* 0x000fe20000000f00 */
[----:B------:R-:W-:Y:S01]  /*11b00*/  IMAD.MOV.U32 R204, RZ, RZ, 0x1c1f ;  /* 0x00001c1fffcc7424 */ /* 0x000fe200078e00ff */
[----:B------:R-:W-:-:S02]  /*11b10*/  MOV R3, 0x11b30 ;  /* 0x00011b3000037802 */ /* 0x000fc40000000f00 */
[----:B-12---:R-:W-:Y:S05]  /*11b20*/  CALL.REL.NOINC `($__internal_20_$__cuda_sm70_shflsync_idx_p) ;  /* 0x0000335000007944 */ /* 0x006fea0003c00000 */
[----:B------:R-:W-:Y:S01]  /*11b30*/  MOV R0, R204 ;  /* 0x000000cc00007202 */ /* 0x000fe20000000f00 */
[----:B------:R-:W-:Y:S05]  /*11b40*/  BRA `(.L_x_1490) ;  /* 0xffff244000007947 */ /* 0x000fea000383ffff */
.L_x_1378:
[----:B------:R-:W-:Y:S01]  /*11b50*/  IMAD.MOV.U32 R116, RZ, RZ, R5 ;  /* 0x000000ffff747224 */ /* 0x000fe200078e0005 */
[----:B--2---:R-:W-:Y:S01]  /*11b60*/  MOV R2, 0x1 ;  /* 0x0000000100027802 */ /* 0x004fe20000000f00 */
[----:B------:R-:W-:Y:S01]  /*11b70*/  IMAD.MOV.U32 R204, RZ, RZ, 0x1c1f ;  /* 0x00001c1fffcc7424 */ /* 0x000fe200078e00ff */
[----:B------:R-:W-:-:S03]  /*11b80*/  MOV R3, 0x11ba0 ;  /* 0x00011ba000037802 */ /* 0x000fc60000000f00 */
[----:B-1-34-:R-:W-:Y:S05]  /*11b90*/  CALL.REL.NOINC `($__internal_20_$__cuda_sm70_shflsync_idx_p) ;  /* 0x000032e000007944 */ /* 0x01afea0003c00000 */
        /* <DEDUP_REMOVED lines=8> */
.L_x_1379:
[----:B------:R-:W-:Y:S01]  /*11c20*/  IMAD.MOV.U32 R116, RZ, RZ, R0 ;  /* 0x000000ffff747224 */ /* 0x000fe200078e0000 */
[----:B------:R-:W-:Y:S01]  /*11c30*/  MOV R2, RZ ;  /* 0x000000ff00027202 */ /* 0x000fe20000000f00 */
[----:B------:R-:W-:Y:S01]  /*11c40*/  IMAD.MOV.U32 R204, RZ, RZ, 0x1c1f ;  /* 0x00001c1fffcc7424 */ /* 0x000fe200078e00ff */
[----:B------:R-:W-:Y:S02]  /*11c50*/  MOV R3, 0x11c70 ;  /* 0x00011c7000037802 */ /* 0x000fe40000000f00 */
[----:B---3--:R-:W-:Y:S05]  /*11c60*/  CALL.REL.NOINC `($__internal_20_$__cuda_sm70_shflsync_idx_p) ;  /* 0x0000321000007944 */ /* 0x008fea0003c00000 */
[----:B------:R-:W-:Y:S01]  /*11c70*/  MOV R2, R204 ;  /* 0x000000cc00027202 */ /* 0x000fe20000000f00 */
[----:B------:R-:W-:Y:S05]  /*11c80*/  BRA `(.L_x_1492) ;  /* 0xffff266000007947 */ /* 0x000fea000383ffff */
.L_x_1380:
[----:B------:R-:W-:Y:S01]  /*11c90*/  IMAD.MOV.U32 R116, RZ, RZ, R0 ;  /* 0x000000ffff747224 */ /* 0x000fe200078e0000 */
[----:B------:R-:W-:Y:S01]  /*11ca0*/  MOV R2, 0x1 ;  /* 0x0000000100027802 */ /* 0x000fe20000000f00 */
[----:B------:R-:W-:Y:S01]  /*11cb0*/  IMAD.MOV.U32 R204, RZ, RZ, 0x1c1f ;  /* 0x00001c1fffcc7424 */ /* 0x000fe200078e00ff */
[----:B------:R-:W-:Y:S02]  /*11cc0*/  MOV R3, 0x11ce0 ;  /* 0x00011ce000037802 */ /* 0x000fe40000000f00 */
[----:B-1----:R-:W-:Y:S05]  /*11cd0*/  CALL.REL.NOINC `($__internal_20_$__cuda_sm70_shflsync_idx_p) ;  /* 0x000031a000007944 */ /* 0x002fea0003c00000 */
[----:B------:R-:W-:Y:S01]  /*11ce0*/  IMAD.IADD R2, R4, 0x1, R204 ;  /* 0x0000000104027824 */ /* 0x000fe200078e02cc */
[----:B------:R-:W-:Y:S01]  /*11cf0*/  MOV R3, 0x11ed0 ;  /* 0x00011ed000037802 */ /* 0x000fe20000000f00 */
[----:B------:R-:W-:-:S02]  /*11d00*/  IMAD.MOV.U32 R116, RZ, RZ, R0 ;  /* 0x000000ffff747224 */ /* 0x000fc400078e0000 */
        /* <DEDUP_REMOVED lines=21> */
[----:B------:R-:W-:Y:S01]  /*11e60*/  ISETP.GT.AND P0, PT, R2, 0x29, PT ;  /* 0x000000290200780c */ /* 0x000fe20003f04270 */
[----:B------:R-:W-:Y:S01]  /*11e70*/  IMAD.MOV.U32 R2, RZ, RZ, 0x2 ;  /* 0x00000002ff027424 */ /* 0x000fe200078e00ff */
[----:B------:R-:W-:Y:S02]  /*11e80*/  FSEL R115, R34, -INF , P6 ;  /* 0xff80000022737808 */ /* 0x000fe40003000000 */
[----:B------:R-:W-:Y:S02]  /*11e90*/  FSEL R114, R35, -INF , P5 ;  /* 0xff80000023727808 */ /* 0x000fe40002800000 */
[----:B------:R-:W-:Y:S02]  /*11ea0*/  FSEL R113, R30, -INF , P4 ;  /* 0xff8000001e717808 */ /* 0x000fe40002000000 */
[----:B------:R-:W-:-:S02]  /*11eb0*/  FSEL R112, R31, -INF , P0 ;  /* 0xff8000001f707808 */ /* 0x000fc40000000000 */
[----:B------:R-:W-:Y:S05]  /*11ec0*/  CALL.REL.NOINC `($__internal_20_$__cuda_sm70_shflsync_idx_p) ;  /* 0x00002fb000007944 */ /* 0x000fea0003c00000 */
        /* <DEDUP_REMOVED lines=32> */
[----:B------:R-:W-:Y:S01]  /*120d0*/  FMNMX.FTZ R121, R10, R11, !PT ;  /* 0x0000000b0a797209 */ /* 0x000fe20007810000 */
[----:B------:R-:W-:Y:S01]  /*120e0*/  IMAD.MOV.U32 R0, RZ, RZ, 0x2 ;  /* 0x00000002ff007424 */ /* 0x000fe200078e00ff */
[----:B------:R-:W-:-:S02]  /*120f0*/  FMNMX.FTZ R120, R12, R13, !PT ;  /* 0x0000000d0c787209 */ /* 0x000fc40007810000 */
[----:B------:R-:W-:Y:S02]  /*12100*/  IMNMX R5, R5, R4, PT ;  /* 0x0000000405057217 */ /* 0x000fe40003800200 */
[----:B------:R-:W-:Y:S02]  /*12110*/  FMNMX.FTZ R121, R14, R121, !PT ;  /* 0x000000790e797209 */ /* 0x000fe40007810000 */
[C---:B------:R-:W-:Y:S02]  /*12120*/  ISETP.GT.AND P6, PT, R5.reuse, RZ, PT ;  /* 0x000000ff0500720c */ /* 0x040fe40003fc4270 */
[C---:B------:R-:W-:Y:S02]  /*12130*/  ISETP.GT.AND P5, PT, R5.reuse, 0x1, PT ;  /* 0x000000010500780c */ /* 0x040fe40003fa4270 */
[----:B------:R-:W-:Y:S02]  /*12140*/  ISETP.GT.AND P4, PT, R5, 0x8, PT ;  /* 0x000000080500780c */ /* 0x000fe40003f84270 */
[----:B------:R-:W-:-:S02]  /*12150*/  FSEL R23, R74, -INF , P6 ;  /* 0xff8000004a177808 */ /* 0x000fc40003000000 */
[----:B------:R-:W-:Y:S02]  /*12160*/  FSEL R30, R75, -INF , P5 ;  /* 0xff8000004b1e7808 */ /* 0x000fe40002800000 */
[----:B------:R-:W-:Y:S02]  /*12170*/  ISETP.GT.AND P0, PT, R5, 0x9, PT ;  /* 0x000000090500780c */ /* 0x000fe40003f04270 */
[----:B------:R-:W-:Y:S02]  /*12180*/  FSEL R34, R70, -INF , P4 ;  /* 0xff80000046227808 */ /* 0x000fe40002000000 */
[----:B------:R-:W-:Y:S02]  /*12190*/  FMNMX.FTZ R119, R25, R27, !PT ;  /* 0x0000001b19777209 */ /* 0x000fe40007810000 */
[----:B------:R-:W-:Y:S02]  /*121a0*/  FMNMX.FTZ R3, R23, R30, !PT ;  /* 0x0000001e17037209 */ /* 0x000fe40007810000 */
[----:B------:R-:W-:-:S02]  /*121b0*/  FMNMX.FTZ R121, R15, R121, !PT ;  /* 0x000000790f797209 */ /* 0x000fc40007810000 */
[----:B------:R-:W-:Y:S02]  /*121c0*/  FSEL R40, R71, -INF , P0 ;  /* 0xff80000047287808 */ /* 0x000fe40000000000 */
[----:B------:R-:W-:Y:S02]  /*121d0*/  ISETP.GT.AND P6, PT, R5, 0x10, PT ;  /* 0x000000100500780c */ /* 0x000fe40003fc4270 */
[----:B------:R-:W-:Y:S02]  /*121e0*/  FMNMX.FTZ R120, R17, R120, !PT ;  /* 0x0000007811787209 */ /* 0x000fe40007810000 */
[----:B------:R-:W-:Y:S02]  /*121f0*/  FMNMX.FTZ R119, R31, R119, !PT ;  /* 0x000000771f777209 */ /* 0x000fe40007810000 */
[----:B------:R-:W-:Y:S02]  /*12200*/  FMNMX.FTZ R8, R34, R3, !PT ;  /* 0x0000000322087209 */ /* 0x000fe40007810000 */
[----:B------:R-:W-:-:S02]  /*12210*/  FMNMX.FTZ R121, R16, R121, !PT ;  /* 0x0000007910797209 */ /* 0x000fc40007810000 */
[----:B------:R-:W-:Y:S02]  /*12220*/  ISETP.GT.AND P5, PT, R5, 0x11, PT ;  /* 0x000000110500780c */ /* 0x000fe40003fa4270 */
[----:B------:R-:W-:Y:S02]  /*12230*/  FSEL R41, R66, -INF , P6 ;  /* 0xff80000042297808 */ /* 0x000fe40003000000 */
        /* <DEDUP_REMOVED lines=41> */
[----:B------:R-:W-:Y:S01]  /*124d0*/  FMNMX.FTZ R120, R113, R120, !PT ;  /* 0x0000007871787209 */ /* 0x000fe20007810000 */
[----:B------:R-:W-:Y:S01]  /*124e0*/  IMAD.MOV.U32 R116, RZ, RZ, R121 ;  /* 0x000000ffff747224 */ /* 0x000fe200078e0079 */
[----:B------:R-:W-:Y:S02]  /*124f0*/  FMNMX.FTZ R119, R130, R119, !PT ;  /* 0x0000007782777209 */ /* 0x000fe40007810000 */
[----:B------:R-:W-:Y:S02]  /*12500*/  FMNMX.FTZ R8, R126, R8, !PT ;  /* 0x000000087e087209 */ /* 0x000fe40007810000 */
[----:B------:R-:W-:Y:S02]  /*12510*/  FMNMX.FTZ R120, R112, R120, !PT ;  /* 0x0000007870787209 */ /* 0x000fe40007810000 */
[----:B------:R-:W-:-:S02]  /*12520*/  FMNMX.FTZ R119, R129, R119, !PT ;  /* 0x0000007781777209 */ /* 0x000fc40007810000 */
[----:B------:R-:W-:Y:S02]  /*12530*/  FMNMX.FTZ R8, R125, R8, !PT ;  /* 0x000000087d087209 */ /* 0x000fe40007810000 */
[----:B------:R-:W-:Y:S02]  /*12540*/  MOV R2, 0x12560 ;  /* 0x0001256000027802 */ /* 0x000fe40000000f00 */
[----:B------:R-:W-:Y:S05]  /*12550*/  CALL.REL.NOINC `($__internal_19_$__cuda_sm70_shflsync_bfly_p) ;  /* 0x000028c000007944 */ /* 0x000fea0003c00000 */
[----:B------:R-:W-:Y:S01]  /*12560*/  FMNMX.FTZ R121, R121, R0, !PT ;  /* 0x0000000079797209 */ /* 0x000fe20007810000 */
[----:B------:R-:W-:Y:S01]  /*12570*/  IMAD.MOV.U32 R0, RZ, RZ, 0x1 ;  /* 0x00000001ff007424 */ /* 0x000fe200078e00ff */
[----:B------:R-:W-:-:S03]  /*12580*/  MOV R2, 0x125b0 ;  /* 0x000125b000027802 */ /* 0x000fc60000000f00 */
[----:B------:R-:W-:Y:S02]  /*12590*/  IMAD.MOV.U32 R116, RZ, RZ, R121 ;  /* 0x000000ffff747224 */ /* 0x000fe400078e0079 */
[----:B------:R-:W-:Y:S05]  /*125a0*/  CALL.REL.NOINC `($__internal_19_$__cuda_sm70_shflsync_bfly_p) ;  /* 0x0000287000007944 */ /* 0x000fea0003c00000 */
[----:B------:R-:W-:Y:S01]  /*125b0*/  FMNMX.FTZ R121, R121, R0, !PT ;  /* 0x0000000079797209 */ /* 0x000fe20007810000 */
[----:B------:R-:W-:Y:S01]  /*125c0*/  IMAD.MOV.U32 R116, RZ, RZ, R120 ;  /* 0x000000ffff747224 */ /* 0x000fe200078e0078 */
[----:B------:R-:W-:Y:S01]  /*125d0*/  MOV R2, 0x12600 ;  /* 0x0001260000027802 */ /* 0x000fe20000000f00 */
[----:B------:R-:W-:Y:S02]  /*125e0*/  IMAD.MOV.U32 R0, RZ, RZ, 0x2 ;  /* 0x00000002ff007424 */ /* 0x000fe400078e00ff */
        /* <DEDUP_REMOVED lines=26> */
[----:B------:R-:W-:Y:S01]  /*12790*/  MOV R9, R0 ;  /* 0x0000000000097202 */ /* 0x000fe20000000f00 */
[----:B------:R-:W-:Y:S05]  /*127a0*/  BRA `(.L_x_1493) ;  /* 0xffff25b000007947 */ /* 0x000fea000383ffff */
.L_x_1384:
[----:B------:R-:W-:Y:S01]  /*127b0*/  MOV R2, RZ ;  /* 0x000000ff00027202 */ /* 0x000fe20000000f00 */
[----:B------:R-:W-:Y:S01]  /*127c0*/  IMAD.MOV.U32 R116, RZ, RZ, R5 ;  /* 0x000000ffff747224 */ /* 0x000fe200078e0005 */
[----:B------:R-:W-:Y:S01]  /*127d0*/  MOV R3, 0x12800 ;  /* 0x0001280000037802 */ /* 0x000fe20000000f00 */
[----:B------:R-:W-:Y:S02]  /*127e0*/  IMAD.MOV.U32 R204, RZ, RZ, 0x1c1f ;  /* 0x00001c1fffcc7424 */ /* 0x000fe400078e00ff */
[----:B-1234-:R-:W-:Y:S05]  /*127f0*/  CALL.REL.NOINC `($__internal_20_$__cuda_sm70_shflsync_idx_p) ;  /* 0x0000268000007944 */ /* 0x01efea0003c00000 */
[----:B------:R-:W-:Y:S01]  /*12800*/  MOV R4, R204 ;  /* 0x000000cc00047202 */ /* 0x000fe20000000f00 */
[----:B------:R-:W-:-:S05]  /*12810*/  BRA `(.L_x_1494) ;  /* 0xffff39e000007947 */ /* 0x000fca000383ffff */
.L_x_1385:
[----:B------:R-:W-:Y:S01]  /*12820*/  MOV R2, RZ ;  /* 0x000000ff00027202 */ /* 0x000fe20000000f00 */
[----:B------:R-:W-:Y:S01]  /*12830*/  IMAD.MOV.U32 R116, RZ, RZ, R10 ;  /* 0x000000ffff747224 */ /* 0x000fe200078e000a */
[----:B------:R-:W-:Y:S01]  /*12840*/  MOV R3, 0x12870 ;  /* 0x0001287000037802 */ /* 0x000fe20000000f00 */
[----:B------:R-:W-:Y:S02]  /*12850*/  IMAD.MOV.U32 R204, RZ, RZ, 0x1c1f ;  /* 0x00001c1fffcc7424 */ /* 0x000fe400078e00ff */
[----:B-1234-:R-:W-:Y:S05]  /*12860*/  CALL.REL.NOINC `($__internal_20_$__cuda_sm70_shflsync_idx_p) ;  /* 0x0000261000007944 */ /* 0x01efea0003c00000 */
[----:B------:R-:W-:Y:S01]  /*12870*/  MOV R0, R204 ;  /* 0x000000cc00007202 */ /* 0x000fe20000000f00 */
[----:B------:R-:W-:-:S05]  /*12880*/  BRA `(.L_x_1495) ;  /* 0xffff399000007947 */ /* 0x000fca000383ffff */
.L_x_1386:
[----:B---3--:R-:W-:Y:S01]  /*12890*/  MOV R2, 0x1 ;  /* 0x0000000100027802 */ /* 0x008fe20000000f00 */
[----:B------:R-:W-:Y:S01]  /*128a0*/  IMAD.MOV.U32 R116, RZ, RZ, R5 ;  /* 0x000000ffff747224 */ /* 0x000fe200078e0005 */
[----:B------:R-:W-:Y:S01]  /*128b0*/  MOV R3, 0x128e0 ;  /* 0x000128e000037802 */ /* 0x000fe20000000f00 */
[----:B------:R-:W-:Y:S02]  /*128c0*/  IMAD.MOV.U32 R204, RZ, RZ, 0x1c1f ;  /* 0x00001c1fffcc7424 */ /* 0x000fe400078e00ff */
[----:B-12-4-:R-:W-:Y:S05]  /*128d0*/  CALL.REL.NOINC `($__internal_20_$__cuda_sm70_shflsync_idx_p) ;  /* 0x000025a000007944 */ /* 0x016fea0003c00000 */
[----:B------:R-:W-:Y:S01]  /*128e0*/  MOV R2, 0x1 ;  /* 0x0000000100027802 */ /* 0x000fe20000000f00 */
[----:B------:R-:W-:Y:S01]  /*128f0*/  IMAD.MOV.U32 R4, RZ, RZ, R204 ;  /* 0x000000ffff047224 */ /* 0x000fe200078e00cc */
[----:B------:R-:W-:Y:S01]  /*12900*/  MOV R204, 0x1c1f ;  /* 0x00001c1f00cc7802 */ /* 0x000fe20000000f00 */
[----:B------:R-:W-:Y:S01]  /*12910*/  IMAD.MOV.U32 R116, RZ, RZ, R10 ;  /* 0x000000ffff747224 */ /* 0x000fe200078e000a */
[----:B------:R-:W-:Y:S02]  /*12920*/  MOV R3, 0x12940 ;  /* 0x0001294000037802 */ /* 0x000fe40000000f00 */
[----:B------:R-:W-:Y:S05]  /*12930*/  CALL.REL.NOINC `($__internal_20_$__cuda_sm70_shflsync_idx_p) ;  /* 0x0000254000007944 */ /* 0x000fea0003c00000 */
[----:B------:R-:W-:Y:S01]  /*12940*/  MOV R0, R204 ;  /* 0x000000cc00007202 */ /* 0x000fe20000000f00 */
[----:B------:R-:W-:-:S05]  /*12950*/  BRA `(.L_x_1496) ;  /* 0xffff3a4000007947 */ /* 0x000fca000383ffff */
.L_x_1389:
[----:B------:R-:W-:Y:S01]  /*12960*/  MOV R2, RZ ;  /* 0x000000ff00027202 */ /* 0x000fe20000000f00 */
[----:B------:R-:W-:Y:S01]  /*12970*/  IMAD.MOV.U32 R116, RZ, RZ, R125 ;  /* 0x000000ffff747224 */ /* 0x000fe200078e007d */
[----:B------:R-:W-:Y:S01]  /*12980*/  MOV R3, 0x129b0 ;  /* 0x000129b000037802 */ /* 0x000fe20000000f00 */
[----:B------:R-:W-:Y:S02]  /*12990*/  IMAD.MOV.U32 R204, RZ, RZ, 0x1c1f ;  /* 0x00001c1fffcc7424 */ /* 0x000fe400078e00ff */
[----:B------:R-:W-:Y:S05]  /*129a0*/  CALL.REL.NOINC `($__internal_20_$__cuda_sm70_shflsync_idx_p) ;  /* 0x000024d000007944 */ /* 0x000fea0003c00000 */
[----:B------:R-:W-:Y:S01]  /*129b0*/  MOV R117, R204 ;  /* 0x000000cc00757202 */ /* 0x000fe20000000f00 */
[----:B------:R-:W-:-:S05]  /*129c0*/  BRA `(.L_x_1497) ;  /* 0xffff42f000007947 */ /* 0x000fca000383ffff */
.L_x_1390:
[----:B------:R-:W-:Y:S01]  /*129d0*/  MOV R2, RZ ;  /* 0x000000ff00027202 */ /* 0x000fe20000000f00 */
[----:B------:R-:W-:Y:S01]  /*129e0*/  IMAD.MOV.U32 R116, RZ, RZ, R126 ;  /* 0x000000ffff747224 */ /* 0x000fe200078e007e */
[----:B------:R-:W-:Y:S01]  /*129f0*/  MOV R3, 0x12a20 ;  /* 0x00012a2000037802 */ /* 0x000fe20000000f00 */
[----:B------:R-:W-:Y:S02]  /*12a00*/  IMAD.MOV.U32 R204, RZ, RZ, 0x1c1f ;  /* 0x00001c1fffcc7424 */ /* 0x000fe400078e00ff */
[----:B-12---:R-:W-:Y:S05]  /*12a10*/  CALL.REL.NOINC `($__internal_20_$__cuda_sm70_shflsync_idx_p) ;  /* 0x0000246000007944 */ /* 0x006fea0003c00000 */
[----:B------:R-:W-:Y:S01]  /*12a20*/  MOV R0, R204 ;  /* 0x000000cc00007202 */ /* 0x000fe20000000f00 */
[----:B------:R-:W-:-:S05]  /*12a30*/  BRA `(.L_x_1498) ;  /* 0xffff42a000007947 */ /* 0x000fca000383ffff */
.L_x_1391:
[----:B----4-:R-:W-:Y:S01]  /*12a40*/  MOV R2, 0x1 ;  /* 0x0000000100027802 */ /* 0x010fe20000000f00 */
[----:B------:R-:W-:Y:S01]  /*12a50*/  IMAD.MOV.U32 R116, RZ, RZ, R125 ;  /* 0x000000ffff747224 */ /* 0x000fe200078e007d */
[----:B------:R-:W-:Y:S01]  /*12a60*/  MOV R3, 0x12a90 ;  /* 0x00012a9000037802 */ /* 0x000fe20000000f00 */
[----:B------:R-:W-:Y:S03]  /*12a70*/  IMAD.MOV.U32 R204, RZ, RZ, 0x1c1f ;  /* 0x00001c1fffcc7424 */ /* 0x000fe600078e00ff */
[----:B-1-3--:R-:W-:Y:S05]  /*12a80*/  CALL.REL.NOINC `($__internal_20_$__cuda_sm70_shflsync_idx_p) ;  /* 0x000023f000007944 */ /* 0x00afea0003c00000 */
        /* <DEDUP_REMOVED lines=8> */
.L_x_1392:
[----:B------:R-:W-:Y:S01]  /*12b10*/  MOV R204, 0x1c1f ;  /* 0x00001c1f00cc7802 */ /* 0x000fe20000000f00 */
[----:B---3--:R-:W-:Y:S01]  /*12b20*/  IMAD.MOV.U32 R2, RZ, RZ, RZ ;  /* 0x000000ffff027224 */ /* 0x008fe200078e00ff */
[----:B------:R-:W-:Y:S02]  /*12b30*/  MOV R3, 0x12b50 ;  /* 0x00012b5000037802 */ /* 0x000fe40000000f00 */
[----:B--2---:R-:W-:Y:S05]  /*12b40*/  CALL.REL.NOINC `($__internal_20_$__cuda_sm70_shflsync_idx_p) ;  /* 0x0000233000007944 */ /* 0x004fea0003c00000 */
[----:B------:R-:W-:Y:S01]  /*12b50*/  MOV R0, R204 ;  /* 0x000000cc00007202 */ /* 0x000fe20000000f00 */
[----:B------:R-:W-:-:S05]  /*12b60*/  BRA `(.L_x_1500) ;  /* 0xffff449000007947 */ /* 0x000fca000383ffff */
.L_x_1393:
[----:B------:R-:W-:Y:S01]  /*12b70*/  MOV R204, 0x1c1f ;  /* 0x00001c1f00cc7802 */ /* 0x000fe20000000f00 */
[----:B---3--:R-:W-:Y:S01]  /*12b80*/  IMAD.MOV.U32 R2, RZ, RZ, 0x1 ;  /* 0x00000001ff027424 */ /* 0x008fe200078e00ff */
[----:B------:R-:W-:Y:S02]  /*12b90*/  MOV R3, 0x12bb0 ;  /* 0x00012bb000037802 */ /* 0x000fe40000000f00 */
[----:B-1----:R-:W-:Y:S05]  /*12ba0*/  CALL.REL.NOINC `($__internal_20_$__cuda_sm70_shflsync_idx_p) ;  /* 0x000022d000007944 */ /* 0x002fea0003c00000 */
[----:B------:R-:W-:Y:S01]  /*12bb0*/  MOV R3, 0x12d80 ;  /* 0x00012d8000037802 */ /* 0x000fe20000000f00 */
[----:B------:R-:W-:Y:S02]  /*12bc0*/  IMAD.IADD R204, R117, 0x1, R204 ;  /* 0x0000000175cc7824 */ /* 0x000fe400078e02cc */
[----:B------:R-:W-:Y:S03]  /*12bd0*/  IMAD.MOV.U32 R2, RZ, RZ, 0x2 ;  /* 0x00000002ff027424 */ /* 0x000fe600078e00ff */
        /* <DEDUP_REMOVED lines=20> */
[----:B------:R-:W-:Y:S01]  /*12d20*/  IMAD.MOV.U32 R204, RZ, RZ, 0x1c1f ;  /* 0x00001c1fffcc7424 */ /* 0x000fe200078e00ff */
[----:B------:R-:W-:Y:S02]  /*12d30*/  FSEL R34, R38, -INF , P6 ;  /* 0xff80000026227808 */ /* 0x000fe40003000000 */
[----:B------:R-:W-:Y:S02]  /*12d40*/  FSEL R32, R39, -INF , P5 ;  /* 0xff80000027207808 */ /* 0x000fe40002800000 */
[----:B------:R-:W-:Y:S02]  /*12d50*/  FSEL R22, R50, -INF , P4 ;  /* 0xff80000032167808 */ /* 0x000fe40002000000 */
[----:B------:R-:W-:Y:S02]  /*12d60*/  FSEL R20, R51, -INF , P0 ;  /* 0xff80000033147808 */ /* 0x000fe40000000000 */
[----:B------:R-:W-:Y:S05]  /*12d70*/  CALL.REL.NOINC `($__internal_20_$__cuda_sm70_shflsync_idx_p) ;  /* 0x0000210000007944 */ /* 0x000fea0003c00000 */
        /* <DEDUP_REMOVED lines=23> */
[----:B------:R-:W-:Y:S01]  /*12ef0*/  IMAD.MOV.U32 R204, RZ, RZ, 0x1c1f ;  /* 0x00001c1fffcc7424 */ /* 0x000fe200078e00ff */
[----:B------:R-:W-:Y:S02]  /*12f00*/  FSEL R17, R40, -INF , P6 ;  /* 0xff80000028117808 */ /* 0x000fe40003000000 */
[----:B------:R-:W-:Y:S02]  /*12f10*/  FSEL R16, R41, -INF , P5 ;  /* 0xff80000029107808 */ /* 0x000fe40002800000 */
[----:B------:R-:W-:Y:S02]  /*12f20*/  FSEL R13, R44, -INF , P4 ;  /* 0xff8000002c0d7808 */ /* 0x000fe40002000000 */
[----:B------:R-:W-:Y:S02]  /*12f30*/  FSEL R12, R45, -INF , P0 ;  /* 0xff8000002d0c7808 */ /* 0x000fe40000000000 */
[----:B------:R-:W-:Y:S05]  /*12f40*/  CALL.REL.NOINC `($__internal_20_$__cuda_sm70_shflsync_idx_p) ;  /* 0x00001f3000007944 */ /* 0x000fea0003c00000 */
[----:B------:R-:W-:Y:S01]  /*12f50*/  FMNMX.FTZ R116, R4, R118, !PT ;  /* 0x0000007604747209 */ /* 0x000fe20007810000 */
[----:B------:R-:W-:Y:S01]  /*12f60*/  IMAD.IADD R117, R117, 0x1, R204 ;  /* 0x0000000175757824 */ /* 0x000fe200078e02cc */
[----:B------:R-:W-:Y:S01]  /*12f70*/  FMNMX.FTZ R9, R36, R122, !PT ;  /* 0x0000007a24097209 */ /* 0x000fe20007810000 */
[----:B------:R-:W-:Y:S01]  /*12f80*/  IMAD.MOV.U32 R0, RZ, RZ, 0x2 ;  /* 0x00000002ff007424 */ /* 0x000fe200078e00ff */
[----:B------:R-:W-:Y:S02]  /*12f90*/  FMNMX.FTZ R116, R174, R116, !PT ;  /* 0x00000074ae747209 */ /* 0x000fe40007810000 */
[C---:B------:R-:W-:Y:S02]  /*12fa0*/  ISETP.GT.AND P6, PT, R117.reuse, RZ, PT ;  /* 0x000000ff7500720c */ /* 0x040fe40003fc4270 */
[C---:B------:R-:W-:Y:S02]  /*12fb0*/  ISETP.GT.AND P5, PT, R117.reuse, 0x1, PT ;  /* 0x000000017500780c */ /* 0x040fe40003fa4270 */
[----:B------:R-:W-:Y:S02]  /*12fc0*/  FSEL R33, R10, -INF , P6 ;  /* 0xff8000000a217808 */ /* 0x000fe40003000000 */
[----:B------:R-:W-:Y:S02]  /*12fd0*/  ISETP.GT.AND P4, PT, R117, 0x8, PT ;  /* 0x000000087500780c */ /* 0x000fe40003f84270 */
[----:B------:R-:W-:Y:S02]  /*12fe0*/  FSEL R163, R11, -INF , P5 ;  /* 0xff8000000ba37808 */ /* 0x000fe40002800000 */
[----:B------:R-:W-:Y:S02]  /*12ff0*/  FMNMX.FTZ R10, R23, R123, !PT ;  /* 0x0000007b170a7209 */ /* 0x000fe40007810000 */
[----:B------:R-:W-:Y:S02]  /*13000*/  FMNMX.FTZ R11, R33, R124, !PT ;  /* 0x0000007c210b7209 */ /* 0x000fe40007810000 */
[----:B------:R-:W-:Y:S02]  /*13010*/  ISETP.GT.AND P0, PT, R117, 0x9, PT ;  /* 0x000000097500780c */ /* 0x000fe40003f04270 */
[----:B------:R-:W-:Y:S02]  /*13020*/  FSEL R38, R14, -INF , P4 ;  /* 0xff8000000e267808 */ /* 0x000fe40002000000 */
        /* <DEDUP_REMOVED lines=61> */
[----:B------:R-:W-:Y:S05]  /*13400*/  CALL.REL.NOINC `($__internal_19_$__cuda_sm70_shflsync_bfly_p) ;  /* 0x00001a1000007944 */ /* 0x000fea0003c00000 */
[----:B------:R-:W-:Y:S01]  /*13410*/  FMNMX.FTZ R116, R116, R0, !PT ;  /* 0x0000000074747209 */ /* 0x000fe20007810000 */
[----:B------:R-:W-:Y:S01]  /*13420*/  IMAD.MOV.U32 R0, RZ, RZ, 0x1 ;  /* 0x00000001ff007424 */ /* 0x000fe200078e00ff */
[----:B------:R-:W-:Y:S02]  /*13430*/  MOV R2, 0x13450 ;  /* 0x0001345000027802 */ /* 0x000fe40000000f00 */
        /* <DEDUP_REMOVED lines=28> */
[----:B------:R-:W-:-:S05]  /*13600*/  BRA `(.L_x_1501) ;  /* 0xffff446000007947 */ /* 0x000fca000383ffff */
.L_x_1396:
[----:B------:R-:W-:Y:S01]  /*13610*/  MOV R204, 0x1c1f ;  /* 0x00001c1f00cc7802 */ /* 0x000fe20000000f00 */
[----:B------:R-:W-:Y:S01]  /*13620*/  IMAD.MOV.U32 R2, RZ, RZ, RZ ;  /* 0x000000ffff027224 */ /* 0x000fe200078e00ff */
[----:B------:R-:W-:Y:S02]  /*13630*/  MOV R3, 0x13650 ;  /* 0x0001365000037802 */ /* 0x000fe40000000f00 */
[----:B-1234-:R-:W-:Y:S05]  /*13640*/  CALL.REL.NOINC `($__internal_20_$__cuda_sm70_shflsync_idx_p) ;  /* 0x0000183000007944 */ /* 0x01efea0003c00000 */
[----:B------:R-:W-:Y:S01]  /*13650*/  MOV R0, R204 ;  /* 0x000000cc00007202 */ /* 0x000fe20000000f00 */
[----:B------:R-:W-:-:S05]  /*13660*/  BRA `(.L_x_1502) ;  /* 0xffff5e8000007947 */ /* 0x000fca000383ffff */
.L_x_1399:
[----:B------:R-:W-:Y:S01]  /*13670*/  MOV R204, 0x1c1f ;  /* 0x00001c1f00cc7802 */ /* 0x000fe20000000f00 */
[----:B---3--:R-:W-:Y:S01]  /*13680*/  IMAD.MOV.U32 R2, RZ, RZ, 0x1 ;  /* 0x00000001ff027424 */ /* 0x008fe200078e00ff */
[----:B------:R-:W-:Y:S02]  /*13690*/  MOV R3, 0x136b0 ;  /* 0x000136b000037802 */ /* 0x000fe40000000f00 */
[----:B-12---:R-:W-:Y:S05]  /*136a0*/  CALL.REL.NOINC `($__internal_20_$__cuda_sm70_shflsync_idx_p) ;  /* 0x000017d000007944 */ /* 0x006fea0003c00000 */
        /* <DEDUP_REMOVED lines=8> */
.L_x_1402:
[----:B------:R-:W-:Y:S01]  /*13730*/  MOV R2, RZ ;  /* 0x000000ff00027202 */ /* 0x000fe20000000f00 */
[----:B------:R-:W-:Y:S01]  /*13740*/  IMAD.MOV.U32 R116, RZ, RZ, R160 ;  /* 0x000000ffff747224 */ /* 0x000fe200078e00a0 */
[----:B------:R-:W-:Y:S01]  /*13750*/  MOV R3, 0x13780 ;  /* 0x0001378000037802 */ /* 0x000fe20000000f00 */
[----:B------:R-:W-:Y:S02]  /*13760*/  IMAD.MOV.U32 R204, RZ, RZ, 0x1c1f ;  /* 0x00001c1fffcc7424 */ /* 0x000fe400078e00ff */
[----:B------:R-:W-:Y:S05]  /*13770*/  CALL.REL.NOINC `($__internal_20_$__cuda_sm70_shflsync_idx_p) ;  /* 0x0000170000007944 */ /* 0x000fea0003c00000 */
[----:B------:R-:W-:Y:S01]  /*13780*/  MOV R118, R204 ;  /* 0x000000cc00767202 */ /* 0x000fe20000000f00 */
[----:B------:R-:W-:-:S05]  /*13790*/  BRA `(.L_x_1504) ;  /* 0xffff680000007947 */ /* 0x000fca000383ffff */
.L_x_1403:
[----:B------:R-:W-:Y:S01]  /*137a0*/  MOV R2, RZ ;  /* 0x000000ff00027202 */ /* 0x000fe20000000f00 */
[----:B------:R-:W-:Y:S01]  /*137b0*/  IMAD.MOV.U32 R116, RZ, RZ, R161 ;  /* 0x000000ffff747224 */ /* 0x000fe200078e00a1 */
[----:B------:R-:W-:Y:S01]  /*137c0*/  MOV R3, 0x137f0 ;  /* 0x000137f000037802 */ /* 0x000fe20000000f00 */
[----:B------:R-:W-:Y:S02]  /*137d0*/  IMAD.MOV.U32 R204, RZ, RZ, 0x1c1f ;  /* 0x00001c1fffcc7424 */ /* 0x000fe400078e00ff */
[----:B-12---:R-:W-:Y:S05]  /*137e0*/  CALL.REL.NOINC `($__internal_20_$__cuda_sm70_shflsync_idx_p) ;  /* 0x0000169000007944 */ /* 0x006fea0003c00000 */
[----:B------:R-:W-:Y:S01]  /*137f0*/  MOV R0, R204 ;  /* 0x000000cc00007202 */ /* 0x000fe20000000f00 */
[----:B------:R-:W-:-:S05]  /*13800*/  BRA `(.L_x_1505) ;  /* 0xffff67b000007947 */ /* 0x000fca000383ffff */
.L_x_1404:
        /* <DEDUP_REMOVED lines=13> */
.L_x_1405:
[----:B------:R-:W-:Y:S02]  /*138e0*/  MOV R0, 0x2 ;  /* 0x0000000200007802 */ /* 0x000fe40000000f00 */
[----:B------:R-:W-:Y:S02]  /*138f0*/  MOV R2, 0x13910 ;  /* 0x0001391000027802 */ /* 0x000fe40000000f00 */
[----:B--2---:R-:W-:Y:S05]  /*13900*/  CALL.REL.NOINC `($__internal_19_$__cuda_sm70_shflsync_bfly_p) ;  /* 0x0000151000007944 */ /* 0x004fea0003c00000 */
[----:B------:R-:W-:-:S05]  /*13910*/  BRA `(.L_x_1507) ;  /* 0xffff6c0000007947 */ /* 0x000fca000383ffff */
.L_x_1406:
[----:B------:R-:W-:Y:S02]  /*13920*/  MOV R0, 0x1 ;  /* 0x0000000100007802 */ /* 0x000fe40000000f00 */
[----:B------:R-:W-:Y:S02]  /*13930*/  MOV R2, 0x13950 ;  /* 0x0001395000027802 */ /* 0x000fe40000000f00 */
[----:B--2---:R-:W-:Y:S05]  /*13940*/  CALL.REL.NOINC `($__internal_19_$__cuda_sm70_shflsync_bfly_p) ;  /* 0x000014d000007944 */ /* 0x004fea0003c00000 */
        /* <DEDUP_REMOVED lines=28> */
.L_x_1408:
[----:B------:R-:W-:Y:S01]  /*13b10*/  IMAD.MOV.U32 R116, RZ, RZ, R206 ;  /* 0x000000ffff747224 */ /* 0x000fe200078e00ce */
[----:B------:R-:W-:-:S02]  /*13b20*/  MOV R0, 0x2 ;  /* 0x0000000200007802 */ /* 0x000fc40000000f00 */
[----:B------:R-:W-:Y:S02]  /*13b30*/  MOV R2, 0x13b50 ;  /* 0x00013b5000027802 */ /* 0x000fe40000000f00 */
[----:B------:R-:W-:Y:S05]  /*13b40*/  CALL.REL.NOINC `($__internal_19_$__cuda_sm70_shflsync_bfly_p) ;  /* 0x000012d000007944 */ /* 0x000fea0003c00000 */
[----:B------:R-:W-:Y:S05]  /*13b50*/  BRA `(.L_x_1509) ;  /* 0xffff827000007947 */ /* 0x000fea000383ffff */
.L_x_1409:
[----:B------:R-:W-:Y:S01]  /*13b60*/  IMAD.MOV.U32 R116, RZ, RZ, R7 ;  /* 0x000000ffff747224 */ /* 0x000fe200078e0007 */
[----:B------:R-:W-:Y:S02]  /*13b70*/  MOV R0, 0x1 ;  /* 0x0000000100007802 */ /* 0x000fe40000000f00 */
[----:B------:R-:W-:Y:S02]  /*13b80*/  MOV R2, 0x13ba0 ;  /* 0x00013ba000027802 */ /* 0x000fe40000000f00 */
[----:B-1----:R-:W-:Y:S05]  /*13b90*/  CALL.REL.NOINC `($__internal_19_$__cuda_sm70_shflsync_bfly_p) ;  /* 0x0000128000007944 */ /* 0x002fea0003c00000 */
[----:B------:R-:W-:Y:S01]  /*13ba0*/  FADD.FTZ R7, R7, R0 ;  /* 0x0000000007077221 */ /* 0x000fe20000010000 */
[----:B------:R-:W-:Y:S02]  /*13bb0*/  MOV R116, R203 ;  /* 0x000000cb00747202 */ /* 0x000fe40000000f00 */
[----:B------:R-:W-:Y:S02]  /*13bc0*/  MOV R0, 0x2 ;  /* 0x0000000200007802 */ /* 0x000fe40000000f00 */
[----:B------:R-:W-:Y:S02]  /*13bd0*/  MOV R2, 0x13bf0 ;  /* 0x00013bf000027802 */ /* 0x000fe40000000f00 */
[----:B------:R-:W-:Y:S05]  /*13be0*/  CALL.REL.NOINC `($__internal_19_$__cuda_sm70_shflsync_bfly_p) ;  /* 0x0000123000007944 */ /* 0x000fea0003c00000 */
[----:B------:R-:W-:Y:S01]  /*13bf0*/  FADD.FTZ R6, R203, R0 ;  /* 0x00000000cb067221 */ /* 0x000fe20000010000 */
[----:B------:R-:W-:Y:S02]  /*13c00*/  MOV R0, 0x1 ;  /* 0x0000000100007802 */ /* 0x000fe40000000f00 */
[----:B------:R-:W-:-:S02]  /*13c10*/  MOV R2, 0x13c40 ;  /* 0x00013c4000027802 */ /* 0x000fc40000000f00 */
[----:B------:R-:W-:Y:S02]  /*13c20*/  MOV R116, R6 ;  /* 0x0000000600747202 */ /* 0x000fe40000000f00 */
[----:B------:R-:W-:Y:S05]  /*13c30*/  CALL.REL.NOINC `($__internal_19_$__cuda_sm70_shflsync_bfly_p) ;  /* 0x000011e000007944 */ /* 0x000fea0003c00000 */
[----:B------:R-:W-:Y:S01]  /*13c40*/  FADD.FTZ R6, R6, R0 ;  /* 0x0000000006067221 */ /* 0x000fe20000010000 */
[----:B------:R-:W-:Y:S02]  /*13c50*/  MOV R116, R215 ;  /* 0x000000d700747202 */ /* 0x000fe40000000f00 */
[----:B------:R-:W-:Y:S02]  /*13c60*/  MOV R0, 0x2 ;  /* 0x0000000200007802 */ /* 0x000fe40000000f00 */
[----:B------:R-:W-:Y:S02]  /*13c70*/  MOV R2, 0x13c90 ;  /* 0x00013c9000027802 */ /* 0x000fe40000000f00 */
[----:B------:R-:W-:Y:S05]  /*13c80*/  CALL.REL.NOINC `($__internal_19_$__cuda_sm70_shflsync_bfly_p) ;  /* 0x0000119000007944 */ /* 0x000fea0003c00000 */
[----:B------:R-:W-:Y:S01]  /*13c90*/  FADD.FTZ R5, R215, R0 ;  /* 0x00000000d7057221 */ /* 0x000fe20000010000 */
[----:B------:R-:W-:Y:S02]  /*13ca0*/  MOV R0, 0x1 ;  /* 0x0000000100007802 */ /* 0x000fe40000000f00 */
[----:B------:R-:W-:Y:S02]  /*13cb0*/  MOV R2, 0x13ce0 ;  /* 0x00013ce000027802 */ /* 0x000fe40000000f00 */
[----:B------:R-:W-:-:S02]  /*13cc0*/  MOV R116, R5 ;  /* 0x0000000500747202 */ /* 0x000fc40000000f00 */
[----:B------:R-:W-:Y:S05]  /*13cd0*/  CALL.REL.NOINC `($__internal_19_$__cuda_sm70_shflsync_bfly_p) ;  /* 0x0000114000007944 */ /* 0x000fea0003c00000 */
[----:B------:R-:W-:Y:S01]  /*13ce0*/  FADD.FTZ R5, R5, R0 ;  /* 0x0000000005057221 */ /* 0x000fe20000010000 */
[----:B------:R-:W-:-:S02]  /*13cf0*/  MOV R116, R216 ;  /* 0x000000d800747202 */ /* 0x000fc40000000f00 */
[----:B------:R-:W-:Y:S02]  /*13d00*/  MOV R0, 0x2 ;  /* 0x0000000200007802 */ /* 0x000fe40000000f00 */
[----:B------:R-:W-:Y:S02]  /*13d10*/  MOV R2, 0x13d30 ;  /* 0x00013d3000027802 */ /* 0x000fe40000000f00 */
[----:B------:R-:W-:Y:S05]  /*13d20*/  CALL.REL.NOINC `($__internal_19_$__cuda_sm70_shflsync_bfly_p) ;  /* 0x000010f000007944 */ /* 0x000fea0003c00000 */
[----:B------:R-:W-:Y:S01]  /*13d30*/  FADD.FTZ R4, R216, R0 ;  /* 0x00000000d8047221 */ /* 0x000fe20000010000 */
[----:B------:R-:W-:Y:S02]  /*13d40*/  MOV R0, 0x1 ;  /* 0x0000000100007802 */ /* 0x000fe40000000f00 */
[----:B------:R-:W-:Y:S02]  /*13d50*/  MOV R2, 0x13d80 ;  /* 0x00013d8000027802 */ /* 0x000fe40000000f00 */
[----:B------:R-:W-:Y:S02]  /*13d60*/  MOV R116, R4 ;  /* 0x0000000400747202 */ /* 0x000fe40000000f00 */
[----:B------:R-:W-:Y:S05]  /*13d70*/  CALL.REL.NOINC `($__internal_19_$__cuda_sm70_shflsync_bfly_p) ;  /* 0x000010a000007944 */ /* 0x000fea0003c00000 */
[----:B------:R-:W-:Y:S01]  /*13d80*/  MOV R8, R0 ;  /* 0x0000000000087202 */ /* 0x000fe20000000f00 */
[----:B------:R-:W-:Y:S05]  /*13d90*/  BRA `(.L_x_1510) ;  /* 0xffff812000007947 */ /* 0x000fea000383ffff */
.L_x_1416:
[----:B-1234-:R-:W-:Y:S01]  /*13da0*/  IMAD.MOV.U32 R116, RZ, RZ, R10 ;  /* 0x000000ffff747224 */ /* 0x01efe200078e000a */
[----:B------:R-:W-:Y:S01]  /*13db0*/  MOV R2, RZ ;  /* 0x000000ff00027202 */ /* 0x000fe20000000f00 */
[----:B------:R-:W-:Y:S01]  /*13dc0*/  IMAD.MOV.U32 R204, RZ, RZ, 0x1c1f ;  /* 0x00001c1fffcc7424 */ /* 0x000fe200078e00ff */
[----:B------:R-:W-:-:S02]  /*13dd0*/  MOV R3, 0x13df0 ;  /* 0x00013df000037802 */ /* 0x000fc40000000f00 */
[----:B------:R-:W-:Y:S05]  /*13de0*/  CALL.REL.NOINC `($__internal_20_$__cuda_sm70_shflsync_idx_p) ;  /* 0x0000109000007944 */ /* 0x000fea0003c00000 */
[----:B------:R-:W-:Y:S01]  /*13df0*/  MOV R5, R204 ;  /* 0x000000cc00057202 */ /* 0x000fe20000000f00 */
[----:B------:R-:W-:Y:S05]  /*13e00*/  BRA `(.L_x_1511) ;  /* 0xffff9a3000007947 */ /* 0x000fea000383ffff */
.L_x_1417:
[----:B------:R-:W-:Y:S01]  /*13e10*/  IMAD.MOV.U32 R116, RZ, RZ, R12 ;  /* 0x000000ffff747224 */ /* 0x000fe200078e000c */
[----:B------:R-:W-:Y:S01]  /*13e20*/  MOV R2, RZ ;  /* 0x000000ff00027202 */ /* 0x000fe20000000f00 */
[----:B------:R-:W-:Y:S01]  /*13e30*/  IMAD.MOV.U32 R204, RZ, RZ, 0x1c1f ;  /* 0x00001c1fffcc7424 */ /* 0x000fe200078e00ff */
[----:B------:R-:W-:-:S02]  /*13e40*/  MOV R3, 0x13e60 ;  /* 0x00013e6000037802 */ /* 0x000fc40000000f00 */
[----:B-12---:R-:W-:Y:S05]  /*13e50*/  CALL.REL.NOINC `($__internal_20_$__cuda_sm70_shflsync_idx_p) ;  /* 0x0000102000007944 */ /* 0x006fea0003c00000 */
[----:B------:R-:W-:Y:S01]  /*13e60*/  MOV R0, R204 ;  /* 0x000000cc00007202 */ /* 0x000fe20000000f00 */
[----:B------:R-:W-:Y:S05]  /*13e70*/  BRA `(.L_x_1512) ;  /* 0xffff99e000007947 */ /* 0x000fea000383ffff */
.L_x_1420:
[----:B------:R-:W-:Y:S01]  /*13e80*/  IMAD.MOV.U32 R116, RZ, RZ, R10 ;  /* 0x000000ffff747224 */ /* 0x000fe200078e000a */
[----:B--2---:R-:W-:Y:S01]  /*13e90*/  MOV R2, 0x1 ;  /* 0x0000000100027802 */ /* 0x004fe20000000f00 */
[----:B------:R-:W-:Y:S01]  /*13ea0*/  IMAD.MOV.U32 R204, RZ, RZ, 0x1c1f ;  /* 0x00001c1fffcc7424 */ /* 0x000fe200078e00ff */
[----:B------:R-:W-:-:S02]  /*13eb0*/  MOV R3, 0x13ed0 ;  /* 0x00013ed000037802 */ /* 0x000fc40000000f00 */
        /* <DEDUP_REMOVED lines=9> */
.L_x_1423:
[----:B------:R-:W-:Y:S01]  /*13f50*/  IMAD.MOV.U32 R116, RZ, RZ, R10 ;  /* 0x000000ffff747224 */ /* 0x000fe200078e000a */
[----:B-1----:R-:W-:Y:S01]  /*13f60*/  MOV R2, 0x2 ;  /* 0x0000000200027802 */ /* 0x002fe20000000f00 */
[----:B------:R-:W-:Y:S01]  /*13f70*/  IMAD.MOV.U32 R204, RZ, RZ, 0x1c1f ;  /* 0x00001c1fffcc7424 */ /* 0x000fe200078e00ff */
[----:B------:R-:W-:Y:S02]  /*13f80*/  MOV R3, 0x13fa0 ;  /* 0x00013fa000037802 */ /* 0x000fe40000000f00 */
[----:B--234-:R-:W-:Y:S05]  /*13f90*/  CALL.REL.NOINC `($__internal_20_$__cuda_sm70_shflsync_idx_p) ;  /* 0x00000ee000007944 */ /* 0x01cfea0003c00000 */
[----:B------:R-:W-:Y:S01]  /*13fa0*/  MOV R5, R204 ;  /* 0x000000cc00057202 */ /* 0x000fe20000000f00 */
[----:B------:R-:W-:Y:S05]  /*13fb0*/  BRA `(.L_x_1514) ;  /* 0xffff9b7000007947 */ /* 0x000fea000383ffff */
.L_x_1424:
[----:B------:R-:W-:Y:S01]  /*13fc0*/  IMAD.MOV.U32 R116, RZ, RZ, R12 ;  /* 0x000000ffff747224 */ /* 0x000fe200078e000c */
[----:B------:R-:W-:Y:S01]  /*13fd0*/  MOV R2, 0x2 ;  /* 0x0000000200027802 */ /* 0x000fe20000000f00 */
[----:B------:R-:W-:Y:S01]  /*13fe0*/  IMAD.MOV.U32 R204, RZ, RZ, 0x1c1f ;  /* 0x00001c1fffcc7424 */ /* 0x000fe200078e00ff */
[----:B------:R-:W-:Y:S02]  /*13ff0*/  MOV R3, 0x14010 ;  /* 0x0001401000037802 */ /* 0x000fe40000000f00 */
[----:B-1234-:R-:W-:Y:S05]  /*14000*/  CALL.REL.NOINC `($__internal_20_$__cuda_sm70_shflsync_idx_p) ;  /* 0x00000e7000007944 */ /* 0x01efea0003c00000 */
[----:B------:R-:W-:Y:S01]  /*14010*/  MOV R0, R204 ;  /* 0x000000cc00007202 */ /* 0x000fe20000000f00 */
[----:B------:R-:W-:Y:S05]  /*14020*/  BRA `(.L_x_1515) ;  /* 0xffff9b2000007947 */ /* 0x000fea000383ffff */
.L_x_1427:
[----:B------:R-:W-:Y:S01]  /*14030*/  IMAD.MOV.U32 R116, RZ, RZ, R10 ;  /* 0x000000ffff747224 */ /* 0x000fe200078e000a */
[----:B-1----:R-:W-:Y:S01]  /*14040*/  MOV R2, 0x3 ;  /* 0x0000000300027802 */ /* 0x002fe20000000f00 */
[----:B------:R-:W-:Y:S01]  /*14050*/  IMAD.MOV.U32 R204, RZ, RZ, 0x1c1f ;  /* 0x00001c1fffcc7424 */ /* 0x000fe200078e00ff */
[----:B------:R-:W-:-:S02]  /*14060*/  MOV R3, 0x14080 ;  /* 0x0001408000037802 */ /* 0x000fc40000000f00 */
[----:B--234-:R-:W-:Y:S05]  /*14070*/  CALL.REL.NOINC `($__internal_20_$__cuda_sm70_shflsync_idx_p) ;  /* 0x00000e0000007944 */ /* 0x01cfea0003c00000 */
        /* <DEDUP_REMOVED lines=8> */
.L_x_1429:
[----:B------:R-:W-:Y:S01]  /*14100*/  IMAD.MOV.U32 R116, RZ, RZ, R5 ;  /* 0x000000ffff747224 */ /* 0x000fe200078e0005 */
[----:B------:R-:W-:Y:S01]  /*14110*/  MOV R2, RZ ;  /* 0x000000ff00027202 */ /* 0x000fe20000000f00 */
[----:B------:R-:W-:Y:S01]  /*14120*/  IMAD.MOV.U32 R204, RZ, RZ, 0x1c1f ;  /* 0x00001c1fffcc7424 */ /* 0x000fe200078e00ff */
[----:B------:R-:W-:Y:S02]  /*14130*/  MOV R3, 0x14150 ;  /* 0x0001415000037802 */ /* 0x000fe40000000f00 */
[----:B------:R-:W-:Y:S05]  /*14140*/  CALL.REL.NOINC `($__internal_20_$__cuda_sm70_shflsync_idx_p) ;  /* 0x00000d3000007944 */ /* 0x000fea0003c00000 */
[----:B------:R-:W-:Y:S01]  /*14150*/  MOV R4, R204 ;  /* 0x000000cc00047202 */ /* 0x000fe20000000f00 */
[----:B------:R-:W-:Y:S05]  /*14160*/  BRA `(.L_x_1517) ;  /* 0xffff9ea000007947 */ /* 0x000fea000383ffff */
.L_x_1430:
[----:B------:R-:W-:Y:S01]  /*14170*/  IMAD.MOV.U32 R116, RZ, RZ, R12 ;  /* 0x000000ffff747224 */ /* 0x000fe200078e000c */
[----:B------:R-:W-:Y:S01]  /*14180*/  MOV R2, RZ ;  /* 0x000000ff00027202 */ /* 0x000fe20000000f00 */
[----:B------:R-:W-:Y:S01]  /*14190*/  IMAD.MOV.U32 R204, RZ, RZ, 0x1c1f ;  /* 0x00001c1fffcc7424 */ /* 0x000fe200078e00ff */
[----:B------:R-:W-:Y:S02]  /*141a0*/  MOV R3, 0x141c0 ;  /* 0x000141c000037802 */ /* 0x000fe40000000f00 */
[----:B-12---:R-:W-:Y:S05]  /*141b0*/  CALL.REL.NOINC `($__internal_20_$__cuda_sm70_shflsync_idx_p) ;  /* 0x00000cc000007944 */ /* 0x006fea0003c00000 */
[----:B------:R-:W-:Y:S01]  /*141c0*/  MOV R0, R204 ;  /* 0x000000cc00007202 */ /* 0x000fe20000000f00 */
[----:B------:R-:W-:Y:S05]  /*141d0*/  BRA `(.L_x_1518) ;  /* 0xffff9e5000007947 */ /* 0x000fea000383ffff */
.L_x_1433:
[----:B------:R-:W-:Y:S01]  /*141e0*/  IMAD.MOV.U32 R116, RZ, RZ, R5 ;  /* 0x000000ffff747224 */ /* 0x000fe200078e0005 */
[----:B----4-:R-:W-:Y:S01]  /*141f0*/  MOV R2, 0x1 ;  /* 0x0000000100027802 */ /* 0x010fe20000000f00 */
[----:B------:R-:W-:Y:S01]  /*14200*/  IMAD.MOV.U32 R204, RZ, RZ, 0x1c1f ;  /* 0x00001c1fffcc7424 */ /* 0x000fe200078e00ff */
[----:B------:R-:W-:-:S02]  /*14210*/  MOV R3, 0x14230 ;  /* 0x0001423000037802 */ /* 0x000fc40000000f00 */
[----:B-123--:R-:W-:Y:S05]  /*14220*/  CALL.REL.NOINC `($__internal_20_$__cuda_sm70_shflsync_idx_p) ;  /* 0x00000c5000007944 */ /* 0x00efea0003c00000 */
        /* <DEDUP_REMOVED lines=8> */
.L_x_1436:
[----:B------:R-:W-:Y:S01]  /*142b0*/  IMAD.MOV.U32 R116, RZ, RZ, R5 ;  /* 0x000000ffff747224 */ /* 0x000fe200078e0005 */
[----:B--2---:R-:W-:Y:S01]  /*142c0*/  MOV R2, 0x2 ;  /* 0x0000000200027802 */ /* 0x004fe20000000f00 */
[----:B------:R-:W-:Y:S01]  /*142d0*/  IMAD.MOV.U32 R204, RZ, RZ, 0x1c1f ;  /* 0x00001c1fffcc7424 */ /* 0x000fe200078e00ff */
[----:B------:R-:W-:Y:S02]  /*142e0*/  MOV R3, 0x14300 ;  /* 0x0001430000037802 */ /* 0x000fe40000000f00 */
[----:B-1-34-:R-:W-:Y:S05]  /*142f0*/  CALL.REL.NOINC `($__internal_20_$__cuda_sm70_shflsync_idx_p) ;  /* 0x00000b8000007944 */ /* 0x01afea0003c00000 */
[----:B------:R-:W-:Y:S01]  /*14300*/  MOV R4, R204 ;  /* 0x000000cc00047202 */ /* 0x000fe20000000f00 */
[----:B------:R-:W-:Y:S05]  /*14310*/  BRA `(.L_x_1520) ;  /* 0xffffa7c000007947 */ /* 0x000fea000383ffff */
.L_x_1437:
[----:B------:R-:W-:Y:S01]  /*14320*/  IMAD.MOV.U32 R116, RZ, RZ, R12 ;  /* 0x000000ffff747224 */ /* 0x000fe200078e000c */
[----:B--2---:R-:W-:Y:S01]  /*14330*/  MOV R2, 0x2 ;  /* 0x0000000200027802 */ /* 0x004fe20000000f00 */
[----:B------:R-:W-:Y:S01]  /*14340*/  IMAD.MOV.U32 R204, RZ, RZ, 0x1c1f ;  /* 0x00001c1fffcc7424 */ /* 0x000fe200078e00ff */
[----:B------:R-:W-:Y:S02]  /*14350*/  MOV R3, 0x14370 ;  /* 0x0001437000037802 */ /* 0x000fe40000000f00 */
[----:B-1-34-:R-:W-:Y:S05]  /*14360*/  CALL.REL.NOINC `($__internal_20_$__cuda_sm70_shflsync_idx_p) ;  /* 0x00000b1000007944 */ /* 0x01afea0003c00000 */
[----:B------:R-:W-:Y:S01]  /*14370*/  MOV R0, R204 ;  /* 0x000000cc00007202 */ /* 0x000fe20000000f00 */
[----:B------:R-:W-:Y:S05]  /*14380*/  BRA `(.L_x_1521) ;  /* 0xffffa77000007947 */ /* 0x000fea000383ffff */
.L_x_1440:
[----:B------:R-:W-:Y:S01]  /*14390*/  IMAD.MOV.U32 R116, RZ, RZ, R5 ;  /* 0x000000ffff747224 */ /* 0x000fe200078e0005 */
[----:B--23--:R-:W-:Y:S01]  /*143a0*/  MOV R2, 0x3 ;  /* 0x0000000300027802 */ /* 0x00cfe20000000f00 */
[----:B------:R-:W-:Y:S01]  /*143b0*/  IMAD.MOV.U32 R204, RZ, RZ, 0x1c1f ;  /* 0x00001c1fffcc7424 */ /* 0x000fe200078e00ff */
[----:B------:R-:W-:-:S02]  /*143c0*/  MOV R3, 0x143e0 ;  /* 0x000143e000037802 */ /* 0x000fc40000000f00 */
[----:B-1--4-:R-:W-:Y:S05]  /*143d0*/  CALL.REL.NOINC `($__internal_20_$__cuda_sm70_shflsync_idx_p) ;  /* 0x00000aa000007944 */ /* 0x012fea0003c00000 */
        /* <DEDUP_REMOVED lines=8> */
.L_x_1444:
[----:B------:R-:W-:Y:S01]  /*14460*/  IMAD.MOV.U32 R116, RZ, RZ, R5 ;  /* 0x000000ffff747224 */ /* 0x000fe200078e0005 */
[----:B------:R-:W-:Y:S01]  /*14470*/  MOV R2, RZ ;  /* 0x000000ff00027202 */ /* 0x000fe20000000f00 */
[----:B------:R-:W-:Y:S01]  /*14480*/  IMAD.MOV.U32 R204, RZ, RZ, 0x1c1f ;  /* 0x00001c1fffcc7424 */ /* 0x000fe200078e00ff */
[----:B------:R-:W-:Y:S02]  /*14490*/  MOV R3, 0x144b0 ;  /* 0x000144b000037802 */ /* 0x000fe40000000f00 */
[----:B------:R-:W-:Y:S05]  /*144a0*/  CALL.REL.NOINC `($__internal_20_$__cuda_sm70_shflsync_idx_p) ;  /* 0x000009d000007944 */ /* 0x000fea0003c00000 */
[----:B------:R-:W-:Y:S01]  /*144b0*/  MOV R4, R204 ;  /* 0x000000cc00047202 */ /* 0x000fe20000000f00 */
[----:B------:R-:W-:Y:S05]  /*144c0*/  BRA `(.L_x_1523) ;  /* 0xffffb7e000007947 */ /* 0x000fea000383ffff */
.L_x_1445:
[----:B------:R-:W-:Y:S01]  /*144d0*/  IMAD.MOV.U32 R116, RZ, RZ, R12 ;  /* 0x000000ffff747224 */ /* 0x000fe200078e000c */
[----:B------:R-:W-:Y:S01]  /*144e0*/  MOV R2, RZ ;  /* 0x000000ff00027202 */ /* 0x000fe20000000f00 */
[----:B------:R-:W-:Y:S01]  /*144f0*/  IMAD.MOV.U32 R204, RZ, RZ, 0x1c1f ;  /* 0x00001c1fffcc7424 */ /* 0x000fe200078e00ff */
[----:B------:R-:W-:Y:S02]  /*14500*/  MOV R3, 0x14520 ;  /* 0x0001452000037802 */ /* 0x000fe40000000f00 */
[----:B-12---:R-:W-:Y:S05]  /*14510*/  CALL.REL.NOINC `($__internal_20_$__cuda_sm70_shflsync_idx_p) ;  /* 0x0000096000007944 */ /* 0x006fea0003c00000 */
[----:B------:R-:W-:Y:S01]  /*14520*/  MOV R0, R204 ;  /* 0x000000cc00007202 */ /* 0x000fe20000000f00 */
[----:B------:R-:W-:Y:S05]  /*14530*/  BRA `(.L_x_1524) ;  /* 0xffffb79000007947 */ /* 0x000fea000383ffff */
.L_x_1448:
        /* <DEDUP_REMOVED lines=13> */
.L_x_1451:
[----:B------:R-:W-:Y:S01]  /*14610*/  IMAD.MOV.U32 R116, RZ, RZ, R5 ;  /* 0x000000ffff747224 */ /* 0x000fe200078e0005 */
[----:B-1----:R-:W-:Y:S01]  /*14620*/  MOV R2, 0x2 ;  /* 0x0000000200027802 */ /* 0x002fe20000000f00 */
[----:B------:R-:W-:Y:S01]  /*14630*/  IMAD.MOV.U32 R204, RZ, RZ, 0x1c1f ;  /* 0x00001c1fffcc7424 */ /* 0x000fe200078e00ff */
[----:B------:R-:W-:Y:S02]  /*14640*/  MOV R3, 0x14660 ;  /* 0x0001466000037802 */ /* 0x000fe40000000f00 */
[----:B--234-:R-:W-:Y:S05]  /*14650*/  CALL.REL.NOINC `($__internal_20_$__cuda_sm70_shflsync_idx_p) ;  /* 0x0000082000007944 */ /* 0x01cfea0003c00000 */
[----:B------:R-:W-:Y:S01]  /*14660*/  MOV R4, R204 ;  /* 0x000000cc00047202 */ /* 0x000fe20000000f00 */
[----:B------:R-:W-:Y:S05]  /*14670*/  BRA `(.L_x_1526) ;  /* 0xffffb93000007947 */ /* 0x000fea000383ffff */
.L_x_1452:
[----:B------:R-:W-:Y:S01]  /*14680*/  IMAD.MOV.U32 R116, RZ, RZ, R12 ;  /* 0x000000ffff747224 */ /* 0x000fe200078e000c */
[----:B------:R-:W-:Y:S01]  /*14690*/  MOV R2, 0x2 ;  /* 0x0000000200027802 */ /* 0x000fe20000000f00 */
[----:B------:R-:W-:Y:S01]  /*146a0*/  IMAD.MOV.U32 R204, RZ, RZ, 0x1c1f ;  /* 0x00001c1fffcc7424 */ /* 0x000fe200078e00ff */
[----:B------:R-:W-:Y:S02]  /*146b0*/  MOV R3, 0x146d0 ;  /* 0x000146d000037802 */ /* 0x000fe40000000f00 */
[----:B-1234-:R-:W-:Y:S05]  /*146c0*/  CALL.REL.NOINC `($__internal_20_$__cuda_sm70_shflsync_idx_p) ;  /* 0x000007b000007944 */ /* 0x01efea0003c00000 */
[----:B------:R-:W-:Y:S01]  /*146d0*/  MOV R0, R204 ;  /* 0x000000cc00007202 */ /* 0x000fe20000000f00 */
[----:B------:R-:W-:Y:S05]  /*146e0*/  BRA `(.L_x_1527) ;  /* 0xffffb8e000007947 */ /* 0x000fea000383ffff */
.L_x_1455:
        /* <DEDUP_REMOVED lines=13> */
.L_x_1457:
[----:B------:R-:W-:Y:S01]  /*147c0*/  IMAD.MOV.U32 R116, RZ, RZ, R74 ;  /* 0x000000ffff747224 */ /* 0x000fe200078e004a */
[----:B------:R-:W-:Y:S01]  /*147d0*/  MOV R2, RZ ;  /* 0x000000ff00027202 */ /* 0x000fe20000000f00 */
[----:B------:R-:W-:Y:S01]  /*147e0*/  IMAD.MOV.U32 R204, RZ, RZ, 0x1f ;  /* 0x0000001fffcc7424 */ /* 0x000fe200078e00ff */
[----:B------:R-:W-:Y:S02]  /*147f0*/  MOV R3, 0x14810 ;  /* 0x0001481000037802 */ /* 0x000fe40000000f00 */
[----:B-1----:R-:W-:Y:S05]  /*14800*/  CALL.REL.NOINC `($__internal_20_$__cuda_sm70_shflsync_idx_p) ;  /* 0x0000067000007944 */ /* 0x002fea0003c00000 */
[----:B------:R-:W-:Y:S01]  /*14810*/  MOV R9, R204 ;  /* 0x000000cc00097202 */ /* 0x000fe20000000f00 */
[----:B------:R-:W-:Y:S05]  /*14820*/  BRA `(.L_x_1529) ;  /* 0xffffbb1000007947 */ /* 0x000fea000383ffff */
.L_x_1458:
[----:B------:R-:W-:Y:S01]  /*14830*/  IMAD.MOV.U32 R116, RZ, RZ, R74 ;  /* 0x000000ffff747224 */ /* 0x000fe200078e004a */
[----:B------:R-:W-:Y:S01]  /*14840*/  MOV R2, 0x1 ;  /* 0x0000000100027802 */ /* 0x000fe20000000f00 */
[----:B------:R-:W-:Y:S01]  /*14850*/  IMAD.MOV.U32 R204, RZ, RZ, 0x1f ;  /* 0x0000001fffcc7424 */ /* 0x000fe200078e00ff */
[----:B------:R-:W-:Y:S02]  /*14860*/  MOV R3, 0x14880 ;  /* 0x0001488000037802 */ /* 0x000fe40000000f00 */
[----:B-123--:R-:W-:Y:S05]  /*14870*/  CALL.REL.NOINC `($__internal_20_$__cuda_sm70_shflsync_idx_p) ;  /* 0x0000060000007944 */ /* 0x00efea0003c00000 */
[----:B------:R-:W-:Y:S01]  /*14880*/  MOV R8, R204 ;  /* 0x000000cc00087202 */ /* 0x000fe20000000f00 */
[----:B------:R-:W-:Y:S05]  /*14890*/  BRA `(.L_x_1530) ;  /* 0xffffbac000007947 */ /* 0x000fea000383ffff */
.L_x_1459:
[----:B------:R-:W-:Y:S02]  /*148a0*/  MOV R2, 0x1 ;  /* 0x0000000100027802 */ /* 0x000fe40000000f00 */
[----:B------:R-:W-:-:S02]  /*148b0*/  MOV R3, 0x148d0 ;  /* 0x000148d000037802 */ /* 0x000fc40000000f00 */
[----:B--234-:R-:W-:Y:S05]  /*148c0*/  CALL.REL.NOINC `($__internal_21_$__cuda_sm70_shflsync_up_p) ;  /* 0x0000061000007944 */ /* 0x01cfea0003c00000 */
[----:B------:R-:W-:Y:S05]  /*148d0*/  BRA `(.L_x_1531) ;  /* 0xffffbba000007947 */ /* 0x000fea000383ffff */
.L_x_1460:
[----:B------:R-:W-:Y:S02]  /*148e0*/  MOV R2, 0x2 ;  /* 0x0000000200027802 */ /* 0x000fe40000000f00 */
[----:B------:R-:W-:-:S02]  /*148f0*/  MOV R3, 0x14910 ;  /* 0x0001491000037802 */ /* 0x000fc40000000f00 */
[----:B--23--:R-:W-:Y:S05]  /*14900*/  CALL.REL.NOINC `($__internal_21_$__cuda_sm70_shflsync_up_p) ;  /* 0x000005d000007944 */ /* 0x00cfea0003c00000 */
        /* <DEDUP_REMOVED lines=24> */
.L_x_1464:
[----:B------:R-:W-:Y:S02]  /*14a90*/  MOV R2, 0x1 ;  /* 0x0000000100027802 */ /* 0x000fe40000000f00 */
[----:B------:R-:W-:Y:S02]  /*14aa0*/  MOV R3, 0x14ac0 ;  /* 0x00014ac000037802 */ /* 0x000fe40000000f00 */
[----:B------:R-:W-:Y:S05]  /*14ab0*/  CALL.REL.NOINC `($__internal_21_$__cuda_sm70_shflsync_up_p) ;  /* 0x0000042000007944 */ /* 0x000fea0003c00000 */
[----:B------:R-:W-:Y:S01]  /*14ac0*/  MOV R2, R4 ;  /* 0x0000000400027202 */ /* 0x000fe20000000f00 */
[----:B------:R-:W-:Y:S05]  /*14ad0*/  BRA `(.L_x_1533) ;  /* 0xffffbbf000007947 */ /* 0x000fea000383ffff */
.L_x_1465:
[----:B------:R-:W-:Y:S02]  /*14ae0*/  MOV R2, 0x2 ;  /* 0x0000000200027802 */ /* 0x000fe40000000f00 */
[----:B------:R-:W-:Y:S02]  /*14af0*/  MOV R3, 0x14b10 ;  /* 0x00014b1000037802 */ /* 0x000fe40000000f00 */
        /* <DEDUP_REMOVED lines=25> */
.L_x_1467:
[----:B------:R-:W-:Y:S02]  /*14c90*/  SEL R0, RZ, 0x1, P0 ;  /* 0x00000001ff007807 */ /* 0x000fe40000000000 */
[----:B------:R-:W-:Y:S02]  /*14ca0*/  MOV R2, 0x14cc0 ;  /* 0x00014cc000027802 */ /* 0x000fe40000000f00 */
[----:B-1----:R-:W-:Y:S05]  /*14cb0*/  CALL.REL.NOINC `($__internal_22_$__cuda_sm70_votesync_ballot) ;  /* 0x0000029000007944 */ /* 0x002fea0003c00000 */
[----:B------:R-:W-:Y:S01]  /*14cc0*/  MOV R10, R0 ;  /* 0x00000000000a7202 */ /* 0x000fe20000000f00 */
[----:B------:R-:W-:Y:S05]  /*14cd0*/  BRA `(.L_x_1535) ;  /* 0xffffbb8000007947 */ /* 0x000fea000383ffff */
.L_x_1468:
[----:B------:R-:W-:Y:S01]  /*14ce0*/  IMAD.MOV.U32 R116, RZ, RZ, R6 ;  /* 0x000000ffff747224 */ /* 0x000fe200078e0006 */
[----:B------:R-:W-:Y:S01]  /*14cf0*/  MOV R2, R0 ;  /* 0x0000000000027202 */ /* 0x000fe20000000f00 */
[----:B------:R-:W-:Y:S01]  /*14d00*/  IMAD.MOV.U32 R204, RZ, RZ, 0x1f ;  /* 0x0000001fffcc7424 */ /* 0x000fe200078e00ff */
[----:B------:R-:W-:Y:S02]  /*14d10*/  MOV R3, 0x14d30 ;  /* 0x00014d3000037802 */ /* 0x000fe40000000f00 */
[----:B-1----:R-:W-:Y:S05]  /*14d20*/  CALL.REL.NOINC `($__internal_20_$__cuda_sm70_shflsync_idx_p) ;  /* 0x0000015000007944 */ /* 0x002fea0003c00000 */
[----:B------:R-:W-:Y:S01]  /*14d30*/  IMAD.MOV.U32 R8, RZ, RZ, R204 ;  /* 0x000000ffff087224 */ /* 0x000fe200078e00cc */
[----:B------:R-:W-:Y:S01]  /*14d40*/  MOV R2, R0 ;  /* 0x0000000000027202 */ /* 0x000fe20000000f00 */
[----:B------:R-:W-:Y:S01]  /*14d50*/  IMAD.MOV.U32 R116, RZ, RZ, R7 ;  /* 0x000000ffff747224 */ /* 0x000fe200078e0007 */
[----:B------:R-:W-:-:S02]  /*14d60*/  MOV R204, 0x1f ;  /* 0x0000001f00cc7802 */ /* 0x000fc40000000f00 */
[----:B------:R-:W-:Y:S02]  /*14d70*/  MOV R3, 0x14d90 ;  /* 0x00014d9000037802 */ /* 0x000fe40000000f00 */
[----:B------:R-:W-:Y:S05]  /*14d80*/  CALL.REL.NOINC `($__internal_20_$__cuda_sm70_shflsync_idx_p) ;  /* 0x000000f000007944 */ /* 0x000fea0003c00000 */
[----:B------:R-:W-:Y:S01]  /*14d90*/  MOV R7, R204 ;  /* 0x000000cc00077202 */ /* 0x000fe20000000f00 */
[----:B------:R-:W-:Y:S05]  /*14da0*/  BRA `(.L_x_1536) ;  /* 0xffffbb0000007947 */ /* 0x000fea000383ffff */
.L_x_1471:
[----:B------:R-:W-:Y:S01]  /*14db0*/  IMAD.MOV.U32 R116, RZ, RZ, R4 ;  /* 0x000000ffff747224 */ /* 0x000fe200078e0004 */
[----:B------:R-:W-:Y:S01]  /*14dc0*/  MOV R2, R0 ;  /* 0x0000000000027202 */ /* 0x000fe20000000f00 */
[----:B------:R-:W-:Y:S01]  /*14dd0*/  IMAD.MOV.U32 R204, RZ, RZ, 0x1f ;  /* 0x0000001fffcc7424 */ /* 0x000fe200078e00ff */
[----:B------:R-:W-:Y:S02]  /*14de0*/  MOV R3, 0x14e00 ;  /* 0x00014e0000037802 */ /* 0x000fe40000000f00 */
[----:B-1-34-:R-:W-:Y:S05]  /*14df0*/  CALL.REL.NOINC `($__internal_20_$__cuda_sm70_shflsync_idx_p) ;  /* 0x0000008000007944 */ /* 0x01afea0003c00000 */
[----:B------:R-:W-:Y:S01]  /*14e00*/  MOV R11, R204 ;  /* 0x000000cc000b7202 */ /* 0x000fe20000000f00 */
[----:B------:R-:W-:Y:S05]  /*14e10*/  BRA `(.L_x_1470) ;  /* 0xffffbaf000007947 */ /* 0x000fea000383ffff */
        .weak           $__internal_19_$__cuda_sm70_shflsync_bfly_p
        .type           $__internal_19_$__cuda_sm70_shflsync_bfly_p,@function
        .size           $__internal_19_$__cuda_sm70_shflsync_bfly_p,($__internal_20_$__cuda_sm70_shflsync_idx_p - $__internal_19_$__cuda_sm70_shflsync_bfly_p)
$__internal_19_$__cuda_sm70_shflsync_bfly_p:
[----:B------:R-:W-:Y:S02]  /*14e20*/  MOV R175, 0xffffffff ;  /* 0xffffffff00af7802 */ /* 0x000fe40000000f00 */
[----:B------:R-:W-:Y:S02]  /*14e30*/  MOV R3, 0x1f ;  /* 0x0000001f00037802 */ /* 0x000fe40000000f00 */
[----:B------:R-:W-:Y:S04]  /*14e40*/  WARPSYNC R175 ;  /* 0x000000af00007348 */ /* 0x000fe80003800000 */
[----:B------:R1:W2:Y:S02]  /*14e50*/  SHFL.BFLY PT, R0, R116, R0, R3 ;  /* 0x0c00000074007389 */ /* 0x0002a400000e0003 */
[----:B-1----:R-:W-:-:S04]  /*14e60*/  MOV R3, 0x0 ;  /* 0x0000000000037802 */ /* 0x002fc80000000f00 */
[----:B--2---:R-:W-:Y:S05]  /*14e70*/  RET.REL.NODEC R2 `(_ZN7cutlass13device_kernelIN5flash19enable_sm80_to_sm89INS1_16FlashAttnFwdSm80INS1_25CollectiveMainloopFwdSm80ILi4ELi1ELb0EN4cute5tupleIJNS5_1CILi128EEENS7_ILi48EEENS7_ILi96EEEEEELi96ENS_10bfloat16_tEfNS_4arch4Sm80ELb1ELb0ELb0ELb1ELb1ELb0ELb1ELb1EEENS1_21CollectiveEpilogueFwdINS6_IJS8_SA_S9_EEENS6_IJNS7_ILi1EEESI_SI_EEESC_SE_Li128ELb1ELb1ELb1ELb0EEENS1_36VarlenDynamicPersistentTileSchedulerILi128ELi48ELi128ELi128ELb1ELb1ELb0ELb1ELb1ELb1EEEEEEEEEvNT_6ParamsE) ;  /* 0xfffeb18002007950 */ /* 0x004fea0003c3ffff */
        .weak           $__internal_20_$__cuda_sm70_shflsync_idx_p
        .type           $__internal_20_$__cuda_sm70_shflsync_idx_p,@function
        .size           $__internal_20_$__cuda_sm70_shflsync_idx_p,($__internal_21_$__cuda_sm70_shflsync_up_p - $__internal_20_$__cuda_sm70_shflsync_idx_p)
$__internal_20_$__cuda_sm70_shflsync_idx_p:
[----:B------:R-:W-:-:S04]  /*14e80*/  MOV R205, 0xffffffff ;  /* 0xffffffff00cd7802 */ /* 0x000fc80000000f00 */
[----:B------:R-:W-:Y:S04]  /*14e90*/  WARPSYNC R205 ;  /* 0x000000cd00007348 */ /* 0x000fe80003800000 */
[----:B------:R1:W2:Y:S02]  /*14ea0*/  SHFL.IDX PT, R204, R116, R2, R204 ;  /* 0x0000000274cc7389 */ /* 0x0002a400000e00cc */
[----:B-1----:R-:W-:Y:S02]  /*14eb0*/  MOV R2, R3 ;  /* 0x0000000300027202 */ /* 0x002fe40000000f00 */
[----:B------:R-:W-:-:S04]  /*14ec0*/  MOV R3, 0x0 ;  /* 0x0000000000037802 */ /* 0x000fc80000000f00 */
[----:B--2---:R-:W-:Y:S05]  /*14ed0*/  RET.REL.NODEC R2 `(_ZN7cutlass13device_kernelIN5flash19enable_sm80_to_sm89INS1_16FlashAttnFwdSm80INS1_25CollectiveMainloopFwdSm80ILi4ELi1ELb0EN4cute5tupleIJNS5_1CILi128EEENS7_ILi48EEENS7_ILi96EEEEEELi96ENS_10bfloat16_tEfNS_4arch4Sm80ELb1ELb0ELb0ELb1ELb1ELb0ELb1ELb1EEENS1_21CollectiveEpilogueFwdINS6_IJS8_SA_S9_EEENS6_IJNS7_ILi1EEESI_SI_EEESC_SE_Li128ELb1ELb1ELb1ELb0EEENS1_36VarlenDynamicPersistentTileSchedulerILi128ELi48ELi128ELi128ELb1ELb1ELb0ELb1ELb1ELb1EEEEEEEEEvNT_6ParamsE) ;  /* 0xfffeb12002007950 */ /* 0x004fea0003c3ffff */
        .weak           $__internal_21_$__cuda_sm70_shflsync_up_p
        .type           $__internal_21_$__cuda_sm70_shflsync_up_p,@function
        .size           $__internal_21_$__cuda_sm70_shflsync_up_p,($__internal_22_$__cuda_sm70_votesync_ballot - $__internal_21_$__cuda_sm70_shflsync_up_p)
$__internal_21_$__cuda_sm70_shflsync_up_p:
[----:B------:R-:W-:Y:S02]  /*14ee0*/  IMAD.MOV.U32 R4, RZ, RZ, RZ ;  /* 0x000000ffff047224 */ /* 0x000fe400078e00ff */
[----:B------:R-:W-:-:S04]  /*14ef0*/  IMAD.MOV.U32 R10, RZ, RZ, -0x1 ;  /* 0xffffffffff0a7424 */ /* 0x000fc800078e00ff */
[----:B------:R-:W-:Y:S04]  /*14f00*/  WARPSYNC R10 ;  /* 0x0000000a00007348 */ /* 0x000fe80003800000 */
[----:B------:R1:W2:Y:S02]  /*14f10*/  SHFL.UP PT, R4, R0, R2, R4 ;  /* 0x0400000200047389 */ /* 0x0002a400000e0004 */
[----:B-1----:R-:W-:Y:S02]  /*14f20*/  MOV R2, R3 ;  /* 0x0000000300027202 */ /* 0x002fe40000000f00 */
[----:B------:R-:W-:-:S04]  /*14f30*/  MOV R3, 0x0 ;  /* 0x0000000000037802 */ /* 0x000fc80000000f00 */
[----:B--2---:R-:W-:Y:S05]  /*14f40*/  RET.REL.NODEC R2 `(_ZN7cutlass13device_kernelIN5flash19enable_sm80_to_sm89INS1_16FlashAttnFwdSm80INS1_25CollectiveMainloopFwdSm80ILi4ELi1ELb0EN4cute5tupleIJNS5_1CILi128EEENS7_ILi48EEENS7_ILi96EEEEEELi96ENS_10bfloat16_tEfNS_4arch4Sm80ELb1ELb0ELb0ELb1ELb1ELb0ELb1ELb1EEENS1_21CollectiveEpilogueFwdINS6_IJS8_SA_S9_EEENS6_IJNS7_ILi1EEESI_SI_EEESC_SE_Li128ELb1ELb1ELb1ELb0EEENS1_36VarlenDynamicPersistentTileSchedulerILi128ELi48ELi128ELi128ELb1ELb1ELb0ELb1ELb1ELb1EEEEEEEEEvNT_6ParamsE) ;  /* 0xfffeb0b002007950 */ /* 0x004fea0003c3ffff */
        .weak           $__internal_22_$__cuda_sm70_votesync_ballot
        .type           $__internal_22_$__cuda_sm70_votesync_ballot,@function
        .size           $__internal_22_$__cuda_sm70_votesync_ballot,(.L_x_1840 - $__internal_22_$__cuda_sm70_votesync_ballot)
$__internal_22_$__cuda_sm70_votesync_ballot:
[----:B------:R-:W-:Y:S01]  /*14f50*/  ISETP.NE.U32.AND P0, PT, R0, 0x1, PT ;  /* 0x000000010000780c */ /* 0x000fe20003f05070 */
[----:B------:R-:W-:-:S04]  /*14f60*/  IMAD.MOV.U32 R3, RZ, RZ, -0x1 ;  /* 0xffffffffff037424 */ /* 0x000fc800078e00ff */
[----:B------:R-:W-:Y:S08]  /*14f70*/  WARPSYNC R3 ;  /* 0x0000000300007348 */ /* 0x000ff00003800000 */
[----:B------:R-:W-:-:S04]  /*14f80*/  VOTE.ANY R0, PT, !P0 ;  /* 0x0000000000007806 */ /* 0x000fc800040e0100 */
[----:B------:R-:W-:Y:S01]  /*14f90*/  LOP3.LUT R0, R0, R3, RZ, 0xc0, !PT ;  /* 0x0000000300007212 */ /* 0x000fe200078ec0ff */
[----:B------:R-:W-:-:S04]  /*14fa0*/  IMAD.MOV.U32 R3, RZ, RZ, 0x0 ;  /* 0x00000000ff037424 */ /* 0x000fc800078e00ff */
[----:B------:R-:W-:Y:S05]  /*14fb0*/  RET.REL.NODEC R2 `(_ZN7cutlass13device_kernelIN5flash19enable_sm80_to_sm89INS1_16FlashAttnFwdSm80INS1_25CollectiveMainloopFwdSm80ILi4ELi1ELb0EN4cute5tupleIJNS5_1CILi128EEENS7_ILi48EEENS7_ILi96EEEEEELi96ENS_10bfloat16_tEfNS_4arch4Sm80ELb1ELb0ELb0ELb1ELb1ELb0ELb1ELb1EEENS1_21CollectiveEpilogueFwdINS6_IJS8_SA_S9_EEENS6_IJNS7_ILi1EEESI_SI_EEESC_SE_Li128ELb1ELb1ELb1ELb0EEENS1_36VarlenDynamicPersistentTileSchedulerILi128ELi48ELi128ELi128ELb1ELb1ELb0ELb1ELb1ELb1EEEEEEEEEvNT_6ParamsE) ;  /* 0xfffeb04002007950 */ /* 0x000fea0003c3ffff */
.L_x_1537:
        /* <DEDUP_REMOVED lines=12> */
.L_x_1840:


//--------------------- .text._ZN7cutlass13device_kernelIN5flash19enable_sm80_to_sm89INS1_16FlashAttnFwdSm80INS1_25CollectiveMainloopFwdSm80ILi4ELi1ELb0EN4cute5tupleIJNS5_1CILi128EEENS7_ILi48EEENS7_ILi96EEEEEELi96ENS_10bfloat16_tEfNS_4arch4Sm80ELb1ELb0ELb0ELb1ELb1ELb1ELb1ELb1EEENS1_21CollectiveEpilogueFwdINS6_IJS8_SA_S9_EEENS6_IJNS7_ILi1EEESI_SI_EEESC_SE_Li128ELb1ELb1ELb1ELb0EEENS1_36VarlenDynamicPersistentTileSchedulerILi128ELi48ELi128ELi128ELb1ELb1ELb0ELb1ELb1ELb1EEEEEEEEEvNT_6ParamsE --------------------------
	.section	.text._ZN7cutlass13device_kernelIN5flash19enable_sm80_to_sm89INS1_16FlashAttnFwdSm80INS1_25CollectiveMainloopFwdSm80ILi4ELi1ELb0EN4cute5tupleIJNS5_1CILi128EEENS7_ILi48EEENS7_ILi96EEEEEELi96ENS_10bfloat16_tEfNS_4arch4Sm80ELb1ELb0ELb0ELb1ELb1ELb1ELb1ELb1EEENS1_21CollectiveEpilogueFwdINS6_IJS8_SA_S9_EEENS6_IJNS7_ILi1EEESI_SI_EEESC_SE_Li128ELb1ELb1ELb1ELb0EEENS1_36VarlenDynamicPersistentTileSchedulerILi128ELi48ELi128ELi128ELb1ELb1ELb0ELb1ELb1ELb1EEEEEEEEEvNT_6ParamsE,"ax",@progbits
	.sectioninfo	@"SHI_REGISTERS=255"
	.align	128
.text._ZN7cutlass13device_kernelIN5flash19enable_sm80_to_sm89INS1_16FlashAttnFwdSm80INS1_25CollectiveMainloopFwdSm80ILi4ELi1ELb0EN4cute5tupleIJNS5_1CILi128EEENS7_ILi48EEENS7_ILi96EEEEEELi96ENS_10bfloat16_tEfNS_4arch4Sm80ELb1ELb0ELb0ELb1ELb1ELb1ELb1ELb1EEENS1_21CollectiveEpilogueFwdINS6_IJS8_SA_S9_EEENS6_IJNS7_ILi1EEESI_SI_EEESC_SE_Li128ELb1ELb1ELb1ELb0EEENS1_36VarlenDynamicPersistentTileSchedulerILi128ELi48ELi128ELi128ELb1ELb1ELb0ELb1ELb1ELb1EEEEEEEEEvNT_6ParamsE:
        .type           _ZN7cutlass13device_kernelIN5flash19enable_sm80_to_sm89INS1_16FlashAttnFwdSm80INS1_25CollectiveMainloopFwdSm80ILi4ELi1ELb0EN4cute5tupleIJNS5_1CILi128EEENS7_ILi48EEENS7_ILi96EEEEEELi96ENS_10bfloat16_tEfNS_4arch4Sm80ELb1ELb0ELb0ELb1ELb1ELb1ELb1ELb1EEENS1_21CollectiveEpilogueFwdINS6_IJS8_SA_S9_EEENS6_IJNS7_ILi1EEESI_SI_EEESC_SE_Li128ELb1ELb1ELb1ELb0EEENS1_36VarlenDynamicPersistentTileSchedulerILi128ELi48ELi128ELi128ELb1ELb1ELb0ELb1ELb1ELb1EEEEEEEEEvNT_6ParamsE,@function
        .size           _ZN7cutlass13device_kernelIN5flash19enable_sm80_to_sm89INS1_16FlashAttnFwdSm80INS1_25CollectiveMainloopFwdSm80ILi4ELi1ELb0EN4cute5tupleIJNS5_1CILi128EEENS7_ILi48EEENS7_ILi96EEEEEELi96ENS_10bfloat16_tEfNS_4arch4Sm80ELb1ELb0ELb0ELb1ELb1ELb1ELb1ELb1EEENS1_21CollectiveEpilogueFwdINS6_IJS8_SA_S9_EEENS6_IJNS7_ILi1EEESI_SI_EEESC_SE_Li128ELb1ELb1ELb1ELb0EEENS1_36VarlenDynamicPersistentTileSchedulerILi128ELi48ELi128ELi128ELb1ELb1ELb0ELb1ELb1ELb1EEEEEEEEEvNT_6ParamsE,(.L_x_1845 - _ZN7cutlass13device_kernelIN5flash19enable_sm80_to_sm89INS1_16FlashAttnFwdSm80INS1_25CollectiveMainloopFwdSm80ILi4ELi1ELb0EN4cute5tupleIJNS5_1CILi128EEENS7_ILi48EEENS7_ILi96EEEEEELi96ENS_10bfloat16_tEfNS_4arch4Sm80ELb1ELb0ELb0ELb1ELb1ELb1ELb1ELb1EEENS1_21CollectiveEpilogueFwdINS6_IJS8_SA_S9_EEENS6_IJNS7_ILi1EEESI_SI_EEESC_SE_Li128ELb1ELb1ELb1ELb0EEENS1_36VarlenDynamicPersistentTileSchedulerILi128ELi48ELi128ELi128ELb1ELb1ELb0ELb1ELb1ELb1EEEEEEEEEvNT_6ParamsE)
        .other          _ZN7cutlass13device_kernelIN5flash19enable_sm80_to_sm89INS1_16FlashAttnFwdSm80INS1_25CollectiveMainloopFwdSm80ILi4ELi1ELb0EN4cute5tupleIJNS5_1CILi128EEENS7_ILi48EEENS7_ILi96EEEEEELi96ENS_10bfloat16_tEfNS_4arch4Sm80ELb1ELb0ELb0ELb1ELb1ELb1ELb1ELb1EEENS1_21CollectiveEpilogueFwdINS6_IJS8_SA_S9_EEENS6_IJNS7_ILi1EEESI_SI_EEESC_SE_Li128ELb1ELb1ELb1ELb0EEENS1_36VarlenDynamicPersistentTileSchedulerILi128ELi48ELi128ELi128ELb1ELb1ELb0ELb1ELb1ELb1EEEEEEEEEvNT_6ParamsE,@"STO_CUDA_ENTRY STV_DEFAULT"
_ZN7cutlass13device_kernelIN5flash19enable_sm80_to_sm89INS1_16FlashAttnFwdSm80INS1_25CollectiveMainloopFwdSm80ILi4ELi1ELb0EN4cute5tupleIJNS5_1CILi128EEENS7_ILi48EEENS7_ILi96EEEEEELi96ENS_10bfloat16_tEfNS_4arch4Sm80ELb1ELb0ELb0ELb1ELb1ELb1ELb1ELb1EEENS1_21CollectiveEpilogueFwdINS6_IJS8_SA_S9_EEENS6_IJNS7_ILi1EEESI_SI_EEESC_SE_Li128ELb1ELb1ELb1ELb0EEENS1_36VarlenDynamicPersistentTileSchedulerILi128ELi48ELi128ELi128ELb1ELb1ELb0ELb1ELb1ELb1EEEEEEEEEvNT_6ParamsE:
        /* <DEDUP_REMOVED lines=54> */
.L_x_1543:
        /* <DEDUP_REMOVED lines=16> */
.L_x_1754:
        /* <DEDUP_REMOVED lines=16> */
.L_x_1755:
[----:B--2---:R-:W-:-:S05]  /*0560*/  IMAD R0, R0, c[0x0][0x538], RZ ;  /* 0x00014e0000007a24 */ /* 0x004fca00078e02ff */
[----:B------:R-:W-:-:S04]  /*0570*/  IADD3 R7, R0, R7, RZ ;  /* 0x0000000700077210 */ /* 0x000fc80007ffe0ff */
[----:B------:R-:W-:-:S13]  /*0580*/  ISETP.GT.AND P0, PT, R7, UR4, PT ;  /* 0x0000000407007c0c */ /* 0x000fda000bf04270 */
[----:B-1----:R-:W-:Y:S05]  /*0590*/  @!P0 BRA `(.L_x_1543) ;  /* 0xfffffdc000008947 */ /* 0x002fea000383ffff */
.L_x_1539:
[----:B------:R-:W-:-:S05]  /*05a0*/  IADD3 R10, -R0, R7, RZ ;  /* 0x00000007000a7210 */ /* 0x000fca0007ffe1ff */
[----:B------:R-:W-:-:S05]  /*05b0*/  IMAD R0, R4, c[0x0][0x538], R10 ;  /* 0x00014e0004007a24 */ /* 0x000fca00078e020a */
[----:B------:R-:W-:Y:S01]  /*05c0*/  ISETP.GT.AND P0, PT, R0, UR4, PT ;  /* 0x0000000400007c0c */ /* 0x000fe2000bf04270 */
[----:B------:R-:W-:-:S12]  /*05d0*/  BRA.DIV ~URZ, `(.L_x_1544) ;  /* 0x0001e7d27f007947 */ /* 0x000fd8000b800000 */
[----:B------:R-:W-:-:S04]  /*05e0*/  VOTE.ANY R7, PT, !P0 ;  /* 0x0000000000077806 */ /* 0x000fc800040e0100 */
.L_x_1756:
[----:B------:R-:W1:Y:S02]  /*05f0*/  POPC R0, R7 ;  /* 0x0000000700007309 */ /* 0x000e640000000000 */
[----:B-1----:R-:W-:-:S05]  /*0600*/  IADD3 R2, R0, R6, RZ ;  /* 0x0000000600027210 */ /* 0x002fca0007ffe0ff */
[----:B------:R1:W-:Y:S01]  /*0610*/  STL [R1+0x7c], R2 ;  /* 0x00007c0201007387 */ /* 0x0003e20000100800 */
[----:B------:R-:W-:Y:S05]  /*0620*/  BRA.DIV ~URZ, `(.L_x_1545) ;  /* 0x0001e7d27f007947 */ /* 0x000fea000b800000 */
[----:B------:R2:W3:Y:S01]  /*0630*/  SHFL.IDX PT, R12, R9, R0, 0x1f ;  /* 0x00001f00090c7589 */ /* 0x0004e200000e0000 */
[----:B------:R-:W-:-:S03]  /*0640*/  MOV R5, RZ ;  /* 0x000000ff00057202 */ /* 0x000fc60000000f00 */
[----:B------:R2:W4:Y:S04]  /*0650*/  SHFL.IDX PT, R9, R8, R0, 0x1f ;  /* 0x00001f0008097589 */ /* 0x00052800000e0000 */
.L_x_1757:
[----:B------:R-:W-:Y:S01]  /*0660*/  ISETP.NE.AND P0, PT, R7, RZ, PT ;  /* 0x000000ff0700720c */ /* 0x000fe20003f05270 */
[----:B------:R-:W-:-:S12]  /*0670*/  BSSY B0, `(.L_x_1546) ;  /* 0x0000005000007945 */ /* 0x000fd80003800000 */
[----:B------:R-:W-:Y:S05]  /*0680*/  @!P0 BRA `(.L_x_1547) ;  /* 0x0000003000008947 */ /* 0x000fea0003800000 */
[----:B--2---:R-:W-:Y:S01]  /*0690*/  IADD3 R0, R0, -0x1, RZ ;  /* 0xffffffff00007810 */ /* 0x004fe20007ffe0ff */
[----:B------:R-:W-:Y:S05]  /*06a0*/  BRA.DIV ~URZ, `(.L_x_1548) ;  /* 0x0001e8327f007947 */ /* 0x000fea000b800000 */
[----:B------:R2:W1:Y:S02]  /*06b0*/  SHFL.IDX PT, R5, R4, R0, 0x1f ;  /* 0x00001f0004057589 */ /* 0x00046400000e0000 */
.L_x_1547:
[----:B------:R-:W-:Y:S05]  /*06c0*/  BSYNC B0 ;  /* 0x0000000000007941 */ /* 0x000fea0003800000 */
.L_x_1546:
        /* <DEDUP_REMOVED lines=69> */
.L_x_1550:
        /* <DEDUP_REMOVED lines=70> */
.L_x_1551:
[----:B------:R-:W-:Y:S05]  /*0f80*/  BSYNC B0 ;  /* 0x0000000000007941 */ /* 0x000fea0003800000 */
.L_x_1549:
[----:B------:R-:W-:-:S04]  /*0f90*/  LOP3.LUT R0, RZ, R0, RZ, 0x33, !PT ;  /* 0x00000000ff007212 */ /* 0x000fc800078e33ff */
[----:B------:R-:W-:-:S05]  /*0fa0*/  IADD3 R0, R0, R12, RZ ;  /* 0x0000000c00007210 */ /* 0x000fca0007ffe0ff */
[----:B------:R2:W-:Y:S01]  /*0fb0*/  STL [R1+0x74], R0 ;  /* 0x0000740001007387 */ /* 0x0005e20000100800 */
[----:B------:R-:W-:Y:S05]  /*0fc0*/  BRA `(.L_x_1552) ;  /* 0x0000006000007947 */ /* 0x000fea0003800000 */
.L_x_1540:
[----:B------:R-:W-:Y:S01]  /*0fd0*/  MOV R0, UR4 ;  /* 0x0000000400007c02 */ /* 0x000fe20008000f00 */
[----:B------:R-:W-:Y:S04]  /*0fe0*/  STL [R1+0x74], RZ ;  /* 0x000074ff01007387 */ /* 0x000fe80000100800 */
[----:B------:R-:W-:Y:S04]  /*0ff0*/  STL [R1+0x78], RZ ;  /* 0x000078ff01007387 */ /* 0x000fe80000100800 */
[----:B------:R1:W-:Y:S02]  /*1000*/  STL [R1+0x70], R0 ;  /* 0x0000700001007387 */ /* 0x0003e40000100800 */
[----:B-1----:R-:W-:-:S05]  /*1010*/  MOV R0, c[0x0][0x53c] ;  /* 0x00014f0000007a02 */ /* 0x002fca0000000f00 */
[----:B------:R1:W-:Y:S02]  /*1020*/  STL [R1+0x7c], R0 ;  /* 0x00007c0001007387 */ /* 0x0003e40000100800 */
.L_x_1552:
        /* <DEDUP_REMOVED lines=8> */
.L_x_1538:
        /* <DEDUP_REMOVED lines=34> */
[----:B------:R-:W-:Y:S01]  /*12d0*/  LEA.HI R10, R5, R5, RZ, 0x1 ;  /* 0x00000005050a7211 */ /* 0x000fe200078f08ff */
[----:B------:R-:W-:Y:S01]  /*12e0*/  IMAD.IADD R15, R2, 0x1, -R4 ;  /* 0x00000001020f7824 */ /* 0x000fe200078e0a04 */
[----:B------:R-:W-:Y:S02]  /*12f0*/  LOP3.LUT R2, R3, 0xc0, RZ, 0xc0, !PT ;  /* 0x000000c003027812 */ /* 0x000fe400078ec0ff */
[----:B------:R-:W-:Y:S02]  /*1300*/  SHF.R.S32.HI R32, RZ, 0x2, R12 ;  /* 0x00000002ff207819 */ /* 0x000fe4000001140c */
[----:B------:R-:W-:Y:S02]  /*1310*/  SHF.R.U32.HI R3, RZ, 0x3, R2 ;  /* 0x00000003ff037819 */ /* 0x000fe40000011602 */
[----:B------:R-:W-:-:S02]  /*1320*/  LOP3.LUT R2, R2, 0x18, R30, 0xf8, !PT ;  /* 0x0000001802027812 */ /* 0x000fc400078ef81e */
[----:B------:R-:W-:Y:S02]  /*1330*/  LOP3.LUT R4, R10, 0x3fffffe, RZ, 0xc0, !PT ;  /* 0x03fffffe0a047812 */ /* 0x000fe400078ec0ff */
[----:B------:R-:W-:Y:S02]  /*1340*/  LEA.HI R6, R12, R32, RZ, 0x1 ;  /* 0x000000200c067211 */ /* 0x000fe400078f08ff */
[----:B------:R-:W-:Y:S01]  /*1350*/  LOP3.LUT R9, R2, R3, RZ, 0x3c, !PT ;  /* 0x0000000302097212 */ /* 0x000fe200078e3cff */
[----:B------:R-:W-:Y:S01]  /*1360*/  IMAD.IADD R17, R5, 0x1, -R4 ;  /* 0x0000000105117824 */ /* 0x000fe200078e0a04 */
[----:B------:R-:W-:Y:S02]  /*1370*/  LEA.HI R11, R11, R24, RZ, 0x5 ;  /* 0x000000180b0b7211 */ /* 0x000fe400078f28ff */
[----:B------:R-:W-:Y:S02]  /*1380*/  LEA.HI R2, R13, R13, RZ, 0x1 ;  /* 0x0000000d0d027211 */ /* 0x000fe400078f08ff */
[----:B------:R-:W-:-:S02]  /*1390*/  LOP3.LUT R3, R6, 0x7fffffe, RZ, 0xc0, !PT ;  /* 0x07fffffe06037812 */ /* 0x000fc400078ec0ff */
[----:B------:R-:W-:Y:S02]  /*13a0*/  LOP3.LUT R4, R11, 0xffffffe0, RZ, 0xc0, !PT ;  /* 0xffffffe00b047812 */ /* 0x000fe400078ec0ff */
[C---:B------:R-:W-:Y:S01]  /*13b0*/  LOP3.LUT R5, R2.reuse, 0x1ffffffe, RZ, 0xc0, !PT ;  /* 0x1ffffffe02057812 */ /* 0x040fe200078ec0ff */
[----:B------:R-:W-:Y:S01]  /*13c0*/  IMAD.SHL.U32 R2, R2, 0x20, RZ ;  /* 0x0000002002027824 */ /* 0x000fe200078e00ff */
[----:B------:R-:W-:Y:S01]  /*13d0*/  SHF.R.S32.HI R7, RZ, 0x5, R11 ;  /* 0x00000005ff077819 */ /* 0x000fe2000001140b */
[----:B------:R-:W-:Y:S01]  /*13e0*/  IMAD.IADD R3, R32, 0x1, -R3 ;  /* 0x0000000120037824 */ /* 0x000fe200078e0a03 */
[----:B------:R-:W-:Y:S01]  /*13f0*/  SHF.R.S32.HI R6, RZ, 0x1f, R11 ;  /* 0x0000001fff067819 */ /* 0x000fe2000001140b */
[----:B------:R-:W-:Y:S01]  /*1400*/  IMAD.IADD R29, R24, 0x1, -R4 ;  /* 0x00000001181d7824 */ /* 0x000fe200078e0a04 */
[----:B------:R-:W-:Y:S01]  /*1410*/  LOP3.LUT R2, R2, 0xffffffc0, RZ, 0xc0, !PT ;  /* 0xffffffc002027812 */ /* 0x000fe200078ec0ff */
[----:B------:R-:W-:Y:S01]  /*1420*/  IMAD R4, R7, 0x8, R3 ;  /* 0x0000000807047824 */ /* 0x000fe200078e0203 */
[----:B------:R-:W-:Y:S01]  /*1430*/  LEA.HI R3, R6, R7, RZ, 0x2 ;  /* 0x0000000706037211 */ /* 0x000fe200078f10ff */
[----:B------:R-:W-:Y:S01]  /*1440*/  IMAD.IADD R5, R13, 0x1, -R5 ;  /* 0x000000010d057824 */ /* 0x000fe200078e0a05 */
[----:B------:R-:W-:Y:S01]  /*1450*/  SHF.R.S32.HI R6, RZ, 0x1f, R29 ;  /* 0x0000001fff067819 */ /* 0x000fe2000001141d */
[----:B------:R-:W-:Y:S01]  /*1460*/  IMAD.U32 R4, R4, 0x20, R9 ;  /* 0x0000002004047824 */ /* 0x000fe200078e0009 */
[----:B------:R-:W-:Y:S01]  /*1470*/  IADD3 R23, R114, 0x40, RZ ;  /* 0x0000004072177810 */ /* 0x000fe20007ffe0ff */
[----:B------:R-:W-:Y:S01]  /*1480*/  IMAD R22, R5, 0x8, R2 ;  /* 0x0000000805167824 */ /* 0x000fe200078e0202 */
[----:B------:R-:W-:-:S02]  /*1490*/  LOP3.LUT R2, R3, 0xffffffc, RZ, 0xc0, !PT ;  /* 0x0ffffffc03027812 */ /* 0x000fc400078ec0ff */
[----:B------:R-:W-:Y:S01]  /*14a0*/  LEA.HI R18, R6, R29, RZ, 0x2 ;  /* 0x0000001d06127211 */ /* 0x000fe200078f10ff */
[----:B------:R1:W-:Y:S01]  /*14b0*/  STL [R1+0x18], R4 ;  /* 0x0000180401007387 */ /* 0x0003e20000100800 */
[----:B------:R-:W-:Y:S01]  /*14c0*/  SHF.R.S32.HI R5, RZ, 0x1f, R23 ;  /* 0x0000001fff057819 */ /* 0x000fe20000011417 */
[----:B------:R-:W-:Y:S01]  /*14d0*/  IMAD.IADD R3, R7, 0x1, -R2 ;  /* 0x0000000107037824 */ /* 0x000fe200078e0a02 */
[----:B------:R-:W-:Y:S02]  /*14e0*/  SHF.R.S32.HI R2, RZ, 0x2, R18 ;  /* 0x00000002ff027819 */ /* 0x000fe40000011412 */
[----:B------:R-:W-:Y:S02]  /*14f0*/  SHF.R.S32.HI R11, RZ, 0x1f, R12 ;  /* 0x0000001fff0b7819 */ /* 0x000fe4000001140c */
[-C--:B------:R-:W-:Y:S01]  /*1500*/  LEA.HI R14, R23, R23.reuse, RZ, 0x1 ;  /* 0x00000017170e7211 */ /* 0x080fe200078f08ff */
[----:B------:R-:W-:Y:S01]  /*1510*/  IMAD R27, R3, 0x10, R2 ;  /* 0x00000010031b7824 */ /* 0x000fe200078e0202 */
[----:B------:R-:W-:-:S02]  /*1520*/  LEA.HI R2, R5, R23, RZ, 0x3 ;  /* 0x0000001705027211 */ /* 0x000fc400078f18ff */
[----:B------:R-:W-:Y:S02]  /*1530*/  LOP3.LUT R9, R14, 0x7fffffe, RZ, 0xc0, !PT ;  /* 0x07fffffe0e097812 */ /* 0x000fe400078ec0ff */
[--C-:B------:R-:W-:Y:S01]  /*1540*/  SHF.R.S32.HI R6, RZ, 0x1, R8.reuse ;  /* 0x00000001ff067819 */ /* 0x100fe20000011408 */
[----:B------:R-:W-:Y:S01]  /*1550*/  IMAD.SHL.U32 R2, R2, 0x20, RZ ;  /* 0x0000002002027824 */ /* 0x000fe200078e00ff */
[----:B------:R-:W-:Y:S01]  /*1560*/  SHF.R.S32.HI R5, RZ, 0x1f, R8 ;  /* 0x0000001fff057819 */ /* 0x000fe20000011408 */
[----:B------:R-:W-:Y:S01]  /*1570*/  STL [R1+0x148], R27 ;  /* 0x0001481b01007387 */ /* 0x000fe20000100800 */
[----:B------:R-:W-:Y:S02]  /*1580*/  SHF.R.S32.HI R3, RZ, 0x1, R10 ;  /* 0x00000001ff037819 */ /* 0x000fe4000001140a */
[----:B------:R-:W-:Y:S02]  /*1590*/  LEA.HI R5, R5, R6, RZ, 0x2 ;  /* 0x0000000605057211 */ /* 0x000fe400078f10ff */
[----:B------:R-:W-:-:S02]  /*15a0*/  LOP3.LUT R2, R2, 0xffffff00, RZ, 0xc0, !PT ;  /* 0xffffff0002027812 */ /* 0x000fc400078ec0ff */
[C---:B------:R-:W-:Y:S01]  /*15b0*/  LOP3.LUT P3, RZ, R3.reuse, 0x2, RZ, 0xc0, !PT ;  /* 0x0000000203ff7812 */ /* 0x040fe2000786c0ff */
[----:B------:R-:W-:Y:S01]  /*15c0*/  IMAD.SHL.U32 R3, R3, 0x40, RZ ;  /* 0x0000004003037824 */ /* 0x000fe200078e00ff */
[----:B-1----:R-:W-:Y:S02]  /*15d0*/  LEA.HI R4, R11, R32, RZ, 0x3 ;  /* 0x000000200b047211 */ /* 0x002fe400078f18ff */
[----:B------:R-:W-:Y:S02]  /*15e0*/  LOP3.LUT R5, R5, 0xfffffffc, RZ, 0xc0, !PT ;  /* 0xfffffffc05057812 */ /* 0x000fe400078ec0ff */
[----:B------:R-:W-:Y:S02]  /*15f0*/  LOP3.LUT R4, R4, 0xfffffff8, RZ, 0xc0, !PT ;  /* 0xfffffff804047812 */ /* 0x000fe400078ec0ff */
[----:B------:R-:W-:Y:S01]  /*1600*/  SHF.R.S32.HI R31, RZ, 0x1f, R30 ;  /* 0x0000001fff1f7819 */ /* 0x000fe2000001141e */
[----:B------:R-:W-:Y:S02]  /*1610*/  IMAD.IADD R12, R6, 0x1, -R5 ;  /* 0x00000001060c7824 */ /* 0x000fe400078e0a05 */
[----:B------:R-:W-:-:S02]  /*1620*/  IMAD.IADD R8, R32, 0x1, -R4 ;  /* 0x0000000120087824 */ /* 0x000fc400078e0a04 */
[----:B------:R-:W-:Y:S01]  /*1630*/  IMAD.IADD R4, R23, 0x1, -R9 ;  /* 0x0000000117047824 */ /* 0x000fe200078e0a09 */
[----:B------:R-:W-:-:S03]  /*1640*/  LOP3.LUT P4, RZ, R12, 0x2, RZ, 0xc0, !PT ;  /* 0x000000020cff7812 */ /* 0x000fc6000788c0ff */
[----:B------:R-:W-:Y:S01]  /*1650*/  IMAD R23, R4, 0x20, R2 ;  /* 0x0000002004177824 */ /* 0x000fe200078e0202 */
[----:B------:R-:W-:Y:S02]  /*1660*/  LEA.HI R4, R8, R8, RZ, 0x1 ;  /* 0x0000000808047211 */ /* 0x000fe400078f08ff */
[----:B------:R-:W-:Y:S01]  /*1670*/  LOP3.LUT R2, R3, 0xc0, RZ, 0xc0, !PT ;  /* 0x000000c003027812 */ /* 0x000fe200078ec0ff */
[----:B------:R-:W-:Y:S01]  /*1680*/  IMAD.SHL.U32 R3, R16, 0x20, RZ ;  /* 0x0000002010037824 */ /* 0x000fe200078e00ff */
[----:B------:R-:W-:Y:S01]  /*1690*/  LOP3.LUT R6, R4, 0x3fffffe, RZ, 0xc0, !PT ;  /* 0x03fffffe04067812 */ /* 0x000fe200078ec0ff */
[----:B------:R-:W-:Y:S01]  /*16a0*/  STL [R1+0x114], R23 ;  /* 0x0001141701007387 */ /* 0x000fe20000100800 */
[----:B------:R-:W-:Y:S02]  /*16b0*/  LOP3.LUT R9, R2, 0x8, R21, 0xf8, !PT ;  /* 0x0000000802097812 */ /* 0x000fe400078ef815 */
[----:B------:R-:W-:Y:S01]  /*16c0*/  SHF.R.U32.HI R5, RZ, 0x3, R2 ;  /* 0x00000003ff057819 */ /* 0x000fe20000011602 */
[----:B------:R-:W-:Y:S01]  /*16d0*/  IMAD.SHL.U32 R2, R7, 0x200, RZ ;  /* 0x0000020007027824 */ /* 0x000fe200078e00ff */
[----:B------:R-:W-:Y:S01]  /*16e0*/  LOP3.LUT R3, R3, 0xffffff00, RZ, 0xc0, !PT ;  /* 0xffffff0003037812 */ /* 0x000fe200078ec0ff */
[----:B------:R-:W-:Y:S01]  /*16f0*/  IMAD.IADD R7, R8, 0x1, -R6 ;  /* 0x0000000108077824 */ /* 0x000fe200078e0a06 */
[----:B------:R-:W-:Y:S01]  /*1700*/  LOP3.LUT R9, R9, R5, RZ, 0x3c, !PT ;  /* 0x0000000509097212 */ /* 0x000fe200078e3cff */
[----:B------:R-:W-:Y:S01]  /*1710*/  IMAD.SHL.U32 R8, R19, 0x8, RZ ;  /* 0x0000000813087824 */ /* 0x000fe200078e00ff */
[----:B------:R-:W-:Y:S01]  /*1720*/  LOP3.LUT R6, R20, 0xfffffffe, RZ, 0xc0, !PT ;  /* 0xfffffffe14067812 */ /* 0x000fe200078ec0ff */
[----:B------:R-:W-:Y:S01]  /*1730*/  IMAD.IADD R5, R3, 0x1, R2 ;  /* 0x0000000103057824 */ /* 0x000fe200078e0202 */
[----:B------:R-:W-:Y:S01]  /*1740*/  SHF.R.S32.HI R4, RZ, 0x1, R4 ;  /* 0x00000001ff047819 */ /* 0x000fe20000011404 */
[----:B------:R-:W-:-:S02]  /*1750*/  IMAD R2, R13, 0x2, R2 ;  /* 0x000000020d027824 */ /* 0x000fc400078e0202 */
[----:B------:R-:W-:Y:S01]  /*1760*/  IMAD.IADD R170, R24, 0x1, -R6 ;  /* 0x0000000118aa7824 */ /* 0x000fe200078e0a06 */
[C---:B------:R-:W-:Y:S01]  /*1770*/  LOP3.LUT P1, RZ, R4.reuse, 0x2, RZ, 0xc0, !PT ;  /* 0x0000000204ff7812 */ /* 0x040fe2000782c0ff */
[----:B------:R-:W-:Y:S01]  /*1780*/  IMAD R10, R7, 0x20, R2 ;  /* 0x00000020070a7824 */ /* 0x000fe200078e0202 */
[----:B------:R-:W-:Y:S01]  /*1790*/  LOP3.LUT R2, R4, 0x1, RZ, 0xc0, !PT ;  /* 0x0000000104027812 */ /* 0x000fe200078ec0ff */
[C---:B------:R-:W-:Y:S02]  /*17a0*/  IMAD R16, R15.reuse, 0x20, R3 ;  /* 0x000000200f107824 */ /* 0x040fe400078e0203 */
[----:B------:R-:W-:Y:S01]  /*17b0*/  IMAD R15, R15, 0x20, R5 ;  /* 0x000000200f0f7824 */ /* 0x000fe200078e0205 */
[----:B------:R-:W-:Y:S01]  /*17c0*/  LEA.HI R5, R11, R32, RZ, 0x2 ;  /* 0x000000200b057211 */ /* 0x000fe200078f10ff */
[----:B------:R-:W-:Y:S01]  /*17d0*/  IMAD R3, R19, 0x8, R17 ;  /* 0x0000000813037824 */ /* 0x000fe200078e0211 */
[----:B------:R-:W-:Y:S01]  /*17e0*/  ISETP.NE.U32.AND P2, PT, R2, 0x1, PT ;  /* 0x000000010200780c */ /* 0x000fe20003f45070 */
[----:B------:R-:W-:-:S02]  /*17f0*/  IMAD.SHL.U32 R164, R170, 0x4, RZ ;  /* 0x00000004aaa47824 */ /* 0x000fc400078e00ff */
        /* <DEDUP_REMOVED lines=15> */
[----:B------:R-:W-:-:S02]  /*18f0*/  LOP3.LUT R28, R6, 0xc0, RZ, 0xc0, !PT ;  /* 0x000000c0061c7812 */ /* 0x000fc400078ec0ff */
[-C--:B------:R-:W-:Y:S02]  /*1900*/  LEA.HI R0, R3, R113.reuse, RZ, 0x5 ;  /* 0x0000007103007211 */ /* 0x080fe400078f28ff */
        /* <DEDUP_REMOVED lines=48> */
[----:B------:R-:W-:Y:S02]  /*1c10*/  SHF.R.S32.HI R5, RZ, 0x1f, R166 ;  /* 0x0000001fff057819 */ /* 0x000fe400000114a6 */
[----:B------:R-:W-:Y:S01]  /*1c20*/  IADD3 R167, R164, 0x28, RZ ;  /* 0x00000028a4a77810 */ /* 0x000fe20007ffe0ff */
[----:B------:R1:W-:Y:S01]  /*1c30*/  STL [R1+0x8], R3 ;  /* 0x0000080301007387 */ /* 0x0003e20000100800 */
[C---:B------:R-:W-:Y:S02]  /*1c40*/  IADD3 R252, R108.reuse, 0x30, RZ ;  /* 0x000000306cfc7810 */ /* 0x040fe40007ffe0ff */
[----:B------:R-:W-:Y:S01]  /*1c50*/  IADD3 R251, R108, 0x40, RZ ;  /* 0x000000406cfb7810 */ /* 0x000fe20007ffe0ff */
[----:B------:R2:W-:Y:S01]  /*1c60*/  STL [R1+0x128], R8 ;  /* 0x0001280801007387 */ /* 0x0005e20000100800 */
[----:B------:R-:W-:-:S02]  /*1c70*/  SHF.R.S32.HI R13, RZ, 0x1f, R252 ;  /* 0x0000001fff0d7819 */ /* 0x000fc400000114fc */
[----:B------:R-:W-:Y:S01]  /*1c80*/  IADD3 R250, R108, 0x50, RZ ;  /* 0x000000506cfa7810 */ /* 0x000fe20007ffe0ff */
[----:B------:R-:W-:Y:S01]  /*1c90*/  STL.64 [R1], R30 ;  /* 0x0000001e01007387 */ /* 0x000fe20000100a00 */
[----:B------:R-:W-:Y:S02]  /*1ca0*/  SHF.R.S32.HI R15, RZ, 0x1f, R251 ;  /* 0x0000001fff0f7819 */ /* 0x000fe400000114fb */
[----:B------:R-:W-:Y:S01]  /*1cb0*/  LEA R171, R2, 0x3c80, 0x1 ;  /* 0x00003c8002ab7811 */ /* 0x000fe200078e08ff */
[----:B------:R3:W-:Y:S01]  /*1cc0*/  STL [R1+0x124], R5 ;  /* 0x0001240501007387 */ /* 0x0007e20000100800 */
[----:B------:R-:W-:Y:S02]  /*1cd0*/  LEA R2, R17, 0x6080, 0x1 ;  /* 0x0000608011027811 */ /* 0x000fe400078e08ff */
[----:B------:R-:W-:Y:S02]  /*1ce0*/  LEA R198, R0, 0x6080, 0x1 ;  /* 0x0000608000c67811 */ /* 0x000fe400078e08ff */
[----:B------:R-:W-:-:S02]  /*1cf0*/  IADD3 R200, R171, 0x20, RZ ;  /* 0x00000020abc87810 */ /* 0x000fc40007ffe0ff */
[----:B------:R-:W-:Y:S02]  /*1d00*/  LEA R196, R4, 0x1880, 0x1 ;  /* 0x0000188004c47811 */ /* 0x000fe400078e08ff */
[----:B------:R-:W-:Y:S02]  /*1d10*/  @P3 IADD3 R200, R171, -0x20, RZ ;  /* 0xffffffe0abc83810 */ /* 0x000fe40007ffe0ff */
[----:B------:R-:W-:Y:S02]  /*1d20*/  SHF.R.S32.HI R109, RZ, 0x1f, R108 ;  /* 0x0000001fff6d7819 */ /* 0x000fe4000001146c */
[----:B-1----:R-:W-:Y:S02]  /*1d30*/  SHF.R.S32.HI R3, RZ, 0x1f, R168 ;  /* 0x0000001fff037819 */ /* 0x002fe400000114a8 */
[----:B------:R-:W-:Y:S02]  /*1d40*/  IADD3 R208, R200, 0x400, RZ ;  /* 0x00000400c8d07810 */ /* 0x000fe40007ffe0ff */
[----:B--2---:R-:W-:Y:S01]  /*1d50*/  IADD3 R8, R30, 0x20, RZ ;  /* 0x000000201e087810 */ /* 0x004fe20007ffe0ff */
[----:B------:R1:W-:Y:S01]  /*1d60*/  STL [R1+0x120], R3 ;  /* 0x0001200301007387 */ /* 0x0003e20000100800 */
[----:B------:R-:W-:-:S02]  /*1d70*/  IADD3 R207, R200, 0x800, RZ ;  /* 0x00000800c8cf7810 */ /* 0x000fc40007ffe0ff */
[C---:B------:R-:W-:Y:S02]  /*1d80*/  IADD3 R206, R200.reuse, 0xc00, RZ ;  /* 0x00000c00c8ce7810 */ /* 0x040fe40007ffe0ff */
[C---:B------:R-:W-:Y:S02]  /*1d90*/  IADD3 R205, R200.reuse, 0x1000, RZ ;  /* 0x00001000c8cd7810 */ /* 0x040fe40007ffe0ff */
[----:B---3--:R-:W-:Y:S02]  /*1da0*/  SHF.R.S32.HI R5, RZ, 0x1f, R115 ;  /* 0x0000001fff057819 */ /* 0x008fe40000011473 */
[C---:B------:R-:W-:Y:S02]  /*1db0*/  IADD3 R204, R200.reuse, 0x1400, RZ ;  /* 0x00001400c8cc7810 */ /* 0x040fe40007ffe0ff */
[C---:B------:R-:W-:Y:S01]  /*1dc0*/  IADD3 R203, R200.reuse, 0x1800, RZ ;  /* 0x00001800c8cb7810 */ /* 0x040fe20007ffe0ff */
[----:B------:R2:W-:Y:S01]  /*1dd0*/  STL [R1+0x11c], R5 ;  /* 0x00011c0501007387 */ /* 0x0005e20000100800 */
[----:B------:R-:W-:-:S02]  /*1de0*/  IADD3 R202, R200, 0x1c00, RZ ;  /* 0x00001c00c8ca7810 */ /* 0x000fc40007ffe0ff */
[----:B------:R-:W-:Y:S02]  /*1df0*/  IADD3 R201, R200, 0x2000, RZ ;  /* 0x00002000c8c97810 */ /* 0x000fe40007ffe0ff */
[----:B-1----:R-:W-:-:S05]  /*1e00*/  SHF.R.S32.HI R3, RZ, 0x1f, R167 ;  /* 0x0000001fff037819 */ /* 0x002fca00000114a7 */
[----:B------:R1:W-:Y:S04]  /*1e10*/  STL [R1+0x118], R3 ;  /* 0x0001180301007387 */ /* 0x0003e80000100800 */
[----:B------:R3:W-:Y:S01]  /*1e20*/  STL [R1+0xc], R8 ;  /* 0x00000c0801007387 */ /* 0x0007e20000100800 */
[----:B--2---:R-:W-:-:S03]  /*1e30*/  IADD3 R5, R30, 0x40, RZ ;  /* 0x000000401e057810 */ /* 0x004fc60007ffe0ff */
[----:B------:R2:W-:Y:S04]  /*1e40*/  STL [R1+0x5c], R13 ;  /* 0x00005c0d01007387 */ /* 0x0005e80000100800 */
[----:B------:R-:W-:Y:S04]  /*1e50*/  STL [R1+0x10], R5 ;  /* 0x0000100501007387 */ /* 0x000fe80000100800 */
[----:B------:R-:W-:Y:S01]  /*1e60*/  STL [R1+0x58], R15 ;  /* 0x0000580f01007387 */ /* 0x000fe20000100800 */
[----:B-1----:R-:W-:Y:S02]  /*1e70*/  LOP3.LUT R3, R18, 0x7ffffffc, RZ, 0xc0, !PT ;  /* 0x7ffffffc12037812 */ /* 0x002fe400078ec0ff */
[----:B---3--:R-:W-:-:S03]  /*1e80*/  SHF.R.S32.HI R8, RZ, 0x1f, R8 ;  /* 0x0000001fff087819 */ /* 0x008fc60000011408 */
[----:B------:R-:W-:Y:S01]  /*1e90*/  IMAD.IADD R3, R29, 0x1, -R3 ;  /* 0x000000011d037824 */ /* 0x000fe200078e0a03 */
[----:B--2---:R-:W-:-:S05]  /*1ea0*/  SHF.R.S32.HI R13, RZ, 0x1f, R250 ;  /* 0x0000001fff0d7819 */ /* 0x004fca00000114fa */
[----:B------:R1:W-:Y:S04]  /*1eb0*/  STL [R1+0x54], R13 ;  /* 0x0000540d01007387 */ /* 0x0003e80000100800 */
[----:B------:R2:W-:Y:S01]  /*1ec0*/  STL [R1+0x88], R8 ;  /* 0x0000880801007387 */ /* 0x0005e20000100800 */
[----:B-1----:R-:W-:Y:S02]  /*1ed0*/  SHF.R.S32.HI R13, RZ, 0x1f, R5 ;  /* 0x0000001fff0d7819 */ /* 0x002fe40000011405 */
[----:B------:R-:W-:Y:S01]  /*1ee0*/  LOP3.LUT R5, R28, 0x18, R108, 0xf8, !PT ;  /* 0x000000181c057812 */ /* 0x000fe200078ef86c */
[----:B--2---:R-:W-:Y:S02]  /*1ef0*/  IMAD.IADD R8, R27, 0x1, R22 ;  /* 0x000000011b087824 */ /* 0x004fe400078e0216 */
[----:B------:R1:W-:Y:S04]  /*1f00*/  STL [R1+0x84], R13 ;  /* 0x0000840d01007387 */ /* 0x0003e80000100800 */
[----:B------:R2:W-:Y:S01]  /*1f10*/  STL [R1+0x80], R8 ;  /* 0x0000800801007387 */ /* 0x0005e20000100800 */
[----:B-1----:R-:W-:Y:S01]  /*1f20*/  IMAD.SHL.U32 R13, R3, 0x2, RZ ;  /* 0x00000002030d7824 */ /* 0x002fe200078e00ff */
[----:B------:R-:W-:-:S02]  /*1f30*/  SHF.R.S32.HI R3, RZ, 0x3, R9 ;  /* 0x00000003ff037819 */ /* 0x000fc40000011409 */
[C-C-:B------:R-:W-:Y:S02]  /*1f40*/  LOP3.LUT R9, R26.reuse, 0x18, R108.reuse, 0xf8, !PT ;  /* 0x000000181a097812 */ /* 0x140fe400078ef86c */
[----:B--2---:R-:W-:Y:S01]  /*1f50*/  LOP3.LUT R8, R26, 0x8, R108, 0xf8, !PT ;  /* 0x000000081a087812 */ /* 0x004fe200078ef86c */
[----:B------:R1:W-:Y:S01]  /*1f60*/  STL [R1+0x30], R3 ;  /* 0x0000300301007387 */ /* 0x0003e20000100800 */
[C---:B------:R-:W-:Y:S02]  /*1f70*/  IADD3 R27, R13.reuse, 0x8, RZ ;  /* 0x000000080d1b7810 */ /* 0x040fe40007ffe0ff */
[----:B------:R-:W-:Y:S01]  /*1f80*/  IADD3 R26, R13, 0x10, RZ ;  /* 0x000000100d1a7810 */ /* 0x000fe20007ffe0ff */
[----:B------:R2:W-:Y:S01]  /*1f90*/  STL [R1+0x68], R13 ;  /* 0x0000680d01007387 */ /* 0x0005e20000100800 */
[-C--:B------:R-:W-:Y:S02]  /*1fa0*/  LOP3.LUT R8, R8, R24.reuse, RZ, 0x3c, !PT ;  /* 0x0000001808087212 */ /* 0x080fe400078e3cff */
[----:B------:R-:W-:-:S02]  /*1fb0*/  LOP3.LUT R9, R9, R24, RZ, 0x3c, !PT ;  /* 0x0000001809097212 */ /* 0x000fc400078e3cff */
[----:B------:R-:W-:Y:S01]  /*1fc0*/  IADD3 R24, R13, 0x20, RZ ;  /* 0x000000200d187810 */ /* 0x000fe20007ffe0ff */
[----:B------:R-:W-:Y:S01]  /*1fd0*/  IMAD.IADD R8, R7, 0x1, R8 ;  /* 0x0000000107087824 */ /* 0x000fe200078e0208 */
[----:B------:R-:W-:Y:S01]  /*1fe0*/  IADD3 R22, R13, 0x30, RZ ;  /* 0x000000300d167810 */ /* 0x000fe20007ffe0ff */
[----:B------:R-:W-:Y:S01]  /*1ff0*/  IMAD.IADD R9, R7, 0x1, R9 ;  /* 0x0000000107097824 */ /* 0x000fe200078e0209 */
[C---:B------:R-:W-:Y:S02]  /*2000*/  IADD3 R19, R13.reuse, 0x38, RZ ;  /* 0x000000380d137810 */ /* 0x040fe40007ffe0ff */
[C---:B------:R-:W-:Y:S02]  /*2010*/  IADD3 R18, R13.reuse, 0x40, RZ ;  /* 0x000000400d127810 */ /* 0x040fe40007ffe0ff */
[C---:B------:R-:W-:Y:S02]  /*2020*/  IADD3 R16, R13.reuse, 0x48, RZ ;  /* 0x000000480d107810 */ /* 0x040fe40007ffe0ff */
[----:B------:R-:W-:-:S02]  /*2030*/  IADD3 R15, R13, 0x50, RZ ;  /* 0x000000500d0f7810 */ /* 0x000fc40007ffe0ff */
[----:B------:R-:W-:Y:S02]  /*2040*/  LEA R248, R8, 0x1880, 0x1 ;  /* 0x0000188008f87811 */ /* 0x000fe400078e08ff */
[----:B-1----:R-:W-:Y:S02]  /*2050*/  LOP3.LUT R3, R5, R25, RZ, 0x3c, !PT ;  /* 0x0000001905037212 */ /* 0x002fe400078e3cff */
[----:B------:R-:W-:Y:S02]  /*2060*/  SHF.R.S32.HI R5, RZ, 0x3, R6 ;  /* 0x00000003ff057819 */ /* 0x000fe40000011406 */
[----:B------:R-:W-:Y:S01]  /*2070*/  IADD3 R25, R13, 0x18, RZ ;  /* 0x000000180d197810 */ /* 0x000fe20007ffe0ff */
[----:B------:R-:W-:Y:S01]  /*2080*/  IMAD.IADD R6, R23, 0x1, R3 ;  /* 0x0000000117067824 */ /* 0x000fe200078e0203 */
[----:B------:R-:W-:Y:S01]  /*2090*/  SHF.R.S32.HI R3, RZ, 0x1f, R13 ;  /* 0x0000001fff037819 */ /* 0x000fe2000001140d */
[----:B------:R1:W-:Y:S01]  /*20a0*/  STL [R1+0x2c], R5 ;  /* 0x00002c0501007387 */ /* 0x0003e20000100800 */
[----:B------:R-:W-:-:S02]  /*20b0*/  IADD3 R23, R13, 0x28, RZ ;  /* 0x000000280d177810 */ /* 0x000fc40007ffe0ff */
[----:B--2---:R-:W-:Y:S01]  /*20c0*/  IADD3 R13, R13, 0x58, RZ ;  /* 0x000000580d0d7810 */ /* 0x004fe20007ffe0ff */
[----:B------:R2:W-:Y:S01]  /*20d0*/  STL [R1+0x108], R3 ;  /* 0x0001080301007387 */ /* 0x0005e20000100800 */
[----:B------:R-:W-:Y:S02]  /*20e0*/  LEA R28, R6, 0x6080, 0x1 ;  /* 0x00006080061c7811 */ /* 0x000fe400078e08ff */
[----:B------:R-:W-:Y:S01]  /*20f0*/  SHF.R.S32.HI R6, RZ, 0x1f, R26 ;  /* 0x0000001fff067819 */ /* 0x000fe2000001141a */
[----:B------:R-:W-:Y:S01]  /*2100*/  STL [R1+0xc8], R27 ;  /* 0x0000c81b01007387 */ /* 0x000fe20000100800 */
[C---:B------:R-:W-:Y:S02]  /*2110*/  IADD3 R249, R248.reuse, 0x20, RZ ;  /* 0x00000020f8f97810 */ /* 0x040fe40007ffe0ff */
[----:B------:R-:W-:Y:S01]  /*2120*/  @P0 IADD3 R249, R248, -0x20, RZ ;  /* 0xffffffe0f8f90810 */ /* 0x000fe20007ffe0ff */
[----:B------:R-:W-:Y:S04]  /*2130*/  STL [R1+0xc4], R26 ;  /* 0x0000c41a01007387 */ /* 0x000fe80000100800 */
[----:B------:R3:W-:Y:S04]  /*2140*/  STL [R1+0xc0], R25 ;  /* 0x0000c01901007387 */ /* 0x0007e80000100800 */
[----:B------:R-:W-:Y:S04]  /*2150*/  STL [R1+0xbc], R24 ;  /* 0x0000bc1801007387 */ /* 0x000fe80000100800 */
[----:B------:R-:W-:Y:S01]  /*2160*/  STL [R1+0xb8], R23 ;  /* 0x0000b81701007387 */ /* 0x000fe20000100800 */
[----:B-1----:R-:W-:-:S03]  /*2170*/  SEL R5, R12, 0xffffffe0, !P1 ;  /* 0xffffffe00c057807 */ /* 0x002fc60004800000 */
[----:B------:R1:W-:Y:S01]  /*2180*/  STL [R1+0xb4], R22 ;  /* 0x0000b41601007387 */ /* 0x0003e20000100800 */
[----:B--2---:R-:W-:Y:S01]  /*2190*/  SEL R3, R12, 0xffffffe0, !P4 ;  /* 0xffffffe00c037807 */ /* 0x004fe20006000000 */
[----:B------:R-:W-:Y:S01]  /*21a0*/  IMAD.IADD R0, R5, 0x1, R20 ;  /* 0x0000000105007824 */ /* 0x000fe200078e0214 */
[----:B------:R-:W-:Y:S01]  /*21b0*/  SHF.R.S32.HI R12, RZ, 0x1f, R27 ;  /* 0x0000001fff0c7819 */ /* 0x000fe2000001141b */
[----:B------:R-:W-:Y:S02]  /*21c0*/  STL [R1+0xb0], R19 ;  /* 0x0000b01301007387 */ /* 0x000fe40000100800 */
[----:B------:R-:W-:Y:S02]  /*21d0*/  IMAD.IADD R199, R198, 0x1, R3 ;  /* 0x00000001c6c77824 */ /* 0x000fe400078e0203 */
[----:B------:R-:W-:Y:S01]  /*21e0*/  STL [R1+0xac], R18 ;  /* 0x0000ac1201007387 */ /* 0x000fe20000100800 */
[----:B------:R-:W-:-:S03]  /*21f0*/  IMAD.IADD R197, R3, 0x1, R196 ;  /* 0x0000000103c57824 */ /* 0x000fc600078e02c4 */
[----:B------:R2:W-:Y:S01]  /*2200*/  STL [R1+0xa8], R16 ;  /* 0x0000a81001007387 */ /* 0x0005e20000100800 */
[----:B---3--:R-:W-:-:S03]  /*2210*/  SHF.R.S32.HI R25, RZ, 0x1f, R25 ;  /* 0x0000001fff197819 */ /* 0x008fc60000011419 */
[----:B------:R-:W-:Y:S04]  /*2220*/  STL [R1+0xa4], R15 ;  /* 0x0000a40f01007387 */ /* 0x000fe80000100800 */
[----:B------:R-:W-:Y:S04]  /*2230*/  STL [R1+0xa0], R13 ;  /* 0x0000a00d01007387 */ /* 0x000fe80000100800 */
[----:B------:R-:W-:Y:S01]  /*2240*/  STL [R1+0x140], R28 ;  /* 0x0001401c01007387 */ /* 0x000fe20000100800 */
[----:B-1----:R-:W-:-:S03]  /*2250*/  SHF.R.S32.HI R22, RZ, 0x1f, R22 ;  /* 0x0000001fff167819 */ /* 0x002fc60000011416 */
[----:B------:R1:W-:Y:S04]  /*2260*/  STL [R1+0x104], R12 ;  /* 0x0001040c01007387 */ /* 0x0003e80000100800 */
[----:B------:R3:W-:Y:S04]  /*2270*/  STL [R1+0x100], R6 ;  /* 0x0001000601007387 */ /* 0x0007e80000100800 */
[----:B------:R-:W-:Y:S01]  /*2280*/  STL [R1+0xfc], R25 ;  /* 0x0000fc1901007387 */ /* 0x000fe20000100800 */
[----:B--2---:R-:W-:Y:S02]  /*2290*/  SHF.R.S32.HI R16, RZ, 0x1f, R16 ;  /* 0x0000001fff107819 */ /* 0x004fe40000011410 */
[----:B-1----:R-:W-:-:S02]  /*22a0*/  SHF.R.S32.HI R12, RZ, 0x1f, R24 ;  /* 0x0000001fff0c7819 */ /* 0x002fc40000011418 */
[----:B---3--:R-:W-:-:S03]  /*22b0*/  SHF.R.S32.HI R6, RZ, 0x1f, R23 ;  /* 0x0000001fff067819 */ /* 0x008fc60000011417 */
[----:B------:R1:W-:Y:S04]  /*22c0*/  STL [R1+0xf8], R12 ;  /* 0x0000f80c01007387 */ /* 0x0003e80000100800 */
[----:B------:R2:W-:Y:S04]  /*22d0*/  STL [R1+0xf4], R6 ;  /* 0x0000f40601007387 */ /* 0x0005e80000100800 */
[----:B------:R-:W-:Y:S01]  /*22e0*/  STL [R1+0xf0], R22 ;  /* 0x0000f01601007387 */ /* 0x000fe20000100800 */
[----:B-1----:R-:W-:Y:S02]  /*22f0*/  SHF.R.S32.HI R12, RZ, 0x1f, R19 ;  /* 0x0000001fff0c7819 */ /* 0x002fe40000011413 */
[----:B--2---:R-:W-:-:S03]  /*2300*/  SHF.R.S32.HI R6, RZ, 0x1f, R18 ;  /* 0x0000001fff067819 */ /* 0x004fc60000011412 */
[----:B------:R1:W-:Y:S04]  /*2310*/  STL [R1+0xec], R12 ;  /* 0x0000ec0c01007387 */ /* 0x0003e80000100800 */
[----:B------:R2:W-:Y:S04]  /*2320*/  STL [R1+0xe8], R6 ;  /* 0x0000e80601007387 */ /* 0x0005e80000100800 */
[----:B------:R-:W-:Y:S01]  /*2330*/  STL [R1+0xe4], R16 ;  /* 0x0000e41001007387 */ /* 0x000fe20000100800 */
[----:B-1----:R-:W-:Y:S02]  /*2340*/  SHF.R.S32.HI R12, RZ, 0x1f, R15 ;  /* 0x0000001fff0c7819 */ /* 0x002fe4000001140f */
[----:B--2---:R-:W-:-:S03]  /*2350*/  SHF.R.S32.HI R6, RZ, 0x1f, R13 ;  /* 0x0000001fff067819 */ /* 0x004fc6000001140d */
        /* <DEDUP_REMOVED lines=12> */
[----:B------:R1:W-:Y:S04]  /*2420*/  STL [R1+0xd0], R2 ;  /* 0x0000d00201007387 */ /* 0x0003e80000100800 */
[----:B------:R1:W-:Y:S02]  /*2430*/  STL [R1+0xcc], R0 ;  /* 0x0000cc0001007387 */ /* 0x0003e40000100800 */
.L_x_1753:
        /* <DEDUP_REMOVED lines=15> */
[----:B------:R-:W-:Y:S01]  /*2530*/  IMAD.MOV.U32 R136, RZ, RZ, RZ ;  /* 0x000000ffff887224 */ /* 0x000fe200078e00ff */
[----:B------:R-:W-:Y:S01]  /*2540*/  CS2R R14, SRZ ;  /* 0x00000000000e7805 */ /* 0x000fe2000001ff00 */
[----:B--2---:R-:W-:Y:S01]  /*2550*/  SHF.R.S32.HI R18, RZ, 0x1f, R19 ;  /* 0x0000001fff127819 */ /* 0x004fe20000011413 */
[C---:B------:R-:W-:Y:S01]  /*2560*/  IMAD.SHL.U32 R21, R19.reuse, 0x4, RZ ;  /* 0x0000000413157824 */ /* 0x040fe200078e00ff */
[C---:B------:R-:W-:Y:S01]  /*2570*/  @P1 LEA R4, P0, R19.reuse, c[0x0][0x370], 0x2 ;  /* 0x0000dc0013041a11 */ /* 0x040fe200078010ff */
[----:B------:R1:W-:Y:S01]  /*2580*/  STL [R1+0x94], R19 ;  /* 0x0000941301007387 */ /* 0x0003e20000100800 */
[C-C-:B------:R-:W-:Y:S02]  /*2590*/  SHF.L.U64.HI R20, R19.reuse, 0x2, R18.reuse ;  /* 0x0000000213147819 */ /* 0x140fe40000010212 */
        /* <DEDUP_REMOVED lines=25> */
.L_x_1553:
[----:B------:R-:W-:-:S04]  /*2730*/  ISETP.NE.U32.AND P0, PT, RZ, c[0x0][0x368], PT ;  /* 0x0000da00ff007a0c */ /* 0x000fc80003f05070 */
[----:B------:R-:W-:-:S13]  /*2740*/  ISETP.NE.AND.EX P0, PT, RZ, c[0x0][0x36c], PT, P0 ;  /* 0x0000db00ff007a0c */ /* 0x000fda0003f05300 */
[----:B------:R-:W-:Y:S05]  /*2750*/  @!P0 BRA `(.L_x_1554) ;  /* 0x0000004000008947 */ /* 0x000fea0003800000 */
[----:B-1----:R-:W-:-:S04]  /*2760*/  IADD3 R4, P0, R21, c[0x0][0x368], RZ ;  /* 0x0000da0015047a10 */ /* 0x002fc80007f1e0ff */
[----:B------:R-:W-:-:S05]  /*2770*/  IADD3.X R5, R20, c[0x0][0x36c], RZ, P0, !PT ;  /* 0x0000db0014057a10 */ /* 0x000fca00007fe4ff */
[----:B------:R1:W5:Y:S01]  /*2780*/  LDG.E R13, [R4.64] ;  /* 0x00000008040d7981 */ /* 0x000362000c1e1900 */
[----:B------:R-:W-:Y:S05]  /*2790*/  BRA `(.L_x_1555) ;  /* 0x0000005000007947 */ /* 0x000fea0003800000 */
.L_x_1554:
[----:B------:R-:W-:Y:S01]  /*27a0*/  MOV R13, UR6 ;  /* 0x00000006000d7c02 */ /* 0x000fe20008000f00 */
[----:B------:R-:W-:Y:S05]  /*27b0*/  @!P5 BRA `(.L_x_1555) ;  /* 0x000000300000d947 */ /* 0x000fea0003800000 */
[----:B------:R-:W2:Y:S04]  /*27c0*/  LDG.E R6, [R4.64] ;  /* 0x0000000804067981 */ /* 0x000ea8000c1e1900 */
[----:B------:R-:W2:Y:S02]  /*27d0*/  LDG.E R0, [R4.64+0x4] ;  /* 0x0000040804007981 */ /* 0x000ea4000c1e1900 */
[----:B--2---:R-:W-:Y:S02]  /*27e0*/  IADD3 R13, -R6, R0, RZ ;  /* 0x00000000060d7210 */ /* 0x004fe40007ffe1ff */
.L_x_1555:
[----:B------:R-:W2:Y:S04]  /*27f0*/  LDL.LU R0, [R1+0x74] ;  /* 0x0000740001007983 */ /* 0x000ea80000300800 */
[----:B-1----:R1:W3:Y:S04]  /*2800*/  @P6 LDG.E R5, [R2.64] ;  /* 0x0000000802056981 */ /* 0x0022e8000c1e1900 */
[----:B------:R1:W3:Y:S04]  /*2810*/  @P6 LDG.E R4, [R2.64+0x4] ;  /* 0x0000040802046981 */ /* 0x0002e8000c1e1900 */
[----:B------:R-:W4:Y:S01]  /*2820*/  LDL R24, [R1+0x78] ;  /* 0x0000780001187983 */ /* 0x000f220000100800 */
[----:B------:R-:W-:-:S04]  /*2830*/  ISETP.NE.U32.AND P0, PT, RZ, c[0x0][0x378], PT ;  /* 0x0000de00ff007a0c */ /* 0x000fc80003f05070 */
[----:B------:R-:W-:Y:S01]  /*2840*/  ISETP.NE.AND.EX P1, PT, RZ, c[0x0][0x37c], PT, P0 ;  /* 0x0000df00ff007a0c */ /* 0x000fe20003f25300 */
[----:B------:R-:W-:Y:S02]  /*2850*/  IMAD.MOV.U32 R6, RZ, RZ, c[0x0][0x2c4] ;  /* 0x0000b100ff067624 */ /* 0x000fe400078e00ff */
[----:B-----5:R-:W-:-:S03]  /*2860*/  IMAD.MOV.U32 R129, RZ, RZ, R13 ;  /* 0x000000ffff817224 */ /* 0x020fc600078e000d */
[----:B------:R-:W-:-:S07]  /*2870*/  ISETP.NE.AND P2, PT, R6, 0x1, PT ;  /* 0x000000010600780c */ /* 0x000fce0003f45270 */
[----:B-1----:R-:W-:-:S04]  /*2880*/  @P1 IADD3 R2, P0, R21, c[0x0][0x378], RZ ;  /* 0x0000de0015021a10 */ /* 0x002fc80007f1e0ff */
[----:B------:R-:W-:Y:S01]  /*2890*/  @P1 IADD3.X R3, R20, c[0x0][0x37c], RZ, P0, !PT ;  /* 0x0000df0014031a10 */ /* 0x000fe200007fe4ff */
[----:B------:R-:W-:-:S04]  /*28a0*/  IMAD.IADD R8, R13, 0x1, -R10 ;  /* 0x000000010d087824 */ /* 0x000fc800078e0a0a */
[----:B------:R1:W5:Y:S02]  /*28b0*/  @P1 LDG.E R129, [R2.64] ;  /* 0x0000000802811981 */ /* 0x000364000c1e1900 */
[----:B-1----:R-:W-:Y:S01]  /*28c0*/  IMAD.MOV.U32 R2, RZ, RZ, c[0x0][0x228] ;  /* 0x00008a00ff027624 */ /* 0x002fe200078e00ff */
[----:B------:R-:W-:Y:S01]  /*28d0*/  LOP3.LUT R247, R247, 0xffffffdf, RZ, 0xc0, !PT ;  /* 0xffffffdff7f77812 */ /* 0x000fe200078ec0ff */
[----:B------:R-:W-:Y:S03]  /*28e0*/  BSSY B0, `(.L_x_1556) ;  /* 0x000003d000007945 */ /* 0x000fe60003800000 */
[----:B------:R-:W-:Y:S01]  /*28f0*/  @P2 LOP3.LUT R247, R247, 0x20, RZ, 0xfc, !PT ;  /* 0x00000020f7f72812 */ /* 0x000fe200078efcff */
[----:B--2---:R-:W-:-:S05]  /*2900*/  IMAD.SHL.U32 R0, R0, 0x80, RZ ;  /* 0x0000008000007824 */ /* 0x004fca00078e00ff */
[----:B------:R1:W-:Y:S01]  /*2910*/  STL [R1+0x64], R0 ;  /* 0x0000640001007387 */ /* 0x0003e20000100800 */
[----:B---3--:R-:W-:-:S04]  /*2920*/  @P6 IMAD.IADD R2, R4, 0x1, -R5 ;  /* 0x0000000104026824 */ /* 0x008fc800078e0a05 */
[----:B------:R-:W-:-:S05]  /*2930*/  IMAD.IADD R4, R8, 0x1, R2 ;  /* 0x0000000108047824 */ /* 0x000fca00078e0202 */
[----:B------:R-:W-:Y:S02]  /*2940*/  IADD3 R138, R4, 0x30, -R246 ;  /* 0x00000030048a7810 */ /* 0x000fe40007ffe8f6 */
[----:B-1----:R-:W-:-:S05]  /*2950*/  IADD3 R0, R0, 0x7f, RZ ;  /* 0x0000007f00007810 */ /* 0x002fca0007ffe0ff */
[----:B------:R-:W-:Y:S01]  /*2960*/  @P2 IMAD.HI.U32 R3, R0, c[0x0][0x2c8], RZ ;  /* 0x0000b20000032a27 */ /* 0x000fe200078e00ff */
[----:B------:R1:W-:Y:S04]  /*2970*/  STL [R1+0x6c], R4 ;  /* 0x00006c0401007387 */ /* 0x0003e80000100800 */
[----:B------:R-:W-:Y:S02]  /*2980*/  @P2 SHF.R.U32.HI R0, RZ, c[0x0][0x2cc], R3 ;  /* 0x0000b300ff002a19 */ /* 0x000fe40000011603 */
[----:B----4-:R-:W-:-:S03]  /*2990*/  LOP3.LUT R5, R24, 0xff000000, RZ, 0xc0, !PT ;  /* 0xff00000018057812 */ /* 0x010fc600078ec0ff */
[----:B------:R-:W-:-:S04]  /*29a0*/  IMAD.IADD R3, R138, 0x1, R0 ;  /* 0x000000018a037824 */ /* 0x000fc800078e0200 */
[----:B------:R-:W-:Y:S01]  /*29b0*/  IMAD.HI R6, R3, 0x2aaaaaab, RZ ;  /* 0x2aaaaaab03067827 */ /* 0x000fe200078e02ff */
[----:B------:R-:W-:Y:S02]  /*29c0*/  LOP3.LUT R3, R24, 0xff0000, RZ, 0xc0, !PT ;  /* 0x00ff000018037812 */ /* 0x000fe400078ec0ff */
[----:B-1----:R-:W-:-:S05]  /*29d0*/  IADD3 R4, R4, 0x2f, RZ ;  /* 0x0000002f04047810 */ /* 0x002fca0007ffe0ff */
[----:B------:R-:W-:Y:S01]  /*29e0*/  IMAD.HI R0, R4, 0x2aaaaaab, RZ ;  /* 0x2aaaaaab04007827 */ /* 0x000fe200078e02ff */
[----:B------:R-:W-:-:S04]  /*29f0*/  SHF.R.U32.HI R4, RZ, 0x8, R5 ;  /* 0x00000008ff047819 */ /* 0x000fc80000011605 */
[----:B------:R-:W-:Y:S02]  /*2a00*/  LEA.HI R3, R3, R4, RZ, 0x10 ;  /* 0x0000000403037211 */ /* 0x000fe400078f80ff */
[----:B------:R-:W-:Y:S02]  /*2a10*/  SHF.R.U32.HI R5, RZ, 0x1f, R0 ;  /* 0x0000001fff057819 */ /* 0x000fe40000011600 */
[----:B------:R-:W-:Y:S02]  /*2a20*/  SHF.R.U32.HI R9, RZ, 0x1f, R6 ;  /* 0x0000001fff097819 */ /* 0x000fe40000011606 */
[----:B------:R-:W-:Y:S02]  /*2a30*/  SHF.R.U32.HI R10, RZ, 0x10, R3 ;  /* 0x00000010ff0a7819 */ /* 0x000fe40000011603 */
[----:B------:R-:W-:Y:S02]  /*2a40*/  LOP3.LUT R16, R3, 0xff, RZ, 0xc0, !PT ;  /* 0x000000ff03107812 */ /* 0x000fe400078ec0ff */
[----:B------:R-:W-:-:S02]  /*2a50*/  LEA.HI.SX32 R137, R0, R5, 0x1d ;  /* 0x0000000500897211 */ /* 0x000fc400078feaff */
[----:B------:R-:W-:Y:S01]  /*2a60*/  LEA.HI.SX32 R0, R6, R9, 0x1d ;  /* 0x0000000906007211 */ /* 0x000fe200078feaff */
[----:B------:R1:W-:Y:S03]  /*2a70*/  STL [R1+0x74], R10 ;  /* 0x0000740a01007387 */ /* 0x0003e60000100800 */
[----:B------:R-:W-:Y:S01]  /*2a80*/  IMNMX R6, R137, R0, PT ;  /* 0x0000000089067217 */ /* 0x000fe20003800200 */
[----:B------:R1:W-:Y:S03]  /*2a90*/  STL [R1+0xd8], R16 ;  /* 0x0000d81001007387 */ /* 0x0003e60000100800 */
[----:B------:R-:W-:Y:S02]  /*2aa0*/  ISETP.GE.AND P0, PT, R6, 0x1, PT ;  /* 0x000000010600780c */ /* 0x000fe40003f06270 */
[----:B------:R-:W-:Y:S01]  /*2ab0*/  ISETP.NE.AND P1, PT, R10, RZ, PT ;  /* 0x000000ff0a00720c */ /* 0x000fe20003f25270 */
[----:B------:R-:W-:-:S03]  /*2ac0*/  IMAD.MOV.U32 R0, RZ, RZ, RZ ;  /* 0x000000ffff007224 */ /* 0x000fc600078e00ff */
[----:B------:R-:W-:-:S07]  /*2ad0*/  SEL R128, R10, c[0x0][0x338], P1 ;  /* 0x0000ce000a807a07 */ /* 0x000fce0000800000 */
[----:B------:R-:W-:Y:S05]  /*2ae0*/  @!P0 BRA `(.L_x_1557) ;  /* 0x000001c000008947 */ /* 0x000fea0003800000 */
[----:B------:R-:W-:Y:S02]  /*2af0*/  IABS R3, R128 ;  /* 0x0000008000037213 */ /* 0x000fe40000000000 */
[----:B------:R-:W-:Y:S02]  /*2b00*/  IADD3 R9, R128, -0x1, R6 ;  /* 0xffffffff80097810 */ /* 0x000fe40007ffe006 */
[----:B------:R-:W2:Y:S02]  /*2b10*/  I2F.RP R0, R3 ;  /* 0x0000000300007306 */ /* 0x000ea40000209400 */
[----:B------:R-:W-:-:S06]  /*2b20*/  IABS R12, R9 ;  /* 0x00000009000c7213 */ /* 0x000fcc0000000000 */
[----:B--2---:R-:W2:Y:S02]  /*2b30*/  MUFU.RCP R0, R0 ;  /* 0x0000000000007308 */ /* 0x004ea40000001000 */
[----:B--2---:R-:W-:-:S06]  /*2b40*/  IADD3 R0, R0, 0xffffffe, RZ ;  /* 0x0ffffffe00007810 */ /* 0x004fcc0007ffe0ff */
[----:B------:R-:W2:Y:S02]  /*2b50*/  F2I.FTZ.U32.TRUNC.NTZ R5, R0 ;  /* 0x0000000000057305 */ /* 0x000ea4000021f000 */
[----:B--2---:R-:W-:-:S04]  /*2b60*/  IMAD.MOV R0, RZ, RZ, -R5 ;  /* 0x000000ffff007224 */ /* 0x004fc800078e0a05 */
[----:B------:R-:W-:Y:S01]  /*2b70*/  IMAD.MOV.U32 R4, RZ, RZ, R0 ;  /* 0x000000ffff047224 */ /* 0x000fe200078e0000 */
[----:B------:R-:W-:-:S03]  /*2b80*/  IABS R0, R128 ;  /* 0x0000008000007213 */ /* 0x000fc60000000000 */
[----:B-1----:R-:W-:Y:S02]  /*2b90*/  IMAD R10, R4, R3, RZ ;  /* 0x00000003040a7224 */ /* 0x002fe400078e02ff */
        /* <DEDUP_REMOVED lines=17> */
.L_x_1557:
[----:B------:R-:W-:Y:S05]  /*2cb0*/  BSYNC B0 ;  /* 0x0000000000007941 */ /* 0x000fea0003800000 */
.L_x_1556:
[----:B------:R-:W-:-:S04]  /*2cc0*/  IMAD R3, R16, R0, RZ ;  /* 0x0000000010037224 */ /* 0x000fc800078e02ff */
        /* <DEDUP_REMOVED lines=16> */
[----:B-1----:R-:W2:Y:S04]  /*2dd0*/  LDL.64 R16, [R1] ;  /* 0x0000000001107983 */ /* 0x002ea80000100a00 */
[----:B------:R-:W3:Y:S04]  /*2de0*/  LDL R23, [R1+0xc] ;  /* 0x00000c0001177983 */ /* 0x000ee80000100800 */
[----:B------:R-:W4:Y:S04]  /*2df0*/  LDL R22, [R1+0x10] ;  /* 0x0000100001167983 */ /* 0x000f280000100800 */
[----:B------:R-:W3:Y:S04]  /*2e00*/  LDL R12, [R1+0x18] ;  /* 0x00001800010c7983 */ /* 0x000ee80000100800 */
[----:B------:R-:W1:Y:S01]  /*2e10*/  S2R R10, SR_TID.X ;  /* 0x00000000000a7919 */ /* 0x000e620000002100 */
[----:B------:R-:W-:-:S02]  /*2e20*/  SHF.R.S32.HI R3, RZ, 0x1f, R14 ;  /* 0x0000001fff037819 */ /* 0x000fc4000001140e */
[----:B-1----:R-:W-:-:S04]  /*2e30*/  SHF.R.S32.HI R9, RZ, 0x1f, R10 ;  /* 0x0000001fff097819 */ /* 0x002fc8000001140a */
[----:B------:R-:W-:-:S04]  /*2e40*/  LEA.HI R9, R9, R10, RZ, 0x2 ;  /* 0x0000000a09097211 */ /* 0x000fc800078f10ff */
[----:B------:R-:W-:-:S04]  /*2e50*/  SHF.R.S32.HI R9, RZ, 0x2, R9 ;  /* 0x00000002ff097819 */ /* 0x000fc80000011409 */
[----:B------:R-:W-:-:S04]  /*2e60*/  IADD3 R88, P0, R9, R14, RZ ;  /* 0x0000000e09587210 */ /* 0x000fc80007f1e0ff */
[----:B------:R-:W-:-:S05]  /*2e70*/  LEA.HI.X.SX32 R89, R9, R3, 0x1, P0 ;  /* 0x0000000309597211 */ /* 0x000fca00000f0eff */
[----:B------:R-:W-:Y:S01]  /*2e80*/  IMAD R3, R89, c[0x0][0x238], RZ ;  /* 0x00008e0059037a24 */ /* 0x000fe200078e02ff */
[----:B------:R-:W-:-:S03]  /*2e90*/  IADD3 R31, R0, -0x1, RZ ;  /* 0xffffffff001f7810 */ /* 0x000fc60007ffe0ff */
[----:B------:R-:W-:Y:S01]  /*2ea0*/  IMAD R3, R88, c[0x0][0x23c], R3 ;  /* 0x00008f0058037a24 */ /* 0x000fe200078e0203 */
[----:B------:R-:W-:Y:S02]  /*2eb0*/  SEL R11, R18, RZ, !P6 ;  /* 0x000000ff120b7207 */ /* 0x000fe40007000000 */
[----:B------:R-:W-:Y:S02]  /*2ec0*/  LOP3.LUT R26, R24, 0xffff, RZ, 0xc0, !PT ;  /* 0x0000ffff181a7812 */ /* 0x000fe400078ec0ff */
[----:B------:R-:W-:Y:S01]  /*2ed0*/  SEL R10, R19, RZ, !P6 ;  /* 0x000000ff130a7207 */ /* 0x000fe20007000000 */
[----:B------:R-:W-:Y:S02]  /*2ee0*/  IMAD R0, R11, c[0x0][0x248], RZ ;  /* 0x000092000b007a24 */ /* 0x000fe400078e02ff */
[----:B------:R-:W-:Y:S02]  /*2ef0*/  IMAD.MOV.U32 R130, RZ, RZ, 0x30 ;  /* 0x00000030ff827424 */ /* 0x000fe400078e00ff */
[----:B------:R-:W-:-:S02]  /*2f00*/  IMAD R6, R10, c[0x0][0x24c], R0 ;  /* 0x000093000a067a24 */ /* 0x000fc400078e0200 */
[C---:B------:R-:W-:Y:S02]  /*2f10*/  IMAD R142, R130.reuse, c[0x0][0x23c], RZ ;  /* 0x00008f00828e7a24 */ /* 0x040fe400078e02ff */
[----:B------:R-:W-:-:S04]  /*2f20*/  IMAD.WIDE.U32 R134, R130, c[0x0][0x238], RZ ;  /* 0x00008e0082867a25 */ /* 0x000fc800078e00ff */
[----:B------:R-:W-:Y:S02]  /*2f30*/  IMAD.IADD R142, R135, 0x1, R142 ;  /* 0x00000001878e7824 */ /* 0x000fe400078e028e */
[----:B------:R-:W-:Y:S02]  /*2f40*/  IMAD.MOV.U32 R143, RZ, RZ, c[0x0][0x238] ;  /* 0x00008e00ff8f7624 */ /* 0x000fe400078e00ff */
[----:B------:R-:W-:Y:S01]  /*2f50*/  IMAD.MOV.U32 R141, RZ, RZ, 0x5 ;  /* 0x00000005ff8d7424 */ /* 0x000fe200078e00ff */
[----:B------:R-:W-:-:S04]  /*2f60*/  ISETP.NE.U32.AND P3, PT, RZ, c[0x0][0x340], PT ;  /* 0x0000d000ff007a0c */ /* 0x000fc80003f65070 */
[C---:B------:R-:W-:Y:S01]  /*2f70*/  SHF.L.U64.HI R141, R143.reuse, R141, c[0x0][0x23c] ;  /* 0x00008f008f8d7619 */ /* 0x040fe2000001028d */
[----:B------:R-:W-:Y:S01]  /*2f80*/  IMAD.SHL.U32 R143, R143, 0x20, RZ ;  /* 0x000000208f8f7824 */ /* 0x000fe200078e00ff */
[----:B------:R-:W-:Y:S01]  /*2f90*/  ISETP.NE.AND.EX P3, PT, RZ, c[0x0][0x344], PT, P3 ;  /* 0x0000d100ff007a0c */ /* 0x000fe20003f65330 */
[----:B--2---:R-:W-:-:S04]  /*2fa0*/  IMAD.WIDE.U32 R4, R88, c[0x0][0x238], R16 ;  /* 0x00008e0058047a25 */ /* 0x004fc800078e0010 */
[----:B------:R-:W-:Y:S02]  /*2fb0*/  IMAD.IADD R5, R5, 0x1, R3 ;  /* 0x0000000105057824 */ /* 0x000fe400078e0203 */
[----:B------:R-:W-:Y:S02]  /*2fc0*/  IMAD R3, R31, -0x30, R2 ;  /* 0xffffffd01f037824 */ /* 0x000fe400078e0202 */
[----:B------:R-:W-:-:S03]  /*2fd0*/  IMAD.WIDE.U32 R4, R26, c[0x0][0x240], R4 ;  /* 0x000090001a047a25 */ /* 0x000fc600078e0004 */
[----:B------:R-:W-:Y:S01]  /*2fe0*/  IMNMX R3, R3, 0x30, PT ;  /* 0x0000003003037817 */ /* 0x000fe20003800200 */
[----:B------:R-:W-:-:S04]  /*2ff0*/  IMAD R5, R26, c[0x0][0x244], R5 ;  /* 0x000091001a057a24 */ /* 0x000fc800078e0205 */
[----:B------:R-:W-:Y:S02]  /*3000*/  IMAD.IADD R0, R3, 0x1, -R9 ;  /* 0x0000000103007824 */ /* 0x000fe400078e0a09 */
[----:B------:R-:W-:-:S03]  /*3010*/  IMAD.WIDE.U32 R92, R10, c[0x0][0x248], R4 ;  /* 0x000092000a5c7a25 */ /* 0x000fc600078e0004 */
[----:B------:R-:W-:Y:S01]  /*3020*/  ISETP.GE.AND P1, PT, R0, 0x1, PT ;  /* 0x000000010000780c */ /* 0x000fe20003f26270 */
[----:B------:R-:W-:Y:S01]  /*3030*/  IMAD R3, R142, R31, RZ ;  /* 0x0000001f8e037224 */ /* 0x000fe200078e02ff */
[----:B------:R-:W-:Y:S01]  /*3040*/  SHF.R.S32.HI R4, RZ, 0x1f, R31 ;  /* 0x0000001fff047819 */ /* 0x000fe2000001141f */
[----:B------:R-:W-:Y:S02]  /*3050*/  IMAD.IADD R91, R93, 0x1, R6 ;  /* 0x000000015d5b7824 */ /* 0x000fe400078e0206 */
[----:B------:R-:W-:Y:S01]  /*3060*/  IMAD.MOV.U32 R90, RZ, RZ, R92 ;  /* 0x000000ffff5a7224 */ /* 0x000fe200078e005c */
[----:B------:R-:W-:Y:S01]  /*3070*/  ISETP.GE.AND P6, PT, R16, c[0x0][0x1d4], PT ;  /* 0x0000750010007a0c */ /* 0x000fe20003fc6270 */
[-C--:B------:R-:W-:Y:S02]  /*3080*/  IMAD R3, R4, R134.reuse, R3 ;  /* 0x0000008604037224 */ /* 0x080fe400078e0203 */
[----:B------:R-:W-:Y:S01]  /*3090*/  IMAD.WIDE.U32 R8, R31, R134, R90 ;  /* 0x000000861f087225 */ /* 0x000fe200078e005a */
[----:B---3--:R-:W-:-:S02]  /*30a0*/  ISETP.GE.AND P5, PT, R23, c[0x0][0x1d4], PT ;  /* 0x0000750017007a0c */ /* 0x008fc40003fa6270 */
[----:B----4-:R-:W-:Y:S01]  /*30b0*/  ISETP.GE.AND P4, PT, R22, c[0x0][0x1d4], PT ;  /* 0x0000750016007a0c */ /* 0x010fe20003f86270 */
[----:B------:R-:W-:Y:S01]  /*30c0*/  IMAD.IADD R3, R9, 0x1, R3 ;  /* 0x0000000109037824 */ /* 0x000fe200078e0203 */
[----:B------:R-:W-:Y:S02]  /*30d0*/  ISETP.GT.AND P0, PT, R0, 0x20, PT ;  /* 0x000000200000780c */ /* 0x000fe40003f04270 */
[----:B------:R-:W-:Y:S01]  /*30e0*/  @P1 LEA R4, P2, R8, c[0x0][0x220], 0x1 ;  /* 0x0000880008041a11 */ /* 0x000fe200078408ff */
[----:B------:R-:W-:-:S03]  /*30f0*/  @P1 IMAD.SHL.U32 R0, R12, 0x2, RZ ;  /* 0x000000020c001824 */ /* 0x000fc600078e00ff */
[----:B------:R-:W-:-:S05]  /*3100*/  @P1 LEA.HI.X R5, R8, c[0x0][0x224], R3, 0x1, P2 ;  /* 0x0000890008051a11 */ /* 0x000fca00010f0c03 */
[----:B------:R-:W-:Y:S01]  /*3110*/  @!PT LDS RZ, [RZ] ;  /* 0x00000000fffff984 */ /* 0x000fe20000000800 */
[----:B------:R-:W-:Y:S01]  /*3120*/  @!PT LDS RZ, [RZ] ;  /* 0x00000000fffff984 */ /* 0x000fe20000000800 */
[----:B------:R-:W-:Y:S01]  /*3130*/  @!PT LDS RZ, [RZ] ;  /* 0x00000000fffff984 */ /* 0x000fe20000000800 */
[----:B------:R1:W-:Y:S04]  /*3140*/  @P1 LDGSTS.E.BYPASS.LTC128B.128 [R0+0x3c80], [R4.64], !P6 ;  /* 0x03c8000004001fae */ /* 0x0003e8000f101d48 */
[----:B------:R1:W-:Y:S04]  /*3150*/  @P1 LDGSTS.E.BYPASS.LTC128B.128 [R0+0x4880], [R4.64+0x40], !P5 ;  /* 0x0488004004001fae */ /* 0x0003e8000e901d48 */
[----:B------:R1:W-:Y:S02]  /*3160*/  @P1 LDGSTS.E.BYPASS.LTC128B.128 [R0+0x5480], [R4.64+0x80], !P4 ;  /* 0x0548008004001fae */ /* 0x0003e4000e101d48 */
[----:B-1----:R-:W-:-:S05]  /*3170*/  @P0 IADD3 R0, P1, R143, R8, RZ ;  /* 0x000000088f000210 */ /* 0x002fca0007f3e0ff */
[----:B------:R-:W-:Y:S01]  /*3180*/  @P0 IMAD.X R3, R3, 0x1, R141, P1 ;  /* 0x0000000103030824 */ /* 0x000fe200008e068d */
[----:B------:R-:W-:-:S04]  /*3190*/  @P0 LEA R4, P1, R0, c[0x0][0x220], 0x1 ;  /* 0x0000880000040a11 */ /* 0x000fc800078208ff */
[----:B------:R-:W-:Y:S02]  /*31a0*/  @P0 LEA.HI.X R5, R0, c[0x0][0x224], R3, 0x1, P1 ;  /* 0x0000890000050a11 */ /* 0x000fe400008f0c03 */
[----:B------:R-:W-:-:S04]  /*31b0*/  @P3 IADD3 R8, P1, R21, c[0x0][0x340], RZ ;  /* 0x0000d00015083a10 */ /* 0x000fc80007f3e0ff */
[----:B------:R-:W-:-:S05]  /*31c0*/  @P3 IADD3.X R9, R20, c[0x0][0x344], RZ, P1, !PT ;  /* 0x0000d10014093a10 */ /* 0x000fca0000ffe4ff */
        /* <DEDUP_REMOVED lines=10> */
[----:B------:R-:W-:-:S03]  /*3270*/  ISETP.GE.AND P2, PT, R108, c[0x0][0x27c], PT ;  /* 0x00009f006c007a0c */ /* 0x000fc60003f46270 */
[----:B------:R-:W0:Y:S01]  /*3280*/  LDGDEPBAR ;  /* 0x00000000000079af */ /* 0x000e220000000000 */
[----:B------:R-:W-:Y:S01]  /*3290*/  WARPSYNC 0xffffffff ;  /* 0xffffffff00007948 */ /* 0x000fe20003800000 */
[----:B------:R-:W-:Y:S02]  /*32a0*/  @P4 LOP3.LUT R247, R247, 0x1, RZ, 0xfc, !PT ;  /* 0x00000001f7f74812 */ /* 0x000fe400078efcff */
[----:B------:R-:W-:Y:S02]  /*32b0*/  SHF.R.S32.HI R165, RZ, 0x1f, R164 ;  /* 0x0000001fffa57819 */ /* 0x000fe400000114a4 */
[----:B------:R-:W-:Y:S02]  /*32c0*/  SHF.R.S32.HI R12, RZ, 0x1f, R114 ;  /* 0x0000001fff0c7819 */ /* 0x000fe40000011472 */
[----:B-----5:R-:W-:Y:S01]  /*32d0*/  SHF.R.S32.HI R23, RZ, 0x1f, R129 ;  /* 0x0000001fff177819 */ /* 0x020fe20000011481 */
[----:B-1----:R-:W-:-:S04]  /*32e0*/  IMAD.MOV.U32 R0, RZ, RZ, c[0x0][0x27c] ;  /* 0x00009f00ff007624 */ /* 0x002fc800078e00ff */
[----:B------:R-:W-:Y:S01]  /*32f0*/  IMAD.SHL.U32 R65, R0, 0x2, RZ ;  /* 0x0000000200417824 */ /* 0x000fe200078e00ff */
[----:B--2---:R-:W-:Y:S01]  /*3300*/  @P3 SHF.R.S32.HI R22, RZ, 0x1f, R6 ;  /* 0x0000001fff163819 */ /* 0x004fe20000011406 */
[----:B------:R-:W-:Y:S02]  /*3310*/  @!P3 IMAD.MOV.U32 R6, RZ, RZ, R19 ;  /* 0x000000ffff06b224 */ /* 0x000fe400078e0013 */
[----:B------:R-:W-:Y:S02]  /*3320*/  @!P3 IMAD.MOV.U32 R22, RZ, RZ, R18 ;  /* 0x000000ffff16b224 */ /* 0x000fe400078e0012 */
[----:B------:R-:W2:Y:S01]  /*3330*/  LDL R28, [R1+0x34] ;  /* 0x00003400011c7983 */ /* 0x000ea20000100800 */
[----:B------:R-:W-:Y:S02]  /*3340*/  IMAD R0, R12, c[0x0][0x280], RZ ;  /* 0x0000a0000c007a24 */ /* 0x000fe400078e02ff */
[----:B------:R-:W-:Y:S01]  /*3350*/  IMAD.WIDE.U32 R4, R26, c[0x0][0x260], R16 ;  /* 0x000098001a047a25 */ /* 0x000fe200078e0010 */
[----:B------:R-:W3:Y:S03]  /*3360*/  LDL R27, [R1+0x38] ;  /* 0x00003800011b7983 */ /* 0x000ee60000100800 */
[----:B------:R-:W-:-:S02]  /*3370*/  IMAD R0, R114, c[0x0][0x284], R0 ;  /* 0x0000a10072007a24 */ /* 0x000fc400078e0200 */
[----:B------:R-:W-:Y:S01]  /*3380*/  IMAD.WIDE.U32 R8, R114, c[0x0][0x280], R164 ;  /* 0x0000a00072087a25 */ /* 0x000fe200078e00a4 */
[----:B------:R-:W-:-:S03]  /*3390*/  ISETP.GE.AND P1, PT, R113, c[0x0][0x27c], PT ;  /* 0x00009f0071007a0c */ /* 0x000fc60003f26270 */
[----:B------:R-:W-:Y:S02]  /*33a0*/  IMAD.IADD R127, R13, 0x1, R15 ;  /* 0x000000010d7f7824 */ /* 0x000fe400078e020f */
[----:B------:R-:W-:Y:S02]  /*33b0*/  IMAD R3, R11, c[0x0][0x268], RZ ;  /* 0x00009a000b037a24 */ /* 0x000fe400078e02ff */
[----:B------:R-:W-:Y:S02]  /*33c0*/  IMAD R5, R26, c[0x0][0x264], R5 ;  /* 0x000099001a057a24 */ /* 0x000fe400078e0205 */
[----:B------:R-:W-:Y:S02]  /*33d0*/  IMAD.IADD R15, R9, 0x1, R0 ;  /* 0x00000001090f7824 */ /* 0x000fe400078e0200 */
[----:B------:R-:W-:Y:S02]  /*33e0*/  IMAD R9, R12, c[0x0][0x290], RZ ;  /* 0x0000a4000c097a24 */ /* 0x000fe400078e02ff */
[C---:B------:R-:W-:Y:S01]  /*33f0*/  IMAD R25, R10.reuse, c[0x0][0x26c], R3 ;  /* 0x00009b000a197a24 */ /* 0x040fe200078e0203 */
[----:B------:R-:W-:Y:S01]  /*3400*/  SEL R3, RZ, c[0x0][0x27c], !P2 ;  /* 0x00009f00ff037a07 */ /* 0x000fe20005000000 */
[----:B------:R-:W-:Y:S01]  /*3410*/  IMAD.WIDE.U32 R82, R10, c[0x0][0x268], R4 ;  /* 0x00009a000a527a25 */ /* 0x000fe200078e0004 */
[----:B------:R-:W-:-:S02]  /*3420*/  MOV R14, R8 ;  /* 0x00000008000e7202 */ /* 0x000fc40000000f00 */
[----:B------:R-:W-:Y:S01]  /*3430*/  ISETP.GE.AND P3, PT, R112, c[0x0][0x27c], PT ;  /* 0x00009f0070007a0c */ /* 0x000fe20003f66270 */
[----:B------:R-:W-:Y:S01]  /*3440*/  IMAD.WIDE.U32 R4, R114, c[0x0][0x290], R164 ;  /* 0x0000a40072047a25 */ /* 0x000fe200078e00a4 */
[----:B------:R-:W-:-:S03]  /*3450*/  SEL R8, RZ, c[0x0][0x27c], !P1 ;  /* 0x00009f00ff087a07 */ /* 0x000fc60004800000 */
[C---:B------:R-:W-:Y:S02]  /*3460*/  IMAD R19, R114.reuse, c[0x0][0x294], R9 ;  /* 0x0000a50072137a24 */ /* 0x040fe400078e0209 */
[----:B------:R-:W-:Y:S01]  /*3470*/  IMAD.WIDE.U32 R10, R114, c[0x0][0x280], R108 ;  /* 0x0000a000720a7a25 */ /* 0x000fe200078e006c */
[----:B------:R-:W-:-:S03]  /*3480*/  IADD3 R3, R108, R3, RZ ;  /* 0x000000036c037210 */ /* 0x000fc60007ffe0ff */
[----:B------:R-:W-:Y:S01]  /*3490*/  IMAD.IADD R13, R5, 0x1, R19 ;  /* 0x00000001050d7824 */ /* 0x000fe200078e0213 */
[----:B------:R-:W-:Y:S01]  /*34a0*/  SEL R5, RZ, c[0x0][0x27c], !P3 ;  /* 0x00009f00ff057a07 */ /* 0x000fe20005800000 */
[----:B------:R-:W-:Y:S01]  /*34b0*/  IMAD.IADD R11, R0, 0x1, R11 ;  /* 0x00000001000b7824 */ /* 0x000fe200078e020b */
[----:B------:R-:W-:Y:S01]  /*34c0*/  MOV R12, R4 ;  /* 0x00000004000c7202 */ /* 0x000fe20000000f00 */
[----:B------:R-:W-:Y:S01]  /*34d0*/  IMAD.IADD R0, R113, 0x1, R8 ;  /* 0x0000000171007824 */ /* 0x000fe200078e0208 */
[----:B------:R-:W-:Y:S02]  /*34e0*/  SHF.R.S32.HI R4, RZ, 0x1f, R3 ;  /* 0x0000001fff047819 */ /* 0x000fe40000011403 */
[----:B------:R-:W-:Y:S02]  /*34f0*/  IADD3 R8, R112, R5, RZ ;  /* 0x0000000570087210 */ /* 0x000fe40007ffe0ff */
[----:B------:R-:W-:Y:S02]  /*3500*/  LEA.HI R5, R4, R3, RZ, 0x3 ;  /* 0x0000000304057211 */ /* 0x000fe400078f18ff */
[----:B------:R-:W-:-:S02]  /*3510*/  SHF.R.S32.HI R18, RZ, 0x1f, R0 ;  /* 0x0000001fff127819 */ /* 0x000fc40000011400 */
[----:B------:R-:W-:Y:S01]  /*3520*/  LEA.HI R3, R4, R3, RZ, 0x5 ;  /* 0x0000000304037211 */ /* 0x000fe200078f28ff */
[----:B------:R-:W-:Y:S01]  /*3530*/  IMAD.WIDE.U32 R16, R114, c[0x0][0x290], R108 ;  /* 0x0000a40072107a25 */ /* 0x000fe200078e006c */
[----:B------:R-:W-:Y:S02]  /*3540*/  SHF.R.S32.HI R9, RZ, 0x1f, R8 ;  /* 0x0000001fff097819 */ /* 0x000fe40000011408 */
[CC--:B------:R-:W-:Y:S02]  /*3550*/  LEA.HI R4, R18.reuse, R0.reuse, RZ, 0x3 ;  /* 0x0000000012047211 */ /* 0x0c0fe400078f18ff */
[----:B------:R-:W-:Y:S02]  /*3560*/  LEA.HI R20, R18, R0, RZ, 0x5 ;  /* 0x0000000012147211 */ /* 0x000fe400078f28ff */
[----:B------:R-:W-:Y:S02]  /*3570*/  SHF.R.S32.HI R18, RZ, 0x5, R3 ;  /* 0x00000005ff127819 */ /* 0x000fe40000011403 */
[----:B------:R-:W-:-:S02]  /*3580*/  LEA.HI R3, R9, R8, RZ, 0x3 ;  /* 0x0000000809037211 */ /* 0x000fc400078f18ff */
[----:B------:R-:W-:Y:S01]  /*3590*/  LEA.HI R0, R9, R8, RZ, 0x5 ;  /* 0x0000000809007211 */ /* 0x000fe200078f28ff */
[----:B------:R-:W-:Y:S01]  /*35a0*/  IMAD.IADD R9, R19, 0x1, R17 ;  /* 0x0000000113097824 */ /* 0x000fe200078e0211 */
[----:B------:R-:W-:Y:S02]  /*35b0*/  SHF.R.S32.HI R17, RZ, 0x5, R20 ;  /* 0x00000005ff117819 */ /* 0x000fe40000011414 */
[----:B------:R-:W-:Y:S02]  /*35c0*/  SHF.R.S32.HI R0, RZ, 0x5, R0 ;  /* 0x00000005ff007819 */ /* 0x000fe40000011400 */
[----:B------:R-:W-:Y:S01]  /*35d0*/  MOV R145, c[0x0][0x2b8] ;  /* 0x0000ae0000917a02 */ /* 0x000fe20000000f00 */
[--C-:B------:R-:W-:Y:S02]  /*35e0*/  IMAD R20, R17, 0x600, R7.reuse ;  /* 0x0000060011147824 */ /* 0x100fe400078e0207 */
[----:B------:R-:W-:Y:S01]  /*35f0*/  IMAD.MOV.U32 R144, RZ, RZ, c[0x0][0x27c] ;  /* 0x00009f00ff907624 */ /* 0x000fe200078e00ff */
[----:B------:R-:W-:Y:S01]  /*3600*/  ISETP.NE.AND P4, PT, R145, 0x1, PT ;  /* 0x000000019100780c */ /* 0x000fe20003f85270 */
[----:B------:R-:W-:-:S02]  /*3610*/  IMAD R17, R0, 0x600, R7 ;  /* 0x0000060000117824 */ /* 0x000fc400078e0207 */
[----:B------:R-:W-:Y:S01]  /*3620*/  IMAD R24, R18, 0x600, R7 ;  /* 0x0000060012187824 */ /* 0x000fe200078e0207 */
[----:B------:R-:W-:Y:S02]  /*3630*/  ISETP.GE.AND P0, PT, R144, 0x1, PT ;  /* 0x000000019000780c */ /* 0x000fe40003f06270 */
[----:B------:R-:W-:Y:S01]  /*3640*/  LOP3.LUT R247, R247, 0xffffffef, RZ, 0xc0, !PT ;  /* 0xffffffeff7f77812 */ /* 0x000fe200078ec0ff */
[----:B------:R-:W-:-:S03]  /*3650*/  IMAD R139, R130, c[0x0][0x284], RZ ;  /* 0x0000a100828b7a24 */ /* 0x000fc600078e02ff */
[----:B------:R-:W-:Y:S01]  /*3660*/  LOP3.LUT R247, R247, 0xfffffff7, RZ, 0xc0, !PT ;  /* 0xfffffff7f7f77812 */ /* 0x000fe200078ec0ff */
[C---:B------:R-:W-:Y:S02]  /*3670*/  IMAD R140, R130.reuse, c[0x0][0x294], RZ ;  /* 0x0000a500828c7a24 */ /* 0x040fe400078e02ff */
[----:B------:R-:W-:Y:S01]  /*3680*/  IMAD.WIDE.U32 R132, R130, c[0x0][0x280], RZ ;  /* 0x0000a00082847a25 */ /* 0x000fe200078e00ff */
[----:B------:R-:W-:-:S03]  /*3690*/  LOP3.LUT R86, R5, 0xfffffff8, RZ, 0xc0, !PT ;  /* 0xfffffff805567812 */ /* 0x000fc600078ec0ff */
[----:B------:R-:W-:Y:S01]  /*36a0*/  IMAD.WIDE.U32 R106, R6, c[0x0][0x2b0], RZ ;  /* 0x0000ac00066a7a25 */ /* 0x000fe200078e00ff */
[----:B------:R-:W-:Y:S02]  /*36b0*/  LOP3.LUT R85, R4, 0xfffffff8, RZ, 0xc0, !PT ;  /* 0xfffffff804557812 */ /* 0x000fe400078ec0ff */
[----:B------:R-:W-:Y:S01]  /*36c0*/  LOP3.LUT R84, R3, 0xfffffff8, RZ, 0xc0, !PT ;  /* 0xfffffff803547812 */ /* 0x000fe200078ec0ff */
[----:B------:R-:W-:Y:S01]  /*36d0*/  IMAD.WIDE.U32 R130, R130, c[0x0][0x290], RZ ;  /* 0x0000a40082827a25 */ /* 0x000fe200078e00ff */
[----:B------:R-:W-:-:S03]  /*36e0*/  @P4 LOP3.LUT R247, R247, 0x8, RZ, 0xfc, !PT ;  /* 0x00000008f7f74812 */ /* 0x000fc600078efcff */
[----:B------:R-:W-:-:S04]  /*36f0*/  IMAD.WIDE.U32 R96, R129, c[0x0][0x280], R10 ;  /* 0x0000a00081607a25 */ /* 0x000fc800078e000a */
[----:B------:R-:W-:-:S04]  /*3700*/  IMAD.WIDE.U32 R104, R26, c[0x0][0x1e8], RZ ;  /* 0x00007a001a687a25 */ /* 0x000fc800078e00ff */
[----:B------:R-:W-:-:S04]  /*3710*/  IMAD.WIDE.U32 R102, R26, c[0x0][0x210], RZ ;  /* 0x000084001a667a25 */ /* 0x000fc800078e00ff */
[----:B------:R-:W-:-:S04]  /*3720*/  IMAD.WIDE.U32 R100, R129, c[0x0][0x280], R14 ;  /* 0x0000a00081647a25 */ /* 0x000fc800078e000e */
[----:B------:R-:W-:Y:S01]  /*3730*/  IMAD.WIDE.U32 R98, R129, c[0x0][0x290], R12 ;  /* 0x0000a40081627a25 */ /* 0x000fe200078e000c */
[----:B------:R-:W-:Y:S02]  /*3740*/  IADD3 R140, R131, R140, RZ ;  /* 0x0000008c838c7210 */ /* 0x000fe40007ffe0ff */
[----:B------:R-:W-:Y:S01]  /*3750*/  IADD3 R81, R83, R25, RZ ;  /* 0x0000001953517210 */ /* 0x000fe20007ffe0ff */
[----:B------:R-:W-:Y:S01]  /*3760*/  IMAD.IADD R139, R133, 0x1, R139 ;  /* 0x00000001858b7824 */ /* 0x000fe200078e028b */
[----:B------:R-:W-:Y:S01]  /*3770*/  SHF.R.S32.HI R63, RZ, 0x3, R5 ;  /* 0x00000003ff3f7819 */ /* 0x000fe20000011405 */
[C---:B------:R-:W-:Y:S01]  /*3780*/  IMAD R126, R26.reuse, c[0x0][0x1ec], R105 ;  /* 0x00007b001a7e7a24 */ /* 0x040fe200078e0269 */
[----:B------:R-:W-:Y:S01]  /*3790*/  SHF.R.S32.HI R62, RZ, 0x3, R4 ;  /* 0x00000003ff3e7819 */ /* 0x000fe20000011404 */
[----:B------:R-:W-:Y:S01]  /*37a0*/  IMAD R125, R26, c[0x0][0x214], R103 ;  /* 0x000085001a7d7a24 */ /* 0x000fe200078e0267 */
[----:B------:R-:W-:Y:S02]  /*37b0*/  SHF.R.S32.HI R61, RZ, 0x3, R3 ;  /* 0x00000003ff3d7819 */ /* 0x000fe40000011403 */
[----:B------:R-:W-:-:S02]  /*37c0*/  SHF.R.S32.HI R120, RZ, 0x1f, R86 ;  /* 0x0000001fff787819 */ /* 0x000fc40000011456 */
[----:B------:R-:W-:Y:S02]  /*37d0*/  SHF.R.S32.HI R119, RZ, 0x1f, R85 ;  /* 0x0000001fff777819 */ /* 0x000fe40000011455 */
[----:B------:R-:W-:Y:S02]  /*37e0*/  SHF.R.S32.HI R118, RZ, 0x1f, R84 ;  /* 0x0000001fff767819 */ /* 0x000fe40000011454 */
[----:B------:R-:W-:Y:S01]  /*37f0*/  @P0 LOP3.LUT R247, R247, 0x10, RZ, 0xfc, !PT ;  /* 0x00000010f7f70812 */ /* 0x000fe200078efcff */
[----:B------:R-:W-:Y:S01]  /*3800*/  ULDC.U8 UR5, c[0x0][0x298] ;  /* 0x0000a60000057ab9 */ /* 0x000fe20000000000 */
[----:B--2---:R-:W-:-:S04]  /*3810*/  LOP3.LUT R19, R28, 0x18, R5, 0xf8, !PT ;  /* 0x000000181c137812 */ /* 0x004fc800078ef805 */
[-C--:B---3--:R-:W-:Y:S02]  /*3820*/  LOP3.LUT R21, R19, R27.reuse, RZ, 0x3c, !PT ;  /* 0x0000001b13157212 */ /* 0x088fe400078e3cff */
[C---:B------:R-:W-:Y:S02]  /*3830*/  LOP3.LUT R19, R28.reuse, 0x18, R3, 0xf8, !PT ;  /* 0x000000181c137812 */ /* 0x040fe400078ef803 */
[----:B------:R-:W-:Y:S02]  /*3840*/  LOP3.LUT R8, R28, 0x18, R4, 0xf8, !PT ;  /* 0x000000181c087812 */ /* 0x000fe400078ef804 */
[-C--:B------:R-:W-:Y:S02]  /*3850*/  LOP3.LUT R0, R19, R27.reuse, RZ, 0x3c, !PT ;  /* 0x0000001b13007212 */ /* 0x080fe400078e3cff */
[----:B------:R-:W-:Y:S02]  /*3860*/  LOP3.LUT R18, R8, R27, RZ, 0x3c, !PT ;  /* 0x0000001b08127212 */ /* 0x000fe400078e3cff */
[----:B------:R-:W-:Y:S01]  /*3870*/  MOV R8, R16 ;  /* 0x0000001000087202 */ /* 0x000fe20000000f00 */
[----:B------:R-:W-:Y:S01]  /*3880*/  IMAD.IADD R19, R17, 0x1, R0 ;  /* 0x0000000111137824 */ /* 0x000fe200078e0200 */
[----:B------:R-:W-:Y:S01]  /*3890*/  IADD3 R20, R20, R18, RZ ;  /* 0x0000001214147210 */ /* 0x000fe20007ffe0ff */
[----:B------:R-:W-:-:S02]  /*38a0*/  IMAD R0, R22, c[0x0][0x2b0], RZ ;  /* 0x0000ac0016007a24 */ /* 0x000fc400078e02ff */
[C---:B------:R-:W-:Y:S02]  /*38b0*/  IMAD R16, R23.reuse, c[0x0][0x280], RZ ;  /* 0x0000a00017107a24 */ /* 0x040fe400078e02ff */
[----:B------:R-:W-:Y:S02]  /*38c0*/  IMAD R18, R23, c[0x0][0x290], RZ ;  /* 0x0000a40017127a24 */ /* 0x000fe400078e02ff */
[----:B------:R-:W-:Y:S02]  /*38d0*/  IMAD R17, R6, c[0x0][0x2b4], R0 ;  /* 0x0000ad0006117a24 */ /* 0x000fe400078e0200 */
[C---:B------:R-:W-:Y:S02]  /*38e0*/  IMAD R16, R129.reuse, c[0x0][0x284], R16 ;  /* 0x0000a10081107a24 */ /* 0x040fe400078e0210 */
[C---:B------:R-:W-:Y:S02]  /*38f0*/  IMAD R6, R129.reuse, c[0x0][0x294], R18 ;  /* 0x0000a50081067a24 */ /* 0x040fe400078e0212 */
[----:B------:R-:W-:-:S04]  /*3900*/  IMAD.WIDE.U32 R94, R129, c[0x0][0x290], R8 ;  /* 0x0000a400815e7a25 */ /* 0x000fc800078e0008 */
[----:B------:R-:W-:Y:S01]  /*3910*/  IMAD.IADD R21, R24, 0x1, R21 ;  /* 0x0000000118157824 */ /* 0x000fe200078e0215 */
[----:B------:R-:W-:Y:S01]  /*3920*/  LEA R0, R170, R114, 0x6 ;  /* 0x00000072aa007211 */ /* 0x000fe200078e30ff */
[----:B------:R-:W-:Y:S01]  /*3930*/  IMAD.IADD R124, R107, 0x1, R17 ;  /* 0x000000016b7c7824 */ /* 0x000fe200078e0211 */
[----:B------:R-:W-:Y:S01]  /*3940*/  IADD3 R121, R16, R97, RZ ;  /* 0x0000006110797210 */ /* 0x000fe20007ffe0ff */
[----:B------:R-:W-:Y:S01]  /*3950*/  IMAD.IADD R123, R101, 0x1, R16 ;  /* 0x00000001657b7824 */ /* 0x000fe200078e0210 */
[----:B------:R-:W-:Y:S01]  /*3960*/  IADD3 R117, R6, R95, RZ ;  /* 0x0000005f06757210 */ /* 0x000fe20007ffe0ff */
[----:B------:R-:W-:Y:S01]  /*3970*/  IMAD.IADD R122, R99, 0x1, R6 ;  /* 0x00000001637a7824 */ /* 0x000fe200078e0206 */
[----:B------:R-:W-:Y:S01]  /*3980*/  SHF.L.U32 R111, R20, 0x1, RZ ;  /* 0x00000001146f7819 */ /* 0x000fe200000006ff */
[----:B------:R-:W-:Y:S02]  /*3990*/  IMAD.SHL.U32 R116, R21, 0x2, RZ ;  /* 0x0000000215747824 */ /* 0x000fe400078e00ff */
[----:B------:R-:W-:Y:S01]  /*39a0*/  IMAD.SHL.U32 R110, R19, 0x2, RZ ;  /* 0x00000002136e7824 */ /* 0x000fe200078e00ff */
[----:B------:R-:W-:Y:S06]  /*39b0*/  BAR.SYNC.DEFER_BLOCKING 0x0 ;  /* 0x0000000000007b1d */ /* 0x000fec0000010000 */
.L_x_1585:
[----:B-1----:R-:W-:Y:S01]  /*39c0*/  IMAD R3, R31, 0x30, R0 ;  /* 0x000000301f037824 */ /* 0x002fe200078e0200 */
[----:B------:R-:W-:Y:S01]  /*39d0*/  ISETP.NE.AND P4, PT, R145, 0x1, PT ;  /* 0x000000019100780c */ /* 0x000fe20003f85270 */
[----:B------:R-:W-:Y:S01]  /*39e0*/  IMAD.MOV.U32 R77, RZ, RZ, RZ ;  /* 0x000000ffff4d7224 */ /* 0x000fe200078e00ff */
[----:B------:R-:W-:Y:S04]  /*39f0*/  DEPBAR.LE SB0, 0x0 ;  /* 0x000080000000791a */ /* 0x000fe80000000000 */
[----:B------:R-:W-:Y:S01]  /*3a00*/  IMAD.IADD R4, R127, 0x1, R3 ;  /* 0x000000017f047824 */ /* 0x000fe200078e0203 */
[----:B------:R-:W-:Y:S01]  /*3a10*/  ISETP.GE.AND P0, PT, R3, R2, PT ;  /* 0x000000020300720c */ /* 0x000fe20003f06270 */
[----:B------:R-:W-:Y:S01]  /*3a20*/  WARPSYNC 0xffffffff ;  /* 0xffffffff00007948 */ /* 0x000fe20003800000 */
[----:B------:R-:W-:Y:S01]  /*3a30*/  ISETP.GE.AND P5, PT, R144, 0x1, PT ;  /* 0x000000019000780c */ /* 0x000fe20003fa6270 */
[--C-:B------:R-:W-:Y:S01]  /*3a40*/  IMAD.MOV.U32 R3, RZ, RZ, R4.reuse ;  /* 0x000000ffff037224 */ /* 0x100fe200078e0004 */
[----:B------:R-:W-:Y:S01]  /*3a50*/  ISETP.GT.OR P0, PT, R0, 0x2f, P0 ;  /* 0x0000002f0000780c */ /* 0x000fe20000704670 */
[----:B------:R-:W-:Y:S01]  /*3a60*/  BSSY B1, `(.L_x_1559) ;  /* 0x00003e5000017945 */ /* 0x000fe20003800000 */
[----:B------:R-:W-:Y:S05]  /*3a70*/  @P4 IMAD.HI.U32 R5, R4, c[0x0][0x2bc], RZ ;  /* 0x0000af0004054a27 */ /* 0x000fea00078e00ff */
        /* <DEDUP_REMOVED lines=95> */
.L_x_1563:
[----:B------:R-:W-:Y:S05]  /*4070*/  BSYNC B0 ;  /* 0x0000000000007941 */ /* 0x000fea0003800000 */
.L_x_1562:
        /* <DEDUP_REMOVED lines=94> */
.L_x_1566:
[----:B------:R-:W-:Y:S05]  /*4660*/  BSYNC B0 ;  /* 0x0000000000007941 */ /* 0x000fea0003800000 */
.L_x_1565:
[----:B------:R-:W-:Y:S01]  /*4670*/  ISETP.GE.AND P0, PT, R113, c[0x0][0x1d4], PT ;  /* 0x0000750071007a0c */ /* 0x000fe20003f06270 */
[----:B------:R-:W-:Y:S01]  /*4680*/  @!UPT UIADD3 URZ, URZ, URZ, URZ ;  /* 0x0000003f3f3ff290 */ /* 0x000fe2000fffe03f */
[----:B------:R-:W-:Y:S11]  /*4690*/  BSSY B0, `(.L_x_1567) ;  /* 0x000003a000007945 */ /* 0x000ff60003800000 */
[----:B------:R-:W-:-:S05]  /*46a0*/  @P0 BRA `(.L_x_1568) ;  /* 0x0000038000000947 */ /* 0x000fca0003800000 */
[----:B------:R-:W2:Y:S04]  /*46b0*/  LDL R3, [R1+0x30] ;  /* 0x0000300001037983 */ /* 0x000ea80000100800 */
[----:B-1----:R-:W1:Y:S01]  /*46c0*/  LDS.128 R8, [R249+0x2400] ;  /* 0x00240000f9087984 */ /* 0x002e620000000c00 */
[----:B--2---:R-:W-:Y:S05]  /*46d0*/  IMAD.SHL.U32 R3, R3, 0x8, RZ ;  /* 0x0000000803037824 */ /* 0x004fea00078e00ff */
        /* <DEDUP_REMOVED lines=53> */
.L_x_1568:
[----:B------:R-:W-:Y:S05]  /*4a30*/  BSYNC B0 ;  /* 0x0000000000007941 */ /* 0x000fea0003800000 */
.L_x_1567:
[----:B------:R-:W-:Y:S01]  /*4a40*/  ISETP.GE.AND P0, PT, R112, c[0x0][0x1d4], PT ;  /* 0x0000750070007a0c */ /* 0x000fe20003f06270 */
[----:B------:R-:W-:Y:S01]  /*4a50*/  @!UPT UIADD3 URZ, URZ, URZ, URZ ;  /* 0x0000003f3f3ff290 */ /* 0x000fe2000fffe03f */
[----:B------:R-:W-:Y:S11]  /*4a60*/  BSSY B0, `(.L_x_1569) ;  /* 0x000003c000007945 */ /* 0x000ff60003800000 */
[----:B------:R-:W-:-:S05]  /*4a70*/  @P0 BRA `(.L_x_1570) ;  /* 0x000003a000000947 */ /* 0x000fca0003800000 */
[----:B------:R-:W2:Y:S01]  /*4a80*/  LDL R3, [R1+0x2c] ;  /* 0x00002c0001037983 */ /* 0x000ea20000100800 */
[----:B----4-:R-:W-:Y:S02]  /*4a90*/  IMAD.MOV.U32 R4, RZ, RZ, R52 ;  /* 0x000000ffff047224 */ /* 0x010fe400078e0034 */
[----:B---3--:R-:W-:Y:S01]  /*4aa0*/  IMAD.MOV.U32 R5, RZ, RZ, R53 ;  /* 0x000000ffff057224 */ /* 0x008fe200078e0035 */
[----:B-1----:R-:W1:Y:S01]  /*4ab0*/  LDS.128 R8, [R248+0x3000] ;  /* 0x00300000f8087984 */ /* 0x002e620000000c00 */
[----:B--2---:R-:W-:Y:S05]  /*4ac0*/  IMAD.SHL.U32 R3, R3, 0x8, RZ ;  /* 0x0000000803037824 */ /* 0x004fea00078e00ff */
        /* <DEDUP_REMOVED lines=53> */
.L_x_1570:
[----:B------:R-:W-:Y:S05]  /*4e20*/  BSYNC B0 ;  /* 0x0000000000007941 */ /* 0x000fea0003800000 */
.L_x_1569:
[----:B------:R-:W-:Y:S01]  /*4e30*/  ISETP.GE.AND P0, PT, R252, c[0x0][0x1d4], PT ;  /* 0x00007500fc007a0c */ /* 0x000fe20003f06270 */
[----:B------:R-:W-:Y:S01]  /*4e40*/  @!UPT UIADD3 URZ, URZ, URZ, URZ ;  /* 0x0000003f3f3ff290 */ /* 0x000fe2000fffe03f */
[----:B------:R-:W-:Y:S11]  /*4e50*/  BSSY B0, `(.L_x_1571) ;  /* 0x0000039000007945 */ /* 0x000ff60003800000 */
[----:B------:R-:W-:-:S05]  /*4e60*/  @P0 BRA `(.L_x_1572) ;  /* 0x0000037000000947 */ /* 0x000fca0003800000 */
[C---:B----4-:R-:W-:Y:S01]  /*4e70*/  LEA R24, P0, R252.reuse, R52, 0x1 ;  /* 0x00000034fc187211 */ /* 0x050fe200078008ff */
[----:B------:R-:W2:Y:S04]  /*4e80*/  LDL R3, [R1+0x5c] ;  /* 0x00005c0001037983 */ /* 0x000ea80000100800 */
[----:B-1----:R-:W1:Y:S01]  /*4e90*/  LDS.128 R8, [R249+0x3000] ;  /* 0x00300000f9087984 */ /* 0x002e620000000c00 */
[----:B--23--:R-:W-:Y:S02]  /*4ea0*/  LEA.HI.X R25, R252, R53, R3, 0x1, P0 ;  /* 0x00000035fc197211 */ /* 0x00cfe400000f0c03 */
        /* <DEDUP_REMOVED lines=51> */
.L_x_1572:
[----:B------:R-:W-:Y:S05]  /*51e0*/  BSYNC B0 ;  /* 0x0000000000007941 */ /* 0x000fea0003800000 */
.L_x_1571:
[----:B------:R-:W-:Y:S01]  /*51f0*/  ISETP.GE.AND P0, PT, R251, c[0x0][0x1d4], PT ;  /* 0x00007500fb007a0c */ /* 0x000fe20003f06270 */
[----:B------:R-:W-:Y:S01]  /*5200*/  @!UPT UIADD3 URZ, URZ, URZ, URZ ;  /* 0x0000003f3f3ff290 */ /* 0x000fe2000fffe03f */
[----:B------:R-:W-:Y:S11]  /*5210*/  BSSY B0, `(.L_x_1573) ;  /* 0x0000039000007945 */ /* 0x000ff60003800000 */
[----:B------:R-:W-:-:S05]  /*5220*/  @P0 BRA `(.L_x_1574) ;  /* 0x0000037000000947 */ /* 0x000fca0003800000 */
[C---:B-1--4-:R-:W-:Y:S01]  /*5230*/  LEA R24, P0, R251.reuse, R52, 0x1 ;  /* 0x00000034fb187211 */ /* 0x052fe200078008ff */
[----:B------:R-:W2:Y:S04]  /*5240*/  LDL R3, [R1+0x58] ;  /* 0x0000580001037983 */ /* 0x000ea80000100800 */
[----:B------:R-:W1:Y:S01]  /*5250*/  LDS.128 R8, [R248+0x3c00] ;  /* 0x003c0000f8087984 */ /* 0x000e620000000c00 */
        /* <DEDUP_REMOVED lines=52> */
.L_x_1574:
[----:B------:R-:W-:Y:S05]  /*55a0*/  BSYNC B0 ;  /* 0x0000000000007941 */ /* 0x000fea0003800000 */
.L_x_1573:
[----:B------:R-:W-:Y:S11]  /*55b0*/  ISETP.GE.AND P0, PT, R250, c[0x0][0x1d4], PT ;  /* 0x00007500fa007a0c */ /* 0x000ff60003f06270 */
[----:B------:R-:W-:Y:S02]  /*55c0*/  @!UPT UIADD3 URZ, URZ, URZ, URZ ;  /* 0x0000003f3f3ff290 */ /* 0x000fe4000fffe03f */
        /* <DEDUP_REMOVED lines=57> */
.L_x_1561:
        /* <DEDUP_REMOVED lines=47> */
.L_x_1576:
[----:B------:R-:W-:Y:S05]  /*5c50*/  BSYNC B0 ;  /* 0x0000000000007941 */ /* 0x000fea0003800000 */
.L_x_1575:
        /* <DEDUP_REMOVED lines=42> */
[----:B------:R-:W-:Y:S03]  /*5f00*/  IMAD.MOV.U32 R40, RZ, RZ, R35 ;  /* 0x000000ffff287224 */ /* 0x000fe600078e0023 */
[----:B------:R-:W-:Y:S03]  /*5f10*/  LEA.HI.SX32 R3, R3, R63, 0x1c ;  /* 0x0000003f03037211 */ /* 0x000fe600078fe2ff */
[----:B------:R-:W-:Y:S02]  /*5f20*/  @!P0 SHF.R.U64 R38, R32, 0x10, R33 ;  /* 0x0000001020268819 */ /* 0x000fe40000001221 */
[----:B------:R-:W-:Y:S01]  /*5f30*/  IMAD.SHL.U32 R69, R3, 0x8, RZ ;  /* 0x0000000803457824 */ /* 0x000fe200078e00ff */
[----:B------:R-:W-:Y:S02]  /*5f40*/  SHF.R.S32.HI R4, RZ, 0x1f, R3 ;  /* 0x0000001fff047819 */ /* 0x000fe40000011403 */
[----:B------:R-:W-:Y:S01]  /*5f50*/  @!P0 SHF.R.U64 R26, R8, 0x10, R9 ;  /* 0x00000010081a8819 */ /* 0x000fe20000001209 */
[----:B------:R-:W-:Y:S01]  /*5f60*/  IMAD.MOV.U32 R8, RZ, RZ, R11 ;  /* 0x000000ffff087224 */ /* 0x000fe200078e000b */
[----:B------:R-:W-:Y:S02]  /*5f70*/  LEA.HI R4, R4, R3, RZ, 0x2 ;  /* 0x0000000304047211 */ /* 0x000fe400078f10ff */
[----:B------:R-:W-:Y:S02]  /*5f80*/  @!P0 SHF.R.U32.HI R36, RZ, 0x10, R33 ;  /* 0x00000010ff248819 */ /* 0x000fe40000011621 */
[----:B------:R-:W-:Y:S02]  /*5f90*/  SHF.R.S32.HI R3, RZ, 0x2, R4 ;  /* 0x00000002ff037819 */ /* 0x000fe40000011404 */
[----:B------:R-:W-:Y:S02]  /*5fa0*/  LOP3.LUT R4, R147, 0x18, R69, 0xf8, !PT ;  /* 0x0000001893047812 */ /* 0x000fe400078ef845 */
[----:B------:R-:W-:Y:S01]  /*5fb0*/  @!P0 SHF.R.U64 R33, R34, 0x10, R35 ;  /* 0x0000001022218819 */ /* 0x000fe20000001223 */
[----:B------:R-:W-:Y:S01]  /*5fc0*/  IMAD R3, R3, 0x600, R7 ;  /* 0x0000060003037824 */ /* 0x000fe200078e0207 */
[----:B-----5:R-:W-:Y:S02]  /*5fd0*/  LOP3.LUT R4, R4, R146, RZ, 0x3c, !PT ;  /* 0x0000009204047212 */ /* 0x020fe400078e3cff */
[--C-:B------:R-:W-:Y:S02]  /*5fe0*/  @!P0 SHF.R.U64 R5, R10, 0x10, R11.reuse ;  /* 0x000000100a058819 */ /* 0x100fe4000000120b */
[----:B------:R-:W-:Y:S01]  /*5ff0*/  @!P0 SHF.R.U32.HI R6, RZ, 0x10, R11 ;  /* 0x00000010ff068819 */ /* 0x000fe2000001160b */
[----:B------:R-:W-:Y:S01]  /*6000*/  IMAD.IADD R3, R3, 0x1, R4 ;  /* 0x0000000103037824 */ /* 0x000fe200078e0204 */
[----:B------:R-:W-:Y:S02]  /*6010*/  @!P0 SHF.R.U32.HI R4, RZ, 0x10, R9 ;  /* 0x00000010ff048819 */ /* 0x000fe40000011609 */
[----:B------:R-:W-:Y:S01]  /*6020*/  @!P0 PRMT R9, R25, 0x5410, R26 ;  /* 0x0000541019098816 */ /* 0x000fe2000000001a */
[----:B------:R-:W-:Y:S01]  /*6030*/  IMAD.SHL.U32 R3, R3, 0x2, RZ ;  /* 0x0000000203037824 */ /* 0x000fe200078e00ff */
[----:B------:R-:W-:Y:S01]  /*6040*/  MOV R32, R34 ;  /* 0x0000002200207202 */ /* 0x000fe20000000f00 */
[----:B-1----:R-:W-:Y:S01]  /*6050*/  @!P0 IMAD.U32 R42, R51, 0x10000, RZ ;  /* 0x00010000332a8824 */ /* 0x002fe200078e00ff */
[----:B------:R-:W-:Y:S02]  /*6060*/  @!P0 SHF.R.U32.HI R34, RZ, 0x10, R35 ;  /* 0x00000010ff228819 */ /* 0x000fe40000011623 */
[----:B------:R1:W2:Y:S01]  /*6070*/  LDS.128 R12, [R3+0x3c80] ;  /* 0x003c8000030c7984 */ /* 0x0002a20000000c00 */
[----:B------:R-:W-:Y:S01]  /*6080*/  @!P0 PRMT R35, R37, 0x5410, R38 ;  /* 0x0000541025238816 */ /* 0x000fe20000000026 */
[----:B------:R-:W-:Y:S01]  /*6090*/  @!P0 IMAD.U32 R38, R50, 0x10000, RZ ;  /* 0x0001000032268824 */ /* 0x000fe200078e00ff */
[----:B------:R-:W-:Y:S02]  /*60a0*/  @!P0 PRMT R36, R39, 0x5410, R36 ;  /* 0x0000541027248816 */ /* 0x000fe40000000024 */
[----:B------:R-:W-:Y:S01]  /*60b0*/  @!P0 PRMT R25, R8, 0x5410, R6 ;  /* 0x0000541008198816 */ /* 0x000fe20000000006 */
[----:B------:R-:W-:Y:S01]  /*60c0*/  @!P0 IMAD.U32 R6, R48, 0x10000, RZ ;  /* 0x0001000030068824 */ /* 0x000fe200078e00ff */
[----:B------:R-:W-:Y:S02]  /*60d0*/  @!P0 LOP3.LUT R26, R35, 0xffff0000, RZ, 0xc0, !PT ;  /* 0xffff0000231a8812 */ /* 0x000fe400078ec0ff */
[----:B------:R-:W-:Y:S02]  /*60e0*/  @!P0 PRMT R39, R32, 0x5410, R33 ;  /* 0x0000541020278816 */ /* 0x000fe40000000021 */
[----:B------:R-:W-:Y:S02]  /*60f0*/  @!P0 LOP3.LUT R32, R48, 0xffff0000, RZ, 0xc0, !PT ;  /* 0xffff000030208812 */ /* 0x000fe400078ec0ff */
[----:B------:R-:W-:Y:S02]  /*6100*/  @!P0 SHF.L.U32 R33, R36, 0x10, RZ ;  /* 0x0000001024218819 */ /* 0x000fe400000006ff */
[----:B------:R-:W-:Y:S01]  /*6110*/  @!P0 PRMT R43, R40, 0x5410, R34 ;  /* 0x00005410282b8816 */ /* 0x000fe20000000022 */
[----:B------:R-:W-:Y:S01]  /*6120*/  @!P0 IMAD.U32 R34, R49, 0x10000, RZ ;  /* 0x0001000031228824 */ /* 0x000fe200078e00ff */
[C---:B------:R-:W-:Y:S02]  /*6130*/  @!P0 SHF.L.U32 R37, R39.reuse, 0x10, RZ ;  /* 0x0000001027258819 */ /* 0x040fe400000006ff */
[----:B------:R-:W-:Y:S02]  /*6140*/  @!P0 LOP3.LUT R39, R39, 0xffff0000, RZ, 0xc0, !PT ;  /* 0xffff000027278812 */ /* 0x000fe400078ec0ff */
[----:B------:R-:W-:Y:S01]  /*6150*/  @!P0 LOP3.LUT R40, R50, 0xffff0000, RZ, 0xc0, !PT ;  /* 0xffff000032288812 */ /* 0x000fe200078ec0ff */
[----:B-1----:R-:W-:Y:S01]  /*6160*/  IMAD.MOV.U32 R3, RZ, RZ, R10 ;  /* 0x000000ffff037224 */ /* 0x002fe200078e000a */
[----:B------:R-:W-:Y:S02]  /*6170*/  @!P0 PRMT R10, R24, 0x5410, R4 ;  /* 0x00005410180a8816 */ /* 0x000fe40000000004 */
[----:B------:R-:W-:Y:S02]  /*6180*/  @!P0 SHF.L.U32 R24, R35, 0x10, RZ ;  /* 0x0000001023188819 */ /* 0x000fe400000006ff */
[----:B------:R-:W-:Y:S01]  /*6190*/  @!P0 PRMT R11, R3, 0x5410, R5 ;  /* 0x00005410030b8816 */ /* 0x000fe20000000005 */
[----:B------:R-:W-:Y:S01]  /*61a0*/  @!P0 IMAD.U32 R5, R9, 0x10000, RZ ;  /* 0x0001000009058824 */ /* 0x000fe200078e00ff */
[----:B------:R-:W-:Y:S02]  /*61b0*/  @!P0 LOP3.LUT R35, R36, 0xffff0000, RZ, 0xc0, !PT ;  /* 0xffff000024238812 */ /* 0x000fe400078ec0ff */
[----:B------:R-:W-:Y:S02]  /*61c0*/  @!P0 LOP3.LUT R36, R49, 0xffff0000, RZ, 0xc0, !PT ;  /* 0xffff000031248812 */ /* 0x000fe400078ec0ff */
[C---:B------:R-:W-:Y:S02]  /*61d0*/  @!P0 SHF.L.U32 R41, R43.reuse, 0x10, RZ ;  /* 0x000000102b298819 */ /* 0x040fe400000006ff */
[----:B------:R-:W-:Y:S01]  /*61e0*/  @!P0 LOP3.LUT R43, R43, 0xffff0000, RZ, 0xc0, !PT ;  /* 0xffff00002b2b8812 */ /* 0x000fe200078ec0ff */
[C---:B--2---:R-:W-:Y:S01]  /*61f0*/  @!P0 IMAD.U32 R3, R12.reuse, 0x10000, RZ ;  /* 0x000100000c038824 */ /* 0x044fe200078e00ff */
[----:B------:R-:W-:Y:S03]  /*6200*/  @!P0 LOP3.LUT R4, R12, 0xffff0000, RZ, 0xc0, !PT ;  /* 0xffff00000c048812 */ /* 0x000fe600078ec0ff */
[C---:B------:R-:W-:Y:S02]  /*6210*/  @!P0 FMUL.FTZ R8, R3.reuse, R24 ;  /* 0x0000001803088220 */ /* 0x040fe40000410000 */
[-C--:B------:R-:W-:Y:S02]  /*6220*/  @!P0 FMUL.FTZ R3, R3, R5.reuse ;  /* 0x0000000503038220 */ /* 0x080fe40000410000 */
[----:B------:R-:W-:Y:S02]  /*6230*/  @!P0 FFMA.FTZ R75, R6, R5, -R8 ;  /* 0x00000005064b8223 */ /* 0x000fe40000010808 */
[----:B------:R-:W-:Y:S01]  /*6240*/  @!P0 FFMA.FTZ R3, R24, R6, R3 ;  /* 0x0000000618038223 */ /* 0x000fe20000010003 */
[----:B------:R-:W-:Y:S01]  /*6250*/  @!P0 LOP3.LUT R6, R9, 0xffff0000, RZ, 0xc0, !PT ;  /* 0xffff000009068812 */ /* 0x000fe200078ec0ff */
[C---:B------:R-:W-:Y:S02]  /*6260*/  @!P0 FMUL.FTZ R8, R4.reuse, R26 ;  /* 0x0000001a04088220 */ /* 0x040fe40000410000 */
[C---:B------:R-:W-:Y:S02]  /*6270*/  @!P0 IMAD.U32 R5, R13.reuse, 0x10000, RZ ;  /* 0x000100000d058824 */ /* 0x040fe400078e00ff */
[-C--:B------:R-:W-:Y:S02]  /*6280*/  @!P0 FMUL.FTZ R4, R4, R6.reuse ;  /* 0x0000000604048220 */ /* 0x080fe40000410000 */
[----:B------:R-:W-:Y:S01]  /*6290*/  @!P0 FFMA.FTZ R74, R32, R6, -R8 ;  /* 0x00000006204a8223 */ /* 0x000fe20000010808 */
[----:B------:R-:W-:Y:S01]  /*62a0*/  @!P0 LOP3.LUT R6, R13, 0xffff0000, RZ, 0xc0, !PT ;  /* 0xffff00000d068812 */ /* 0x000fe200078ec0ff */
[----:B------:R-:W-:Y:S02]  /*62b0*/  @!P0 IMAD.U32 R8, R10, 0x10000, RZ ;  /* 0x000100000a088824 */ /* 0x000fe400078e00ff */
[C---:B------:R-:W-:Y:S02]  /*62c0*/  @!P0 FMUL.FTZ R9, R5.reuse, R33 ;  /* 0x0000002105098220 */ /* 0x040fe40000410000 */
[-C--:B------:R-:W-:Y:S02]  /*62d0*/  @!P0 FMUL.FTZ R5, R5, R8.reuse ;  /* 0x0000000805058220 */ /* 0x080fe40000410000 */
[----:B------:R-:W-:Y:S01]  /*62e0*/  @!P0 FFMA.FTZ R73, R34, R8, -R9 ;  /* 0x0000000822498223 */ /* 0x000fe20000010809 */
[----:B------:R-:W-:Y:S01]  /*62f0*/  @!P0 LOP3.LUT R9, R10, 0xffff0000, RZ, 0xc0, !PT ;  /* 0xffff00000a098812 */ /* 0x000fe200078ec0ff */
[----:B------:R-:W-:Y:S02]  /*6300*/  @!P0 FMUL.FTZ R10, R6, R35 ;  /* 0x00000023060a8220 */ /* 0x000fe40000410000 */
        /* <DEDUP_REMOVED lines=9> */
[----:B------:R-:W-:Y:S02]  /*63a0*/  @!P0 FFMA.FTZ R72, R38, R10, -R24 ;  /* 0x0000000a26488223 */ /* 0x000fe40000010818 */
[----:B------:R-:W-:Y:S02]  /*63b0*/  @!P0 FMUL.FTZ R24, R9, R39 ;  /* 0x0000002709188220 */ /* 0x000fe40000410000 */
[----:B------:R-:W-:Y:S02]  /*63c0*/  @!P0 IMAD.U32 R10, R15, 0x10000, RZ ;  /* 0x000100000f0a8824 */ /* 0x000fe400078e00ff */
[----:B------:R-:W-:Y:S02]  /*63d0*/  @!P0 FFMA.FTZ R70, R40, R11, -R24 ;  /* 0x0000000b28468223 */ /* 0x000fe40000010818 */
[----:B------:R-:W-:Y:S02]  /*63e0*/  @!P0 IMAD.U32 R24, R25, 0x10000, RZ ;  /* 0x0001000019188824 */ /* 0x000fe400078e00ff */
[----:B------:R-:W-:Y:S02]  /*63f0*/  @!P0 FMUL.FTZ R44, R10, R41 ;  /* 0x000000290a2c8220 */ /* 0x000fe40000410000 */
[----:B------:R-:W-:Y:S01]  /*6400*/  @!P0 FFMA.FTZ R4, R26, R32, R4 ;  /* 0x000000201a048223 */ /* 0x000fe20000010004 */
[----:B------:R-:W-:Y:S01]  /*6410*/  @!P0 F2FP.BF16.PACK_AB R26, R70, R72 ;  /* 0x00000048461a823e */ /* 0x000fe200000010ff */
[----:B------:R-:W-:Y:S01]  /*6420*/  @!P0 FFMA.FTZ R5, R33, R34, R5 ;  /* 0x0000002221058223 */ /* 0x000fe20000010005 */
[----:B------:R-:W-:Y:S01]  /*6430*/  @!P0 F2FP.BF16.PACK_AB R32, R74, R75 ;  /* 0x0000004b4a20823e */ /* 0x000fe200000010ff */
[----:B------:R-:W-:Y:S01]  /*6440*/  @!P0 FMUL.FTZ R9, R9, R11 ;  /* 0x0000000b09098220 */ /* 0x000fe20000410000 */
[----:B------:R-:W-:Y:S01]  /*6450*/  @!P0 LOP3.LUT R11, R15, 0xffff0000, RZ, 0xc0, !PT ;  /* 0xffff00000f0b8812 */ /* 0x000fe200078ec0ff */
[----:B------:R-:W-:Y:S01]  /*6460*/  @!P0 FMUL.FTZ R10, R10, R24 ;  /* 0x000000180a0a8220 */ /* 0x000fe20000410000 */
[----:B------:R-:W-:Y:S01]  /*6470*/  @!P0 MOV R48, R32 ;  /* 0x0000002000308202 */ /* 0x000fe20000000f00 */
[----:B------:R-:W-:Y:S01]  /*6480*/  @!P0 FFMA.FTZ R71, R42, R24, -R44 ;  /* 0x000000182a478223 */ /* 0x000fe2000001082c */
[----:B------:R-:W-:Y:S01]  /*6490*/  @!P0 LOP3.LUT R24, R25, 0xffff0000, RZ, 0xc0, !PT ;  /* 0xffff000019188812 */ /* 0x000fe200078ec0ff */
[----:B------:R-:W-:Y:S01]  /*64a0*/  @!P0 FFMA.FTZ R6, R35, R36, R6 ;  /* 0x0000002423068223 */ /* 0x000fe20000010006 */
[----:B------:R-:W-:Y:S01]  /*64b0*/  @!P0 LOP3.LUT R44, R51, 0xffff0000, RZ, 0xc0, !PT ;  /* 0xffff0000332c8812 */ /* 0x000fe200078ec0ff */
[----:B------:R-:W-:Y:S02]  /*64c0*/  @!P0 FFMA.FTZ R8, R37, R38, R8 ;  /* 0x0000002625088223 */ /* 0x000fe40000010008 */
[C---:B------:R-:W-:Y:S01]  /*64d0*/  @!P0 FMUL.FTZ R25, R11.reuse, R43 ;  /* 0x0000002b0b198220 */ /* 0x040fe20000410000 */
[----:B------:R-:W-:Y:S01]  /*64e0*/  @!P0 F2FP.BF16.PACK_AB R5, R6, R5 ;  /* 0x000000050605823e */ /* 0x000fe200000010ff */
[----:B------:R-:W-:Y:S02]  /*64f0*/  @!P0 FMUL.FTZ R11, R11, R24 ;  /* 0x000000180b0b8220 */ /* 0x000fe40000410000 */
[----:B------:R-:W-:Y:S02]  /*6500*/  @!P0 FFMA.FTZ R9, R39, R40, R9 ;  /* 0x0000002827098223 */ /* 0x000fe40000010009 */
        /* <DEDUP_REMOVED lines=20> */
.L_x_1578:
[----:B------:R-:W-:Y:S05]  /*6650*/  BSYNC B0 ;  /* 0x0000000000007941 */ /* 0x000fea0003800000 */
.L_x_1577:
        /* <DEDUP_REMOVED lines=122> */
.L_x_1580:
[----:B------:R-:W-:Y:S05]  /*6e00*/  BSYNC B0 ;  /* 0x0000000000007941 */ /* 0x000fea0003800000 */
.L_x_1579:
        /* <DEDUP_REMOVED lines=125> */
.L_x_1560:
        /* <DEDUP_REMOVED lines=45> */
.L_x_1564:
[----:B------:R-:W-:Y:S05]  /*78b0*/  BSYNC B1 ;  /* 0x0000000000017941 */ /* 0x000fea0003800000 */
.L_x_1559:
[----:B-123-5:R-:W-:Y:S01]  /*78c0*/  IMAD.WIDE R4, R31, 0x30, R88 ;  /* 0x000000301f047825 */ /* 0x02efe200078e0258 */
        /* <DEDUP_REMOVED lines=31> */
[----:B------:R-:W-:Y:S02]  /*7ac0*/  IADD3 R3, P5, R102, R8, RZ ;  /* 0x0000000866037210 */ /* 0x000fe40007fbe0ff */
[----:B------:R-:W-:Y:S02]  /*7ad0*/  @P0 MOV R8, R82 ;  /* 0x0000005200080202 */ /* 0x000fe40000000f00 */
[----:B------:R-:W-:Y:S01]  /*7ae0*/  IADD3.X R12, R125, R9, R10, P5, !PT ;  /* 0x000000097d0c7210 */ /* 0x000fe20002ffe40a */
[----:B------:R-:W-:Y:S02]  /*7af0*/  @P0 IMAD R10, R11, c[0x0][0x258], RZ ;  /* 0x000096000b0a0a24 */ /* 0x000fe400078e02ff */
[----:B------:R-:W-:Y:S04]  /*7b00*/  @P0 IMAD.MOV.U32 R9, RZ, RZ, R81 ;  /* 0x000000ffff090224 */ /* 0x000fe800078e0051 */
        /* <DEDUP_REMOVED lines=16> */
[----:B------:R-:W-:Y:S03]  /*7c10*/  LOP3.LUT P4, RZ, R247, 0x4, RZ, 0xc0, !PT ;  /* 0x00000004f7ff7812 */ /* 0x000fe6000788c0ff */
[----:B-1----:R1:W2:Y:S01]  /*7c20*/  SHFL.IDX PT, R4, R6, RZ, 0x1e1f ;  /* 0x001e1fff06047589 */ /* 0x0022a200000e0000 */
[----:B------:R-:W-:Y:S03]  /*7c30*/  @P0 IMAD.SHL.U32 R3, R24, 0x2, RZ ;  /* 0x0000000218030824 */ /* 0x000fe600078e00ff */
[----:B------:R1:W3:Y:S06]  /*7c40*/  SHFL.IDX PT, R5, R8, RZ, 0x1e1f ;  /* 0x001e1fff08057589 */ /* 0x0002ec00000e0000 */
[----:B------:R1:W-:Y:S04]  /*7c50*/  @P0 LDGSTS.E.BYPASS.LTC128B.128 [R3+0x2080], [R10.64], !P4 ;  /* 0x020800000a030fae */ /* 0x0003e8000e101d48 */
[----:B------:R1:W-:Y:S04]  /*7c60*/  @P0 LDGSTS.E.BYPASS.LTC128B.128 [R3+0x2c80], [R10.64+0x40], !P5 ;  /* 0x02c800400a030fae */ /* 0x0003e8000e901d48 */
[----:B------:R1:W-:Y:S01]  /*7c70*/  @P0 LDGSTS.E.BYPASS.LTC128B.128 [R3+0x3880], [R10.64+0x80], !P6 ;  /* 0x038800800a030fae */ /* 0x0003e2000f101d48 */
[----:B------:R-:W-:Y:S03]  /*7c80*/  ISETP.GT.AND P0, PT, R76, R114, PT ;  /* 0x000000724c00720c */ /* 0x000fe60003f04270 */
[----:B------:R-:W0:Y:S01]  /*7c90*/  LDGDEPBAR ;  /* 0x00000000000079af */ /* 0x000e220000000000 */
[----:B------:R-:W-:Y:S04]  /*7ca0*/  DEPBAR.LE SB0, 0x0 ;  /* 0x000080000000791a */ /* 0x000fe80000000000 */
[----:B------:R-:W-:Y:S06]  /*7cb0*/  BAR.SYNC.DEFER_BLOCKING 0x0 ;  /* 0x0000000000007b1d */ /* 0x000fec0000010000 */
[----:B------:R-:W-:-:S05]  /*7cc0*/  @!P0 BRA `(.L_x_1582) ;  /* 0x0000026000008947 */ /* 0x000fca0003800000 */
[----:B-123--:R-:W2:Y:S01]  /*7cd0*/  LDL R17, [R1+0x5c] ;  /* 0x00005c0001117983 */ /* 0x00eea20000100800 */
[----:B------:R-:W-:Y:S02]  /*7ce0*/  ISETP.GE.AND P0, PT, R108, c[0x0][0x1d4], PT ;  /* 0x000075006c007a0c */ /* 0x000fe40003f06270 */
[----:B------:R-:W-:Y:S01]  /*7cf0*/  ISETP.GE.AND P5, PT, R252, c[0x0][0x1d4], PT ;  /* 0x00007500fc007a0c */ /* 0x000fe20003fa6270 */
[----:B------:R-:W3:Y:S04]  /*7d00*/  LDL R16, [R1+0x58] ;  /* 0x0000580001107983 */ /* 0x000ee80000100800 */
[----:B------:R-:W5:Y:S04]  /*7d10*/  LDL R20, [R1+0x30] ;  /* 0x0000300001147983 */ /* 0x000f680000100800 */
[----:B----4-:R-:W4:Y:S02]  /*7d20*/  LDL R15, [R1+0x2c] ;  /* 0x00002c00010f7983 */ /* 0x010f240000100800 */
[CC--:B------:R-:W-:Y:S02]  /*7d30*/  @!P0 LEA R8, P4, R108.reuse, R4.reuse, 0x1 ;  /* 0x000000046c088211 */ /* 0x0c0fe400078808ff */
[----:B------:R-:W3:Y:S02]  /*7d40*/  LDL R14, [R1+0x54] ;  /* 0x00005400010e7983 */ /* 0x000ee40000100800 */
[-C--:B------:R-:W-:Y:S02]  /*7d50*/  @!P0 LEA.HI.X R9, R108, R5.reuse, R109, 0x1, P4 ;  /* 0x000000056c098211 */ /* 0x080fe400020f0c6d */
[CC--:B------:R-:W-:Y:S04]  /*7d60*/  @!P5 LEA R12, P4, R252.reuse, R4.reuse, 0x1 ;  /* 0x00000004fc0cd211 */ /* 0x0c0fe800078808ff */
[-C--:B--2---:R-:W-:Y:S02]  /*7d70*/  @!P5 LEA.HI.X R13, R252, R5.reuse, R17, 0x1, P4 ;  /* 0x00000005fc0dd211 */ /* 0x084fe400020f0c11 */
[C---:B------:R-:W-:Y:S11]  /*7d80*/  ISETP.GE.AND P4, PT, R251.reuse, c[0x0][0x1d4], PT ;  /* 0x00007500fb007a0c */ /* 0x040ff60003f86270 */
[----:B------:R-:W-:Y:S02]  /*7d90*/  @!UPT UIADD3 URZ, URZ, URZ, URZ ;  /* 0x0000003f3f3ff290 */ /* 0x000fe4000fffe03f */
[CC--:B------:R-:W-:Y:S04]  /*7da0*/  @!P4 LEA R10, P6, R251.reuse, R4.reuse, 0x1 ;  /* 0x00000004fb0ac211 */ /* 0x0c0fe800078c08ff */
[-C--:B---3--:R-:W-:Y:S02]  /*7db0*/  @!P4 LEA.HI.X R11, R251, R5.reuse, R16, 0x1, P6 ;  /* 0x00000005fb0bc211 */ /* 0x088fe400030f0c10 */
[----:B------:R-:W1:Y:S04]  /*7dc0*/  @!P0 LDS.128 R16, [R248] ;  /* 0x00000000f8108984 */ /* 0x000e680000000c00 */
[----:B-1----:R1:W-:Y:S01]  /*7dd0*/  @!P0 ST.E.128 [R8.64], R16 ;  /* 0x0000001008008985 */ /* 0x0023e2000c101d08 */
[----:B------:R-:W-:Y:S11]  /*7de0*/  ISETP.GE.AND P0, PT, R113, c[0x0][0x1d4], PT ;  /* 0x0000750071007a0c */ /* 0x000ff60003f06270 */
[----:B------:R-:W-:Y:S02]  /*7df0*/  @!UPT UIADD3 URZ, URZ, URZ, URZ ;  /* 0x0000003f3f3ff290 */ /* 0x000fe4000fffe03f */
[----:B------:R-:W2:Y:S01]  /*7e00*/  @!P0 LDS.128 R16, [R249] ;  /* 0x00000000f9108984 */ /* 0x000ea20000000c00 */
[----:B-----5:R-:W-:Y:S04]  /*7e10*/  @!P0 IMAD.SHL.U32 R3, R20, 0x8, RZ ;  /* 0x0000000814038824 */ /* 0x020fe800078e00ff */
[--C-:B-1----:R-:W-:Y:S05]  /*7e20*/  @!P0 IMAD.WIDE R8, R3, 0x2, R4.reuse ;  /* 0x0000000203088825 */ /* 0x102fea00078e0204 */
[----:B--2---:R1:W-:Y:S01]  /*7e30*/  @!P0 ST.E.128 [R8.64], R16 ;  /* 0x0000001008008985 */ /* 0x0043e2000c101d08 */
[----:B------:R-:W-:Y:S11]  /*7e40*/  ISETP.GE.AND P0, PT, R112, c[0x0][0x1d4], PT ;  /* 0x0000750070007a0c */ /* 0x000ff60003f06270 */
[----:B------:R-:W-:Y:S02]  /*7e50*/  @!UPT UIADD3 URZ, URZ, URZ, URZ ;  /* 0x0000003f3f3ff290 */ /* 0x000fe4000fffe03f */
[----:B------:R-:W2:Y:S01]  /*7e60*/  @!P0 LDS.128 R20, [R248+0xc00] ;  /* 0x000c0000f8148984 */ /* 0x000ea20000000c00 */
[----:B----4-:R-:W-:Y:S04]  /*7e70*/  @!P0 IMAD.SHL.U32 R3, R15, 0x8, RZ ;  /* 0x000000080f038824 */ /* 0x010fe800078e00ff */
        /* <DEDUP_REMOVED lines=11> */
.L_x_1582:
[----:B-123--:R-:W-:Y:S05]  /*7f30*/  BSYNC B0 ;  /* 0x0000000000007941 */ /* 0x00efea0003800000 */
.L_x_1581:
[----:B------:R-:W-:Y:S01]  /*7f40*/  ISETP.GT.AND P5, PT, R31, R87, PT ;  /* 0x000000571f00720c */ /* 0x000fe20003fa4270 */
[----:B------:R-:W-:Y:S01]  /*7f50*/  @!UPT UIADD3 URZ, URZ, URZ, URZ ;  /* 0x0000003f3f3ff290 */ /* 0x000fe2000fffe03f */
[----:B------:R-:W-:Y:S11]  /*7f60*/  BSSY B0, `(.L_x_1583) ;  /* 0x0000029000007945 */ /* 0x000ff60003800000 */
[----:B------:R-:W-:-:S05]  /*7f70*/  @!P5 BRA `(.L_x_1584) ;  /* 0x000002700000d947 */ /* 0x000fca0003800000 */
[----:B------:R-:W-:Y:S01]  /*7f80*/  IADD3 R3, R31, -0x1, RZ ;  /* 0xffffffff1f037810 */ /* 0x000fe20007ffe0ff */
[----:B------:R-:W-:Y:S01]  /*7f90*/  IMAD.MOV.U32 R4, RZ, RZ, R92 ;  /* 0x000000ffff047224 */ /* 0x000fe200078e005c */
[----:B------:R-:W-:Y:S01]  /*7fa0*/  P2R R10, PR, RZ, 0x4 ;  /* 0x00000004ff0a7803 */ /* 0x000fe20000000000 */
[----:B------:R-:W-:Y:S01]  /*7fb0*/  IMAD.MOV.U32 R5, RZ, RZ, R91 ;  /* 0x000000ffff057224 */ /* 0x000fe200078e005b */
        /* <DEDUP_REMOVED lines=35> */
.L_x_1584:
[----:B------:R-:W-:Y:S05]  /*81f0*/  BSYNC B0 ;  /* 0x0000000000007941 */ /* 0x000fea0003800000 */
.L_x_1583:
[----:B------:R-:W0:Y:S01]  /*8200*/  LDGDEPBAR ;  /* 0x00000000000079af */ /* 0x000e220000000000 */
[----:B------:R-:W-:Y:S01]  /*8210*/  IADD3 R31, R31, -0x1, RZ ;  /* 0xffffffff1f1f7810 */ /* 0x000fe20007ffe0ff */
[----:B------:R-:W-:-:S05]  /*8220*/  @P5 BRA `(.L_x_1585) ;  /* 0xffffb79000005947 */ /* 0x000fca000383ffff */
[----:B------:R-:W-:Y:S01]  /*8230*/  WARPSYNC 0xffffffff ;  /* 0xffffffff00007948 */ /* 0x000fe20003800000 */
[----:B------:R-:W-:Y:S06]  /*8240*/  BAR.SYNC.DEFER_BLOCKING 0x0 ;  /* 0x0000000000007b1d */ /* 0x000fec0000010000 */
.L_x_1558:
[----:B------:R-:W2:Y:S01]  /*8250*/  LDL R11, [R1+0x64] ;  /* 0x00006400010b7983 */ /* 0x000ea20000100800 */
[----:B------:R-:W-:-:S05]  /*8260*/  IMAD.MOV.U32 R0, RZ, RZ, c[0x0][0x2c4] ;  /* 0x0000b100ff007624 */ /* 0x000fca00078e00ff */
[----:B------:R-:W-:Y:S01]  /*8270*/  ISETP.NE.AND P3, PT, R0, 0x1, PT ;  /* 0x000000010000780c */ /* 0x000fe20003f65270 */
[----:B------:R-:W-:Y:S01]  /*8280*/  BSSY B0, `(.L_x_1586) ;  /* 0x0000028000007945 */ /* 0x000fe20003800000 */
[----:B--2---:R-:W-:-:S11]  /*8290*/  IADD3 R0, R11, 0x7f, RZ ;  /* 0x0000007f0b007810 */ /* 0x004fd60007ffe0ff */
[----:B------:R-:W-:-:S05]  /*82a0*/  @P3 IMAD.HI.U32 R2, R0, c[0x0][0x2c8], RZ ;  /* 0x0000b20000023a27 */ /* 0x000fca00078e00ff */
[----:B------:R-:W-:-:S05]  /*82b0*/  @P3 SHF.R.U32.HI R0, RZ, c[0x0][0x2cc], R2 ;  /* 0x0000b300ff003a19 */ /* 0x000fca0000011602 */
[----:B------:R-:W-:-:S04]  /*82c0*/  IMAD.IADD R0, R138, 0x1, R0 ;  /* 0x000000018a007824 */ /* 0x000fc800078e0200 */
[----:B------:R-:W-:-:S05]  /*82d0*/  IMAD.HI R0, R0, 0x2aaaaaab, RZ ;  /* 0x2aaaaaab00007827 */ /* 0x000fca00078e02ff */
[----:B------:R-:W-:-:S04]  /*82e0*/  SHF.R.U32.HI R2, RZ, 0x1f, R0 ;  /* 0x0000001fff027819 */ /* 0x000fc80000011600 */
[----:B------:R-:W-:-:S04]  /*82f0*/  LEA.HI.SX32 R0, R0, R2, 0x1d ;  /* 0x0000000200007211 */ /* 0x000fc800078feaff */
[----:B------:R-:W-:-:S04]  /*8300*/  IMNMX R6, R137, R0, PT ;  /* 0x0000000089067217 */ /* 0x000fc80003800200 */
[----:B------:R-:W-:Y:S01]  /*8310*/  ISETP.GE.AND P0, PT, R6, 0x1, PT ;  /* 0x000000010600780c */ /* 0x000fe20003f06270 */
[----:B------:R-:W-:-:S12]  /*8320*/  IMAD.MOV.U32 R0, RZ, RZ, RZ ;  /* 0x000000ffff007224 */ /* 0x000fd800078e00ff */
[----:B------:R-:W-:Y:S05]  /*8330*/  @!P0 BRA `(.L_x_1587) ;  /* 0x000001c000008947 */ /* 0x000fea0003800000 */
[----:B------:R-:W-:Y:S01]  /*8340*/  IABS R2, R128 ;  /* 0x0000008000027213 */ /* 0x000fe20000000000 */
[----:B-1----:R-:W-:Y:S01]  /*8350*/  IMAD.MOV.U32 R4, RZ, RZ, RZ ;  /* 0x000000ffff047224 */ /* 0x002fe200078e00ff */
[----:B------:R-:W-:Y:S02]  /*8360*/  IADD3 R8, R128, -0x1, R6 ;  /* 0xffffffff80087810 */ /* 0x000fe40007ffe006 */
[----:B------:R-:W1:Y:S02]  /*8370*/  I2F.RP R0, R2 ;  /* 0x0000000200007306 */ /* 0x000e640000209400 */
[----:B------:R-:W-:-:S06]  /*8380*/  IABS R10, R8 ;  /* 0x00000008000a7213 */ /* 0x000fcc0000000000 */
[----:B-1----:R-:W1:Y:S02]  /*8390*/  MUFU.RCP R0, R0 ;  /* 0x0000000000007308 */ /* 0x002e640000001000 */
        /* <DEDUP_REMOVED lines=22> */
.L_x_1587:
[----:B------:R-:W-:Y:S05]  /*8500*/  BSYNC B0 ;  /* 0x0000000000007941 */ /* 0x000fea0003800000 */
.L_x_1586:
        /* <DEDUP_REMOVED lines=15> */
[----:B----4-:R-:W-:Y:S01]  /*8600*/  CS2R R66, SRZ ;  /* 0x0000000000427805 */ /* 0x010fe2000001ff00 */
        /* <DEDUP_REMOVED lines=35> */
[----:B-12---:R-:W-:-:S04]  /*8840*/  IMAD R3, R2, R0, RZ ;  /* 0x0000000002037224 */ /* 0x006fc800078e02ff */
[--C-:B------:R-:W-:Y:S01]  /*8850*/  IMAD.IADD R2, R3, 0x1, R0.reuse ;  /* 0x0000000103027824 */ /* 0x100fe200078e0200 */
[----:B------:R1:W-:Y:S01]  /*8860*/  STL [R1+0x14], R3 ;  /* 0x0000140301007387 */ /* 0x0003e20000100800 */
[----:B------:R-:W-:-:S03]  /*8870*/  PRMT R0, RZ, 0x7610, R0 ;  /* 0x00007610ff007816 */ /* 0x000fc60000000000 */
[----:B------:R-:W-:-:S04]  /*8880*/  IMNMX R211, R6, R2, PT ;  /* 0x0000000206d37217 */ /* 0x000fc80003800200 */
[----:B------:R-:W-:-:S13]  /*8890*/  ISETP.GT.AND P0, PT, R211, R3, PT ;  /* 0x00000003d300720c */ /* 0x000fda0003f04270 */
[----:B------:R-:W-:Y:S05]  /*88a0*/  @!P0 BRA `(.L_x_1588) ;  /* 0x0001154000008947 */ /* 0x000fea0003800000 */
[----:B-1----:R-:W2:Y:S04]  /*88b0*/  LDL R3, [R1+0x8c] ;  /* 0x00008c0001037983 */ /* 0x002ea80000100800 */
[----:B------:R-:W3:Y:S04]  /*88c0*/  LDL R10, [R1+0x90] ;  /* 0x00009000010a7983 */ /* 0x000ee80000100800 */
[----:B------:R-:W4:Y:S04]  /*88d0*/  LDL R8, [R1+0x78] ;  /* 0x0000780001087983 */ /* 0x000f280000100800 */
[----:B------:R-:W4:Y:S01]  /*88e0*/  LDL R4, [R1+0x8] ;  /* 0x0000080001047983 */ /* 0x000f220000100800 */
[----:B------:R-:W-:-:S03]  /*88f0*/  ISETP.NE.U32.AND P0, PT, RZ, c[0x0][0x340], PT ;  /* 0x0000d000ff007a0c */ /* 0x000fc60003f05070 */
[----:B------:R-:W4:Y:S01]  /*8900*/  LDL R5, [R1+0xd4] ;  /* 0x0000d40001057983 */ /* 0x000f220000100800 */
[----:B------:R-:W-:-:S03]  /*8910*/  ISETP.NE.AND.EX P1, PT, RZ, c[0x0][0x344], PT, P0 ;  /* 0x0000d100ff007a0c */ /* 0x000fc60003f25300 */
[----:B------:R-:W4:Y:S04]  /*8920*/  LDL R9, [R1+0x94] ;  /* 0x0000940001097983 */ /* 0x000f280000100800 */
[----:B------:R-:W4:Y:S04]  /*8930*/  LDL.64 R16, [R1] ;  /* 0x0000000001107983 */ /* 0x000f280000100a00 */
[----:B------:R-:W4:Y:S01]  /*8940*/  LDL R14, [R1+0x10] ;  /* 0x00001000010e7983 */ /* 0x000f220000100800 */
[----:B------:R-:W-:Y:S02]  /*8950*/  SHF.R.S32.HI R0, RZ, 0x1f, R136 ;  /* 0x0000001fff007819 */ /* 0x000fe40000011488 */
[----:B--2---:R-:W-:-:S04]  /*8960*/  @P1 IADD3 R2, P0, R3, c[0x0][0x340], RZ ;  /* 0x0000d00003021a10 */ /* 0x004fc80007f1e0ff */
[----:B---3--:R-:W-:Y:S02]  /*8970*/  @P1 IADD3.X R3, R10, c[0x0][0x344], RZ, P0, !PT ;  /* 0x0000d1000a031a10 */ /* 0x008fe400007fe4ff */
[----:B------:R-:W2:Y:S04]  /*8980*/  LDL R10, [R1+0xc] ;  /* 0x00000c00010a7983 */ /* 0x000ea80000100800 */
[----:B------:R1:W5:Y:S01]  /*8990*/  @P1 LDG.E R13, [R2.64] ;  /* 0x00000008020d1981 */ /* 0x000362000c1e1900 */
[----:B------:R-:W-:Y:S01]  /*89a0*/  IMAD R0, R0, c[0x0][0x178], RZ ;  /* 0x00005e0000007a24 */ /* 0x000fe200078e02ff */
[----:B------:R-:W-:Y:S02]  /*89b0*/  ISETP.NE.U32.AND P0, PT, RZ, c[0x0][0x348], PT ;  /* 0x0000d200ff007a0c */ /* 0x000fe40003f05070 */
[----:B----4-:R-:W-:Y:S01]  /*89c0*/  LOP3.LUT R88, R8, 0xffff, RZ, 0xc0, !PT ;  /* 0x0000ffff08587812 */ /* 0x010fe200078ec0ff */
[----:B------:R-:W-:Y:S01]  /*89d0*/  IMAD R0, R136, c[0x0][0x17c], R0 ;  /* 0x00005f0088007a24 */ /* 0x000fe200078e0200 */
[----:B------:R-:W-:Y:S01]  /*89e0*/  ISETP.NE.AND.EX P0, PT, RZ, c[0x0][0x34c], PT, P0 ;  /* 0x0000d300ff007a0c */ /* 0x000fe20003f05300 */
[----:B------:R-:W-:Y:S01]  /*89f0*/  IMAD.IADD R4, R4, 0x1, R11 ;  /* 0x0000000104047824 */ /* 0x000fe200078e020b */
[----:B------:R-:W3:Y:S02]  /*8a00*/  S2R R15, SR_TID.X ;  /* 0x00000000000f7919 */ /* 0x000ee40000002100 */
[----:B------:R-:W-:Y:S01]  /*8a10*/  SEL R6, R5, RZ, !P0 ;  /* 0x000000ff05067207 */ /* 0x000fe20004000000 */
[----:B------:R-:W-:Y:S01]  /*8a20*/  @P3 IMAD.HI.U32 R8, R4, c[0x0][0x2c8], RZ ;  /* 0x0000b20004083a27 */ /* 0x000fe200078e00ff */
[----:B------:R-:W-:-:S03]  /*8a30*/  SEL R5, R9, RZ, !P0 ;  /* 0x000000ff09057207 */ /* 0x000fc60004000000 */
[----:B-1----:R-:W-:-:S04]  /*8a40*/  IMAD.WIDE.U32 R2, R136, c[0x0][0x178], RZ ;  /* 0x00005e0088027a25 */ /* 0x002fc800078e00ff */
[----:B------:R-:W-:-:S04]  /*8a50*/  IMAD.IADD R3, R3, 0x1, R0 ;  /* 0x0000000103037824 */ /* 0x000fc800078e0200 */
        /* <DEDUP_REMOVED lines=21> */
[----:B------:R-:W-:Y:S02]  /*8bb0*/  LEA R12, P0, R2, c[0x0][0x160], 0x1 ;  /* 0x00005800020c7a11 */ /* 0x000fe400078008ff */
[----:B------:R-:W-:Y:S02]  /*8bc0*/  ISETP.GE.AND P3, PT, R14, c[0x0][0x198], PT ;  /* 0x000066000e007a0c */ /* 0x000fe40003f66270 */
[----:B------:R-:W-:Y:S02]  /*8bd0*/  LEA.HI.X R6, R2, c[0x0][0x164], R0, 0x1, P0 ;  /* 0x0000590002067a11 */ /* 0x000fe400000f0c00 */
[----:B------:R-:W-:Y:S02]  /*8be0*/  IADD3 R128, R211, -0x1, RZ ;  /* 0xffffffffd3807810 */ /* 0x000fe40007ffe0ff */
[----:B--2---:R-:W-:-:S02]  /*8bf0*/  ISETP.GE.AND P4, PT, R10, c[0x0][0x198], PT ;  /* 0x000066000a007a0c */ /* 0x004fc40003f86270 */
[----:B---3--:R-:W-:-:S04]  /*8c00*/  SHF.R.S32.HI R10, RZ, 0x1f, R15 ;  /* 0x0000001fff0a7819 */ /* 0x008fc8000001140f */
[----:B------:R-:W-:-:S04]  /*8c10*/  LEA.HI R10, R10, R15, RZ, 0x2 ;  /* 0x0000000f0a0a7211 */ /* 0x000fc800078f10ff */
[----:B------:R-:W-:Y:S02]  /*8c20*/  SHF.R.S32.HI R10, RZ, 0x2, R10 ;  /* 0x00000002ff0a7819 */ /* 0x000fe4000001140a */
[----:B------:R-:W-:-:S03]  /*8c30*/  @!P1 MOV R13, R9 ;  /* 0x00000009000d9202 */ /* 0x000fc60000000f00 */
[----:B------:R-:W-:Y:S01]  /*8c40*/  IMAD.IADD R5, R10, 0x1, R11 ;  /* 0x000000010a057824 */ /* 0x000fe200078e020b */
[----:B------:R-:W-:Y:S05]  /*8c50*/  BRA.DIV ~URZ, `(.L_x_1589) ;  /* 0x000162f27f007947 */ /* 0x000fea000b800000 */
[----:B------:R1:W2:Y:S02]  /*8c60*/  SHFL.IDX PT, R4, R6, RZ, 0x1c1f ;  /* 0x001c1fff06047589 */ /* 0x0002a400000e0000 */
.L_x_1758:
[----:B------:R-:W-:Y:S05]  /*8c70*/  BRA.DIV ~URZ, `(.L_x_1590) ;  /* 0x000163427f007947 */ /* 0x000fea000b800000 */
[----:B------:R3:W4:Y:S02]  /*8c80*/  SHFL.IDX PT, R0, R12, RZ, 0x1c1f ;  /* 0x001c1fff0c007589 */ /* 0x00072400000e0000 */
.L_x_1759:
[----:B------:R-:W-:Y:S01]  /*8c90*/  IMAD R38, R246, c[0x0][0x2c4], RZ ;  /* 0x0000b100f6267a24 */ /* 0x000fe200078e02ff */
[----:B------:R-:W-:Y:S04]  /*8ca0*/  BSSY B0, `(.L_x_1591) ;  /* 0x0000016000007945 */ /* 0x000fe80003800000 */
[----:B------:R-:W-:-:S13]  /*8cb0*/  ISETP.GE.AND P0, PT, R5, R38, PT ;  /* 0x000000260500720c */ /* 0x000fda0003f06270 */
[----:B------:R-:W-:Y:S05]  /*8cc0*/  @P0 BRA `(.L_x_1592) ;  /* 0x0000013000000947 */ /* 0x000fea0003800000 */
[----:B---3--:R-:W3:Y:S04]  /*8cd0*/  LDL.64 R20, [R1] ;  /* 0x0000000001147983 */ /* 0x008ee80000100a00 */
[----:B----4-:R-:W4:Y:S04]  /*8ce0*/  LDL R17, [R1+0xc] ;  /* 0x00000c0001117983 */ /* 0x010f280000100800 */
[----:B--2---:R-:W2:Y:S04]  /*8cf0*/  LDL R15, [R1+0x10] ;  /* 0x00001000010f7983 */ /* 0x004ea80000100800 */
[----:B------:R-:W2:Y:S04]  /*8d00*/  LDL R14, [R1+0x18] ;  /* 0x00001800010e7983 */ /* 0x000ea80000100800 */
[----:B------:R-:W2:Y:S04]  /*8d10*/  LDL R18, [R1+0x88] ;  /* 0x0000880001127983 */ /* 0x000ea80000100800 */
[----:B------:R-:W2:Y:S01]  /*8d20*/  LDL R16, [R1+0x84] ;  /* 0x0000840001107983 */ /* 0x000ea20000100800 */
[----:B---3--:R-:W-:-:S02]  /*8d30*/  LEA R10, P2, R20, R0, 0x1 ;  /* 0x00000000140a7211 */ /* 0x008fc400078408ff */
[----:B----4-:R-:W-:Y:S02]  /*8d40*/  LEA R8, P1, R17, R0, 0x1 ;  /* 0x0000000011087211 */ /* 0x010fe400078208ff */
[----:B------:R-:W-:Y:S02]  /*8d50*/  LEA.HI.X R11, R20, R4, R21, 0x1, P2 ;  /* 0x00000004140b7211 */ /* 0x000fe400010f0c15 */
[----:B--2---:R-:W-:Y:S01]  /*8d60*/  LEA R2, P0, R15, R0, 0x1 ;  /* 0x000000000f027211 */ /* 0x004fe200078008ff */
[----:B------:R-:W-:Y:S01]  /*8d70*/  IMAD.SHL.U32 R0, R14, 0x2, RZ ;  /* 0x000000020e007824 */ /* 0x000fe200078e00ff */
        /* <DEDUP_REMOVED lines=8> */
.L_x_1592:
[----:B------:R-:W-:Y:S05]  /*8e00*/  BSYNC B0 ;  /* 0x0000000000007941 */ /* 0x000fea0003800000 */
.L_x_1591:
[----:B------:R-:W-:Y:S05]  /*8e10*/  BRA.DIV ~URZ, `(.L_x_1593) ;  /* 0x000162127f007947 */ /* 0x000fea000b800000 */
[----:B--2---:R2:W1:Y:S04]  /*8e20*/  SHFL.IDX PT, R4, R6, 0x1, 0x1c1f ;  /* 0x003c1f0006047f89 */ /* 0x00446800000e0000 */
[----:B----4-:R2:W4:Y:S02]  /*8e30*/  SHFL.IDX PT, R0, R12, 0x1, 0x1c1f ;  /* 0x003c1f000c007f89 */ /* 0x01052400000e0000 */
.L_x_1760:
[----:B------:R-:W-:Y:S01]  /*8e40*/  IADD3 R2, R5, 0x20, RZ ;  /* 0x0000002005027810 */ /* 0x000fe20007ffe0ff */
[----:B------:R-:W-:Y:S03]  /*8e50*/  BSSY B0, `(.L_x_1594) ;  /* 0x0000016000007945 */ /* 0x000fe60003800000 */
[----:B------:R-:W-:-:S13]  /*8e60*/  ISETP.GE.AND P0, PT, R2, R38, PT ;  /* 0x000000260200720c */ /* 0x000fda0003f06270 */
[----:B------:R-:W-:Y:S05]  /*8e70*/  @P0 BRA `(.L_x_1595) ;  /* 0x0000013000000947 */ /* 0x000fea0003800000 */
[----:B--2---:R-:W2:Y:S04]  /*8e80*/  LDL.64 R20, [R1] ;  /* 0x0000000001147983 */ /* 0x004ea80000100a00 */
[----:B---3--:R-:W3:Y:S04]  /*8e90*/  LDL R17, [R1+0xc] ;  /* 0x00000c0001117983 */ /* 0x008ee80000100800 */
[----:B----4-:R-:W4:Y:S04]  /*8ea0*/  LDL R15, [R1+0x10] ;  /* 0x00001000010f7983 */ /* 0x010f280000100800 */
[----:B------:R-:W4:Y:S04]  /*8eb0*/  LDL R14, [R1+0x18] ;  /* 0x00001800010e7983 */ /* 0x000f280000100800 */
[----:B------:R-:W4:Y:S04]  /*8ec0*/  LDL R18, [R1+0x88] ;  /* 0x0000880001127983 */ /* 0x000f280000100800 */
[----:B------:R-:W4:Y:S01]  /*8ed0*/  LDL R16, [R1+0x84] ;  /* 0x0000840001107983 */ /* 0x000f220000100800 */
[----:B--2---:R-:W-:-:S02]  /*8ee0*/  LEA R10, P2, R20, R0, 0x1 ;  /* 0x00000000140a7211 */ /* 0x004fc400078408ff */
[----:B---3--:R-:W-:Y:S02]  /*8ef0*/  LEA R8, P1, R17, R0, 0x1 ;  /* 0x0000000011087211 */ /* 0x008fe400078208ff */
[----:B-1----:R-:W-:Y:S02]  /*8f00*/  LEA.HI.X R11, R20, R4, R21, 0x1, P2 ;  /* 0x00000004140b7211 */ /* 0x002fe400010f0c15 */
[----:B----4-:R-:W-:Y:S01]  /*8f10*/  LEA R2, P0, R15, R0, 0x1 ;  /* 0x000000000f027211 */ /* 0x010fe200078008ff */
        /* <DEDUP_REMOVED lines=9> */
.L_x_1595:
[----:B------:R-:W-:Y:S05]  /*8fb0*/  BSYNC B0 ;  /* 0x0000000000007941 */ /* 0x000fea0003800000 */
.L_x_1594:
[----:B------:R-:W-:Y:S05]  /*8fc0*/  BRA.DIV ~URZ, `(.L_x_1596) ;  /* 0x000161327f007947 */ /* 0x000fea000b800000 */
[----:B-1----:R1:W2:Y:S02]  /*8fd0*/  SHFL.IDX PT, R4, R6, 0x2, 0x1c1f ;  /* 0x005c1f0006047f89 */ /* 0x0022a400000e0000 */
.L_x_1761:
[----:B------:R-:W-:Y:S05]  /*8fe0*/  BRA.DIV ~URZ, `(.L_x_1597) ;  /* 0x000161827f007947 */ /* 0x000fea000b800000 */
[----:B----4-:R4:W1:Y:S02]  /*8ff0*/  SHFL.IDX PT, R0, R12, 0x2, 0x1c1f ;  /* 0x005c1f000c007f89 */ /* 0x01086400000e0000 */
.L_x_1762:
[----:B------:R-:W-:Y:S01]  /*9000*/  IADD3 R2, R5, 0x40, RZ ;  /* 0x0000004005027810 */ /* 0x000fe20007ffe0ff */
[----:B------:R-:W-:Y:S03]  /*9010*/  BSSY B0, `(.L_x_1598) ;  /* 0x0000016000007945 */ /* 0x000fe60003800000 */
        /* <DEDUP_REMOVED lines=8> */
[----:B-1-3--:R-:W-:-:S02]  /*90a0*/  LEA R10, P2, R20, R0, 0x1 ;  /* 0x00000000140a7211 */ /* 0x00afc400078408ff */
        /* <DEDUP_REMOVED lines=12> */
.L_x_1599:
[----:B------:R-:W-:Y:S05]  /*9170*/  BSYNC B0 ;  /* 0x0000000000007941 */ /* 0x000fea0003800000 */
.L_x_1598:
[----:B------:R-:W-:Y:S05]  /*9180*/  BRA.DIV ~URZ, `(.L_x_1600) ;  /* 0x000160527f007947 */ /* 0x000fea000b800000 */
[----:B--2---:R2:W3:Y:S04]  /*9190*/  SHFL.IDX PT, R4, R6, 0x3, 0x1c1f ;  /* 0x007c1f0006047f89 */ /* 0x0044e800000e0000 */
[----:B-1----:R2:W1:Y:S02]  /*91a0*/  SHFL.IDX PT, R0, R12, 0x3, 0x1c1f ;  /* 0x007c1f000c007f89 */ /* 0x00246400000e0000 */
.L_x_1763:
[----:B--2---:R-:W2:Y:S04]  /*91b0*/  LDL.64 R106, [R1] ;  /* 0x00000000016a7983 */ /* 0x004ea80000100a00 */
[----:B----4-:R-:W4:Y:S04]  /*91c0*/  LDL R101, [R1+0xc] ;  /* 0x00000c0001657983 */ /* 0x010f280000100800 */
[----:B---3--:R-:W3:Y:S04]  /*91d0*/  LDL R99, [R1+0x10] ;  /* 0x0000100001637983 */ /* 0x008ee80000100800 */
[----:B------:R-:W3:Y:S04]  /*91e0*/  LDL R104, [R1+0x18] ;  /* 0x0000180001687983 */ /* 0x000ee80000100800 */
[----:B------:R-:W3:Y:S04]  /*91f0*/  LDL R102, [R1+0x88] ;  /* 0x0000880001667983 */ /* 0x000ee80000100800 */
[----:B------:R-:W3:Y:S01]  /*9200*/  LDL R100, [R1+0x84] ;  /* 0x0000840001647983 */ /* 0x000ee20000100800 */
[----:B------:R-:W-:-:S04]  /*9210*/  IADD3 R2, R5, 0x60, RZ ;  /* 0x0000006005027810 */ /* 0x000fc80007ffe0ff */
[----:B------:R-:W-:Y:S01]  /*9220*/  ISETP.GE.AND P0, PT, R2, R38, PT ;  /* 0x000000260200720c */ /* 0x000fe20003f06270 */
[----:B-----5:R-:W-:-:S05]  /*9230*/  IMAD.WIDE.U32 R16, R13, c[0x0][0x2b0], RZ ;  /* 0x0000ac000d107a25 */ /* 0x020fca00078e00ff */
[----:B------:R1:W-:Y:S07]  /*9240*/  STL.64 [R1+0x48], R16 ;  /* 0x0000481001007387 */ /* 0x0003ee0000100a00 */
[CC--:B-12---:R-:W-:Y:S02]  /*9250*/  @!P0 LEA R10, P1, R106.reuse, R0.reuse, 0x1 ;  /* 0x000000006a0a8211 */ /* 0x0c6fe400078208ff */
[----:B----4-:R-:W-:Y:S02]  /*9260*/  @!P0 LEA R8, P2, R101, R0, 0x1 ;  /* 0x0000000065088211 */ /* 0x010fe400078408ff */
[----:B------:R-:W-:-:S02]  /*9270*/  @!P0 LEA.HI.X R11, R106, R4, R107, 0x1, P1 ;  /* 0x000000046a0b8211 */ /* 0x000fc400008f0c6b */
[----:B---3--:R-:W-:Y:S01]  /*9280*/  @!P0 LEA R2, P1, R99, R0, 0x1 ;  /* 0x0000000063028211 */ /* 0x008fe200078208ff */
[----:B------:R-:W-:Y:S01]  /*9290*/  @!P0 IMAD.SHL.U32 R0, R104, 0x2, RZ ;  /* 0x0000000268008824 */ /* 0x000fe200078e00ff */
[----:B------:R-:W-:-:S04]  /*92a0*/  @!P0 LEA.HI.X R9, R101, R4, R102, 0x1, P2 ;  /* 0x0000000465098211 */ /* 0x000fc800010f0c66 */
[----:B------:R-:W-:Y:S01]  /*92b0*/  @!PT LDS RZ, [RZ] ;  /* 0x00000000fffff984 */ /* 0x000fe20000000800 */
[----:B------:R-:W-:Y:S01]  /*92c0*/  @!PT LDS RZ, [RZ] ;  /* 0x00000000fffff984 */ /* 0x000fe20000000800 */
[----:B------:R-:W-:Y:S01]  /*92d0*/  @!PT LDS RZ, [RZ] ;  /* 0x00000000fffff984 */ /* 0x000fe20000000800 */
[----:B------:R1:W-:Y:S01]  /*92e0*/  @!P0 LDGSTS.E.BYPASS.LTC128B.128 [R0+0x7880], [R10.64], !P5 ;  /* 0x078800000a008fae */ /* 0x0003e2000e901d48 */
[----:B------:R-:W-:-:S03]  /*92f0*/  @!P0 LEA.HI.X R3, R99, R4, R100, 0x1, P1 ;  /* 0x0000000463038211 */ /* 0x000fc600008f0c64 */
[----:B------:R1:W-:Y:S04]  /*9300*/  @!P0 LDGSTS.E.BYPASS.LTC128B.128 [R0+0x9880], [R8.64], !P4 ;  /* 0x0988000008008fae */ /* 0x0003e8000e101d48 */
[----:B------:R1:W-:Y:S04]  /*9310*/  @!P0 LDGSTS.E.BYPASS.LTC128B.128 [R0+0xb880], [R2.64], !P3 ;  /* 0x0b88000002008fae */ /* 0x0003e8000d901d48 */
[----:B------:R-:W0:Y:S01]  /*9320*/  LDGDEPBAR ;  /* 0x00000000000079af */ /* 0x000e220000000000 */
[----:B-1----:R-:W-:-:S05]  /*9330*/  SHF.R.S32.HI R0, RZ, 0x1f, R13 ;  /* 0x0000001fff007819 */ /* 0x002fca000001140d */
[----:B------:R-:W-:-:S04]  /*9340*/  IMAD R0, R0, c[0x0][0x2b0], RZ ;  /* 0x0000ac0000007a24 */ /* 0x000fc800078e02ff */
[----:B------:R-:W-:-:S04]  /*9350*/  IMAD R0, R13, c[0x0][0x2b4], R0 ;  /* 0x0000ad000d007a24 */ /* 0x000fc800078e0200 */
[----:B------:R-:W-:-:S05]  /*9360*/  IMAD.IADD R6, R17, 0x1, R0 ;  /* 0x0000000111067824 */ /* 0x000fca00078e0200 */
[----:B------:R1:W-:Y:S01]  /*9370*/  STL [R1+0x50], R6 ;  /* 0x0000500601007387 */ /* 0x0003e20000100800 */
[----:B------:R-:W-:Y:S02]  /*9380*/  WARPSYNC 0xffffffff ;  /* 0xffffffff00007948 */ /* 0x000fe40003800000 */
[----:B------:R-:W2:Y:S04]  /*9390*/  LDL R12, [R1+0x8] ;  /* 0x00000800010c7983 */ /* 0x000ea80000100800 */
[----:B------:R-:W3:Y:S04]  /*93a0*/  LDL R14, [R1+0x6c] ;  /* 0x00006c00010e7983 */ /* 0x000ee80000100800 */
[----:B------:R-:W4:Y:S01]  /*93b0*/  LDL R15, [R1+0x60] ;  /* 0x00006000010f7983 */ /* 0x000f220000100800 */
[----:B------:R-:W-:-:S02]  /*93c0*/  IMAD.MOV.U32 R111, RZ, RZ, 0x30 ;  /* 0x00000030ff6f7424 */ /* 0x000fc400078e00ff */
[----:B------:R-:W-:Y:S02]  /*93d0*/  IMAD.MOV.U32 R0, RZ, RZ, c[0x0][0x2b8] ;  /* 0x0000ae00ff007624 */ /* 0x000fe400078e00ff */
[----:B------:R-:W-:Y:S01]  /*93e0*/  IMAD R111, R211, R111, -0x30 ;  /* 0xffffffd0d36f7424 */ /* 0x000fe200078e026f */
[----:B------:R-:W-:Y:S02]  /*93f0*/  BAR.SYNC.DEFER_BLOCKING 0x0 ;  /* 0x0000000000007b1d */ /* 0x000fe40000010000 */
[----:B------:R-:W-:Y:S02]  /*9400*/  ISETP.NE.AND P1, PT, R0, 0x1, PT ;  /* 0x000000010000780c */ /* 0x000fe40003f25270 */
[----:B------:R-:W-:Y:S01]  /*9410*/  LOP3.LUT R247, R247, 0xfffffffe, RZ, 0xc0, !PT ;  /* 0xfffffffef7f77812 */ /* 0x000fe200078ec0ff */
[----:B------:R-:W-:-:S10]  /*9420*/  IMAD.MOV.U32 R210, RZ, RZ, RZ ;  /* 0x000000ffffd27224 */ /* 0x000fd400078e00ff */
[----:B------:R-:W-:Y:S01]  /*9430*/  @P1 LOP3.LUT R247, R247, 0x1, RZ, 0xfc, !PT ;  /* 0x00000001f7f71812 */ /* 0x000fe200078efcff */
[----:B--2---:R-:W-:-:S05]  /*9440*/  IMAD.IADD R2, R12, 0x1, R111 ;  /* 0x000000010c027824 */ /* 0x004fca00078e026f */
[C---:B---3--:R-:W-:Y:S01]  /*9450*/  ISETP.GE.AND P0, PT, R2.reuse, R14, PT ;  /* 0x0000000e0200720c */ /* 0x048fe20003f06270 */
[----:B----4-:R-:W-:-:S03]  /*9460*/  IMAD.IADD R2, R2, 0x1, R15 ;  /* 0x0000000102027824 */ /* 0x010fc600078e020f */
        /* <DEDUP_REMOVED lines=18> */
[----:B------:R-:W-:Y:S01]  /*9590*/  IMAD R8, R88, c[0x0][0x1ec], R11 ;  /* 0x00007b0058087a24 */ /* 0x000fe200078e020b */
[----:B-1----:R-:W-:Y:S01]  /*95a0*/  SHF.R.S32.HI R103, RZ, 0x1f, R6 ;  /* 0x0000001fff677819 */ /* 0x002fe20000011406 */
[----:B------:R-:W-:-:S03]  /*95b0*/  IMAD R110, R128, -0x30, R14 ;  /* 0xffffffd0806e7824 */ /* 0x000fc600078e020e */
[----:B------:R-:W-:Y:S02]  /*95c0*/  LEA.HI R103, R103, R6, RZ, 0x2 ;  /* 0x0000000667677211 */ /* 0x000fe400078f10ff */
[----:B------:R-:W-:Y:S02]  /*95d0*/  IMNMX R6, R110, 0x30, PT ;  /* 0x000000306e067817 */ /* 0x000fe40003800200 */
[----:B------:R-:W-:-:S05]  /*95e0*/  SHF.R.S32.HI R103, RZ, 0x2, R103 ;  /* 0x00000002ff677819 */ /* 0x000fca0000011467 */
[----:B------:R-:W-:-:S05]  /*95f0*/  IMAD.IADD R6, R6, 0x1, -R103 ;  /* 0x0000000106067824 */ /* 0x000fca00078e0a67 */
[----:B------:R-:W-:Y:S01]  /*9600*/  ISETP.GE.AND P1, PT, R6, 0x1, PT ;  /* 0x000000010600780c */ /* 0x000fe20003f26270 */
[----:B------:R-:W-:Y:S04]  /*9610*/  STL.64 [R1+0x40], R10 ;  /* 0x0000400a01007387 */ /* 0x000fe80000100a00 */
[----:B------:R-:W-:Y:S08]  /*9620*/  STL [R1+0x3c], R8 ;  /* 0x00003c0801007387 */ /* 0x000ff00000100800 */
[----:B------:R-:W-:-:S02]  /*9630*/  @P1 ISETP.GE.AND P2, PT, R106, c[0x0][0x1d4], PT ;  /* 0x000075006a001a0c */ /* 0x000fc40003f46270 */
[----:B------:R-:W-:Y:S02]  /*9640*/  @P1 ISETP.GE.AND P4, PT, R101, c[0x0][0x1d4], PT ;  /* 0x0000750065001a0c */ /* 0x000fe40003f86270 */
[----:B------:R-:W-:Y:S02]  /*9650*/  ISETP.GT.AND P6, PT, R12, 0x2f, PT ;  /* 0x0000002f0c00780c */ /* 0x000fe40003fc4270 */
        /* <DEDUP_REMOVED lines=15> */
[----:B----4-:R-:W-:Y:S01]  /*9750*/  @P1 IMAD.SHL.U32 R0, R104, 0x2, RZ ;  /* 0x0000000268001824 */ /* 0x010fe200078e00ff */
[----:B------:R-:W-:-:S04]  /*9760*/  ISETP.GE.AND P0, PT, R6, 0x21, PT ;  /* 0x000000210600780c */ /* 0x000fc80003f06270 */
[----:B------:R1:W-:Y:S01]  /*9770*/  @P1 LDGSTS.E.BYPASS.LTC128B.128 [R0+0x3c80], [R8.64], !P2 ;  /* 0x03c8000008001fae */ /* 0x0003e2000d101d48 */
[----:B------:R-:W-:Y:S02]  /*9780*/  @P1 ISETP.GE.AND P2, PT, R99, c[0x0][0x1d4], PT ;  /* 0x0000750063001a0c */ /* 0x000fe40003f46270 */
[----:B------:R-:W-:-:S05]  /*9790*/  @P1 LEA.HI.X R11, R101, R4, R102, 0x1, P3 ;  /* 0x00000004650b1211 */ /* 0x000fca00018f0c66 */
[----:B------:R3:W-:Y:S01]  /*97a0*/  @P1 LDGSTS.E.BYPASS.LTC128B.128 [R0+0x4880], [R10.64], !P4 ;  /* 0x048800000a001fae */ /* 0x0007e2000e101d48 */
[----:B------:R-:W-:Y:S02]  /*97b0*/  @P0 ISETP.GE.AND P4, PT, R106, c[0x0][0x1d4], PT ;  /* 0x000075006a000a0c */ /* 0x000fe40003f86270 */
[----:B-1----:R-:W-:-:S04]  /*97c0*/  @P1 LEA R8, P3, R99, R3, 0x1 ;  /* 0x0000000363081211 */ /* 0x002fc800078608ff */
[----:B------:R-:W-:Y:S02]  /*97d0*/  @P1 LEA.HI.X R9, R99, R4, R100, 0x1, P3 ;  /* 0x0000000463091211 */ /* 0x000fe400018f0c64 */
[----:B------:R-:W-:-:S03]  /*97e0*/  @P0 ISETP.GE.AND P3, PT, R101, c[0x0][0x1d4], PT ;  /* 0x0000750065000a0c */ /* 0x000fc60003f66270 */
[----:B------:R1:W-:Y:S01]  /*97f0*/  @P1 LDGSTS.E.BYPASS.LTC128B.128 [R0+0x5480], [R8.64], !P2 ;  /* 0x0548000008001fae */ /* 0x0003e2000d101d48 */
[----:B------:R-:W-:Y:S02]  /*9800*/  @P0 ISETP.GE.AND P2, PT, R99, c[0x0][0x1d4], PT ;  /* 0x0000750063000a0c */ /* 0x000fe40003f46270 */
[----:B---3--:R-:W-:-:S04]  /*9810*/  @P0 LEA R10, P5, R106, R2, 0x1 ;  /* 0x000000026a0a0211 */ /* 0x008fc800078a08ff */
[----:B-----5:R-:W-:Y:S02]  /*9820*/  @P0 LEA.HI.X R11, R106, R5, R107, 0x1, P5 ;  /* 0x000000056a0b0211 */ /* 0x020fe400028f0c6b */
[----:B-1----:R-:W-:Y:S01]  /*9830*/  @P0 LEA R8, P1, R101, R2, 0x1 ;  /* 0x0000000265080211 */ /* 0x002fe200078208ff */
[----:B------:R-:W-:-:S03]  /*9840*/  @P0 IMAD.SHL.U32 R0, R104, 0x2, RZ ;  /* 0x0000000268000824 */ /* 0x000fc600078e00ff */
[-C--:B------:R-:W-:Y:S02]  /*9850*/  @P0 LEA.HI.X R9, R101, R5.reuse, R102, 0x1, P1 ;  /* 0x0000000565090211 */ /* 0x080fe400008f0c66 */
[C---:B------:R-:W-:Y:S01]  /*9860*/  @P0 LEA R2, P1, R99.reuse, R2, 0x1 ;  /* 0x0000000263020211 */ /* 0x040fe200078208ff */
[----:B------:R1:W-:Y:S03]  /*9870*/  @P0 LDGSTS.E.BYPASS.LTC128B.128 [R0+0x4480], [R10.64], !P4 ;  /* 0x044800000a000fae */ /* 0x0003e6000e101d48 */
[----:B------:R-:W-:Y:S01]  /*9880*/  @P0 LEA.HI.X R3, R99, R5, R100, 0x1, P1 ;  /* 0x0000000563030211 */ /* 0x000fe200008f0c64 */
[----:B------:R1:W-:Y:S04]  /*9890*/  @P0 LDGSTS.E.BYPASS.LTC128B.128 [R0+0x5080], [R8.64], !P3 ;  /* 0x0508000008000fae */ /* 0x0003e8000d901d48 */
[----:B------:R1:W-:Y:S01]  /*98a0*/  @P0 LDGSTS.E.BYPASS.LTC128B.128 [R0+0x5c80], [R2.64], !P2 ;  /* 0x05c8000002000fae */ /* 0x0003e2000d101d48 */
[----:B------:R-:W-:-:S03]  /*98b0*/  ISETP.LT.AND P0, PT, RZ, c[0x0][0x27c], PT ;  /* 0x00009f00ff007a0c */ /* 0x000fc60003f01270 */
[----:B------:R-:W0:Y:S10]  /*98c0*/  LDGDEPBAR ;  /* 0x00000000000079af */ /* 0x000e340000000000 */
[----:B------:R-:W-:Y:S05]  /*98d0*/  @P0 BRA `(.L_x_1601) ;  /* 0x0000002000000947 */ /* 0x000fea0003800000 */
[----:B------:R-:W-:-:S04]  /*98e0*/  DEPBAR.LE SB0, 0x1 ;  /* 0x000080400000791a */ /* 0x000fc80000000000 */
[----:B------:R-:W-:Y:S05]  /*98f0*/  BRA `(.L_x_1602) ;  /* 0x00006e0000007947 */ /* 0x000fea0003800000 */
.L_x_1601:
[----:B------:R-:W2:Y:S01]  /*9900*/  LDL R105, [R1+0x64] ;  /* 0x0000640001697983 */ /* 0x000ea20000100800 */
[----:B------:R-:W-:Y:S01]  /*9910*/  ULDC.U8 UR4, c[0x0][0x298] ;  /* 0x0000a60000047ab9 */ /* 0x000fe20000000000 */
[----:B-1----:R-:W-:Y:S01]  /*9920*/  SHF.R.S32.HI R0, RZ, 0x1f, R129 ;  /* 0x0000001fff007819 */ /* 0x002fe20000011481 */
[C---:B------:R-:W-:Y:S01]  /*9930*/  IMAD.WIDE.U32 R4, R129.reuse, c[0x0][0x280], RZ ;  /* 0x0000a00081047a25 */ /* 0x040fe200078e00ff */
        /* <DEDUP_REMOVED lines=59> */
[----:B------:R-:W-:-:S11]  /*9cf0*/  ISETP.GE.AND P2, PT, R166, c[0x0][0x27c], PT ;  /* 0x00009f00a6007a0c */ /* 0x000fd60003f46270 */
[C---:B------:R-:W-:Y:S01]  /*9d00*/  @!P0 IMAD.SHL.U32 R0, R169.reuse, 0x2, RZ ;  /* 0x00000002a9008824 */ /* 0x040fe200078e00ff */
[----:B-----5:R-:W-:Y:S01]  /*9d10*/  @!P0 SHF.L.U64.HI R6, R169, 0x1, R81 ;  /* 0x00000001a9068819 */ /* 0x020fe20000010251 */
[----:B------:R-:W-:Y:S01]  /*9d20*/  CS2R R24, SRZ ;  /* 0x0000000000187805 */ /* 0x000fe2000001ff00 */
[----:B------:R-:W-:Y:S02]  /*9d30*/  @!P2 IMAD.SHL.U32 R14, R166, 0x2, RZ ;  /* 0x00000002a60ea824 */ /* 0x000fe400078e00ff */
[-C--:B---3--:R-:W-:Y:S02]  /*9d40*/  @!P0 IADD3 R8, P3, R4, R0.reuse, RZ ;  /* 0x0000000004088210 */ /* 0x088fe40007f7e0ff */
[----:B------:R-:W-:-:S03]  /*9d50*/  @!P0 IADD3 R12, P1, R2, R0, RZ ;  /* 0x00000000020c8210 */ /* 0x000fc60007f3e0ff */
[--C-:B----4-:R-:W-:Y:S01]  /*9d60*/  @!P0 IMAD.X R9, R5, 0x1, R6.reuse, P3 ;  /* 0x0000000105098824 */ /* 0x110fe200018e0606 */
[----:B------:R-:W-:Y:S01]  /*9d70*/  ISETP.GE.AND P3, PT, R168, c[0x0][0x27c], PT ;  /* 0x00009f00a8007a0c */ /* 0x000fe20003f66270 */
[----:B-1----:R-:W-:Y:S01]  /*9d80*/  @!P0 IMAD.X R13, R3, 0x1, R6, P1 ;  /* 0x00000001030d8824 */ /* 0x002fe200008e0606 */
[----:B------:R-:W-:Y:S02]  /*9d90*/  ISETP.GE.AND P1, PT, R115, c[0x0][0x27c], PT ;  /* 0x00009f0073007a0c */ /* 0x000fe40003f26270 */
[----:B------:R1:W5:Y:S01]  /*9da0*/  @!P0 LD.E.64 R26, [R8.64] ;  /* 0x00000008081a8980 */ /* 0x000362000c101b00 */
[----:B------:R-:W-:Y:S02]  /*9db0*/  @!P2 SHF.L.U64.HI R0, R166, 0x1, R80 ;  /* 0x00000001a600a819 */ /* 0x000fe40000010250 */
[----:B------:R-:W-:Y:S01]  /*9dc0*/  @!P2 IADD3 R10, P4, R4, R14, RZ ;  /* 0x0000000e040aa210 */ /* 0x000fe20007f9e0ff */
[----:B------:R2:W5:Y:S01]  /*9dd0*/  @!P0 LD.E.64 R24, [R12.64] ;  /* 0x000000080c188980 */ /* 0x000562000c101b00 */
[----:B------:R-:W-:Y:S01]  /*9de0*/  CS2R R32, SRZ ;  /* 0x0000000000207805 */ /* 0x000fe2000001ff00 */
[----:B------:R-:W-:-:S02]  /*9df0*/  CS2R R28, SRZ ;  /* 0x00000000001c7805 */ /* 0x000fc4000001ff00 */
[----:B------:R-:W-:Y:S01]  /*9e00*/  @!P2 IMAD.X R11, R5, 0x1, R0, P4 ;  /* 0x00000001050ba824 */ /* 0x000fe200020e0600 */
[----:B------:R-:W-:-:S04]  /*9e10*/  @!P3 SHF.L.U64.HI R6, R168, 0x1, R79 ;  /* 0x00000001a806b819 */ /* 0x000fc8000001024f */
[----:B------:R3:W5:Y:S01]  /*9e20*/  @!P2 LD.E.64 R28, [R10.64] ;  /* 0x000000080a1ca980 */ /* 0x000762000c101b00 */
[----:B-1----:R-:W-:-:S05]  /*9e30*/  @!P2 IADD3 R8, P0, R2, R14, RZ ;  /* 0x0000000e0208a210 */ /* 0x002fca0007f1e0ff */
[----:B------:R-:W-:Y:S02]  /*9e40*/  @!P2 IMAD.X R9, R3, 0x1, R0, P0 ;  /* 0x000000010309a824 */ /* 0x000fe400000e0600 */
[----:B------:R-:W-:-:S03]  /*9e50*/  @!P3 IMAD.SHL.U32 R0, R168, 0x2, RZ ;  /* 0x00000002a800b824 */ /* 0x000fc600078e00ff */
[----:B------:R1:W5:Y:S02]  /*9e60*/  @!P2 LD.E.64 R32, [R8.64] ;  /* 0x000000080820a980 */ /* 0x000364000c101b00 */
[----:B------:R-:W-:-:S05]  /*9e70*/  @!P3 IADD3 R18, P0, R4, R0, RZ ;  /* 0x000000000412b210 */ /* 0x000fca0007f1e0ff */
[----:B------:R-:W-:Y:S01]  /*9e80*/  @!P3 IMAD.X R19, R5, 0x1, R6, P0 ;  /* 0x000000010513b824 */ /* 0x000fe200000e0606 */
[----:B------:R-:W-:Y:S01]  /*9e90*/  @!P3 IADD3 R16, P2, R2, R0, RZ ;  /* 0x000000000210b210 */ /* 0x000fe20007f5e0ff */
[C---:B-1----:R-:W-:Y:S01]  /*9ea0*/  @!P1 IMAD.SHL.U32 R8, R115.reuse, 0x2, RZ ;  /* 0x0000000273089824 */ /* 0x042fe200078e00ff */
[----:B------:R-:W-:-:S04]  /*9eb0*/  @!P1 SHF.L.U64.HI R9, R115, 0x1, R78 ;  /* 0x0000000173099819 */ /* 0x000fc8000001024e */
[----:B------:R-:W-:-:S05]  /*9ec0*/  @!P1 IADD3 R14, P0, R4, R8, RZ ;  /* 0x00000008040e9210 */ /* 0x000fca0007f1e0ff */
[----:B------:R-:W-:Y:S01]  /*9ed0*/  @!P1 IMAD.X R15, R5, 0x1, R9, P0 ;  /* 0x00000001050f9824 */ /* 0x000fe200000e0609 */
[----:B--2---:R-:W-:Y:S01]  /*9ee0*/  @!P1 IADD3 R12, P0, R2, R8, RZ ;  /* 0x00000008020c9210 */ /* 0x004fe20007f1e0ff */
[----:B------:R-:W-:Y:S01]  /*9ef0*/  @!P3 IMAD.X R17, R3, 0x1, R6, P2 ;  /* 0x000000010311b824 */ /* 0x000fe200010e0606 */
[----:B------:R-:W-:-:S03]  /*9f00*/  ISETP.GE.AND P2, PT, R164, c[0x0][0x27c], PT ;  /* 0x00009f00a4007a0c */ /* 0x000fc60003f46270 */
[----:B------:R-:W-:Y:S01]  /*9f10*/  @!P1 IMAD.X R13, R3, 0x1, R9, P0 ;  /* 0x00000001030d9824 */ /* 0x000fe200000e0609 */
[----:B------:R-:W-:Y:S01]  /*9f20*/  ISETP.GE.AND P0, PT, R167, c[0x0][0x27c], PT ;  /* 0x00009f00a7007a0c */ /* 0x000fe20003f06270 */
[----:B---3--:R-:W-:Y:S01]  /*9f30*/  CS2R R10, SRZ ;  /* 0x00000000000a7805 */ /* 0x008fe2000001ff00 */
[----:B------:R-:W-:-:S07]  /*9f40*/  CS2R R8, SRZ ;  /* 0x0000000000087805 */ /* 0x000fce000001ff00 */
[----:B------:R-:W-:-:S04]  /*9f50*/  @!P2 IMAD.WIDE R22, R164, 0x2, R4 ;  /* 0x00000002a416a825 */ /* 0x000fc800078e0204 */
[----:B------:R-:W-:Y:S01]  /*9f60*/  @!P2 IMAD.WIDE R20, R164, 0x2, R2 ;  /* 0x00000002a414a825 */ /* 0x000fe200078e0202 */
[----:B------:R1:W5:Y:S03]  /*9f70*/  @!P2 LD.E.64 R10, [R22.64] ;  /* 0x00000008160aa980 */ /* 0x000366000c101b00 */
        /* <DEDUP_REMOVED lines=10> */
[----:B------:R-:W-:Y:S01]  /*a020*/  CS2R R46, SRZ ;  /* 0x00000000002e7805 */ /* 0x000fe2000001ff00 */
[----:B------:R-:W-:Y:S01]  /*a030*/  CS2R R48, SRZ ;  /* 0x0000000000307805 */ /* 0x000fe2000001ff00 */
[----:B------:R-:W-:Y:S01]  /*a040*/  @!P0 IMAD.X R3, R3, 0x1, R6, P2 ;  /* 0x0000000103038824 */ /* 0x000fe200010e0606 */
[----:B------:R1:W5:Y:S04]  /*a050*/  @!P3 LD.E.64 R34, [R18.64] ;  /* 0x000000081222b980 */ /* 0x000368000c101b00 */
[----:B------:R1:W5:Y:S04]  /*a060*/  @!P3 LD.E.64 R36, [R16.64] ;  /* 0x000000081024b980 */ /* 0x000368000c101b00 */
[----:B------:R1:W5:Y:S04]  /*a070*/  @!P1 LD.E.64 R40, [R14.64] ;  /* 0x000000080e289980 */ /* 0x000368000c101b00 */
[----:B------:R1:W5:Y:S04]  /*a080*/  @!P1 LD.E.64 R42, [R12.64] ;  /* 0x000000080c2a9980 */ /* 0x000368000c101b00 */
[----:B------:R1:W5:Y:S04]  /*a090*/  @!P0 LD.E.64 R46, [R4.64] ;  /* 0x00000008042e8980 */ /* 0x000368000c101b00 */
[----:B------:R1:W5:Y:S02]  /*a0a0*/  @!P0 LD.E.64 R48, [R2.64] ;  /* 0x0000000802308980 */ /* 0x000364000c101b00 */
.L_x_1605:
[----:B--2---:R-:W-:Y:S05]  /*a0b0*/  BSYNC B0 ;  /* 0x0000000000007941 */ /* 0x004fea0003800000 */
.L_x_1604:
        /* <DEDUP_REMOVED lines=57> */
[----:B------:R-:W-:-:S11]  /*a450*/  ISETP.GE.AND P2, PT, R166, c[0x0][0x27c], PT ;  /* 0x00009f00a6007a0c */ /* 0x000fd60003f46270 */
[C---:B------:R-:W-:Y:S01]  /*a460*/  @!P0 IMAD.SHL.U32 R0, R169.reuse, 0x2, RZ ;  /* 0x00000002a9008824 */ /* 0x040fe200078e00ff */
[----:B------:R-:W-:Y:S01]  /*a470*/  @!P0 SHF.L.U64.HI R6, R169, 0x1, R81 ;  /* 0x00000001a9068819 */ /* 0x000fe20000010251 */
[----:B------:R-:W-:Y:S01]  /*a480*/  CS2R R50, SRZ ;  /* 0x0000000000327805 */ /* 0x000fe2000001ff00 */
[----:B------:R-:W-:Y:S02]  /*a490*/  @!P2 IMAD.SHL.U32 R18, R166, 0x2, RZ ;  /* 0x00000002a612a824 */ /* 0x000fe400078e00ff */
[-C--:B------:R-:W-:Y:S02]  /*a4a0*/  @!P0 IADD3 R12, P3, R4, R0.reuse, RZ ;  /* 0x00000000040c8210 */ /* 0x080fe40007f7e0ff */
[----:B------:R-:W-:-:S03]  /*a4b0*/  @!P0 IADD3 R16, P1, R2, R0, RZ ;  /* 0x0000000002108210 */ /* 0x000fc60007f3e0ff */
[--C-:B------:R-:W-:Y:S01]  /*a4c0*/  @!P0 IMAD.X R13, R5, 0x1, R6.reuse, P3 ;  /* 0x00000001050d8824 */ /* 0x100fe200018e0606 */
[----:B------:R-:W-:Y:S01]  /*a4d0*/  ISETP.GE.AND P3, PT, R168, c[0x0][0x27c], PT ;  /* 0x00009f00a8007a0c */ /* 0x000fe20003f66270 */
[----:B------:R-:W-:Y:S01]  /*a4e0*/  @!P0 IMAD.X R17, R3, 0x1, R6, P1 ;  /* 0x0000000103118824 */ /* 0x000fe200008e0606 */
[----:B------:R-:W-:Y:S02]  /*a4f0*/  ISETP.GE.AND P1, PT, R115, c[0x0][0x27c], PT ;  /* 0x00009f0073007a0c */ /* 0x000fe40003f26270 */
[----:B------:R1:W5:Y:S01]  /*a500*/  @!P0 LD.E.64 R52, [R12.64] ;  /* 0x000000080c348980 */ /* 0x000362000c101b00 */
[----:B------:R-:W-:Y:S02]  /*a510*/  @!P2 SHF.L.U64.HI R0, R166, 0x1, R80 ;  /* 0x00000001a600a819 */ /* 0x000fe40000010250 */
[----:B------:R-:W-:Y:S01]  /*a520*/  @!P2 IADD3 R14, P4, R4, R18, RZ ;  /* 0x00000012040ea210 */ /* 0x000fe20007f9e0ff */
[----:B------:R2:W5:Y:S01]  /*a530*/  @!P0 LD.E.64 R50, [R16.64] ;  /* 0x0000000810328980 */ /* 0x000562000c101b00 */
[----:B------:R-:W-:Y:S01]  /*a540*/  CS2R R56, SRZ ;  /* 0x0000000000387805 */ /* 0x000fe2000001ff00 */
[----:B------:R-:W-:-:S02]  /*a550*/  CS2R R54, SRZ ;  /* 0x0000000000367805 */ /* 0x000fc4000001ff00 */
[----:B------:R-:W-:-:S03]  /*a560*/  @!P2 IMAD.X R15, R5, 0x1, R0, P4 ;  /* 0x00000001050fa824 */ /* 0x000fc600020e0600 */
[----:B------:R-:W-:Y:S02]  /*a570*/  @!P1 IMAD.SHL.U32 R6, R115, 0x2, RZ ;  /* 0x0000000273069824 */ /* 0x000fe400078e00ff */
[----:B------:R3:W5:Y:S01]  /*a580*/  @!P2 LD.E.64 R54, [R14.64] ;  /* 0x000000080e36a980 */ /* 0x000762000c101b00 */
[----:B-1----:R-:W-:-:S05]  /*a590*/  @!P2 IADD3 R12, P0, R2, R18, RZ ;  /* 0x00000012020ca210 */ /* 0x002fca0007f1e0ff */
[----:B------:R-:W-:Y:S02]  /*a5a0*/  @!P2 IMAD.X R13, R3, 0x1, R0, P0 ;  /* 0x00000001030da824 */ /* 0x000fe400000e0600 */
[----:B------:R-:W-:-:S03]  /*a5b0*/  @!P3 IMAD.SHL.U32 R0, R168, 0x2, RZ ;  /* 0x00000002a800b824 */ /* 0x000fc600078e00ff */
[----:B------:R1:W5:Y:S02]  /*a5c0*/  @!P2 LD.E.64 R56, [R12.64] ;  /* 0x000000080c38a980 */ /* 0x000364000c101b00 */
[-C--:B------:R-:W-:Y:S02]  /*a5d0*/  @!P3 IADD3 R18, P0, R4, R0.reuse, RZ ;  /* 0x000000000412b210 */ /* 0x080fe40007f1e0ff */
[----:B--2---:R-:W-:Y:S02]  /*a5e0*/  @!P3 IADD3 R16, P2, R2, R0, RZ ;  /* 0x000000000210b210 */ /* 0x004fe40007f5e0ff */
[----:B-1----:R-:W-:Y:S02]  /*a5f0*/  @!P3 SHF.L.U64.HI R12, R168, 0x1, R79 ;  /* 0x00000001a80cb819 */ /* 0x002fe4000001024f */
[----:B------:R-:W-:-:S03]  /*a600*/  @!P1 SHF.L.U64.HI R13, R115, 0x1, R78 ;  /* 0x00000001730d9819 */ /* 0x000fc6000001024e */
[--C-:B------:R-:W-:Y:S01]  /*a610*/  @!P3 IMAD.X R19, R5, 0x1, R12.reuse, P0 ;  /* 0x000000010513b824 */ /* 0x100fe200000e060c */
[----:B---3--:R-:W-:Y:S01]  /*a620*/  @!P1 IADD3 R14, P0, R4, R6, RZ ;  /* 0x00000006040e9210 */ /* 0x008fe20007f1e0ff */
[----:B------:R-:W-:-:S04]  /*a630*/  @!P3 IMAD.X R17, R3, 0x1, R12, P2 ;  /* 0x000000010311b824 */ /* 0x000fc800010e060c */
[----:B------:R-:W-:Y:S01]  /*a640*/  @!P1 IMAD.X R15, R5, 0x1, R13, P0 ;  /* 0x00000001050f9824 */ /* 0x000fe200000e060d */
[----:B------:R-:W-:Y:S02]  /*a650*/  @!P1 IADD3 R12, P0, R2, R6, RZ ;  /* 0x00000006020c9210 */ /* 0x000fe40007f1e0ff */
[----:B------:R-:W-:-:S03]  /*a660*/  ISETP.GE.AND P2, PT, R164, c[0x0][0x27c], PT ;  /* 0x00009f00a4007a0c */ /* 0x000fc60003f46270 */
[----:B------:R-:W-:Y:S01]  /*a670*/  @!P1 IMAD.X R13, R3, 0x1, R13, P0 ;  /* 0x00000001030d9824 */ /* 0x000fe200000e060d */
[----:B------:R-:W-:Y:S01]  /*a680*/  ISETP.GE.AND P0, PT, R167, c[0x0][0x27c], PT ;  /* 0x00009f00a7007a0c */ /* 0x000fe20003f06270 */
[----:B------:R-:W-:Y:S01]  /*a690*/  CS2R R30, SRZ ;  /* 0x00000000001e7805 */ /* 0x000fe2000001ff00 */
        /* <DEDUP_REMOVED lines=15> */
[----:B------:R3:W5:Y:S01]  /*a790*/  @!P1 LD.E.64 R58, [R14.64] ;  /* 0x000000080e3a9980 */ /* 0x000762000c101b00 */
[----:B-1----:R-:W-:-:S03]  /*a7a0*/  CS2R R22, SRZ ;  /* 0x0000000000167805 */ /* 0x002fc6000001ff00 */
[----:B------:R3:W5:Y:S01]  /*a7b0*/  @!P1 LD.E.64 R60, [R12.64] ;  /* 0x000000080c3c9980 */ /* 0x000762000c101b00 */
[----:B--2---:R-:W-:-:S03]  /*a7c0*/  CS2R R20, SRZ ;  /* 0x0000000000147805 */ /* 0x004fc6000001ff00 */
[----:B------:R3:W5:Y:S04]  /*a7d0*/  @!P0 LD.E.64 R66, [R4.64] ;  /* 0x0000000804428980 */ /* 0x000768000c101b00 */
[----:B------:R3:W5:Y:S04]  /*a7e0*/  @!P3 LD.E.64 R22, [R16.64] ;  /* 0x000000081016b980 */ /* 0x000768000c101b00 */
[----:B------:R3:W5:Y:S04]  /*a7f0*/  @!P3 LD.E.64 R20, [R18.64] ;  /* 0x000000081214b980 */ /* 0x000768000c101b00 */
[----:B------:R3:W5:Y:S02]  /*a800*/  @!P0 LD.E.64 R62, [R2.64] ;  /* 0x00000008023e8980 */ /* 0x000764000c101b00 */
.L_x_1607:
[----:B---34-:R-:W-:Y:S05]  /*a810*/  BSYNC B0 ;  /* 0x0000000000007941 */ /* 0x018fea0003800000 */
.L_x_1606:
[----:B-----5:R-:W-:Y:S01]  /*a820*/  IMAD.MOV.U32 R0, RZ, RZ, R66 ;  /* 0x000000ffff007224 */ /* 0x020fe200078e0042 */
[----:B------:R-:W-:-:S04]  /*a830*/  DEPBAR.LE SB0, 0x1 ;  /* 0x000080400000791a */ /* 0x000fc80000000000 */
[----:B------:R-:W-:Y:S01]  /*a840*/  IMAD.MOV.U32 R4, RZ, RZ, R67 ;  /* 0x000000ffff047224 */ /* 0x000fe200078e0043 */
        /* <DEDUP_REMOVED lines=47> */
[----:B------:R-:W1:Y:S01]  /*ab40*/  LDS.128 R12, [R248+0x4800] ;  /* 0x00480000f80c7984 */ /* 0x000e620000000c00 */
        /* <DEDUP_REMOVED lines=9> */
[----:B------:R-:W-:Y:S02]  /*abe0*/  LOP3.LUT R17, R6, 0xffff0000, RZ, 0xc0, !PT ;  /* 0xffff000006117812 */ /* 0x000fe400078ec0ff */
        /* <DEDUP_REMOVED lines=35> */
.L_x_1611:
[----:B------:R-:W-:Y:S05]  /*ae20*/  BSYNC B0 ;  /* 0x0000000000007941 */ /* 0x000fea0003800000 */
.L_x_1610:
[----:B------:R-:W-:Y:S01]  /*ae30*/  ISETP.GE.AND P0, PT, R169, c[0x0][0x27c], PT ;  /* 0x00009f00a9007a0c */ /* 0x000fe20003f06270 */
[----:B------:R-:W-:-:S12]  /*ae40*/  BSSY B0, `(.L_x_1612) ;  /* 0x0000030000007945 */ /* 0x000fd80003800000 */
[----:B------:R-:W-:Y:S05]  /*ae50*/  @P0 BRA `(.L_x_1613) ;  /* 0x000002e000000947 */ /* 0x000fea0003800000 */
[----:B-1----:R-:W1:Y:S01]  /*ae60*/  LDS.128 R8, [R249+0x4800] ;  /* 0x00480000f9087984 */ /* 0x002e620000000c00 */
        /* <DEDUP_REMOVED lines=45> */
.L_x_1613:
[----:B------:R-:W-:Y:S05]  /*b140*/  BSYNC B0 ;  /* 0x0000000000007941 */ /* 0x000fea0003800000 */
.L_x_1612:
        /* <DEDUP_REMOVED lines=49> */
.L_x_1615:
[----:B------:R-:W-:Y:S05]  /*b460*/  BSYNC B0 ;  /* 0x0000000000007941 */ /* 0x000fea0003800000 */
.L_x_1614:
        /* <DEDUP_REMOVED lines=49> */
.L_x_1617:
[----:B------:R-:W-:Y:S05]  /*b780*/  BSYNC B0 ;  /* 0x0000000000007941 */ /* 0x000fea0003800000 */
.L_x_1616:
        /* <DEDUP_REMOVED lines=49> */
.L_x_1619:
[----:B------:R-:W-:Y:S05]  /*baa0*/  BSYNC B0 ;  /* 0x0000000000007941 */ /* 0x000fea0003800000 */
.L_x_1618:
[----:B------:R-:W-:-:S13]  /*bab0*/  ISETP.GE.AND P0, PT, R167, c[0x0][0x27c], PT ;  /* 0x00009f00a7007a0c */ /* 0x000fda0003f06270 */
        /* <DEDUP_REMOVED lines=47> */
.L_x_1609:
[----:B------:R-:W-:Y:S05]  /*bdb0*/  BSYNC B1 ;  /* 0x0000000000017941 */ /* 0x000fea0003800000 */
.L_x_1608:
[----:B------:R-:W-:-:S04]  /*bdc0*/  IADD3 R0, R114, 0x40, RZ ;  /* 0x0000004072007810 */ /* 0x000fc80007ffe0ff */
[----:B------:R-:W-:-:S13]  /*bdd0*/  ISETP.GE.AND P0, PT, R0, R19, PT ;  /* 0x000000130000720c */ /* 0x000fda0003f06270 */
[----:B------:R-:W-:Y:S05]  /*bde0*/  @P0 BRA `(.L_x_1620) ;  /* 0x0000490000000947 */ /* 0x000fea0003800000 */
        /* <DEDUP_REMOVED lines=49> */
.L_x_1622:
[----:B------:R-:W-:Y:S05]  /*c100*/  BSYNC B0 ;  /* 0x0000000000007941 */ /* 0x000fea0003800000 */
.L_x_1621:
        /* <DEDUP_REMOVED lines=49> */
.L_x_1624:
[----:B------:R-:W-:Y:S05]  /*c420*/  BSYNC B0 ;  /* 0x0000000000007941 */ /* 0x000fea0003800000 */
.L_x_1623:
        /* <DEDUP_REMOVED lines=49> */
.L_x_1626:
[----:B------:R-:W-:Y:S05]  /*c740*/  BSYNC B0 ;  /* 0x0000000000007941 */ /* 0x000fea0003800000 */
.L_x_1625:
        /* <DEDUP_REMOVED lines=49> */
.L_x_1628:
[----:B------:R-:W-:Y:S05]  /*ca60*/  BSYNC B0 ;  /* 0x0000000000007941 */ /* 0x000fea0003800000 */
.L_x_1627:
        /* <DEDUP_REMOVED lines=49> */
.L_x_1630:
[----:B------:R-:W-:Y:S05]  /*cd80*/  BSYNC B0 ;  /* 0x0000000000007941 */ /* 0x000fea0003800000 */
.L_x_1629:
        /* <DEDUP_REMOVED lines=49> */
.L_x_1603:
        /* <DEDUP_REMOVED lines=46> */
[----:B------:R-:W-:Y:S01]  /*d380*/  ISETP.GE.AND P1, PT, R112, c[0x0][0x27c], PT ;  /* 0x00009f0070007a0c */ /* 0x000fe20003f26270 */
[----:B------:R-:W-:Y:S01]  /*d390*/  CS2R R14, SRZ ;  /* 0x00000000000e7805 */ /* 0x000fe2000001ff00 */
[----:B------:R-:W-:Y:S01]  /*d3a0*/  CS2R R12, SRZ ;  /* 0x00000000000c7805 */ /* 0x000fe2000001ff00 */
[----:B------:R-:W-:Y:S01]  /*d3b0*/  CS2R R46, SRZ ;  /* 0x00000000002e7805 */ /* 0x000fe2000001ff00 */
[----:B------:R-:W-:-:S05]  /*d3c0*/  CS2R R44, SRZ ;  /* 0x00000000002c7805 */ /* 0x000fca000001ff00 */
[C---:B------:R-:W-:Y:S01]  /*d3d0*/  @!P0 IMAD.SHL.U32 R0, R108.reuse, 0x2, RZ ;  /* 0x000000026c008824 */ /* 0x040fe200078e00ff */
[----:B------:R-:W-:Y:S01]  /*d3e0*/  @!P0 SHF.L.U64.HI R8, R108, 0x1, R109 ;  /* 0x000000016c088819 */ /* 0x000fe2000001026d */
[----:B-----5:R-:W-:-:S03]  /*d3f0*/  @!P2 IMAD.SHL.U32 R6, R37, 0x8, RZ ;  /* 0x000000082506a824 */ /* 0x020fc600078e00ff */
[----:B---3--:R-:W-:Y:S01]  /*d400*/  @!P0 IADD3 R26, P3, R4, R0, RZ ;  /* 0x00000000041a8210 */ /* 0x008fe20007f7e0ff */
[----:B----4-:R-:W-:-:S03]  /*d410*/  @!P2 IMAD.WIDE R16, R6, 0x2, R4 ;  /* 0x000000020610a825 */ /* 0x010fc600078e0204 */
[----:B------:R-:W-:Y:S01]  /*d420*/  @!P0 IADD3.X R27, R5, R8, RZ, P3, !PT ;  /* 0x00000008051b8210 */ /* 0x000fe20001ffe4ff */
[----:B-1----:R-:W-:Y:S01]  /*d430*/  @!P2 IMAD.WIDE R10, R6, 0x2, R2 ;  /* 0x00000002060aa825 */ /* 0x002fe200078e0202 */
[----:B------:R-:W-:Y:S01]  /*d440*/  @!P0 IADD3 R24, P3, R2, R0, RZ ;  /* 0x0000000002188210 */ /* 0x000fe20007f7e0ff */
[----:B------:R1:W5:Y:S01]  /*d450*/  @!P2 LD.E.128 R20, [R16.64] ;  /* 0x000000081014a980 */ /* 0x000362000c101d00 */
[----:B------:R-:W-:Y:S01]  /*d460*/  @!P1 SHF.L.U32 R0, R36, 0x3, RZ ;  /* 0x0000000324009819 */ /* 0x000fe200000006ff */
[----:B------:R-:W-:Y:S01]  /*d470*/  CS2R R42, SRZ ;  /* 0x00000000002a7805 */ /* 0x000fe2000001ff00 */
[----:B------:R-:W-:Y:S01]  /*d480*/  CS2R R40, SRZ ;  /* 0x0000000000287805 */ /* 0x000fe2000001ff00 */
[----:B------:R-:W-:Y:S01]  /*d490*/  @!P0 IMAD.X R25, R3, 0x1, R8, P3 ;  /* 0x0000000103198824 */ /* 0x000fe200018e0608 */
[----:B------:R2:W5:Y:S01]  /*d4a0*/  @!P2 LD.E.128 R12, [R10.64] ;  /* 0x000000080a0ca980 */ /* 0x000562000c101d00 */
[----:B------:R-:W-:Y:S01]  /*d4b0*/  CS2R R18, SRZ ;  /* 0x0000000000127805 */ /* 0x000fe2000001ff00 */
[----:B------:R-:W-:Y:S01]  /*d4c0*/  CS2R R8, SRZ ;  /* 0x0000000000087805 */ /* 0x000fe2000001ff00 */
[----:B------:R-:W-:-:S04]  /*d4d0*/  @!P1 IMAD.WIDE R4, R0, 0x2, R4 ;  /* 0x0000000200049825 */ /* 0x000fc800078e0204 */
[----:B------:R-:W-:Y:S01]  /*d4e0*/  @!P1 IMAD.WIDE R28, R0, 0x2, R2 ;  /* 0x00000002001c9825 */ /* 0x000fe200078e0202 */
[----:B------:R3:W5:Y:S04]  /*d4f0*/  @!P1 LD.E.128 R44, [R4.64] ;  /* 0x00000008042c9980 */ /* 0x000768000c101d00 */
[----:B------:R3:W5:Y:S01]  /*d500*/  @!P1 LD.E.128 R40, [R28.64] ;  /* 0x000000081c289980 */ /* 0x000762000c101d00 */
[----:B-1----:R-:W-:Y:S01]  /*d510*/  CS2R R16, SRZ ;  /* 0x0000000000107805 */ /* 0x002fe2000001ff00 */
[----:B--2---:R-:W-:-:S05]  /*d520*/  CS2R R10, SRZ ;  /* 0x00000000000a7805 */ /* 0x004fca000001ff00 */
[----:B------:R3:W5:Y:S04]  /*d530*/  @!P0 LD.E.128 R16, [R26.64] ;  /* 0x000000081a108980 */ /* 0x000768000c101d00 */
[----:B------:R3:W5:Y:S02]  /*d540*/  @!P0 LD.E.128 R8, [R24.64] ;  /* 0x0000000818088980 */ /* 0x000764000c101d00 */
.L_x_1632:
[----:B--2---:R-:W-:Y:S05]  /*d550*/  BSYNC B0 ;  /* 0x0000000000007941 */ /* 0x004fea0003800000 */
.L_x_1631:
[----:B------:R-:W-:Y:S01]  /*d560*/  IADD3 R0, R30, 0x40, RZ ;  /* 0x000000401e007810 */ /* 0x000fe20007ffe0ff */
[----:B-----5:R-:W-:Y:S01]  /*d570*/  IMAD.MOV.U32 R2, RZ, RZ, R44 ;  /* 0x000000ffff027224 */ /* 0x020fe200078e002c */
[----:B------:R-:W-:Y:S01]  /*d580*/  MOV R6, R8 ;  /* 0x0000000800067202 */ /* 0x000fe20000000f00 */
[----:B---3--:R-:W-:Y:S01]  /*d590*/  IMAD.MOV.U32 R4, RZ, RZ, R46 ;  /* 0x000000ffff047224 */ /* 0x008fe200078e002e */
[----:B------:R-:W-:Y:S01]  /*d5a0*/  ISETP.GE.AND P0, PT, R0, R38, PT ;  /* 0x000000260000720c */ /* 0x000fe20003f06270 */
[----:B------:R-:W-:Y:S01]  /*d5b0*/  IMAD.MOV.U32 R0, RZ, RZ, R45 ;  /* 0x000000ffff007224 */ /* 0x000fe200078e002d */
[----:B----4-:R2:W3:Y:S01]  /*d5c0*/  SHFL.IDX PT, R5, R32, 0x1, 0x1e1f ;  /* 0x003e1f0020057f89 */ /* 0x0104e200000e0000 */
[----:B-1----:R-:W-:Y:S01]  /*d5d0*/  IMAD.MOV.U32 R3, RZ, RZ, R47 ;  /* 0x000000ffff037224 */ /* 0x002fe200078e002f */
        /* <DEDUP_REMOVED lines=37> */
[----:B------:R2:W1:Y:S01]  /*d830*/  SHFL.IDX PT, R2, R34, 0x1, 0x1e1f ;  /* 0x003e1f0022027f89 */ /* 0x00046200000e0000 */
[----:B------:R-:W-:Y:S01]  /*d840*/  CS2R R68, SRZ ;  /* 0x0000000000447805 */ /* 0x000fe2000001ff00 */
[----:B------:R-:W-:Y:S01]  /*d850*/  CS2R R66, SRZ ;  /* 0x0000000000427805 */ /* 0x000fe2000001ff00 */
[----:B------:R-:W-:Y:S01]  /*d860*/  PRMT R39, R0, 0x5410, R6 ;  /* 0x0000541000277816 */ /* 0x000fe20000000006 */
[----:B------:R2:W4:Y:S01]  /*d870*/  SHFL.IDX PT, R4, R33, 0x1, 0x1e1f ;  /* 0x003e1f0021047f89 */ /* 0x00052200000e0000 */
[----:B------:R-:W-:Y:S01]  /*d880*/  CS2R R64, SRZ ;  /* 0x0000000000407805 */ /* 0x000fe2000001ff00 */
[----:B------:R-:W-:Y:S01]  /*d890*/  CS2R R58, SRZ ;  /* 0x00000000003a7805 */ /* 0x000fe2000001ff00 */
[----:B------:R-:W-:Y:S01]  /*d8a0*/  CS2R R56, SRZ ;  /* 0x0000000000387805 */ /* 0x000fe2000001ff00 */
[----:B------:R2:W1:Y:S01]  /*d8b0*/  SHFL.IDX PT, R3, R31, 0x1, 0x1e1f ;  /* 0x003e1f001f037f89 */ /* 0x00046200000e0000 */
[----:B------:R-:W-:Y:S05]  /*d8c0*/  @P0 BRA `(.L_x_1634) ;  /* 0x0000021000000947 */ /* 0x000fea0003800000 */
[----:B---3--:R-:W-:Y:S01]  /*d8d0*/  ISETP.GE.AND P0, PT, R108, c[0x0][0x27c], PT ;  /* 0x00009f006c007a0c */ /* 0x008fe20003f06270 */
        /* <DEDUP_REMOVED lines=9> */
[----:B------:R-:W-:-:S03]  /*d970*/  @!P0 SHF.L.U64.HI R25, R108, 0x1, R109 ;  /* 0x000000016c198819 */ /* 0x000fc6000001026d */
[----:B------:R-:W-:Y:S01]  /*d980*/  @!P2 IMAD.SHL.U32 R6, R37, 0x8, RZ ;  /* 0x000000082506a824 */ /* 0x000fe200078e00ff */
[-C--:B----4-:R-:W-:Y:S01]  /*d990*/  @!P0 IADD3 R26, P3, R4, R0.reuse, RZ ;  /* 0x00000000041a8210 */ /* 0x090fe20007f7e0ff */
[----:B------:R-:W-:Y:S01]  /*d9a0*/  CS2R R70, SRZ ;  /* 0x0000000000467805 */ /* 0x000fe2000001ff00 */
[----:B------:R-:W-:Y:S01]  /*d9b0*/  CS2R R68, SRZ ;  /* 0x0000000000447805 */ /* 0x000fe2000001ff00 */
[----:B--2---:R-:W-:Y:S01]  /*d9c0*/  @!P2 IMAD.WIDE R32, R6, 0x2, R4 ;  /* 0x000000020620a825 */ /* 0x004fe200078e0204 */
[----:B------:R-:W-:Y:S02]  /*d9d0*/  @!P0 IADD3.X R27, R5, R25, RZ, P3, !PT ;  /* 0x00000019051b8210 */ /* 0x000fe40001ffe4ff */
[----:B-1----:R-:W-:Y:S01]  /*d9e0*/  @!P0 IADD3 R24, P3, R2, R0, RZ ;  /* 0x0000000002188210 */ /* 0x002fe20007f7e0ff */
[----:B------:R-:W-:Y:S01]  /*d9f0*/  CS2R R54, SRZ ;  /* 0x0000000000367805 */ /* 0x000fe2000001ff00 */
[----:B------:R-:W-:Y:S01]  /*da00*/  @!P1 SHF.L.U32 R0, R36, 0x3, RZ ;  /* 0x0000000324009819 */ /* 0x000fe200000006ff */
[----:B------:R-:W-:Y:S01]  /*da10*/  CS2R R52, SRZ ;  /* 0x0000000000347805 */ /* 0x000fe2000001ff00 */
[----:B------:R-:W-:Y:S01]  /*da20*/  CS2R R58, SRZ ;  /* 0x00000000003a7805 */ /* 0x000fe2000001ff00 */
[----:B------:R-:W-:Y:S01]  /*da30*/  CS2R R56, SRZ ;  /* 0x0000000000387805 */ /* 0x000fe2000001ff00 */
[----:B------:R-:W-:Y:S01]  /*da40*/  @!P2 IMAD.WIDE R30, R6, 0x2, R2 ;  /* 0x00000002061ea825 */ /* 0x000fe200078e0202 */
[----:B------:R1:W5:Y:S03]  /*da50*/  @!P2 LD.E.128 R60, [R32.64] ;  /* 0x00000008203ca980 */ /* 0x000366000c101d00 */
[C---:B------:R-:W-:Y:S01]  /*da60*/  @!P1 IMAD.WIDE R28, R0.reuse, 0x2, R4 ;  /* 0x00000002001c9825 */ /* 0x040fe200078e0204 */
[----:B------:R1:W5:Y:S03]  /*da70*/  @!P2 LD.E.128 R64, [R30.64] ;  /* 0x000000081e40a980 */ /* 0x000366000c101d00 */
[----:B------:R-:W-:Y:S01]  /*da80*/  @!P1 IMAD.WIDE R4, R0, 0x2, R2 ;  /* 0x0000000200049825 */ /* 0x000fe200078e0202 */
[----:B------:R1:W5:Y:S03]  /*da90*/  @!P1 LD.E.128 R72, [R28.64] ;  /* 0x000000081c489980 */ /* 0x000366000c101d00 */
[----:B------:R-:W-:Y:S01]  /*daa0*/  @!P0 IMAD.X R25, R3, 0x1, R25, P3 ;  /* 0x0000000103198824 */ /* 0x000fe200018e0619 */
[----:B------:R1:W5:Y:S04]  /*dab0*/  @!P1 LD.E.128 R68, [R4.64] ;  /* 0x0000000804449980 */ /* 0x000368000c101d00 */
[----:B------:R1:W5:Y:S04]  /*dac0*/  @!P0 LD.E.128 R52, [R26.64] ;  /* 0x000000081a348980 */ /* 0x000368000c101d00 */
[----:B------:R1:W5:Y:S02]  /*dad0*/  @!P0 LD.E.128 R56, [R24.64] ;  /* 0x0000000818388980 */ /* 0x000364000c101d00 */
.L_x_1634:
[----:B---3--:R-:W-:Y:S05]  /*dae0*/  BSYNC B0 ;  /* 0x0000000000007941 */ /* 0x008fea0003800000 */
.L_x_1633:
[----:B-----5:R-:W-:Y:S01]  /*daf0*/  IMAD.MOV.U32 R0, RZ, RZ, R74 ;  /* 0x000000ffff007224 */ /* 0x020fe200078e004a */
[----:B------:R-:W-:-:S04]  /*db00*/  DEPBAR.LE SB0, 0x1 ;  /* 0x000080400000791a */ /* 0x000fc80000000000 */
[----:B-1--4-:R-:W-:Y:S01]  /*db10*/  IMAD.MOV.U32 R4, RZ, RZ, R75 ;  /* 0x000000ffff047224 */ /* 0x012fe200078e004b */
        /* <DEDUP_REMOVED lines=49> */
[----:B------:R-:W3:Y:S01]  /*de30*/  LDL R117, [R1+0x12c] ;  /* 0x00012c0001757983 */ /* 0x000ee20000100800 */
[----:B------:R-:W-:Y:S01]  /*de40*/  IMAD.MOV.U32 R0, RZ, RZ, c[0x0][0x27c] ;  /* 0x00009f00ff007624 */ /* 0x000fe200078e00ff */
[----:B------:R-:W-:Y:S02]  /*de50*/  SHF.R.U64 R8, R8, 0x10, R9 ;  /* 0x0000001008087819 */ /* 0x000fe40000001209 */
[----:B------:R-:W-:Y:S02]  /*de60*/  SHF.R.U64 R5, R16, 0x10, R17 ;  /* 0x0000001010057819 */ /* 0x000fe40000001211 */
[----:B------:R-:W-:Y:S02]  /*de70*/  LEA.HI R0, R0, R170, RZ, 0x1d ;  /* 0x000000aa00007211 */ /* 0x000fe400078fe8ff */
[----:B--2---:R-:W-:Y:S02]  /*de80*/  PRMT R33, R39, 0x5432, R8 ;  /* 0x0000543227217816 */ /* 0x004fe40000000008 */
        /* <DEDUP_REMOVED lines=12> */
[----:B------:R-:W-:Y:S02]  /*df50*/  SHF.R.U32.HI R2, RZ, 0x10, R19 ;  /* 0x00000010ff027819 */ /* 0x000fe40000011613 */
[----:B------:R-:W-:Y:S01]  /*df60*/  PRMT R19, R49, 0x5432, R9 ;  /* 0x0000543231137816 */ /* 0x000fe20000000009 */
[----:B------:R-:W-:Y:S01]  /*df70*/  IMAD.SHL.U32 R48, R0, 0x2, RZ ;  /* 0x0000000200307824 */ /* 0x000fe200078e00ff */
[----:B------:R-:W-:Y:S02]  /*df80*/  SHF.R.U32.HI R0, RZ, 0x10, R17 ;  /* 0x00000010ff007819 */ /* 0x000fe40000011611 */
[----:B------:R-:W-:-:S02]  /*df90*/  SHF.R.U32.HI R4, RZ, 0x10, R11 ;  /* 0x00000010ff047819 */ /* 0x000fc4000001160b */
[----:B------:R-:W2:Y:S01]  /*dfa0*/  LDS.128 R24, [R48+0x6080] ;  /* 0x0060800030187984 */ /* 0x000ea20000000c00 */
[----:B------:R-:W-:Y:S02]  /*dfb0*/  PRMT R36, R35, 0x5410, R0 ;  /* 0x0000541023247816 */ /* 0x000fe40000000000 */
[----:B------:R-:W-:Y:S02]  /*dfc0*/  PRMT R32, R39, 0x5410, R3 ;  /* 0x0000541027207816 */ /* 0x000fe40000000003 */
[C---:B------:R-:W-:Y:S02]  /*dfd0*/  PRMT R35, R50.reuse, 0x5432, R6 ;  /* 0x0000543232237816 */ /* 0x040fe40000000006 */
[----:B------:R-:W-:Y:S02]  /*dfe0*/  PRMT R34, R50, 0x5410, R2 ;  /* 0x0000541032227816 */ /* 0x000fe40000000002 */
[----:B------:R-:W-:-:S05]  /*dff0*/  PRMT R18, R49, 0x5410, R4 ;  /* 0x0000541031127816 */ /* 0x000fca0000000004 */
[C---:B------:R-:W-:Y:S01]  /*e000*/  IMAD.U32 R50, R18.reuse, 0x10000, RZ ;  /* 0x0001000012327824 */ /* 0x040fe200078e00ff */
[----:B------:R-:W-:Y:S01]  /*e010*/  LOP3.LUT R18, R18, 0xffff0000, RZ, 0xc0, !PT ;  /* 0xffff000012127812 */ /* 0x000fe200078ec0ff */
[C---:B--2---:R-:W-:Y:S01]  /*e020*/  IMAD.U32 R9, R24.reuse, 0x10000, RZ ;  /* 0x0001000018097824 */ /* 0x044fe200078e00ff */
[----:B------:R-:W-:Y:S01]  /*e030*/  SHF.L.U32 R6, R25, 0x10, RZ ;  /* 0x0000001019067819 */ /* 0x000fe200000006ff */
[----:B------:R-:W-:Y:S01]  /*e040*/  IMAD.U32 R2, R27, 0x10000, RZ ;  /* 0x000100001b027824 */ /* 0x000fe200078e00ff */
[----:B------:R-:W-:Y:S02]  /*e050*/  LOP3.LUT R8, R24, 0xffff0000, RZ, 0xc0, !PT ;  /* 0xffff000018087812 */ /* 0x000fe400078ec0ff */
[----:B------:R-:W-:Y:S01]  /*e060*/  LOP3.LUT R5, R25, 0xffff0000, RZ, 0xc0, !PT ;  /* 0xffff000019057812 */ /* 0x000fe200078ec0ff */
[----:B------:R-:W-:Y:S01]  /*e070*/  IMAD.U32 R25, R37, 0x10000, RZ ;  /* 0x0001000025197824 */ /* 0x000fe200078e00ff */
[----:B------:R-:W-:Y:S01]  /*e080*/  LOP3.LUT R0, R27, 0xffff0000, RZ, 0xc0, !PT ;  /* 0xffff00001b007812 */ /* 0x000fe200078ec0ff */
[----:B------:R-:W-:Y:S01]  /*e090*/  IMAD.U32 R27, R32, 0x10000, RZ ;  /* 0x00010000201b7824 */ /* 0x000fe200078e00ff */
[----:B------:R-:W-:-:S02]  /*e0a0*/  SHF.L.U32 R4, R26, 0x10, RZ ;  /* 0x000000101a047819 */ /* 0x000fc400000006ff */
[----:B------:R-:W-:Y:S02]  /*e0b0*/  LOP3.LUT R3, R26, 0xffff0000, RZ, 0xc0, !PT ;  /* 0xffff00001a037812 */ /* 0x000fe400078ec0ff */
[----:B------:R-:W-:Y:S01]  /*e0c0*/  SHF.L.U32 R26, R34, 0x10, RZ ;  /* 0x00000010221a7819 */ /* 0x000fe200000006ff */
[----:B---3--:R-:W2:Y:S02]  /*e0d0*/  LDS.128 R28, [R117] ;  /* 0x00000000751c7984 */ /* 0x008ea40000000c00 */
        /* <DEDUP_REMOVED lines=61> */
.L_x_1638:
[----:B------:R-:W-:Y:S05]  /*e4b0*/  BSYNC B0 ;  /* 0x0000000000007941 */ /* 0x000fea0003800000 */
.L_x_1637:
        /* <DEDUP_REMOVED lines=10> */
[----:B------:R-:W-:Y:S02]  /*e560*/  PRMT R29, R79, 0x5432, R6 ;  /* 0x000054324f1d7816 */ /* 0x000fe40000000006 */
        /* <DEDUP_REMOVED lines=97> */
.L_x_1640:
[----:B------:R-:W-:Y:S05]  /*eb80*/  BSYNC B0 ;  /* 0x0000000000007941 */ /* 0x000fea0003800000 */
.L_x_1639:
[----:B------:R-:W-:-:S13]  /*eb90*/  ISETP.GE.AND P0, PT, R112, c[0x0][0x27c], PT ;  /* 0x00009f0070007a0c */ /* 0x000fda0003f06270 */
[----:B------:R-:W-:Y:S05]  /*eba0*/  @P0 BRA `(.L_x_1636) ;  /* 0x0000069000000947 */ /* 0x000fea0003800000 */
[----:B------:R-:W3:Y:S04]  /*ebb0*/  LDL R2, [R1+0x2c] ;  /* 0x00002c0001027983 */ /* 0x000ee80000100800 */
[----:B------:R-:W4:Y:S01]  /*ebc0*/  LDL R35, [R1+0x134] ;  /* 0x0001340001237983 */ /* 0x000f220000100800 */
[----:B------:R-:W-:Y:S01]  /*ebd0*/  IMAD.MOV.U32 R0, RZ, RZ, c[0x0][0x27c] ;  /* 0x00009f00ff007624 */ /* 0x000fe200078e00ff */
[--C-:B------:R-:W-:Y:S02]  /*ebe0*/  SHF.R.U64 R5, R40, 0x10, R41.reuse ;  /* 0x0000001028057819 */ /* 0x100fe40000001229 */
[----:B------:R-:W-:Y:S02]  /*ebf0*/  SHF.R.U32.HI R6, RZ, 0x10, R41 ;  /* 0x00000010ff067819 */ /* 0x000fe40000011629 */
[----:B--2---:R-:W-:-:S02]  /*ec00*/  PRMT R19, R80, 0x5432, R5 ;  /* 0x0000543250137816 */ /* 0x004fc40000000005 */
[--C-:B------:R-:W-:Y:S02]  /*ec10*/  SHF.R.U64 R16, R42, 0x10, R43.reuse ;  /* 0x000000102a107819 */ /* 0x100fe4000000122b */
[----:B------:R-:W-:Y:S01]  /*ec20*/  SHF.R.U32.HI R17, RZ, 0x10, R43 ;  /* 0x00000010ff117819 */ /* 0x000fe2000001162b */
[----:B------:R-:W-:Y:S01]  /*ec30*/  IMAD.U32 R31, R19, 0x10000, RZ ;  /* 0x00010000131f7824 */ /* 0x000fe200078e00ff */
        /* <DEDUP_REMOVED lines=11> */
[----:B----4-:R-:W2:Y:S02]  /*ecf0*/  LDS.128 R12, [R35] ;  /* 0x00000000230c7984 */ /* 0x010ea40000000c00 */
        /* <DEDUP_REMOVED lines=36> */
[C---:B------:R-:W-:Y:S02]  /*ef40*/  FMUL.FTZ R10, R6.reuse, R34 ;  /* 0x00000022060a7220 */ /* 0x040fe40000410000 */
        /* <DEDUP_REMOVED lines=47> */
.L_x_1636:
[----:B------:R-:W-:Y:S05]  /*f240*/  BSYNC B1 ;  /* 0x0000000000017941 */ /* 0x000fea0003800000 */
.L_x_1635:
        /* <DEDUP_REMOVED lines=18> */
[----:B------:R-:W-:Y:S01]  /*f370*/  IMAD.U32 R31, R19, 0x10000, RZ ;  /* 0x00010000131f7824 */ /* 0x000fe200078e00ff */
        /* <DEDUP_REMOVED lines=45> */
[C---:B------:R-:W-:Y:S02]  /*f650*/  FFMA.FTZ R32, R23.reuse, R15, -R10 ;  /* 0x0000000f17207223 */ /* 0x040fe4000001080a */
[C---:B------:R-:W-:Y:S02]  /*f660*/  FMUL.FTZ R10, R6.reuse, R34 ;  /* 0x00000022060a7220 */ /* 0x040fe40000410000 */
        /* <DEDUP_REMOVED lines=47> */
.L_x_1642:
[----:B------:R-:W-:Y:S05]  /*f960*/  BSYNC B0 ;  /* 0x0000000000007941 */ /* 0x000fea0003800000 */
.L_x_1641:
[----:B------:R-:W-:Y:S01]  /*f970*/  ISETP.GE.AND P0, PT, R113, c[0x0][0x27c], PT ;  /* 0x00009f0071007a0c */ /* 0x000fe20003f06270 */
[----:B------:R-:W-:-:S12]  /*f980*/  BSSY B0, `(.L_x_1643) ;  /* 0x000006b000007945 */ /* 0x000fd80003800000 */
[----:B------:R-:W-:Y:S05]  /*f990*/  @P0 BRA `(.L_x_1644) ;  /* 0x0000069000000947 */ /* 0x000fea0003800000 */
[----:B------:R-:W4:Y:S04]  /*f9a0*/  LDL R2, [R1+0x30] ;  /* 0x0000300001027983 */ /* 0x000f280000100800 */
[----:B--2---:R-:W2:Y:S01]  /*f9b0*/  LDL R35, [R1+0x138] ;  /* 0x0001380001237983 */ /* 0x004ea20000100800 */
[----:B------:R-:W-:Y:S01]  /*f9c0*/  IMAD.MOV.U32 R0, RZ, RZ, c[0x0][0x27c] ;  /* 0x00009f00ff007624 */ /* 0x000fe200078e00ff */
[--C-:B------:R-:W-:Y:S02]  /*f9d0*/  SHF.R.U64 R5, R64, 0x10, R65.reuse ;  /* 0x0000001040057819 */ /* 0x100fe40000001241 */
[----:B------:R-:W-:Y:S02]  /*f9e0*/  SHF.R.U32.HI R6, RZ, 0x10, R65 ;  /* 0x00000010ff067819 */ /* 0x000fe40000011641 */
[----:B------:R-:W-:-:S02]  /*f9f0*/  PRMT R19, R89, 0x5432, R5 ;  /* 0x0000543259137816 */ /* 0x000fc40000000005 */
        /* <DEDUP_REMOVED lines=11> */
[----:B----4-:R-:W-:-:S04]  /*fab0*/  LEA.HI R0, R0, R2, RZ, 0x1d ;  /* 0x0000000200007211 */ /* 0x010fc800078fe8ff */
        /* <DEDUP_REMOVED lines=15> */
[----:B------:R-:W4:Y:S01]  /*fbb0*/  LDS.128 R8, [R30+0x6080] ;  /* 0x006080001e087984 */ /* 0x000f220000000c00 */
        /* <DEDUP_REMOVED lines=10> */
[----:B----4-:R-:W-:Y:S01]  /*fc60*/  IMAD.U32 R12, R8, 0x10000, RZ ;  /* 0x00010000080c7824 */ /* 0x010fe200078e00ff */
        /* <DEDUP_REMOVED lines=60> */
.L_x_1644:
[----:B------:R-:W-:Y:S05]  /*10030*/  BSYNC B0 ;  /* 0x0000000000007941 */ /* 0x000fea0003800000 */
.L_x_1643:
[----:B------:R-:W-:-:S13]  /*10040*/  ISETP.GE.AND P0, PT, R112, c[0x0][0x27c], PT ;  /* 0x00009f0070007a0c */ /* 0x000fda0003f06270 */
        /* <DEDUP_REMOVED lines=106> */
.L_x_1620:
[----:B------:R-:W-:Y:S05]  /*106f0*/  BSYNC B2 ;  /* 0x0000000000027941 */ /* 0x000fea0003800000 */
.L_x_1602:
[----:B-1----:R-:W-:Y:S01]  /*10700*/  IMAD R0, R97, c[0x0][0x208], RZ ;  /* 0x0000820061007a24 */ /* 0x002fe200078e02ff */
[----:B------:R-:W-:-:S04]  /*10710*/  DEPBAR.LE SB0, 0x0 ;  /* 0x000080000000791a */ /* 0x000fc80000000000 */
[----:B------:R-:W-:Y:S01]  /*10720*/  IMAD.WIDE.U32 R2, R212, c[0x0][0x208], RZ ;  /* 0x00008200d4027a25 */ /* 0x000fe200078e00ff */
[----:B------:R-:W-:Y:S01]  /*10730*/  BAR.SYNC.DEFER_BLOCKING 0x0 ;  /* 0x0000000000007b1d */ /* 0x000fe20000010000 */
[----:B------:R-:W-:Y:S02]  /*10740*/  ISETP.GE.AND P3, PT, R106, c[0x0][0x1d4], PT ;  /* 0x000075006a007a0c */ /* 0x000fe40003f66270 */
[----:B------:R-:W-:Y:S01]  /*10750*/  IMAD R0, R212, c[0x0][0x20c], R0 ;  /* 0x00008300d4007a24 */ /* 0x000fe200078e0200 */
[----:B------:R-:W-:Y:S01]  /*10760*/  SHF.L.U64.HI R228, R106, 0x1, R107 ;  /* 0x000000016ae47819 */ /* 0x000fe2000001026b */
[----:B--2---:R-:W-:Y:S01]  /*10770*/  IMAD.WIDE.U32 R8, R88, c[0x0][0x210], RZ ;  /* 0x0000840058087a25 */ /* 0x004fe200078e00ff */
[----:B------:R-:W-:Y:S01]  /*10780*/  SHF.L.U64.HI R225, R101, 0x1, R102 ;  /* 0x0000000165e17819 */ /* 0x000fe20000010266 */
[----:B------:R-:W1:Y:S01]  /*10790*/  S2R R25, SR_TID.X ;  /* 0x0000000000197919 */ /* 0x000e620000002100 */
[----:B------:R-:W-:Y:S01]  /*107a0*/  SHF.L.U64.HI R226, R99, 0x1, R100 ;  /* 0x0000000163e27819 */ /* 0x000fe20000010264 */
[----:B------:R-:W-:Y:S01]  /*107b0*/  IMAD.IADD R3, R3, 0x1, R0 ;  /* 0x0000000103037824 */ /* 0x000fe200078e0200 */
[----:B------:R-:W-:Y:S01]  /*107c0*/  ISETP.GE.AND P4, PT, R101, c[0x0][0x1d4], PT ;  /* 0x0000750065007a0c */ /* 0x000fe20003f86270 */
[----:B------:R-:W-:Y:S01]  /*107d0*/  IMAD R0, R98, c[0x0][0x218], RZ ;  /* 0x0000860062007a24 */ /* 0x000fe200078e02ff */
[----:B------:R-:W-:Y:S01]  /*107e0*/  STL.64 [R1+0x20], R8 ;  /* 0x0000200801007387 */ /* 0x000fe20000100a00 */
[C---:B------:R-:W-:Y:S01]  /*107f0*/  IMAD.WIDE.U32 R2, R210.reuse, c[0x0][0x218], R2 ;  /* 0x00008600d2027a25 */ /* 0x040fe200078e0002 */
[----:B------:R-:W-:Y:S03]  /*10800*/  BSSY B0, `(.L_x_1645) ;  /* 0x000003d000007945 */ /* 0x000fe60003800000 */
[----:B------:R-:W-:Y:S01]  /*10810*/  IMAD R4, R210, c[0x0][0x21c], R0 ;  /* 0x00008700d2047a24 */ /* 0x000fe200078e0200 */
[----:B------:R-:W-:Y:S01]  /*10820*/  IADD3 R0, P0, R2, R8, RZ ;  /* 0x0000000802007210 */ /* 0x000fe20007f1e0ff */
[----:B------:R-:W-:-:S02]  /*10830*/  IMAD R5, R88, c[0x0][0x214], R9 ;  /* 0x0000850058057a24 */ /* 0x000fc400078e0209 */
[----:B------:R-:W-:Y:S02]  /*10840*/  IMAD.SHL.U32 R229, R106, 0x2, RZ ;  /* 0x000000026ae57824 */ /* 0x000fe400078e00ff */
[----:B------:R-:W-:Y:S01]  /*10850*/  IMAD.SHL.U32 R209, R104, 0x2, RZ ;  /* 0x0000000268d17824 */ /* 0x000fe200078e00ff */
[----:B------:R-:W-:Y:S01]  /*10860*/  IADD3.X R2, R5, R3, R4, P0, !PT ;  /* 0x0000000305027210 */ /* 0x000fe200007fe404 */
[----:B------:R-:W-:Y:S01]  /*10870*/  STL [R1+0x28], R5 ;  /* 0x0000280501007387 */ /* 0x000fe20000100800 */
[C---:B------:R-:W-:Y:S01]  /*10880*/  LEA R24, P0, R0.reuse, c[0x0][0x1f8], 0x1 ;  /* 0x00007e0000187a11 */ /* 0x040fe200078008ff */
[----:B------:R-:W-:Y:S02]  /*10890*/  IMAD.SHL.U32 R230, R101, 0x2, RZ ;  /* 0x0000000265e67824 */ /* 0x000fe400078e00ff */
[----:B------:R-:W-:Y:S01]  /*108a0*/  LDSM.16.M88.4 R16, [R198] ;  /* 0x00000000c610783b */ /* 0x000fe20000000200 */
[----:B------:R-:W-:Y:S01]  /*108b0*/  LEA.HI.X R6, R0, c[0x0][0x1fc], R2, 0x1, P0 ;  /* 0x00007f0000067a11 */ /* 0x000fe200000f0c02 */
[----:B------:R-:W-:-:S02]  /*108c0*/  IMAD.IADD R0, R110, 0x1, -R103 ;  /* 0x000000016e007824 */ /* 0x000fc400078e0a67 */
[----:B------:R-:W2:Y:S01]  /*108d0*/  SHFL.IDX PT, R2, R24, RZ, 0x1c1f ;  /* 0x001c1fff18027589 */ /* 0x000ea200000e0000 */
[----:B------:R-:W-:Y:S02]  /*108e0*/  IMAD.SHL.U32 R227, R99, 0x2, RZ ;  /* 0x0000000263e37824 */ /* 0x000fe400078e00ff */
[C---:B------:R-:W-:Y:S01]  /*108f0*/  ISETP.LT.OR P1, PT, R0.reuse, 0x1, P3 ;  /* 0x000000010000780c */ /* 0x040fe20001f21670 */
[----:B------:R-:W4:Y:S01]  /*10900*/  SHFL.IDX PT, R3, R6, RZ, 0x1c1f ;  /* 0x001c1fff06037589 */ /* 0x000f2200000e0000 */
[----:B------:R-:W-:-:S03]  /*10910*/  ISETP.LT.OR P2, PT, R0, 0x1, P4 ;  /* 0x000000010000780c */ /* 0x000fc60002741670 */
[----:B------:R3:W1:Y:S04]  /*10920*/  LDSM.16.M88.4 R12, [R198+0x1000] ;  /* 0x00100000c60c783b */ /* 0x0006680000000200 */
[----:B-----5:R3:W1:Y:S04]  /*10930*/  LDSM.16.M88.4 R36, [R171] ;  /* 0x00000000ab24783b */ /* 0x0206680000000200 */
[----:B------:R3:W1:Y:S04]  /*10940*/  LDSM.16.M88.4 R32, [R171+0x400] ;  /* 0x00040000ab20783b */ /* 0x0006680000000200 */
[----:B------:R3:W1:Y:S01]  /*10950*/  LDSM.16.M88.4 R28, [R171+0x800] ;  /* 0x00080000ab1c783b */ /* 0x0006620000000200 */
[----:B--2---:R-:W-:-:S03]  /*10960*/  IADD3 R4, P0, R2, R229, RZ ;  /* 0x000000e502047210 */ /* 0x004fc60007f1e0ff */
[----:B------:R3:W2:Y:S02]  /*10970*/  LDSM.16.M88.4 R20, [R199] ;  /* 0x00000000c714783b */ /* 0x0006a40000000200 */
[----:B----4-:R-:W-:Y:S02]  /*10980*/  IMAD.X R5, R3, 0x1, R228, P0 ;  /* 0x0000000103057824 */ /* 0x010fe400000e06e4 */
[----:B------:R3:W4:Y:S04]  /*10990*/  LDSM.16.M88.4 R8, [R199+0x1000] ;  /* 0x00100000c708783b */ /* 0x0007280000000200 */
[----:B------:R3:W1:Y:S04]  /*109a0*/  LDSM.16.M88.4 R40, [R200] ;  /* 0x00000000c828783b */ /* 0x0006680000000200 */
[----:B------:R3:W1:Y:S04]  /*109b0*/  LDSM.16.M88.4 R48, [R208] ;  /* 0x00000000d030783b */ /* 0x0006680000000200 */
[----:B------:R3:W1:Y:S04]  /*109c0*/  LDSM.16.M88.4 R64, [R207] ;  /* 0x00000000cf40783b */ /* 0x0006680000000200 */
[----:B------:R-:W-:Y:S01]  /*109d0*/  @!PT LDS RZ, [RZ] ;  /* 0x00000000fffff984 */ /* 0x000fe20000000800 */
[----:B------:R-:W-:Y:S01]  /*109e0*/  @!PT LDS RZ, [RZ] ;  /* 0x00000000fffff984 */ /* 0x000fe20000000800 */
[----:B------:R-:W-:Y:S01]  /*109f0*/  @!PT LDS RZ, [RZ] ;  /* 0x00000000fffff984 */ /* 0x000fe20000000800 */
[----:B------:R2:W-:Y:S01]  /*10a00*/  LDGSTS.E.BYPASS.LTC128B.128 [R209+0x1880], [R4.64], !P1 ;  /* 0x0188000004d17fae */ /* 0x0005e2000c901d48 */
[----:B------:R-:W-:-:S02]  /*10a10*/  ISETP.GE.AND P1, PT, R99, c[0x0][0x1d4], PT ;  /* 0x0000750063007a0c */ /* 0x000fc40003f26270 */
[----:B--2---:R-:W-:-:S05]  /*10a20*/  IADD3 R4, P0, R2, R230, RZ ;  /* 0x000000e602047210 */ /* 0x004fca0007f1e0ff */
[----:B------:R-:W-:Y:S01]  /*10a30*/  IMAD.X R5, R3, 0x1, R225, P0 ;  /* 0x0000000103057824 */ /* 0x000fe200000e06e1 */
[----:B------:R-:W-:-:S04]  /*10a40*/  IADD3 R2, P0, R2, R227, RZ ;  /* 0x000000e302027210 */ /* 0x000fc80007f1e0ff */
[----:B------:R3:W-:Y:S01]  /*10a50*/  LDGSTS.E.BYPASS.LTC128B.128 [R209+0x2480], [R4.64], !P2 ;  /* 0x0248000004d17fae */ /* 0x0007e2000d101d48 */
[----:B------:R-:W-:Y:S01]  /*10a60*/  IMAD.X R3, R3, 0x1, R226, P0 ;  /* 0x0000000103037824 */ /* 0x000fe200000e06e2 */
[----:B------:R-:W-:-:S13]  /*10a70*/  ISETP.LT.OR P0, PT, R0, 0x1, P1 ;  /* 0x000000010000780c */ /* 0x000fda0000f01670 */
[----:B------:R3:W-:Y:S01]  /*10a80*/  LDGSTS.E.BYPASS.LTC128B.128 [R209+0x3080], [R2.64], !P0 ;  /* 0x0308000002d17fae */ /* 0x0007e2000c101d48 */
[----:B-1----:R-:W-:-:S13]  /*10a90*/  ISETP.GT.AND P0, PT, R25, 0x3f, PT ;  /* 0x0000003f1900780c */ /* 0x002fda0003f04270 */
[----:B------:R-:W-:Y:S05]  /*10aa0*/  @P0 BRA `(.L_x_1646) ;  /* 0x0000012000000947 */ /* 0x000fea0003800000 */
[----:B----4-:R-:W-:Y:S05]  /*10ab0*/  BRA.DIV ~URZ, `(.L_x_1647) ;  /* 0x0000e7f27f007947 */ /* 0x010fea000b800000 */
[----:B---3--:R1:W2:Y:S04]  /*10ac0*/  SHFL.IDX PT, R4, R6, 0x1, 0x1c1f ;  /* 0x003c1f0006047f89 */ /* 0x0082a800000e0000 */
[----:B------:R1:W3:Y:S02]  /*10ad0*/  SHFL.IDX PT, R2, R24, 0x1, 0x1c1f ;  /* 0x003c1f0018027f89 */ /* 0x0002e400000e0000 */
.L_x_1764:
[----:B---3--:R-:W-:Y:S02]  /*10ae0*/  IADD3 R26, P0, R2, R229, RZ ;  /* 0x000000e5021a7210 */ /* 0x008fe40007f1e0ff */
[C---:B------:R-:W-:Y:S02]  /*10af0*/  ISETP.LT.OR P3, PT, R0.reuse, 0x21, P3 ;  /* 0x000000210000780c */ /* 0x040fe40001f61670 */
[----:B------:R-:W-:Y:S01]  /*10b00*/  ISETP.LT.OR P2, PT, R0, 0x21, P4 ;  /* 0x000000210000780c */ /* 0x000fe20002741670 */
[----:B--2---:R-:W-:Y:S01]  /*10b10*/  IMAD.X R27, R4, 0x1, R228, P0 ;  /* 0x00000001041b7824 */ /* 0x004fe200000e06e4 */
[----:B-1----:R-:W-:-:S02]  /*10b20*/  IADD3 R24, P0, R2, R230, RZ ;  /* 0x000000e602187210 */ /* 0x002fc40007f1e0ff */
[----:B------:R-:W-:-:S03]  /*10b30*/  ISETP.LT.OR P1, PT, R0, 0x21, P1 ;  /* 0x000000210000780c */ /* 0x000fc60000f21670 */
[----:B------:R-:W-:Y:S01]  /*10b40*/  IMAD.X R25, R4, 0x1, R225, P0 ;  /* 0x0000000104197824 */ /* 0x000fe200000e06e1 */
[----:B------:R-:W-:-:S03]  /*10b50*/  IADD3 R2, P0, R2, R227, RZ ;  /* 0x000000e302027210 */ /* 0x000fc60007f1e0ff */
[----:B------:R-:W-:Y:S01]  /*10b60*/  @!PT LDS RZ, [RZ] ;  /* 0x00000000fffff984 */ /* 0x000fe20000000800 */
[----:B------:R-:W-:Y:S01]  /*10b70*/  @!PT LDS RZ, [RZ] ;  /* 0x00000000fffff984 */ /* 0x000fe20000000800 */
[----:B------:R-:W-:Y:S01]  /*10b80*/  @!PT LDS RZ, [RZ] ;  /* 0x00000000fffff984 */ /* 0x000fe20000000800 */
[----:B------:R1:W-:Y:S02]  /*10b90*/  LDGSTS.E.BYPASS.LTC128B.128 [R209+0x2080], [R26.64], !P3 ;  /* 0x020800001ad17fae */ /* 0x0003e4000d901d48 */
[----:B------:R-:W-:Y:S02]  /*10ba0*/  IMAD.X R3, R4, 0x1, R226, P0 ;  /* 0x0000000104037824 */ /* 0x000fe400000e06e2 */
[----:B------:R1:W-:Y:S04]  /*10bb0*/  LDGSTS.E.BYPASS.LTC128B.128 [R209+0x2c80], [R24.64], !P2 ;  /* 0x02c8000018d17fae */ /* 0x0003e8000d101d48 */
[----:B------:R1:W-:Y:S02]  /*10bc0*/  LDGSTS.E.BYPASS.LTC128B.128 [R209+0x3880], [R2.64], !P1 ;  /* 0x0388000002d17fae */ /* 0x0003e4000c901d48 */
.L_x_1646:
[----:B----4-:R-:W-:Y:S05]  /*10bd0*/  BSYNC B0 ;  /* 0x0000000000007941 */ /* 0x010fea0003800000 */
.L_x_1645:
[----:B------:R-:W2:Y:S04]  /*10be0*/  LDL R0, [R1+0x14] ;  /* 0x0000140001007983 */ /* 0x000ea80000100800 */
[----:B------:R-:W0:Y:S01]  /*10bf0*/  LDGDEPBAR ;  /* 0x00000000000079af */ /* 0x000e220000000000 */
[----:B------:R-:W-:Y:S01]  /*10c00*/  WARPSYNC 0xffffffff ;  /* 0xffffffff00007948 */ /* 0x000fe20003800000 */
[C---:B------:R-:W-:Y:S01]  /*10c10*/  HMMA.16816.F32.BF16 R60, R12.reuse, R36, RZ ;  /* 0x000000240c3c723c */ /* 0x040fe200000418ff */
[----:B------:R-:W-:Y:S07]  /*10c20*/  BSSY B1, `(.L_x_1648) ;  /* 0x00000b9000017945 */ /* 0x000fee0003800000 */
[C---:B------:R-:W-:Y:S08]  /*10c30*/  HMMA.16816.F32.BF16 R52, R12.reuse, R32, RZ ;  /* 0x000000200c34723c */ /* 0x040ff000000418ff */
[C---:B-1----:R-:W-:Y:S08]  /*10c40*/  HMMA.16816.F32.BF16 R24, R12.reuse, R28, RZ ;  /* 0x0000001c0c18723c */ /* 0x042ff000000418ff */
        /* <DEDUP_REMOVED lines=13> */
[----:B------:R-:W-:Y:S07]  /*10d20*/  LDSM.16.M88.4 R60, [R204] ;  /* 0x00000000cc3c783b */ /* 0x000fee0000000200 */
        /* <DEDUP_REMOVED lines=9> */
[----:B------:R-:W4:Y:S03]  /*10dc0*/  LDSM.16.M88.4 R12, [R198+0x2000] ;  /* 0x00200000c60c783b */ /* 0x000f260000000200 */
[C---:B------:R-:W-:Y:S08]  /*10dd0*/  HMMA.16816.F32.BF16 R72, R20.reuse, R40, R68 ;  /* 0x000000281448723c */ /* 0x040ff00000041844 */
[C---:B------:R-:W-:Y:S08]  /*10de0*/  HMMA.16816.F32.BF16 R40, R20.reuse, R42, R88 ;  /* 0x0000002a1428723c */ /* 0x040ff00000041858 */
[C---:B------:R-:W-:Y:S08]  /*10df0*/  HMMA.16816.F32.BF16 R44, R20.reuse, R48, R76 ;  /* 0x00000030142c723c */ /* 0x040ff0000004184c */
[C---:B------:R-:W-:Y:S08]  /*10e00*/  HMMA.16816.F32.BF16 R68, R20.reuse, R64, R84 ;  /* 0x000000401444723c */ /* 0x040ff00000041854 */
[C---:B------:R-:W-:Y:S08]  /*10e10*/  HMMA.16816.F32.BF16 R48, R20.reuse, R50, R92 ;  /* 0x000000321430723c */ /* 0x040ff0000004185c */
[----:B------:R-:W-:Y:S01]  /*10e20*/  HMMA.16816.F32.BF16 R20, R20, R66, R28 ;  /* 0x000000421414723c */ /* 0x000fe2000004181c */
[----:B------:R-:W5:Y:S07]  /*10e30*/  LDSM.16.M88.4 R28, [R199+0x2000] ;  /* 0x00200000c71c783b */ /* 0x000f6e0000000200 */
[C---:B-1----:R-:W-:Y:S08]  /*10e40*/  HMMA.16816.F32.BF16 R64, R8.reuse, R36, R120 ;  /* 0x000000240840723c */ /* 0x042ff00000041878 */
[C---:B------:R-:W-:Y:S08]  /*10e50*/  HMMA.16816.F32.BF16 R116, R8.reuse, R32, R116 ;  /* 0x000000200874723c */ /* 0x040ff00000041874 */
[----:B------:R-:W-:Y:S08]  /*10e60*/  HMMA.16816.F32.BF16 R100, R8, R38, R100 ;  /* 0x000000260864723c */ /* 0x000ff00000041864 */
[----:B----4-:R-:W-:Y:S08]  /*10e70*/  HMMA.16816.F32.BF16 R76, R12, R36, R72 ;  /* 0x000000240c4c723c */ /* 0x010ff00000041848 */
[C---:B------:R-:W-:Y:S08]  /*10e80*/  HMMA.16816.F32.BF16 R104, R8.reuse, R16, R104 ;  /* 0x000000100868723c */ /* 0x040ff00000041868 */
[----:B------:R-:W-:Y:S08]  /*10e90*/  HMMA.16816.F32.BF16 R96, R8, R34, R96 ;  /* 0x000000220860723c */ /* 0x000ff00000041860 */
[----:B------:R-:W-:Y:S01]  /*10ea0*/  HMMA.16816.F32.BF16 R72, R12, R38, R40 ;  /* 0x000000260c48723c */ /* 0x000fe20000041828 */
[----:B------:R-:W-:Y:S07]  /*10eb0*/  LDSM.16.M88.4 R40, [R171+0x2000] ;  /* 0x00200000ab28783b */ /* 0x000fee0000000200 */
        /* <DEDUP_REMOVED lines=8> */
[----:B------:R-:W4:Y:S03]  /*10f40*/  LDSM.16.M88.4 R20, [R198+0x4000] ;  /* 0x00400000c614783b */ /* 0x000f260000000200 */
[----:B------:R-:W-:Y:S01]  /*10f50*/  HMMA.16816.F32.BF16 R68, R24, R56, R64 ;  /* 0x000000381844723c */ /* 0x000fe20000041840 */
[----:B--2---:R-:W-:-:S07]  /*10f60*/  ISETP.GT.AND P0, PT, R128, R0, PT ;  /* 0x000000008000720c */ /* 0x004fce0003f04270 */
[C---:B------:R-:W-:Y:S08]  /*10f70*/  HMMA.16816.F32.BF16 R64, R24.reuse, R58, R100 ;  /* 0x0000003a1840723c */ /* 0x040ff00000041864 */
[C---:B------:R-:W-:Y:S08]  /*10f80*/  HMMA.16816.F32.BF16 R120, R24.reuse, R52, R116 ;  /* 0x000000341878723c */ /* 0x040ff00000041874 */
[C---:B------:R-:W-:Y:S08]  /*10f90*/  HMMA.16816.F32.BF16 R116, R24.reuse, R54, R96 ;  /* 0x000000361874723c */ /* 0x040ff00000041860 */
[----:B------:R-:W-:Y:S08]  /*10fa0*/  HMMA.16816.F32.BF16 R124, R24, R60, R104 ;  /* 0x0000003c187c723c */ /* 0x000ff00000041868 */
[----:B-----5:R-:W-:Y:S08]  /*10fb0*/  HMMA.16816.F32.BF16 R100, R28, R56, R76 ;  /* 0x000000381c64723c */ /* 0x020ff0000004184c */
[----:B------:R-:W-:Y:S01]  /*10fc0*/  HMMA.16816.F32.BF16 R104, R24, R62, R80 ;  /* 0x0000003e1868723c */ /* 0x000fe20000041850 */
[----:B------:R-:W-:Y:S07]  /*10fd0*/  LDSM.16.M88.4 R24, [R201] ;  /* 0x00000000c918783b */ /* 0x000fee0000000200 */
[C---:B------:R-:W-:Y:S08]  /*10fe0*/  HMMA.16816.F32.BF16 R96, R28.reuse, R58, R72 ;  /* 0x0000003a1c60723c */ /* 0x040ff00000041848 */
[C---:B------:R-:W-:Y:S01]  /*10ff0*/  HMMA.16816.F32.BF16 R92, R28.reuse, R52, R36 ;  /* 0x000000341c5c723c */ /* 0x040fe20000041824 */
[----:B------:R-:W-:Y:S07]  /*11000*/  LDSM.16.M88.4 R36, [R203] ;  /* 0x00000000cb24783b */ /* 0x000fee0000000200 */
[C---:B------:R-:W-:Y:S01]  /*11010*/  HMMA.16816.F32.BF16 R88, R28.reuse, R54, R32 ;  /* 0x000000361c58723c */ /* 0x040fe20000041820 */
[----:B------:R-:W-:Y:S07]  /*11020*/  LDSM.16.M88.4 R32, [R202] ;  /* 0x00000000ca20783b */ /* 0x000fee0000000200 */
[C---:B------:R-:W-:Y:S01]  /*11030*/  HMMA.16816.F32.BF16 R84, R28.reuse, R60, R8 ;  /* 0x0000003c1c54723c */ /* 0x040fe20000041808 */
[----:B------:R-:W2:Y:S07]  /*11040*/  LDSM.16.M88.4 R8, [R199+0x5000] ;  /* 0x00500000c708783b */ /* 0x000eae0000000200 */
[----:B------:R-:W-:Y:S01]  /*11050*/  HMMA.16816.F32.BF16 R80, R28, R62, R12 ;  /* 0x0000003e1c50723c */ /* 0x000fe2000004180c */
[----:B------:R-:W5:Y:S01]  /*11060*/  LDSM.16.M88.4 R12, [R199+0x4000] ;  /* 0x00400000c70c783b */ /* 0x000f620000000200 */
[----:B------:R-:W-:-:S06]  /*11070*/  DEPBAR.LE SB0, 0x0 ;  /* 0x000080000000791a */ /* 0x000fcc0000000000 */
[C---:B-1----:R-:W-:Y:S08]  /*11080*/  HMMA.16816.F32.BF16 R76, R16.reuse, R48, R68 ;  /* 0x00000030104c723c */ /* 0x042ff00000041844 */
        /* <DEDUP_REMOVED lines=10> */
[----:B------:R-:W-:Y:S08]  /*11130*/  HMMA.16816.F32.BF16 R20, R20, R42, R80 ;  /* 0x0000002a1414723c */ /* 0x000ff00000041850 */
[C---:B--2---:R-:W-:Y:S08]  /*11140*/  HMMA.16816.F32.BF16 R76, R8.reuse, R36, R76 ;  /* 0x00000024084c723c */ /* 0x044ff0000004184c */
[----:B------:R-:W-:Y:S08]  /*11150*/  HMMA.16816.F32.BF16 R72, R8, R38, R72 ;  /* 0x000000260848723c */ /* 0x000ff00000041848 */
[C---:B-----5:R-:W-:Y:S08]  /*11160*/  HMMA.16816.F32.BF16 R52, R12.reuse, R36, R52 ;  /* 0x000000240c34723c */ /* 0x060ff00000041834 */
        /* <DEDUP_REMOVED lines=12> */
[----:B---3--:R-:W2:Y:S04]  /*11230*/  LDL R2, [R1+0x60] ;  /* 0x0000600001027983 */ /* 0x008ea80000100800 */
        /* <DEDUP_REMOVED lines=8> */
[----:B--2---:R-:W-:-:S04]  /*112c0*/  IADD3 R2, R0, R111, R2 ;  /* 0x0000006f00027210 */ /* 0x004fc80007ffe002 */
        /* <DEDUP_REMOVED lines=32> */
.L_x_1765:
[----:B------:R-:W-:Y:S05]  /*114d0*/  BRA.DIV ~URZ, `(.L_x_1651) ;  /* 0x0000df127f007947 */ /* 0x000fea000b800000 */
[----:B------:R3:W4:Y:S02]  /*114e0*/  SHFL.IDX PT, R0, R6, RZ, 0x1c1f ;  /* 0x001c1fff06007589 */ /* 0x00072400000e0000 */
.L_x_1766:
[----:B------:R-:W-:Y:S01]  /*114f0*/  BSSY B0, `(.L_x_1652) ;  /* 0x0000014000007945 */ /* 0x000fe20003800000 */
[----:B------:R-:W-:Y:S05]  /*11500*/  @!P0 BRA `(.L_x_1653) ;  /* 0x0000012000008947 */ /* 0x000fea0003800000 */
[----:B------:R-:W5:Y:S04]  /*11510*/  LDL.64 R8, [R1] ;  /* 0x0000000001087983 */ /* 0x000f680000100a00 */
[----:B---3--:R-:W3:Y:S04]  /*11520*/  LDL R3, [R1+0xc] ;  /* 0x00000c0001037983 */ /* 0x008ee80000100800 */
[----:B----4-:R-:W4:Y:S01]  /*11530*/  LDL R2, [R1+0x10] ;  /* 0x0000100001027983 */ /* 0x010f220000100800 */
[----:B------:R-:W-:-:S05]  /*11540*/  IADD3 R10, P0, R0, R229, RZ ;  /* 0x000000e5000a7210 */ /* 0x000fca0007f1e0ff */
[----:B--2---:R-:W-:Y:S01]  /*11550*/  IMAD.X R11, R4, 0x1, R228, P0 ;  /* 0x00000001040b7824 */ /* 0x004fe200000e06e4 */
[----:B-----5:R-:W-:Y:S02]  /*11560*/  ISETP.GE.AND P3, PT, R8, c[0x0][0x1d4], PT ;  /* 0x0000750008007a0c */ /* 0x020fe40003f66270 */
[----:B------:R-:W-:Y:S02]  /*11570*/  IADD3 R8, P1, R0, R230, RZ ;  /* 0x000000e600087210 */ /* 0x000fe40007f3e0ff */
[----:B---3--:R-:W-:-:S03]  /*11580*/  ISETP.GE.AND P2, PT, R3, c[0x0][0x1d4], PT ;  /* 0x0000750003007a0c */ /* 0x008fc60003f46270 */
[----:B------:R-:W-:Y:S01]  /*11590*/  IMAD.X R9, R4, 0x1, R225, P1 ;  /* 0x0000000104097824 */ /* 0x000fe200008e06e1 */
[----:B----4-:R-:W-:Y:S02]  /*115a0*/  ISETP.GE.AND P0, PT, R2, c[0x0][0x1d4], PT ;  /* 0x0000750002007a0c */ /* 0x010fe40003f06270 */
        /* <DEDUP_REMOVED lines=8> */
.L_x_1653:
[----:B------:R-:W-:Y:S05]  /*11630*/  BSYNC B0 ;  /* 0x0000000000007941 */ /* 0x000fea0003800000 */
.L_x_1652:
[----:B------:R-:W-:Y:S01]  /*11640*/  ISETP.GE.AND P0, PT, R12, 0x21, PT ;  /* 0x000000210c00780c */ /* 0x000fe20003f06270 */
[----:B------:R-:W-:Y:S06]  /*11650*/  BRA.DIV ~URZ, `(.L_x_1654) ;  /* 0x0000de027f007947 */ /* 0x000fec000b800000 */
[----:B--2---:R2:W1:Y:S04]  /*11660*/  SHFL.IDX PT, R4, R5, 0x1, 0x1c1f ;  /* 0x003c1f0005047f89 */ /* 0x00446800000e0000 */
[----:B----4-:R2:W4:Y:S02]  /*11670*/  SHFL.IDX PT, R0, R6, 0x1, 0x1c1f ;  /* 0x003c1f0006007f89 */ /* 0x01052400000e0000 */
.L_x_1767:
[----:B------:R-:W-:Y:S05]  /*11680*/  @!P0 BRA `(.L_x_1649) ;  /* 0x0000012000008947 */ /* 0x000fea0003800000 */
[----:B------:R-:W5:Y:S04]  /*11690*/  LDL.64 R8, [R1] ;  /* 0x0000000001087983 */ /* 0x000f680000100a00 */
[----:B--2---:R-:W2:Y:S04]  /*116a0*/  LDL R3, [R1+0xc] ;  /* 0x00000c0001037983 */ /* 0x004ea80000100800 */
[----:B---3--:R-:W3:Y:S01]  /*116b0*/  LDL R2, [R1+0x10] ;  /* 0x0000100001027983 */ /* 0x008ee20000100800 */
[----:B----4-:R-:W-:-:S05]  /*116c0*/  IADD3 R10, P0, R0, R229, RZ ;  /* 0x000000e5000a7210 */ /* 0x010fca0007f1e0ff */
[----:B-1----:R-:W-:Y:S01]  /*116d0*/  IMAD.X R11, R4, 0x1, R228, P0 ;  /* 0x00000001040b7824 */ /* 0x002fe200000e06e4 */
[----:B-----5:R-:W-:Y:S02]  /*116e0*/  ISETP.GE.AND P3, PT, R8, c[0x0][0x1d4], PT ;  /* 0x0000750008007a0c */ /* 0x020fe40003f66270 */
[----:B------:R-:W-:Y:S02]  /*116f0*/  IADD3 R8, P1, R0, R230, RZ ;  /* 0x000000e600087210 */ /* 0x000fe40007f3e0ff */
[----:B--2---:R-:W-:-:S03]  /*11700*/  ISETP.GE.AND P2, PT, R3, c[0x0][0x1d4], PT ;  /* 0x0000750003007a0c */ /* 0x004fc60003f46270 */
[----:B------:R-:W-:Y:S01]  /*11710*/  IMAD.X R9, R4, 0x1, R225, P1 ;  /* 0x0000000104097824 */ /* 0x000fe200008e06e1 */
[----:B---3--:R-:W-:Y:S02]  /*11720*/  ISETP.GE.AND P0, PT, R2, c[0x0][0x1d4], PT ;  /* 0x0000750002007a0c */ /* 0x008fe40003f06270 */
        /* <DEDUP_REMOVED lines=8> */
.L_x_1649:
[----:B------:R-:W-:Y:S05]  /*117b0*/  BSYNC B1 ;  /* 0x0000000000017941 */ /* 0x000fea0003800000 */
.L_x_1648:
[----:B-1-3--:R-:W3:Y:S01]  /*117c0*/  LDL R2, [R1+0x64] ;  /* 0x0000640001027983 */ /* 0x00aee20000100800 */
[----:B------:R-:W-:-:S03]  /*117d0*/  IMAD.MOV.U32 R3, RZ, RZ, c[0x0][0x2c4] ;  /* 0x0000b100ff037624 */ /* 0x000fc600078e00ff */
[----:B----4-:R-:W3:Y:S04]  /*117e0*/  LDL R0, [R1+0x80] ;  /* 0x0000800001007983 */ /* 0x010ee80000100800 */
[----:B------:R-:W4:Y:S01]  /*117f0*/  LDL R4, [R1+0x68] ;  /* 0x0000680001047983 */ /* 0x000f220000100800 */
[----:B------:R-:W-:-:S03]  /*11800*/  ISETP.NE.AND P0, PT, R3, 0x1, PT ;  /* 0x000000010300780c */ /* 0x000fc60003f05270 */
[----:B------:R-:W0:Y:S01]  /*11810*/  LDGDEPBAR ;  /* 0x00000000000079af */ /* 0x000e220000000000 */
[----:B---3--:R-:W-:-:S09]  /*11820*/  IMAD.IADD R0, R0, 0x1, R2 ;  /* 0x0000000100007824 */ /* 0x008fd200078e0202 */
[----:B------:R-:W-:Y:S01]  /*11830*/  @P0 IMAD.HI.U32 R3, R0, c[0x0][0x2c8], RZ ;  /* 0x0000b20000030a27 */ /* 0x000fe200078e00ff */
[C---:B----4-:R-:W-:Y:S02]  /*11840*/  IADD3 R2, -R4.reuse, 0x1, R110 ;  /* 0x0000000104027810 */ /* 0x050fe40007ffe16e */
[----:B--2---:R-:W-:Y:S02]  /*11850*/  IADD3 R5, -R4, R110, RZ ;  /* 0x0000006e04057210 */ /* 0x004fe40007ffe1ff */
[----:B------:R-:W-:Y:S01]  /*11860*/  @P0 SHF.R.U32.HI R0, RZ, c[0x0][0x2cc], R3 ;  /* 0x0000b300ff000a19 */ /* 0x000fe20000011603 */
[----:B------:R-:W-:Y:S01]  /*11870*/  IMAD.IADD R4, R2, 0x1, -R246 ;  /* 0x0000000102047824 */ /* 0x000fe200078e0af6 */
[----:B------:R-:W-:Y:S05]  /*11880*/  BRA.DIV ~URZ, `(.L_x_1655) ;  /* 0x0000dca27f007947 */ /* 0x000fea000b800000 */
[----:B------:R1:W2:Y:S02]  /*11890*/  SHFL.IDX PT, R2, R0, RZ, 0x1c1f ;  /* 0x001c1fff00027589 */ /* 0x0002a400000e0000 */
.L_x_1768:
[----:B--2---:R-:W-:-:S05]  /*118a0*/  IMAD.IADD R2, R4, 0x1, R2 ;  /* 0x0000000104027824 */ /* 0x004fca00078e0202 */
[----:B------:R-:W-:-:S04]  /*118b0*/  IMNMX R2, R5, R2, PT ;  /* 0x0000000205027217 */ /* 0x000fc80003800200 */
[C---:B------:R-:W-:Y:S02]  /*118c0*/  ISETP.GT.AND P1, PT, R2.reuse, RZ, PT ;  /* 0x000000ff0200720c */ /* 0x040fe40003f24270 */
[----:B------:R-:W-:Y:S02]  /*118d0*/  ISETP.GT.AND P0, PT, R2, 0x1, PT ;  /* 0x000000010200780c */ /* 0x000fe40003f04270 */
[----:B------:R-:W-:Y:S02]  /*118e0*/  FSEL R11, R52, -INF , P1 ;  /* 0xff800000340b7808 */ /* 0x000fe40000800000 */
[----:B------:R-:W-:Y:S02]  /*118f0*/  FSEL R12, R53, -INF , P0 ;  /* 0xff800000350c7808 */ /* 0x000fe40000000000 */
[C---:B------:R-:W-:Y:S02]  /*11900*/  ISETP.GT.AND P3, PT, R2.reuse, 0x8, PT ;  /* 0x000000080200780c */ /* 0x040fe40003f64270 */
[----:B------:R-:W-:-:S02]  /*11910*/  ISETP.GT.AND P4, PT, R2, 0x9, PT ;  /* 0x000000090200780c */ /* 0x000fc40003f84270 */
[C---:B------:R-:W-:Y:S02]  /*11920*/  ISETP.GT.AND P2, PT, R2.reuse, 0x10, PT ;  /* 0x000000100200780c */ /* 0x040fe40003f44270 */
[C---:B------:R-:W-:Y:S02]  /*11930*/  ISETP.GT.AND P1, PT, R2.reuse, 0x11, PT ;  /* 0x000000110200780c */ /* 0x040fe40003f24270 */
[----:B------:R-:W-:Y:S02]  /*11940*/  ISETP.GT.AND P0, PT, R2, 0x18, PT ;  /* 0x000000180200780c */ /* 0x000fe40003f04270 */
        /* <DEDUP_REMOVED lines=26> */
[C---:B------:R-:W-:Y:S02]  /*11af0*/  ISETP.GT.AND P0, PT, R3.reuse, 0x19, PT ;  /* 0x000000190300780c */ /* 0x040fe40003f04270 */
[----:B------:R-:W-:Y:S02]  /*11b00*/  ISETP.GT.AND P2, PT, R3, 0x1, PT ;  /* 0x000000010300780c */ /* 0x000fe40003f44270 */
[----:B------:R-:W-:-:S02]  /*11b10*/  FSEL R28, R47, -INF , P0 ;  /* 0xff8000002f1c7808 */ /* 0x000fc40000000000 */
[----:B------:R-:W-:Y:S02]  /*11b20*/  ISETP.GT.AND P0, PT, R3, 0x21, PT ;  /* 0x000000210300780c */ /* 0x000fe40003f04270 */
[----:B------:R-:W-:Y:S02]  /*11b30*/  IMNMX R2, R5, R2, PT ;  /* 0x0000000205027217 */ /* 0x000fe40003800200 */
[----:B------:R-:W-:Y:S02]  /*11b40*/  FSEL R18, R50, -INF , P1 ;  /* 0xff80000032127808 */ /* 0x000fe40000800000 */
[----:B------:R-:W-:Y:S02]  /*11b50*/  FSEL R14, R55, -INF , P2 ;  /* 0xff800000370e7808 */ /* 0x000fe40001000000 */
[----:B------:R-:W-:Y:S02]  /*11b60*/  ISETP.GT.AND P1, PT, R3, 0x18, PT ;  /* 0x000000180300780c */ /* 0x000fe40003f24270 */
[----:B------:R-:W-:-:S02]  /*11b70*/  FSEL R84, R35, -INF , P0 ;  /* 0xff80000023547808 */ /* 0x000fc40000000000 */
[----:B------:R-:W-:Y:S02]  /*11b80*/  ISETP.GT.AND P2, PT, R3, 0x11, PT ;  /* 0x000000110300780c */ /* 0x000fe40003f44270 */
[----:B------:R-:W-:Y:S02]  /*11b90*/  ISETP.GT.AND P0, PT, R2, RZ, PT ;  /* 0x000000ff0200720c */ /* 0x000fe40003f04270 */
[----:B------:R-:W-:Y:S02]  /*11ba0*/  IMNMX R0, R5, R0, PT ;  /* 0x0000000005007217 */ /* 0x000fe40003800200 */
[----:B------:R-:W-:Y:S02]  /*11bb0*/  FSEL R27, R46, -INF , P1 ;  /* 0xff8000002e1b7808 */ /* 0x000fe40000800000 */
[----:B------:R-:W-:Y:S02]  /*11bc0*/  ISETP.GT.AND P3, PT, R3, RZ, PT ;  /* 0x000000ff0300720c */ /* 0x000fe40003f64270 */
[----:B------:R-:W-:-:S02]  /*11bd0*/  FSEL R23, R39, -INF , P2 ;  /* 0xff80000027177808 */ /* 0x000fc40001000000 */
[C---:B------:R-:W-:Y:S02]  /*11be0*/  ISETP.GT.AND P1, PT, R3.reuse, 0x20, PT ;  /* 0x000000200300780c */ /* 0x040fe40003f24270 */
[----:B------:R-:W-:Y:S02]  /*11bf0*/  FSEL R24, R76, -INF , P0 ;  /* 0xff8000004c187808 */ /* 0x000fe40000000000 */
[----:B------:R-:W-:Y:S02]  /*11c00*/  ISETP.GT.AND P2, PT, R3, 0x29, PT ;  /* 0x000000290300780c */ /* 0x000fe40003f44270 */
[----:B------:R-:W-:Y:S02]  /*11c10*/  ISETP.GT.AND P0, PT, R0, 0x1, PT ;  /* 0x000000010000780c */ /* 0x000fe40003f04270 */
[----:B------:R-:W-:Y:S02]  /*11c20*/  FSEL R13, R54, -INF , P3 ;  /* 0xff800000360d7808 */ /* 0x000fe40001800000 */
[----:B------:R-:W-:-:S02]  /*11c30*/  FSEL R85, R34, -INF , P1 ;  /* 0xff80000022557808 */ /* 0x000fc40000800000 */
[----:B------:R-:W-:Y:S02]  /*11c40*/  ISETP.GT.AND P3, PT, R3, 0x10, PT ;  /* 0x000000100300780c */ /* 0x000fe40003f64270 */
[----:B------:R-:W-:Y:S02]  /*11c50*/  FSEL R82, R31, -INF , P2 ;  /* 0xff8000001f527808 */ /* 0x000fe40001000000 */
[----:B------:R-:W-:Y:S02]  /*11c60*/  FSEL R34, R79, -INF , P0 ;  /* 0xff8000004f227808 */ /* 0x000fe40000000000 */
[----:B------:R-:W-:Y:S02]  /*11c70*/  ISETP.GT.AND P2, PT, R2, 0x1, PT ;  /* 0x000000010200780c */ /* 0x000fe40003f44270 */
[----:B------:R-:W-:Y:S02]  /*11c80*/  ISETP.GT.AND P1, PT, R0, RZ, PT ;  /* 0x000000ff0000720c */ /* 0x000fe40003f24270 */
[----:B------:R-:W-:-:S02]  /*11c90*/  ISETP.GT.AND P0, PT, R2, 0x10, PT ;  /* 0x000000100200780c */ /* 0x000fc40003f04270 */
[----:B------:R-:W-:Y:S02]  /*11ca0*/  FSEL R21, R38, -INF , P3 ;  /* 0xff80000026157808 */ /* 0x000fe40001800000 */
[----:B------:R-:W-:Y:S02]  /*11cb0*/  ISETP.GT.AND P3, PT, R3, 0x28, PT ;  /* 0x000000280300780c */ /* 0x000fe40003f64270 */
[----:B------:R-:W-:Y:S02]  /*11cc0*/  FSEL R26, R77, -INF , P2 ;  /* 0xff8000004d1a7808 */ /* 0x000fe40001000000 */
[----:B------:R-:W-:Y:S02]  /*11cd0*/  FSEL R33, R78, -INF , P1 ;  /* 0xff8000004e217808 */ /* 0x000fe40000800000 */
[----:B------:R-:W-:Y:S02]  /*11ce0*/  FSEL R31, R68, -INF , P0 ;  /* 0xff800000441f7808 */ /* 0x000fe40000000000 */
[----:B------:R-:W-:-:S02]  /*11cf0*/  ISETP.GT.AND P2, PT, R2, 0x8, PT ;  /* 0x000000080200780c */ /* 0x000fc40003f44270 */
[----:B------:R-:W-:Y:S02]  /*11d00*/  ISETP.GT.AND P1, PT, R2, 0x9, PT ;  /* 0x000000090200780c */ /* 0x000fe40003f24270 */
[----:B------:R-:W-:Y:S02]  /*11d10*/  ISETP.GT.AND P0, PT, R0, 0x11, PT ;  /* 0x000000110000780c */ /* 0x000fe40003f04270 */
[----:B------:R-:W-:Y:S02]  /*11d20*/  FSEL R83, R30, -INF , P3 ;  /* 0xff8000001e537808 */ /* 0x000fe40001800000 */
[----:B------:R-:W-:Y:S02]  /*11d30*/  FSEL R29, R72, -INF , P2 ;  /* 0xff800000481d7808 */ /* 0x000fe40001000000 */
[----:B------:R-:W-:Y:S02]  /*11d40*/  FSEL R30, R73, -INF , P1 ;  /* 0xff800000491e7808 */ /* 0x000fe40000800000 */
[----:B------:R-:W-:-:S02]  /*11d50*/  FSEL R40, R71, -INF , P0 ;  /* 0xff80000047287808 */ /* 0x000fc40000000000 */
[C---:B------:R-:W-:Y:S02]  /*11d60*/  ISETP.GT.AND P2, PT, R0.reuse, 0x9, PT ;  /* 0x000000090000780c */ /* 0x040fe40003f44270 */
[----:B------:R-:W-:Y:S02]  /*11d70*/  ISETP.GT.AND P1, PT, R0, 0x10, PT ;  /* 0x000000100000780c */ /* 0x000fe40003f24270 */
[----:B------:R-:W-:Y:S02]  /*11d80*/  ISETP.GT.AND P0, PT, R2, 0x19, PT ;  /* 0x000000190200780c */ /* 0x000fe40003f04270 */
[----:B------:R-:W-:Y:S02]  /*11d90*/  FSEL R38, R75, -INF , P2 ;  /* 0xff8000004b267808 */ /* 0x000fe40001000000 */
[----:B------:R-:W-:Y:S02]  /*11da0*/  FSEL R39, R70, -INF , P1 ;  /* 0xff80000046277808 */ /* 0x000fe40000800000 */
[----:B------:R-:W-:-:S02]  /*11db0*/  FSEL R37, R65, -INF , P0 ;  /* 0xff80000041257808 */ /* 0x000fc40000000000 */
[C---:B------:R-:W-:Y:S02]  /*11dc0*/  ISETP.GT.AND P1, PT, R2.reuse, 0x18, PT ;  /* 0x000000180200780c */ /* 0x040fe40003f24270 */
[----:B------:R-:W-:Y:S02]  /*11dd0*/  ISETP.GT.AND P2, PT, R2, 0x20, PT ;  /* 0x000000200200780c */ /* 0x000fe40003f44270 */
[----:B------:R-:W-:Y:S02]  /*11de0*/  ISETP.GT.AND P0, PT, R0, 0x19, PT ;  /* 0x000000190000780c */ /* 0x000fe40003f04270 */
[----:B------:R-:W-:Y:S02]  /*11df0*/  ISETP.GT.AND P4, PT, R2, 0x11, PT ;  /* 0x000000110200780c */ /* 0x000fe40003f84270 */
[----:B------:R-:W-:Y:S02]  /*11e00*/  ISETP.GT.AND P3, PT, R0, 0x8, PT ;  /* 0x000000080000780c */ /* 0x000fe40003f64270 */
[----:B------:R-:W-:-:S02]  /*11e10*/  FMNMX.FTZ R3, R11, R12, !PT ;  /* 0x0000000c0b037209 */ /* 0x000fc40007810000 */
[----:B------:R-:W-:Y:S02]  /*11e20*/  FSEL R35, R64, -INF , P1 ;  /* 0xff80000040237808 */ /* 0x000fe40000800000 */
[----:B------:R-:W-:Y:S02]  /*11e30*/  FSEL R81, R60, -INF , P2 ;  /* 0xff8000003c517808 */ /* 0x000fe40001000000 */
[----:B------:R-:W-:Y:S02]  /*11e40*/  FSEL R49, R67, -INF , P0 ;  /* 0xff80000043317808 */ /* 0x000fe40000000000 */
[----:B------:R-:W-:Y:S02]  /*11e50*/  FSEL R36, R74, -INF , P3 ;  /* 0xff8000004a247808 */ /* 0x000fe40001800000 */
[----:B------:R-:W-:Y:S02]  /*11e60*/  FSEL R32, R69, -INF , P4 ;  /* 0xff80000045207808 */ /* 0x000fe40002000000 */
[----:B------:R-:W-:-:S02]  /*11e70*/  ISETP.GT.AND P1, PT, R0, 0x18, PT ;  /* 0x000000180000780c */ /* 0x000fc40003f24270 */
[----:B------:R-:W-:Y:S02]  /*11e80*/  ISETP.GT.AND P2, PT, R2, 0x28, PT ;  /* 0x000000280200780c */ /* 0x000fe40003f44270 */
[----:B------:R-:W-:Y:S02]  /*11e90*/  ISETP.GT.AND P0, PT, R0, 0x20, PT ;  /* 0x000000200000780c */ /* 0x000fe40003f04270 */
[C---:B------:R-:W-:Y:S02]  /*11ea0*/  ISETP.GT.AND P3, PT, R2.reuse, 0x21, PT ;  /* 0x000000210200780c */ /* 0x040fe40003f64270 */
[----:B------:R-:W-:Y:S02]  /*11eb0*/  ISETP.GT.AND P4, PT, R2, 0x29, PT ;  /* 0x000000290200780c */ /* 0x000fe40003f84270 */
[----:B------:R-:W-:Y:S02]  /*11ec0*/  FMNMX.FTZ R2, R15, R3, !PT ;  /* 0x000000030f027209 */ /* 0x000fe40007810000 */
[----:B------:R-:W-:-:S02]  /*11ed0*/  FSEL R48, R66, -INF , P1 ;  /* 0xff80000042307808 */ /* 0x000fc40000800000 */
[----:B------:R-:W-:Y:S02]  /*11ee0*/  FSEL R80, R56, -INF , P2 ;  /* 0xff80000038507808 */ /* 0x000fe40001000000 */
[----:B------:R-:W-:Y:S02]  /*11ef0*/  FSEL R53, R62, -INF , P0 ;  /* 0xff8000003e357808 */ /* 0x000fe40000000000 */
[C---:B------:R-:W-:Y:S02]  /*11f00*/  ISETP.GT.AND P2, PT, R0.reuse, 0x21, PT ;  /* 0x000000210000780c */ /* 0x040fe40003f44270 */
[C---:B------:R-:W-:Y:S02]  /*11f10*/  ISETP.GT.AND P1, PT, R0.reuse, 0x28, PT ;  /* 0x000000280000780c */ /* 0x040fe40003f24270 */
[----:B------:R-:W-:Y:S02]  /*11f20*/  ISETP.GT.AND P0, PT, R0, 0x29, PT ;  /* 0x000000290000780c */ /* 0x000fe40003f04270 */
        /* <DEDUP_REMOVED lines=62> */
.L_x_1769:
[C---:B------:R-:W-:Y:S01]  /*12310*/  FMUL.FTZ R0, R106.reuse, c[0x0][0x2d0] ;  /* 0x0000b4006a007a20 */ /* 0x040fe20000410000 */
[----:B------:R-:W-:Y:S01]  /*12320*/  FSETP.NEU.FTZ.AND P0, PT, R106, -INF , PT ;  /* 0xff8000006a00780b */ /* 0x000fe20003f1d000 */
[----:B------:R-:W2:Y:S03]  /*12330*/  LDL R194, [R1+0x64] ;  /* 0x0000640001c27983 */ /* 0x000ea60000100800 */
[----:B------:R-:W-:Y:S01]  /*12340*/  FSEL R4, R0, RZ, P0 ;  /* 0x000000ff00047208 */ /* 0x000fe20000000000 */
[----:B------:R-:W3:Y:S04]  /*12350*/  LDL R193, [R1+0x6c] ;  /* 0x00006c0001c17983 */ /* 0x000ee80000100800 */
[--C-:B------:R-:W-:Y:S01]  /*12360*/  FFMA.FTZ R0, R11, c[0x0][0x2d0], -R4.reuse ;  /* 0x0000b4000b007a23 */ /* 0x100fe20000010804 */
[----:B------:R-:W5:Y:S01]  /*12370*/  LDL R192, [R1+0x14] ;  /* 0x0000140001c07983 */ /* 0x000f620000100800 */
[C---:B------:R-:W-:Y:S01]  /*12380*/  FMUL.FTZ R3, R105.reuse, c[0x0][0x2d0] ;  /* 0x0000b40069037a20 */ /* 0x040fe20000410000 */
[----:B------:R-:W-:Y:S01]  /*12390*/  FSETP.NEU.FTZ.AND P0, PT, R105, -INF , PT ;  /* 0xff8000006900780b */ /* 0x000fe20003f1d000 */
[----:B------:R1:W-:Y:S01]  /*123a0*/  MUFU.EX2 R107, R0 ;  /* 0x00000000006b7308 */ /* 0x0003e20000000800 */
[----:B------:R-:W-:Y:S01]  /*123b0*/  FFMA.FTZ R2, R22, c[0x0][0x2d0], -R4 ;  /* 0x0000b40016027a23 */ /* 0x000fe20000010804 */
[----:B------:R-:W-:Y:S01]  /*123c0*/  WARPSYNC 0xffffffff ;  /* 0xffffffff00007948 */ /* 0x000fe20003800000 */
[----:B------:R-:W-:Y:S01]  /*123d0*/  FSEL R3, R3, RZ, P0 ;  /* 0x000000ff03037208 */ /* 0x000fe20000000000 */
[----:B------:R-:W-:Y:S01]  /*123e0*/  LDSM.16.MT88.4 R56, [R197] ;  /* 0x00000000c538783b */ /* 0x000fe20000004200 */
[----:B------:R-:W-:-:S02]  /*123f0*/  FSETP.NEU.FTZ.AND P0, PT, R104, -INF , PT ;  /* 0xff8000006800780b */ /* 0x000fc40003f1d000 */
[----:B------:R-:W-:Y:S01]  /*12400*/  MOV R195, c[0x0][0x2c4] ;  /* 0x0000b10000c37a02 */ /* 0x000fe20000000f00 */
[----:B------:R4:W-:Y:S01]  /*12410*/  MUFU.EX2 R145, R2 ;  /* 0x0000000200917308 */ /* 0x0009e20000000800 */
[----:B------:R-:W-:Y:S01]  /*12420*/  FFMA.FTZ R5, R27, c[0x0][0x2d0], -R3 ;  /* 0x0000b4001b057a23 */ /* 0x000fe20000010803 */
[----:B------:R-:W4:Y:S01]  /*12430*/  LDSM.16.MT88.4 R44, [R196] ;  /* 0x00000000c42c783b */ /* 0x000f220000004200 */
[----:B------:R-:W-:Y:S02]  /*12440*/  ISETP.NE.AND P1, PT, R195, 0x1, PT ;  /* 0x00000001c300780c */ /* 0x000fe40003f25270 */
[----:B------:R-:W-:Y:S01]  /*12450*/  IADD3 R211, R211, -0x2, RZ ;  /* 0xfffffffed3d37810 */ /* 0x000fe20007ffe0ff */
[----:B------:R-:W-:Y:S01]  /*12460*/  LDSM.16.MT88.4 R68, [R196+0xc00] ;  /* 0x000c0000c444783b */ /* 0x000fe20000004200 */
[----:B-1----:R-:W-:Y:S01]  /*12470*/  FFMA.FTZ R0, R12, c[0x0][0x2d0], -R4 ;  /* 0x0000b4000c007a23 */ /* 0x002fe20000010804 */
[----:B------:R1:W-:Y:S02]  /*12480*/  MUFU.EX2 R135, R5 ;  /* 0x0000000500877308 */ /* 0x0003e40000000800 */
[----:B------:R-:W-:Y:S04]  /*12490*/  LDSM.16.MT88.4 R72, [R197+0x400] ;  /* 0x00040000c548783b */ /* 0x000fe80000004200 */
[----:B------:R-:W2:Y:S01]  /*124a0*/  LDSM.16.MT88.4 R60, [R196+0x400] ;  /* 0x00040000c43c783b */ /* 0x000ea20000004200 */
[----:B----4-:R-:W-:Y:S01]  /*124b0*/  FMUL.FTZ R2, R104, c[0x0][0x2d0] ;  /* 0x0000b40068027a20 */ /* 0x010fe20000410000 */
[----:B------:R4:W-:Y:S02]  /*124c0*/  MUFU.EX2 R103, R0 ;  /* 0x0000000000677308 */ /* 0x0009e40000000800 */
[----:B------:R-:W2:Y:S02]  /*124d0*/  LDSM.16.MT88.4 R76, [R196+0x1000] ;  /* 0x00100000c44c783b */ /* 0x000ea40000004200 */
[----:B------:R-:W-:-:S02]  /*124e0*/  FSEL R2, R2, RZ, P0 ;  /* 0x000000ff02027208 */ /* 0x000fc40000000000 */
[----:B------:R-:W2:Y:S01]  /*124f0*/  LDSM.16.MT88.4 R64, [R197+0xc00] ;  /* 0x000c0000c540783b */ /* 0x000ea20000004200 */
[----:B-1----:R-:W-:Y:S02]  /*12500*/  FMNMX.FTZ R5, R10, R9, !PT ;  /* 0x000000090a057209 */ /* 0x002fe40007810000 */
[----:B------:R-:W-:Y:S02]  /*12510*/  FFMA.FTZ R6, R35, c[0x0][0x2d0], -R2 ;  /* 0x0000b40023067a23 */ /* 0x000fe40000010802 */
[----:B------:R-:W-:Y:S02]  /*12520*/  FSETP.NEU.FTZ.AND P0, PT, R5, -INF , PT ;  /* 0xff8000000500780b */ /* 0x000fe40003f1d000 */
[----:B------:R1:W-:Y:S01]  /*12530*/  MUFU.EX2 R132, R6 ;  /* 0x0000000600847308 */ /* 0x0003e20000000800 */
[----:B----4-:R-:W-:-:S07]  /*12540*/  FFMA.FTZ R0, R15, c[0x0][0x2d0], -R4 ;  /* 0x0000b4000f007a23 */ /* 0x010fce0000010804 */
[----:B------:R4:W-:Y:S01]  /*12550*/  MUFU.EX2 R111, R0 ;  /* 0x00000000006f7308 */ /* 0x0009e20000000800 */
[----:B-1----:R-:W-:-:S07]  /*12560*/  FFMA.FTZ R6, R37, c[0x0][0x2d0], -R2 ;  /* 0x0000b40025067a23 */ /* 0x002fce0000010802 */
[----:B------:R-:W-:Y:S01]  /*12570*/  MUFU.EX2 R133, R6 ;  /* 0x0000000600857308 */ /* 0x000fe20000000800 */
[----:B----4-:R-:W-:-:S07]  /*12580*/  FFMA.FTZ R0, R16, c[0x0][0x2d0], -R4 ;  /* 0x0000b40010007a23 */ /* 0x010fce0000010804 */
        /* <DEDUP_REMOVED lines=8> */
[----:B------:R1:W4:Y:S02]  /*12610*/  MUFU.EX2 R146, R0 ;  /* 0x0000000000927308 */ /* 0x0003240000000800 */
[----:B-1----:R-:W-:-:S06]  /*12620*/  FFMA.FTZ R0, R13, c[0x0][0x2d0], -R3 ;  /* 0x0000b4000d007a23 */ /* 0x002fcc0000010803 */
[----:B------:R1:W-:Y:S02]  /*12630*/  MUFU.EX2 R99, R0 ;  /* 0x0000000000637308 */ /* 0x0003e40000000800 */
[----:B-1----:R-:W-:Y:S01]  /*12640*/  FFMA.FTZ R0, R14, c[0x0][0x2d0], -R3 ;  /* 0x0000b4000e007a23 */ /* 0x002fe20000010803 */
[----:B----4-:R-:W-:-:S05]  /*12650*/  F2FP.BF16.PACK_AB R14, R146, R145 ;  /* 0x00000091920e723e */ /* 0x010fca00000010ff */
[----:B------:R1:W4:Y:S02]  /*12660*/  MUFU.EX2 R98, R0 ;  /* 0x0000000000627308 */ /* 0x0003240000000800 */
[----:B-1----:R-:W-:-:S06]  /*12670*/  FFMA.FTZ R0, R18, c[0x0][0x2d0], -R3 ;  /* 0x0000b40012007a23 */ /* 0x002fcc0000010803 */
[----:B------:R1:W-:Y:S02]  /*12680*/  MUFU.EX2 R101, R0 ;  /* 0x0000000000657308 */ /* 0x0003e40000000800 */
[----:B-1----:R-:W-:Y:S01]  /*12690*/  FFMA.FTZ R0, R20, c[0x0][0x2d0], -R3 ;  /* 0x0000b40014007a23 */ /* 0x002fe20000010803 */
[----:B------:R-:W-:-:S05]  /*126a0*/  F2FP.BF16.PACK_AB R20, R103, R107 ;  /* 0x0000006b6714723e */ /* 0x000fca00000010ff */
[----:B------:R1:W1:Y:S02]  /*126b0*/  MUFU.EX2 R116, R0 ;  /* 0x0000000000747308 */ /* 0x0002640000000800 */
[----:B-1----:R-:W-:Y:S01]  /*126c0*/  FFMA.FTZ R0, R21, c[0x0][0x2d0], -R3 ;  /* 0x0000b40015007a23 */ /* 0x002fe20000010803 */
[----:B----4-:R-:W-:-:S05]  /*126d0*/  F2FP.BF16.PACK_AB R21, R98, R99 ;  /* 0x000000636215723e */ /* 0x010fca00000010ff */
[----:B------:R1:W-:Y:S02]  /*126e0*/  MUFU.EX2 R117, R0 ;  /* 0x0000000000757308 */ /* 0x0003e40000000800 */
[----:B-1----:R-:W-:Y:S01]  /*126f0*/  FFMA.FTZ R0, R23, c[0x0][0x2d0], -R3 ;  /* 0x0000b40017007a23 */ /* 0x002fe20000010803 */
[----:B------:R-:W-:-:S05]  /*12700*/  F2FP.BF16.PACK_AB R23, R116, R101 ;  /* 0x000000657417723e */ /* 0x000fca00000010ff */
[----:B------:R1:W4:Y:S02]  /*12710*/  MUFU.EX2 R125, R0 ;  /* 0x00000000007d7308 */ /* 0x0003240000000800 */
[----:B------:R-:W-:Y:S01]  /*12720*/  HMMA.16816.F32.BF16 R8, R20, R44, RZ ;  /* 0x0000002c1408723c */ /* 0x000fe200000418ff */
[----:B-1----:R-:W-:Y:S01]  /*12730*/  FFMA.FTZ R0, R28, c[0x0][0x2d0], -R3 ;  /* 0x0000b4001c007a23 */ /* 0x002fe20000010803 */
[----:B----4-:R-:W-:-:S04]  /*12740*/  F2FP.BF16.PACK_AB R13, R125, R117 ;  /* 0x000000757d0d723e */ /* 0x010fc800000010ff */
[----:B------:R1:W4:Y:S02]  /*12750*/  MUFU.EX2 R144, R0 ;  /* 0x0000000000907308 */ /* 0x0003240000000800 */
[----:B-1----:R-:W-:Y:S01]  /*12760*/  FFMA.FTZ R0, R24, c[0x0][0x2d0], -R2 ;  /* 0x0000b40018007a23 */ /* 0x002fe20000010802 */
[----:B----4-:R-:W-:-:S05]  /*12770*/  F2FP.BF16.PACK_AB R15, R144, R135 ;  /* 0x00000087900f723e */ /* 0x010fca00000010ff */
[----:B------:R1:W-:Y:S10]  /*12780*/  MUFU.EX2 R94, R0 ;  /* 0x00000000005e7308 */ /* 0x0003f40000000800 */
[----:B--2---:R-:W-:Y:S07]  /*12790*/  HMMA.16816.F32.BF16 R140, R12, R60, R8 ;  /* 0x0000003c0c8c723c */ /* 0x004fee0000041808 */
[----:B------:R-:W-:Y:S01]  /*127a0*/  F2FP.BF16.PACK_AB R10, R133, R132 ;  /* 0x00000084850a723e */ /* 0x000fe200000010ff */
        /* <DEDUP_REMOVED lines=12> */
[----:B-1----:R-:W-:Y:S01]  /*12870*/  FMUL.FTZ R0, R5, c[0x0][0x2d0] ;  /* 0x0000b40005007a20 */ /* 0x002fe20000410000 */
[----:B--2---:R-:W-:-:S04]  /*12880*/  F2FP.BF16.PACK_AB R8, R110, R102 ;  /* 0x000000666e08723e */ /* 0x004fc800000010ff */
[----:B------:R-:W-:-:S05]  /*12890*/  FSEL R0, R0, RZ, P0 ;  /* 0x000000ff00007208 */ /* 0x000fca0000000000 */
        /* <DEDUP_REMOVED lines=9> */
[--C-:B-1----:R-:W-:Y:S01]  /*12930*/  FFMA.FTZ R6, R39, c[0x0][0x2d0], -R0.reuse ;  /* 0x0000b40027067a23 */ /* 0x102fe20000010800 */
[----:B--2---:R-:W-:Y:S01]  /*12940*/  F2FP.BF16.PACK_AB R19, R95, R92 ;  /* 0x0000005c5f13723e */ /* 0x004fe200000010ff */
[----:B------:R-:W-:Y:S04]  /*12950*/  HMMA.16816.F32.BF16 R36, R20, R68, RZ ;  /* 0x000000441424723c */ /* 0x000fe800000418ff */
[----:B------:R1:W-:Y:S04]  /*12960*/  MUFU.EX2 R97, R6 ;  /* 0x0000000600617308 */ /* 0x0003e80000000800 */
[C---:B------:R-:W-:Y:S08]  /*12970*/  HMMA.16816.F32.BF16 R28, R16.reuse, R56, RZ ;  /* 0x00000038101c723c */ /* 0x040ff000000418ff */
[----:B------:R-:W-:Y:S01]  /*12980*/  HMMA.16816.F32.BF16 R24, R16, R68, RZ ;  /* 0x000000441018723c */ /* 0x000fe200000418ff */
[----:B-1----:R-:W-:-:S04]  /*12990*/  FFMA.FTZ R6, R40, c[0x0][0x2d0], -R0 ;  /* 0x0000b40028067a23 */ /* 0x002fc80000010800 */
[----:B------:R1:W2:Y:S02]  /*129a0*/  MUFU.EX2 R119, R6 ;  /* 0x0000000600777308 */ /* 0x0002a40000000800 */
[--C-:B------:R-:W-:Y:S01]  /*129b0*/  FFMA.FTZ R69, R89, c[0x0][0x2d0], -R4.reuse ;  /* 0x0000b40059457a23 */ /* 0x100fe20000010804 */
[----:B------:R-:W-:Y:S01]  /*129c0*/  HMMA.16816.F32.BF16 R40, R20, R56, RZ ;  /* 0x000000381428723c */ /* 0x000fe200000418ff */
[----:B------:R-:W-:-:S06]  /*129d0*/  FFMA.FTZ R68, R88, c[0x0][0x2d0], -R4 ;  /* 0x0000b40058447a23 */ /* 0x000fcc0000010804 */
[--C-:B------:R-:W-:Y:S01]  /*129e0*/  FFMA.FTZ R57, R83, c[0x0][0x2d0], -R3.reuse ;  /* 0x0000b40053397a23 */ /* 0x100fe20000010803 */
[----:B------:R-:W-:Y:S01]  /*129f0*/  HMMA.16816.F32.BF16 R156, R12, R76, R36 ;  /* 0x0000004c0c9c723c */ /* 0x000fe20000041824 */
[----:B------:R-:W-:Y:S01]  /*12a00*/  LDSM.16.MT88.4 R36, [R196+0x1800] ;  /* 0x00180000c424783b */ /* 0x000fe20000004200 */
[----:B------:R-:W-:-:S03]  /*12a10*/  FFMA.FTZ R56, R82, c[0x0][0x2d0], -R3 ;  /* 0x0000b40052387a23 */ /* 0x000fc60000010803 */
[----:B------:R-:W-:Y:S01]  /*12a20*/  MUFU.EX2 R57, R57 ;  /* 0x0000003900397308 */ /* 0x000fe20000000800 */
[----:B-1----:R-:W-:Y:S01]  /*12a30*/  FFMA.FTZ R6, R48, c[0x0][0x2d0], -R0 ;  /* 0x0000b40030067a23 */ /* 0x002fe20000010800 */
[----:B--2---:R-:W-:Y:S01]  /*12a40*/  F2FP.BF16.PACK_AB R9, R119, R97 ;  /* 0x000000617709723e */ /* 0x004fe200000010ff */
[----:B------:R-:W-:Y:S05]  /*12a50*/  HMMA.16816.F32.BF16 R32, R16, R44, RZ ;  /* 0x0000002c1020723c */ /* 0x000fea00000418ff */
[----:B------:R1:W-:Y:S02]  /*12a60*/  MUFU.EX2 R118, R6 ;  /* 0x0000000600767308 */ /* 0x0003e40000000800 */
[--C-:B------:R-:W-:Y:S01]  /*12a70*/  FFMA.FTZ R44, R55, c[0x0][0x2d0], -R2.reuse ;  /* 0x0000b400372c7a23 */ /* 0x100fe20000010802 */
[----:B------:R-:W-:Y:S01]  /*12a80*/  HMMA.16816.F32.BF16 R148, R12, R72, R40 ;  /* 0x000000480c94723c */ /* 0x000fe20000041828 */
[----:B------:R-:W2:Y:S01]  /*12a90*/  LDSM.16.MT88.4 R40, [R197+0x1000] ;  /* 0x00100000c528783b */ /* 0x000ea20000004200 */
[----:B------:R-:W-:-:S03]  /*12aa0*/  FFMA.FTZ R45, R81, c[0x0][0x2d0], -R2 ;  /* 0x0000b400512d7a23 */ /* 0x000fc60000010802 */
[----:B------:R-:W-:Y:S01]  /*12ab0*/  MUFU.EX2 R56, R56 ;  /* 0x0000003800387308 */ /* 0x000fe20000000800 */
[----:B-1----:R-:W-:-:S07]  /*12ac0*/  FFMA.FTZ R6, R49, c[0x0][0x2d0], -R0 ;  /* 0x0000b40031067a23 */ /* 0x002fce0000010800 */
[----:B------:R-:W-:Y:S08]  /*12ad0*/  MUFU.EX2 R45, R45 ;  /* 0x0000002d002d7308 */ /* 0x000ff00000000800 */
[----:B------:R-:W1:Y:S08]  /*12ae0*/  MUFU.EX2 R124, R6 ;  /* 0x00000006007c7308 */ /* 0x000e700000000800 */
[----:B------:R-:W4:Y:S01]  /*12af0*/  MUFU.EX2 R44, R44 ;  /* 0x0000002c002c7308 */ /* 0x000f220000000800 */
[----:B-1----:R-:W-:-:S07]  /*12b00*/  F2FP.BF16.PACK_AB R11, R124, R118 ;  /* 0x000000767c0b723e */ /* 0x002fce00000010ff */
[----:B------:R-:W-:Y:S07]  /*12b10*/  HMMA.16816.F32.BF16 R128, R8, R72, R28 ;  /* 0x000000480880723c */ /* 0x000fee000004181c */
[--C-:B------:R-:W-:Y:S01]  /*12b20*/  FFMA.FTZ R72, R53, c[0x0][0x2d0], -R0.reuse ;  /* 0x0000b40035487a23 */ /* 0x100fe20000010800 */
[----:B------:R-:W-:Y:S01]  /*12b30*/  HMMA.16816.F32.BF16 R28, R20, R64, RZ ;  /* 0x00000040141c723c */ /* 0x000fe200000418ff */
[----:B------:R-:W-:-:S07]  /*12b40*/  FFMA.FTZ R73, R52, c[0x0][0x2d0], -R0 ;  /* 0x0000b40034497a23 */ /* 0x000fce0000010800 */
[C---:B------:R-:W-:Y:S07]  /*12b50*/  HMMA.16816.F32.BF16 R120, R8.reuse, R76, R24 ;  /* 0x0000004c0878723c */ /* 0x040fee0000041818 */
[--C-:B------:R-:W-:Y:S01]  /*12b60*/  FFMA.FTZ R76, R51, c[0x0][0x2d0], -R0.reuse ;  /* 0x0000b400334c7a23 */ /* 0x100fe20000010800 */
[----:B------:R-:W-:Y:S01]  /*12b70*/  HMMA.16816.F32.BF16 R136, R8, R60, R32 ;  /* 0x0000003c0888723c */ /* 0x000fe20000041820 */
[----:B------:R-:W-:Y:S02]  /*12b80*/  FFMA.FTZ R77, R50, c[0x0][0x2d0], -R0 ;  /* 0x0000b400324d7a23 */ /* 0x000fe40000010800 */
[----:B------:R-:W-:-:S04]  /*12b90*/  FADD.FTZ R0, R94, R93 ;  /* 0x0000005d5e007221 */ /* 0x000fc80000010000 */
[--C-:B------:R-:W-:Y:S01]  /*12ba0*/  FFMA.FTZ R61, R85, c[0x0][0x2d0], -R3.reuse ;  /* 0x0000b400553d7a23 */ /* 0x100fe20000010803 */
[----:B--2---:R-:W-:Y:S01]  /*12bb0*/  HMMA.16816.F32.BF16 R188, R12, R40, R28 ;  /* 0x000000280cbc723c */ /* 0x004fe2000004181c */
[----:B------:R-:W1:Y:S01]  /*12bc0*/  LDSM.16.MT88.4 R28, [R196+0x1c00] ;  /* 0x001c0000c41c783b */ /* 0x000e620000004200 */
[----:B------:R-:W-:Y:S02]  /*12bd0*/  FFMA.FTZ R60, R84, c[0x0][0x2d0], -R3 ;  /* 0x0000b400543c7a23 */ /* 0x000fe40000010803 */
[----:B------:R-:W-:Y:S01]  /*12be0*/  FADD.FTZ R3, R107, R103 ;  /* 0x000000676b037221 */ /* 0x000fe20000010000 */
[----:B------:R-:W-:Y:S01]  /*12bf0*/  F2FP.BF16.PACK_AB R103, R56, R57 ;  /* 0x000000393867723e */ /* 0x000fe200000010ff */
[----:B------:R-:W-:Y:S01]  /*12c00*/  FADD.FTZ R0, R96, R0 ;  /* 0x0000000060007221 */ /* 0x000fe20000010000 */
[----:B----4-:R-:W-:Y:S01]  /*12c10*/  F2FP.BF16.PACK_AB R96, R44, R45 ;  /* 0x0000002d2c60723e */ /* 0x010fe200000010ff */
[----:B------:R-:W-:Y:S01]  /*12c20*/  HMMA.16816.F32.BF16 R24, R16, R64, RZ ;  /* 0x000000401018723c */ /* 0x000fe200000418ff */
[----:B------:R-:W-:-:S02]  /*12c30*/  FADD.FTZ R3, R111, R3 ;  /* 0x000000036f037221 */ /* 0x000fc40000010000 */
[----:B------:R-:W-:Y:S02]  /*12c40*/  FADD.FTZ R0, R100, R0 ;  /* 0x0000000064007221 */ /* 0x000fe40000010000 */
[----:B------:R-:W-:Y:S02]  /*12c50*/  FADD.FTZ R3, R126, R3 ;  /* 0x000000037e037221 */ /* 0x000fe40000010000 */
[--C-:B------:R-:W-:Y:S01]  /*12c60*/  FFMA.FTZ R65, R87, c[0x0][0x2d0], -R4.reuse ;  /* 0x0000b40057417a23 */ /* 0x100fe20000010804 */
[----:B------:R-:W-:Y:S01]  /*12c70*/  HMMA.16816.F32.BF16 R32, R20, R36, RZ ;  /* 0x000000241420723c */ /* 0x000fe200000418ff */
[----:B------:R-:W-:Y:S02]  /*12c80*/  FFMA.FTZ R64, R86, c[0x0][0x2d0], -R4 ;  /* 0x0000b40056407a23 */ /* 0x000fe40000010804 */
[----:B------:R-:W-:Y:S02]  /*12c90*/  FADD.FTZ R4, R91, R90 ;  /* 0x0000005a5b047221 */ /* 0x000fe40000010000 */
[----:B------:R-:W-:Y:S01]  /*12ca0*/  FADD.FTZ R3, R127, R3 ;  /* 0x000000037f037221 */ /* 0x000fe20000010000 */
[----:B------:R-:W-:Y:S01]  /*12cb0*/  MUFU.EX2 R65, R65 ;  /* 0x0000004100417308 */ /* 0x000fe20000000800 */
[----:B------:R-:W-:Y:S01]  /*12cc0*/  FADD.FTZ R4, R92, R4 ;  /* 0x000000045c047221 */ /* 0x000fe20000010000 */
[----:B------:R-:W-:Y:S01]  /*12cd0*/  HMMA.16816.F32.BF16 R88, R16, R46, RZ ;  /* 0x0000002e1058723c */ /* 0x000fe200000418ff */
[----:B------:R-:W-:-:S02]  /*12ce0*/  FADD.FTZ R0, R102, R0 ;  /* 0x0000000066007221 */ /* 0x000fc40000010000 */
[----:B------:R-:W-:Y:S02]  /*12cf0*/  FADD.FTZ R6, R134, R3 ;  /* 0x0000000386067221 */ /* 0x000fe40000010000 */
[----:B------:R-:W-:Y:S01]  /*12d00*/  FADD.FTZ R3, R110, R0 ;  /* 0x000000006e037221 */ /* 0x000fe20000010000 */
[----:B------:R-:W2:Y:S01]  /*12d10*/  MUFU.EX2 R64, R64 ;  /* 0x0000004000407308 */ /* 0x000ea20000000800 */
[----:B------:R-:W-:Y:S01]  /*12d20*/  FADD.FTZ R0, R145, R6 ;  /* 0x0000000691007221 */ /* 0x000fe20000010000 */
[----:B------:R-:W-:Y:S01]  /*12d30*/  HMMA.16816.F32.BF16 R184, R8, R40, R24 ;  /* 0x0000002808b8723c */ /* 0x000fe20000041818 */
[----:B------:R-:W-:Y:S02]  /*12d40*/  FADD.FTZ R6, R132, R3 ;  /* 0x0000000384067221 */ /* 0x000fe40000010000 */
[----:B------:R-:W-:Y:S02]  /*12d50*/  FADD.FTZ R0, R146, R0 ;  /* 0x0000000092007221 */ /* 0x000fe40000010000 */
[----:B------:R-:W-:-:S02]  /*12d60*/  FADD.FTZ R6, R133, R6 ;  /* 0x0000000685067221 */ /* 0x000fc40000010000 */
[--C-:B------:R-:W-:Y:S01]  /*12d70*/  FFMA.FTZ R40, R54, c[0x0][0x2d0], -R2.reuse ;  /* 0x0000b40036287a23 */ /* 0x100fe20000010802 */
[----:B------:R-:W-:Y:S01]  /*12d80*/  HMMA.16816.F32.BF16 R24, R16, R36, RZ ;  /* 0x000000241018723c */ /* 0x000fe200000418ff */
[----:B------:R-:W-:Y:S01]  /*12d90*/  FFMA.FTZ R41, R80, c[0x0][0x2d0], -R2 ;  /* 0x0000b40050297a23 */ /* 0x000fe20000010802 */
[----:B------:R-:W4:Y:S01]  /*12da0*/  MUFU.EX2 R37, R69 ;  /* 0x0000004500257308 */ /* 0x000f220000000800 */
[----:B------:R-:W-:Y:S01]  /*12db0*/  FADD.FTZ R2, R99, R98 ;  /* 0x0000006263027221 */ /* 0x000fe20000010000 */
[----:B--2---:R-:W-:-:S03]  /*12dc0*/  F2FP.BF16.PACK_AB R102, R64, R65 ;  /* 0x000000414066723e */ /* 0x004fc600000010ff */
[----:B------:R-:W-:Y:S01]  /*12dd0*/  FADD.FTZ R2, R101, R2 ;  /* 0x0000000265027221 */ /* 0x000fe20000010000 */
[----:B-1----:R-:W-:Y:S01]  /*12de0*/  HMMA.16816.F32.BF16 R176, R12, R28, R32 ;  /* 0x0000001c0cb0723c */ /* 0x002fe20000041820 */
[----:B------:R-:W1:Y:S01]  /*12df0*/  LDSM.16.MT88.4 R32, [R197+0x1800] ;  /* 0x00180000c520783b */ /* 0x000e620000004200 */
[----:B------:R-:W2:Y:S01]  /*12e00*/  MUFU.EX2 R36, R68 ;  /* 0x0000004400247308 */ /* 0x000ea20000000800 */
[----:B------:R-:W-:-:S04]  /*12e10*/  FADD.FTZ R2, R116, R2 ;  /* 0x0000000274027221 */ /* 0x000fc80000010000 */
[----:B------:R-:W-:Y:S01]  /*12e20*/  FADD.FTZ R2, R117, R2 ;  /* 0x0000000275027221 */ /* 0x000fe20000010000 */
[----:B------:R-:W-:Y:S01]  /*12e30*/  HMMA.16816.F32.BF16 R84, R16, R58, RZ ;  /* 0x0000003a1054723c */ /* 0x000fe200000418ff */
[----:B----4-:R-:W-:Y:S01]  /*12e40*/  FADD.FTZ R0, R37, R0 ;  /* 0x0000000025007221 */ /* 0x010fe20000010000 */
[----:B------:R-:W-:Y:S06]  /*12e50*/  MUFU.EX2 R41, R41 ;  /* 0x0000002900297308 */ /* 0x000fec0000000800 */
[----:B------:R-:W-:Y:S01]  /*12e60*/  HMMA.16816.F32.BF16 R180, R8, R28, R24 ;  /* 0x0000001c08b4723c */ /* 0x000fe20000041818 */
[----:B------:R-:W4:Y:S01]  /*12e70*/  LDSM.16.MT88.4 R24, [R197+0x1c00] ;  /* 0x001c0000c518783b */ /* 0x000f220000004200 */
[C---:B--2---:R-:W-:Y:S01]  /*12e80*/  FADD.FTZ R0, R36.reuse, R0 ;  /* 0x0000000024007221 */ /* 0x044fe20000010000 */
[----:B------:R-:W2:Y:S01]  /*12e90*/  MUFU.EX2 R29, R40 ;  /* 0x00000028001d7308 */ /* 0x000ea20000000800 */
[----:B------:R-:W-:-:S02]  /*12ea0*/  F2FP.BF16.PACK_AB R100, R36, R37 ;  /* 0x000000252464723e */ /* 0x000fc400000010ff */
[----:B------:R-:W-:Y:S02]  /*12eb0*/  FADD.FTZ R0, R65, R0 ;  /* 0x0000000041007221 */ /* 0x000fe40000010000 */
[----:B------:R-:W-:Y:S01]  /*12ec0*/  FADD.FTZ R28, R95, R4 ;  /* 0x000000045f1c7221 */ /* 0x000fe20000010000 */
[----:B------:R-:W-:Y:S01]  /*12ed0*/  HMMA.16816.F32.BF16 R80, R16, R70, RZ ;  /* 0x000000461050723c */ /* 0x000fe200000418ff */
[----:B------:R-:W-:Y:S02]  /*12ee0*/  FADD.FTZ R4, R125, R2 ;  /* 0x000000027d047221 */ /* 0x000fe40000010000 */
[----:B------:R-:W-:Y:S02]  /*12ef0*/  FADD.FTZ R2, R97, R28 ;  /* 0x0000001c61027221 */ /* 0x000fe40000010000 */
[----:B------:R-:W-:Y:S01]  /*12f00*/  FADD.FTZ R214, R64, R0 ;  /* 0x0000000040d67221 */ /* 0x000fe20000010000 */
[----:B------:R-:W-:Y:S01]  /*12f10*/  MUFU.EX2 R28, R72 ;  /* 0x00000048001c7308 */ /* 0x000fe20000000800 */
[----:B------:R-:W-:Y:S01]  /*12f20*/  FADD.FTZ R2, R119, R2 ;  /* 0x0000000277027221 */ /* 0x000fe20000010000 */
[----:B------:R-:W-:Y:S01]  /*12f30*/  HMMA.16816.F32.BF16 R88, R8, R62, R88 ;  /* 0x0000003e0858723c */ /* 0x000fe20000041858 */
[----:B------:R-:W-:Y:S01]  /*12f40*/  FADD.FTZ R4, R135, R4 ;  /* 0x0000000487047221 */ /* 0x000fe20000010000 */
[----:B--2---:R-:W-:Y:S01]  /*12f50*/  F2FP.BF16.PACK_AB R98, R29, R41 ;  /* 0x000000291d62723e */ /* 0x004fe200000010ff */
[----:B------:R-:W-:Y:S01]  /*12f60*/  FADD.FTZ R3, R118, R2 ;  /* 0x0000000276037221 */ /* 0x000fe20000010000 */
[----:B------:R-:W-:Y:S01]  /*12f70*/  LDSM.16.MT88.4 R132, [R196+0x800] ;  /* 0x00080000c484783b */ /* 0x000fe20000004200 */
[----:B------:R-:W-:-:S02]  /*12f80*/  FADD.FTZ R2, R144, R4 ;  /* 0x0000000490027221 */ /* 0x000fc40000010000 */
[----:B------:R-:W-:Y:S01]  /*12f90*/  MUFU.EX2 R4, R77 ;  /* 0x0000004d00047308 */ /* 0x000fe20000000800 */
[-C--:B-1----:R-:W-:Y:S01]  /*12fa0*/  HMMA.16816.F32.BF16 R52, R20, R32.reuse, RZ ;  /* 0x000000201434723c */ /* 0x082fe200000418ff */
[----:B------:R-:W1:Y:S01]  /*12fb0*/  LDSM.16.MT88.4 R116, [R196+0x1400] ;  /* 0x00140000c474783b */ /* 0x000e620000004200 */
[----:B------:R-:W-:Y:S02]  /*12fc0*/  FADD.FTZ R0, R45, R6 ;  /* 0x000000062d007221 */ /* 0x000fe40000010000 */
[----:B------:R-:W-:Y:S02]  /*12fd0*/  FADD.FTZ R3, R124, R3 ;  /* 0x000000037c037221 */ /* 0x000fe40000010000 */
[----:B------:R-:W-:Y:S01]  /*12fe0*/  FADD.FTZ R0, R44, R0 ;  /* 0x000000002c007221 */ /* 0x000fe20000010000 */
[----:B------:R-:W-:Y:S01]  /*12ff0*/  LDSM.16.MT88.4 R124, [R197+0x800] ;  /* 0x00080000c57c783b */ /* 0x000fe20000004200 */
[----:B------:R-:W-:Y:S01]  /*13000*/  HMMA.16816.F32.BF16 R48, R16, R32, RZ ;  /* 0x000000201030723c */ /* 0x000fe200000418ff */
[----:B------:R-:W2:Y:S01]  /*13010*/  MUFU.EX2 R33, R61 ;  /* 0x0000003d00217308 */ /* 0x000ea20000000800 */
[----:B------:R-:W-:-:S04]  /*13020*/  FADD.FTZ R0, R41, R0 ;  /* 0x0000000029007221 */ /* 0x000fc80000010000 */
[----:B------:R-:W-:Y:S02]  /*13030*/  FADD.FTZ R231, R29, R0 ;  /* 0x000000001de77221 */ /* 0x000fe40000010000 */
[----:B------:R-:W-:Y:S01]  /*13040*/  HMMA.16816.F32.BF16 R84, R8, R74, R84 ;  /* 0x0000004a0854723c */ /* 0x000fe20000041854 */
[----:B------:R-:W3:Y:S07]  /*13050*/  MUFU.EX2 R32, R60 ;  /* 0x0000003c00207308 */ /* 0x000eee0000000800 */
[----:B----4-:R-:W-:Y:S01]  /*13060*/  HMMA.16816.F32.BF16 R92, R12, R24, R52 ;  /* 0x000000180c5c723c */ /* 0x010fe20000041834 */
[----:B--2---:R-:W-:-:S07]  /*13070*/  FADD.FTZ R2, R33, R2 ;  /* 0x0000000221027221 */ /* 0x004fce0000010000 */
[----:B------:R-:W-:Y:S01]  /*13080*/  HMMA.16816.F32.BF16 R172, R8, R24, R48 ;  /* 0x0000001808ac723c */ /* 0x000fe20000041830 */
[----:B------:R-:W2:Y:S01]  /*13090*/  MUFU.EX2 R25, R73 ;  /* 0x0000004900197308 */ /* 0x000ea20000000800 */
[C---:B---3--:R-:W-:Y:S01]  /*130a0*/  FADD.FTZ R2, R32.reuse, R2 ;  /* 0x0000000220027221 */ /* 0x048fe20000010000 */
[----:B------:R-:W-:-:S03]  /*130b0*/  F2FP.BF16.PACK_AB R101, R32, R33 ;  /* 0x000000212065723e */ /* 0x000fc600000010ff */
[----:B------:R-:W-:Y:S02]  /*130c0*/  FADD.FTZ R2, R57, R2 ;  /* 0x0000000239027221 */ /* 0x000fe40000010000 */
[----:B------:R-:W-:Y:S01]  /*130d0*/  HMMA.16816.F32.BF16 R52, R16, R66, RZ ;  /* 0x000000421034723c */ /* 0x000fe200000418ff */
[----:B------:R-:W3:Y:S01]  /*130e0*/  MUFU.EX2 R24, R76 ;  /* 0x0000004c00187308 */ /* 0x000ee20000000800 */
[----:B------:R-:W-:Y:S02]  /*130f0*/  FADD.FTZ R213, R56, R2 ;  /* 0x0000000238d57221 */ /* 0x000fe40000010000 */
[----:B------:R-:W-:-:S04]  /*13100*/  FADD.FTZ R2, R28, R3 ;  /* 0x000000031c027221 */ /* 0x000fc80000010000 */
[----:B------:R-:W-:Y:S01]  /*13110*/  HMMA.16816.F32.BF16 R48, R16, R38, RZ ;  /* 0x000000261030723c */ /* 0x000fe200000418ff */
[C---:B--2---:R-:W-:Y:S01]  /*13120*/  F2FP.BF16.PACK_AB R97, R25.reuse, R28 ;  /* 0x0000001c1961723e */ /* 0x044fe200000010ff */
[----:B------:R-:W-:-:S06]  /*13130*/  FADD.FTZ R2, R25, R2 ;  /* 0x0000000219027221 */ /* 0x000fcc0000010000 */
[----:B------:R-:W-:Y:S01]  /*13140*/  HMMA.16816.F32.BF16 R16, R16, R34, RZ ;  /* 0x000000221010723c */ /* 0x000fe200000418ff */
[----:B---3--:R-:W-:Y:S01]  /*13150*/  F2FP.BF16.PACK_AB R99, R4, R24 ;  /* 0x000000180463723e */ /* 0x008fe200000010ff */
[----:B------:R-:W-:Y:S02]  /*13160*/  FADD.FTZ R0, R24, R2 ;  /* 0x0000000218007221 */ /* 0x000fe40000010000 */
[----:B------:R-:W-:-:S04]  /*13170*/  @P1 IMAD.HI.U32 R2, R194, c[0x0][0x2c8], RZ ;  /* 0x0000b200c2021a27 */ /* 0x000fc800078e00ff */
[----:B------:R-:W-:Y:S01]  /*13180*/  HMMA.16816.F32.BF16 R80, R8, R78, R80 ;  /* 0x0000004e0850723c */ /* 0x000fe20000041850 */
[----:B------:R-:W-:Y:S01]  /*13190*/  FADD.FTZ R232, R4, R0 ;  /* 0x0000000004e87221 */ /* 0x000fe20000010000 */
[----:B------:R-:W-:Y:S02]  /*131a0*/  MOV R0, R194 ;  /* 0x000000c200007202 */ /* 0x000fe40000000f00 */
[----:B------:R-:W-:-:S04]  /*131b0*/  @P1 SHF.R.U32.HI R0, RZ, c[0x0][0x2cc], R2 ;  /* 0x0000b300ff001a19 */ /* 0x000fc80000011602 */
[----:B------:R-:W-:Y:S01]  /*131c0*/  HMMA.16816.F32.BF16 R52, R8, R42, R52 ;  /* 0x0000002a0834723c */ /* 0x000fe20000041834 */
[----:B------:R-:W-:-:S05]  /*131d0*/  IADD3 R0, R0, R193, -R246 ;  /* 0x000000c100007210 */ /* 0x000fca0007ffe8f6 */
[----:B------:R-:W-:Y:S02]  /*131e0*/  IMAD.HI R0, R0, 0x2aaaaaab, RZ ;  /* 0x2aaaaaab00007827 */ /* 0x000fe400078e02ff */
[----:B------:R-:W-:Y:S03]  /*131f0*/  HMMA.16816.F32.BF16 R48, R8, R30, R48 ;  /* 0x0000001e0830723c */ /* 0x000fe60000041830 */
[----:B------:R-:W-:-:S04]  /*13200*/  SHF.R.U32.HI R2, RZ, 0x1f, R0 ;  /* 0x0000001fff027819 */ /* 0x000fc80000011600 */
[----:B------:R-:W-:Y:S01]  /*13210*/  LEA.HI.SX32 R0, R0, R2, 0x1d ;  /* 0x0000000200007211 */ /* 0x000fe200078feaff */
[----:B------:R-:W-:Y:S03]  /*13220*/  HMMA.16816.F32.BF16 R16, R8, R26, R16 ;  /* 0x0000001a0810723c */ /* 0x000fe60000041810 */
[----:B-----5:R-:W-:-:S04]  /*13230*/  IMNMX R245, R192, R0, !PT ;  /* 0x00000000c0f57217 */ /* 0x020fc80007800200 */
[----:B------:R-:W-:Y:S01]  /*13240*/  ISETP.GE.AND P0, PT, R211, R245, PT ;  /* 0x000000f5d300720c */ /* 0x000fe20003f06270 */
[C---:B------:R-:W-:Y:S08]  /*13250*/  HMMA.16816.F32.BF16 R8, R20.reuse, R58, RZ ;  /* 0x0000003a1408723c */ /* 0x040ff000000418ff */
[C---:B------:R-:W-:Y:S08]  /*13260*/  HMMA.16816.F32.BF16 R44, R20.reuse, R46, RZ ;  /* 0x0000002e142c723c */ /* 0x040ff000000418ff */
[----:B------:R-:W-:Y:S08]  /*13270*/  HMMA.16816.F32.BF16 R36, R20, R38, RZ ;  /* 0x000000261424723c */ /* 0x000ff000000418ff */
[----:B------:R-:W-:Y:S08]  /*13280*/  HMMA.16816.F32.BF16 R152, R12, R74, R8 ;  /* 0x0000004a0c98723c */ /* 0x000ff00000041808 */
[----:B------:R-:W-:Y:S08]  /*13290*/  HMMA.16816.F32.BF16 R8, R20, R70, RZ ;  /* 0x000000461408723c */ /* 0x000ff000000418ff */
[-C--:B-1----:R-:W-:Y:S08]  /*132a0*/  HMMA.16816.F32.BF16 R156, R100, R116.reuse, R156 ;  /* 0x00000074649c723c */ /* 0x082ff0000004189c */
[----:B------:R-:W-:Y:S08]  /*132b0*/  HMMA.16816.F32.BF16 R120, R96, R116, R120 ;  /* 0x000000746078723c */ /* 0x000ff00000041878 */
[----:B------:R-:W-:Y:S08]  /*132c0*/  HMMA.16816.F32.BF16 R160, R12, R78, R8 ;  /* 0x0000004e0ca0723c */ /* 0x000ff00000041808 */
[C---:B------:R-:W-:Y:S01]  /*132d0*/  HMMA.16816.F32.BF16 R8, R20.reuse, R66, RZ ;  /* 0x000000421408723c */ /* 0x040fe200000418ff */
[----:B------:R-:W1:Y:S07]  /*132e0*/  LDSM.16.MT88.4 R64, [R197+0x1400] ;  /* 0x00140000c540783b */ /* 0x000e6e0000004200 */
[----:B------:R-:W-:Y:S08]  /*132f0*/  HMMA.16816.F32.BF16 R20, R20, R34, RZ ;  /* 0x000000221414723c */ /* 0x000ff000000418ff */
[----:B------:R-:W-:Y:S08]  /*13300*/  HMMA.16816.F32.BF16 R160, R100, R118, R160 ;  /* 0x0000007664a0723c */ /* 0x000ff000000418a0 */
[----:B------:R-:W-:Y:S08]  /*13310*/  HMMA.16816.F32.BF16 R8, R12, R42, R8 ;  /* 0x0000002a0c08723c */ /* 0x000ff00000041808 */
[----:B------:R-:W-:Y:S01]  /*13320*/  HMMA.16816.F32.BF16 R116, R96, R118, R80 ;  /* 0x000000766074723c */ /* 0x000fe20000041850 */
[----:B------:R-:W2:Y:S07]  /*13330*/  LDSM.16.MT88.4 R80, [R196+0x2000] ;  /* 0x00200000c450783b */ /* 0x000eae0000004200 */
[----:B------:R-:W-:Y:S08]  /*13340*/  HMMA.16816.F32.BF16 R44, R12, R62, R44 ;  /* 0x0000003e0c2c723c */ /* 0x000ff0000004182c */
[----:B-1----:R-:W-:Y:S01]  /*13350*/  HMMA.16816.F32.BF16 R68, R100, R66, R8 ;  /* 0x000000426444723c */ /* 0x002fe20000041808 */
[----:B------:R-:W1:Y:S07]  /*13360*/  LDSM.16.MT88.4 R8, [R197+0x2000] ;  /* 0x00200000c508783b */ /* 0x000e6e0000004200 */
[C---:B------:R-:W-:Y:S08]  /*13370*/  HMMA.16816.F32.BF16 R36, R12.reuse, R30, R36 ;  /* 0x0000001e0c24723c */ /* 0x040ff00000041824 */
[----:B------:R-:W-:Y:S08]  /*13380*/  HMMA.16816.F32.BF16 R20, R12, R26, R20 ;  /* 0x0000001a0c14723c */ /* 0x000ff00000041814 */
[-C--:B------:R-:W-:Y:S08]  /*13390*/  HMMA.16816.F32.BF16 R140, R100, R132.reuse, R140 ;  /* 0x00000084648c723c */ /* 0x080ff0000004188c */
[----:B------:R-:W-:Y:S08]  /*133a0*/  HMMA.16816.F32.BF16 R136, R96, R132, R136 ;  /* 0x000000846088723c */ /* 0x000ff00000041888 */
[C---:B------:R-:W-:Y:S08]  /*133b0*/  HMMA.16816.F32.BF16 R144, R100.reuse, R134, R44 ;  /* 0x000000866490723c */ /* 0x040ff0000004182c */
[-C--:B------:R-:W-:Y:S08]  /*133c0*/  HMMA.16816.F32.BF16 R148, R100, R124.reuse, R148 ;  /* 0x0000007c6494723c */ /* 0x080ff00000041894 */
[----:B------:R-:W-:Y:S08]  /*133d0*/  HMMA.16816.F32.BF16 R128, R96, R124, R128 ;  /* 0x0000007c6080723c */ /* 0x000ff00000041880 */
[----:B------:R-:W-:Y:S08]  /*133e0*/  HMMA.16816.F32.BF16 R152, R100, R126, R152 ;  /* 0x0000007e6498723c */ /* 0x000ff00000041898 */
        /* <DEDUP_REMOVED lines=13> */
[----:B------:R-:W-:Y:S02]  /*134c0*/  @!UPT UIADD3 URZ, URZ, URZ, URZ ;  /* 0x0000003f3f3ff290 */ /* 0x000fe4000fffe03f */
[----:B------:R-:W-:Y:S11]  /*134d0*/  @!P0 BRA `(.L_x_1657) ;  /* 0x0000345000008947 */ /* 0x000ff60003800000 */
[----:B------:R-:W-:Y:S01]  /*134e0*/  IMAD.MOV.U32 R107, RZ, RZ, R105 ;  /* 0x000000ffff6b7224 */ /* 0x000fe200078e0069 */
[----:B------:R-:W-:Y:S01]  /*134f0*/  MOV R111, R5 ;  /* 0x00000005006f7202 */ /* 0x000fe20000000f00 */
[----:B------:R-:W-:Y:S01]  /*13500*/  IMAD.MOV.U32 R6, RZ, RZ, R106 ;  /* 0x000000ffff067224 */ /* 0x000fe200078e006a */
[----:B------:R-:W-:-:S07]  /*13510*/  MOV R110, R104 ;  /* 0x00000068006e7202 */ /* 0x000fce0000000f00 */
.L_x_1670:
        /* <DEDUP_REMOVED lines=18> */
[----:B-1-34-:R-:W-:Y:S01]  /*13640*/  IMAD.WIDE.U32 R2, R212, c[0x0][0x208], RZ ;  /* 0x00008200d4027a25 */ /* 0x01afe200078e00ff */
[----:B------:R-:W-:Y:S01]  /*13650*/  SHF.R.S32.HI R0, RZ, 0x1f, R212 ;  /* 0x0000001fff007819 */ /* 0x000fe200000114d4 */
[----:B------:R-:W2:Y:S04]  /*13660*/  LDL.64 R8, [R1+0x20] ;  /* 0x0000200001087983 */ /* 0x000ea80000100a00 */
[----:B------:R-:W-:Y:S02]  /*13670*/  IMAD R0, R0, c[0x0][0x208], RZ ;  /* 0x0000820000007a24 */ /* 0x000fe400078e02ff */
[----:B------:R-:W3:Y:S02]  /*13680*/  LDL R5, [R1+0x28] ;  /* 0x0000280001057983 */ /* 0x000ee40000100800 */
[----:B------:R-:W-:Y:S05]  /*13690*/  IMAD R0, R212, c[0x0][0x20c], R0 ;  /* 0x00008300d4007a24 */ /* 0x000fea00078e0200 */
[----:B------:R-:W-:Y:S02]  /*136a0*/  IADD3 R3, R3, R0, RZ ;  /* 0x0000000003037210 */ /* 0x000fe40007ffe0ff */
[----:B------:R-:W-:Y:S03]  /*136b0*/  SHF.R.S32.HI R0, RZ, 0x1f, R210 ;  /* 0x0000001fff007819 */ /* 0x000fe600000114d2 */
[----:B------:R-:W-:Y:S04]  /*136c0*/  IMAD.WIDE.U32 R2, R210, c[0x0][0x218], R2 ;  /* 0x00008600d2027a25 */ /* 0x000fe800078e0002 */
        /* <DEDUP_REMOVED lines=8> */
.L_x_1770:
[----:B------:R-:W-:-:S05]  /*13750*/  BRA.DIV ~URZ, `(.L_x_1661) ;  /* 0x0000c9d27f007947 */ /* 0x000fca000b800000 */
[----:B------:R3:W4:Y:S02]  /*13760*/  SHFL.IDX PT, R0, R10, RZ, 0x1c1f ;  /* 0x001c1fff0a007589 */ /* 0x00072400000e0000 */
.L_x_1771:
[----:B------:R-:W5:Y:S04]  /*13770*/  LDL.64 R2, [R1] ;  /* 0x0000000001027983 */ /* 0x000f680000100a00 */
[----:B---3--:R-:W3:Y:S04]  /*13780*/  LDL R11, [R1+0x10] ;  /* 0x00001000010b7983 */ /* 0x008ee80000100800 */
[----:B----4-:R-:W4:Y:S02]  /*13790*/  LDL R8, [R1+0xc] ;  /* 0x00000c0001087983 */ /* 0x010f240000100800 */
[----:B----4-:R-:W-:Y:S02]  /*137a0*/  ISETP.GE.AND P3, PT, R8, c[0x0][0x1d4], PT ;  /* 0x0000750008007a0c */ /* 0x010fe40003f66270 */
[----:B-----5:R-:W-:Y:S02]  /*137b0*/  ISETP.GE.AND P1, PT, R2, c[0x0][0x1d4], PT ;  /* 0x0000750002007a0c */ /* 0x020fe40003f26270 */
[----:B------:R-:W-:Y:S02]  /*137c0*/  IADD3 R2, P0, R0, R229, RZ ;  /* 0x000000e500027210 */ /* 0x000fe40007f1e0ff */
[----:B---3--:R-:W-:Y:S02]  /*137d0*/  ISETP.GE.AND P2, PT, R11, c[0x0][0x1d4], PT ;  /* 0x000075000b007a0c */ /* 0x008fe40003f46270 */
[----:B------:R-:W3:Y:S01]  /*137e0*/  S2R R11, SR_TID.X ;  /* 0x00000000000b7919 */ /* 0x000ee20000002100 */
[----:B--2---:R-:W-:Y:S01]  /*137f0*/  IMAD.X R3, R4, 0x1, R228, P0 ;  /* 0x0000000104037824 */ /* 0x004fe200000e06e4 */
[----:B------:R-:W-:Y:S05]  /*13800*/  IADD3 R8, P0, R0, R230, RZ ;  /* 0x000000e600087210 */ /* 0x000fea0007f1e0ff */
[----:B------:R-:W-:Y:S01]  /*13810*/  @!PT LDS RZ, [RZ] ;  /* 0x00000000fffff984 */ /* 0x000fe20000000800 */
[----:B------:R-:W-:Y:S01]  /*13820*/  @!PT LDS RZ, [RZ] ;  /* 0x00000000fffff984 */ /* 0x000fe20000000800 */
[----:B------:R-:W-:Y:S01]  /*13830*/  @!PT LDS RZ, [RZ] ;  /* 0x00000000fffff984 */ /* 0x000fe20000000800 */
[----:B------:R2:W-:Y:S01]  /*13840*/  LDGSTS.E.BYPASS.LTC128B.128 [R209+0x1880], [R2.64], !P1 ;  /* 0x0188000002d17fae */ /* 0x0005e2000c901d48 */
[----:B------:R-:W-:Y:S05]  /*13850*/  IMAD.X R9, R4, 0x1, R225, P0 ;  /* 0x0000000104097824 */ /* 0x000fea00000e06e1 */
[----:B------:R4:W-:Y:S01]  /*13860*/  LDGSTS.E.BYPASS.LTC128B.128 [R209+0x2480], [R8.64], !P3 ;  /* 0x0248000008d17fae */ /* 0x0009e2000d901d48 */
[----:B--2---:R-:W-:Y:S05]  /*13870*/  IADD3 R2, P0, R0, R227, RZ ;  /* 0x000000e300027210 */ /* 0x004fea0007f1e0ff */
[----:B------:R-:W-:Y:S01]  /*13880*/  IMAD.X R3, R4, 0x1, R226, P0 ;  /* 0x0000000104037824 */ /* 0x000fe200000e06e2 */
[----:B---3--:R-:W-:Y:S04]  /*13890*/  ISETP.GT.AND P0, PT, R11, 0x3f, PT ;  /* 0x0000003f0b00780c */ /* 0x008fe80003f04270 */
[----:B------:R4:W-:Y:S09]  /*138a0*/  LDGSTS.E.BYPASS.LTC128B.128 [R209+0x3080], [R2.64], !P2 ;  /* 0x0308000002d17fae */ /* 0x0009f2000d101d48 */
[----:B------:R-:W-:-:S05]  /*138b0*/  @P0 BRA `(.L_x_1659) ;  /* 0x000000f000000947 */ /* 0x000fca0003800000 */
[----:B------:R-:W-:-:S05]  /*138c0*/  BRA.DIV ~URZ, `(.L_x_1662) ;  /* 0x0000c8d27f007947 */ /* 0x000fca000b800000 */
[----:B------:R2:W3:Y:S04]  /*138d0*/  SHFL.IDX PT, R4, R5, 0x1, 0x1c1f ;  /* 0x003c1f0005047f89 */ /* 0x0004e800000e0000 */
[----:B------:R2:W1:Y:S02]  /*138e0*/  SHFL.IDX PT, R0, R10, 0x1, 0x1c1f ;  /* 0x003c1f000a007f89 */ /* 0x00046400000e0000 */
.L_x_1772:
[----:B-1--4-:R-:W-:Y:S05]  /*138f0*/  IADD3 R2, P0, R0, R229, RZ ;  /* 0x000000e500027210 */ /* 0x012fea0007f1e0ff */
[----:B---3--:R-:W-:Y:S01]  /*13900*/  IMAD.X R3, R4, 0x1, R228, P0 ;  /* 0x0000000104037824 */ /* 0x008fe200000e06e4 */
[----:B------:R-:W-:Y:S04]  /*13910*/  IADD3 R8, P0, R0, R230, RZ ;  /* 0x000000e600087210 */ /* 0x000fe80007f1e0ff */
[----:B------:R-:W-:Y:S01]  /*13920*/  @!PT LDS RZ, [RZ] ;  /* 0x00000000fffff984 */ /* 0x000fe20000000800 */
[----:B------:R-:W-:Y:S01]  /*13930*/  @!PT LDS RZ, [RZ] ;  /* 0x00000000fffff984 */ /* 0x000fe20000000800 */
[----:B------:R-:W-:Y:S01]  /*13940*/  @!PT LDS RZ, [RZ] ;  /* 0x00000000fffff984 */ /* 0x000fe20000000800 */
[----:B------:R1:W-:Y:S01]  /*13950*/  LDGSTS.E.BYPASS.LTC128B.128 [R209+0x2080], [R2.64], !P1 ;  /* 0x0208000002d17fae */ /* 0x0003e2000c901d48 */
[----:B------:R-:W-:Y:S05]  /*13960*/  IMAD.X R9, R4, 0x1, R225, P0 ;  /* 0x0000000104097824 */ /* 0x000fea00000e06e1 */
[----:B------:R3:W-:Y:S01]  /*13970*/  LDGSTS.E.BYPASS.LTC128B.128 [R209+0x2c80], [R8.64], !P3 ;  /* 0x02c8000008d17fae */ /* 0x0007e2000d901d48 */
[----:B-1----:R-:W-:Y:S05]  /*13980*/  IADD3 R2, P0, R0, R227, RZ ;  /* 0x000000e300027210 */ /* 0x002fea0007f1e0ff */
[----:B------:R-:W-:Y:S05]  /*13990*/  IMAD.X R3, R4, 0x1, R226, P0 ;  /* 0x0000000104037824 */ /* 0x000fea00000e06e2 */
[----:B------:R3:W-:Y:S03]  /*139a0*/  LDGSTS.E.BYPASS.LTC128B.128 [R209+0x3880], [R2.64], !P2 ;  /* 0x0388000002d17fae */ /* 0x0007e6000d101d48 */
.L_x_1659:
[----:B-1-34-:R-:W-:Y:S05]  /*139b0*/  BSYNC B0 ;  /* 0x0000000000007941 */ /* 0x01afea0003800000 */
.L_x_1658:
        /* <DEDUP_REMOVED lines=109> */
[----:B------:R-:W5:Y:S04]  /*14090*/  LDL R104, [R1+0x3c] ;  /* 0x00003c0001687983 */ /* 0x000f680000100800 */
[----:B------:R-:W1:Y:S01]  /*140a0*/  S2R R105, SR_TID.X ;  /* 0x0000000000697919 */ /* 0x000e620000002100 */
[----:B--2---:R-:W-:Y:S05]  /*140b0*/  IMAD R2, R211, 0x30, R2 ;  /* 0x00000030d3027824 */ /* 0x004fea00078e0202 */
[----:B---3--:R-:W-:Y:S05]  /*140c0*/  IADD3 R2, R2, -0x30, R0 ;  /* 0xffffffd002027810 */ /* 0x008fea0007ffe000 */
        /* <DEDUP_REMOVED lines=30> */
.L_x_1773:
[----:B------:R-:W-:-:S05]  /*142b0*/  BRA.DIV ~URZ, `(.L_x_1666) ;  /* 0x0000c0227f007947 */ /* 0x000fca000b800000 */
[----:B------:R3:W4:Y:S02]  /*142c0*/  SHFL.IDX PT, R0, R172, RZ, 0x1c1f ;  /* 0x001c1fffac007589 */ /* 0x00072400000e0000 */
.L_x_1774:
[----:B------:R-:W5:Y:S04]  /*142d0*/  LDL.64 R2, [R1] ;  /* 0x0000000001027983 */ /* 0x000f680000100a00 */
[----:B---3--:R-:W3:Y:S04]  /*142e0*/  LDL R104, [R1+0xc] ;  /* 0x00000c0001687983 */ /* 0x008ee80000100800 */
[----:B----4-:R-:W4:Y:S01]  /*142f0*/  LDL R173, [R1+0x10] ;  /* 0x0000100001ad7983 */ /* 0x010f220000100800 */
[----:B-----5:R-:W-:Y:S02]  /*14300*/  @P0 ISETP.GE.AND P1, PT, R2, c[0x0][0x1d4], PT ;  /* 0x0000750002000a0c */ /* 0x020fe40003f26270 */
[----:B------:R-:W-:Y:S02]  /*14310*/  @P0 IADD3 R2, P2, R0, R229, RZ ;  /* 0x000000e500020210 */ /* 0x000fe40007f5e0ff */
[----:B---3--:R-:W-:Y:S03]  /*14320*/  @P0 ISETP.GE.AND P3, PT, R104, c[0x0][0x1d4], PT ;  /* 0x0000750068000a0c */ /* 0x008fe60003f66270 */
[----:B--2---:R-:W-:Y:S01]  /*14330*/  @P0 IMAD.X R3, R4, 0x1, R228, P2 ;  /* 0x0000000104030824 */ /* 0x004fe200010e06e4 */
[----:B----4-:R-:W-:Y:S05]  /*14340*/  @P0 ISETP.GE.AND P2, PT, R173, c[0x0][0x1d4], PT ;  /* 0x00007500ad000a0c */ /* 0x010fea0003f46270 */
[----:B------:R-:W-:Y:S01]  /*14350*/  @!PT LDS RZ, [RZ] ;  /* 0x00000000fffff984 */ /* 0x000fe20000000800 */
[----:B------:R-:W-:Y:S01]  /*14360*/  @!PT LDS RZ, [RZ] ;  /* 0x00000000fffff984 */ /* 0x000fe20000000800 */
[----:B------:R-:W-:Y:S01]  /*14370*/  @!PT LDS RZ, [RZ] ;  /* 0x00000000fffff984 */ /* 0x000fe20000000800 */
[----:B------:R2:W-:Y:S01]  /*14380*/  @P0 LDGSTS.E.BYPASS.LTC128B.128 [R209+0x3c80], [R2.64], !P1 ;  /* 0x03c8000002d10fae */ /* 0x0005e2000c901d48 */
[----:B------:R-:W-:Y:S05]  /*14390*/  @P0 IADD3 R104, P1, R0, R230, RZ ;  /* 0x000000e600680210 */ /* 0x000fea0007f3e0ff */
[----:B------:R-:W-:Y:S05]  /*143a0*/  @P0 IMAD.X R105, R4, 0x1, R225, P1 ;  /* 0x0000000104690824 */ /* 0x000fea00008e06e1 */
[----:B------:R3:W-:Y:S01]  /*143b0*/  @P0 LDGSTS.E.BYPASS.LTC128B.128 [R209+0x4880], [R104.64], !P3 ;  /* 0x0488000068d10fae */ /* 0x0007e2000d901d48 */
[----:B--2---:R-:W-:Y:S05]  /*143c0*/  @P0 IADD3 R2, P1, R0, R227, RZ ;  /* 0x000000e300020210 */ /* 0x004fea0007f3e0ff */
[----:B------:R-:W-:Y:S05]  /*143d0*/  @P0 IMAD.X R3, R4, 0x1, R226, P1 ;  /* 0x0000000104030824 */ /* 0x000fea00008e06e2 */
[----:B------:R3:W-:Y:S01]  /*143e0*/  @P0 LDGSTS.E.BYPASS.LTC128B.128 [R209+0x5480], [R2.64], !P2 ;  /* 0x0548000002d10fae */ /* 0x0007e2000d101d48 */
[----:B------:R-:W-:Y:S01]  /*143f0*/  ISETP.GE.AND P0, PT, R5, 0x21, PT ;  /* 0x000000210500780c */ /* 0x000fe20003f06270 */
[----:B------:R-:W-:-:S06]  /*14400*/  BRA.DIV ~URZ, `(.L_x_1667) ;  /* 0x0000bf427f007947 */ /* 0x000fcc000b800000 */
[----:B------:R2:W4:Y:S04]  /*14410*/  SHFL.IDX PT, R4, R106, 0x1, 0x1c1f ;  /* 0x003c1f006a047f89 */ /* 0x00052800000e0000 */
[----:B------:R2:W1:Y:S02]  /*14420*/  SHFL.IDX PT, R0, R172, 0x1, 0x1c1f ;  /* 0x003c1f00ac007f89 */ /* 0x00046400000e0000 */
.L_x_1775:
[----:B---3--:R-:W3:Y:S04]  /*14430*/  LDL.64 R2, [R1] ;  /* 0x0000000001027983 */ /* 0x008ee80000100a00 */
[----:B------:R-:W5:Y:S04]  /*14440*/  LDL R104, [R1+0xc] ;  /* 0x00000c0001687983 */ /* 0x000f680000100800 */
[----:B--2---:R-:W2:Y:S01]  /*14450*/  LDL R5, [R1+0x10] ;  /* 0x0000100001057983 */ /* 0x004ea20000100800 */
[----:B---3--:R-:W-:Y:S02]  /*14460*/  @P0 ISETP.GE.AND P1, PT, R2, c[0x0][0x1d4], PT ;  /* 0x0000750002000a0c */ /* 0x008fe40003f26270 */
[----:B-1----:R-:W-:Y:S02]  /*14470*/  @P0 IADD3 R2, P2, R0, R229, RZ ;  /* 0x000000e500020210 */ /* 0x002fe40007f5e0ff */
[----:B-----5:R-:W-:Y:S03]  /*14480*/  @P0 ISETP.GE.AND P3, PT, R104, c[0x0][0x1d4], PT ;  /* 0x0000750068000a0c */ /* 0x020fe60003f66270 */
[----:B----4-:R-:W-:Y:S01]  /*14490*/  @P0 IMAD.X R3, R4, 0x1, R228, P2 ;  /* 0x0000000104030824 */ /* 0x010fe200010e06e4 */
[----:B--2---:R-:W-:Y:S05]  /*144a0*/  @P0 ISETP.GE.AND P2, PT, R5, c[0x0][0x1d4], PT ;  /* 0x0000750005000a0c */ /* 0x004fea0003f46270 */
[----:B------:R-:W-:Y:S01]  /*144b0*/  @!PT LDS RZ, [RZ] ;  /* 0x00000000fffff984 */ /* 0x000fe20000000800 */
[----:B------:R-:W-:Y:S01]  /*144c0*/  @!PT LDS RZ, [RZ] ;  /* 0x00000000fffff984 */ /* 0x000fe20000000800 */
[----:B------:R-:W-:Y:S01]  /*144d0*/  @!PT LDS RZ, [RZ] ;  /* 0x00000000fffff984 */ /* 0x000fe20000000800 */
[----:B------:R1:W-:Y:S01]  /*144e0*/  @P0 LDGSTS.E.BYPASS.LTC128B.128 [R209+0x4480], [R2.64], !P1 ;  /* 0x0448000002d10fae */ /* 0x0003e2000c901d48 */
[----:B------:R-:W-:Y:S05]  /*144f0*/  @P0 IADD3 R104, P1, R0, R230, RZ ;  /* 0x000000e600680210 */ /* 0x000fea0007f3e0ff */
[----:B------:R-:W-:Y:S05]  /*14500*/  @P0 IMAD.X R105, R4, 0x1, R225, P1 ;  /* 0x0000000104690824 */ /* 0x000fea00008e06e1 */
[----:B------:R2:W-:Y:S01]  /*14510*/  @P0 LDGSTS.E.BYPASS.LTC128B.128 [R209+0x5080], [R104.64], !P3 ;  /* 0x0508000068d10fae */ /* 0x0005e2000d901d48 */
[----:B-1----:R-:W-:Y:S05]  /*14520*/  @P0 IADD3 R2, P1, R0, R227, RZ ;  /* 0x000000e300020210 */ /* 0x002fea0007f3e0ff */
[----:B------:R-:W-:Y:S05]  /*14530*/  @P0 IMAD.X R3, R4, 0x1, R226, P1 ;  /* 0x0000000104030824 */ /* 0x000fea00008e06e2 */
[----:B------:R2:W-:Y:S03]  /*14540*/  @P0 LDGSTS.E.BYPASS.LTC128B.128 [R209+0x5c80], [R2.64], !P2 ;  /* 0x05c8000002d10fae */ /* 0x0005e6000d101d48 */
.L_x_1664:
[----:B------:R-:W-:Y:S05]  /*14550*/  BSYNC B0 ;  /* 0x0000000000007941 */ /* 0x000fea0003800000 */
.L_x_1663:
[----:B------:R-:W3:Y:S01]  /*14560*/  LDL R4, [R1+0x64] ;  /* 0x0000640001047983 */ /* 0x000ee20000100800 */
[----:B------:R-:W-:Y:S03]  /*14570*/  IMAD.MOV.U32 R5, RZ, RZ, c[0x0][0x2c4] ;  /* 0x0000b100ff057624 */ /* 0x000fe600078e00ff */
[----:B------:R-:W3:Y:S02]  /*14580*/  LDL R0, [R1+0x80] ;  /* 0x0000800001007983 */ /* 0x000ee40000100800 */
[----:B------:R-:W-:Y:S02]  /*14590*/  ISETP.NE.AND P0, PT, R5, 0x1, PT ;  /* 0x000000010500780c */ /* 0x000fe40003f05270 */
[----:B--2---:R-:W2:Y:S04]  /*145a0*/  LDL R3, [R1+0x68] ;  /* 0x0000680001037983 */ /* 0x004ea80000100800 */
[----:B------:R-:W4:Y:S04]  /*145b0*/  LDL R2, [R1+0x6c] ;  /* 0x00006c0001027983 */ /* 0x000f280000100800 */
[----:B------:R-:W0:Y:S01]  /*145c0*/  LDGDEPBAR ;  /* 0x00000000000079af */ /* 0x000e220000000000 */
[----:B---3--:R-:W-:Y:S04]  /*145d0*/  IMAD.IADD R4, R0, 0x1, R4 ;  /* 0x0000000100047824 */ /* 0x008fe800078e0204 */
[----:B------:R-:W-:Y:S05]  /*145e0*/  @P0 IMAD.HI.U32 R0, R4, c[0x0][0x2c8], RZ ;  /* 0x0000b20004000a27 */ /* 0x000fea00078e00ff */
[----:B------:R-:W-:Y:S01]  /*145f0*/  @P0 SHF.R.U32.HI R4, RZ, c[0x0][0x2cc], R0 ;  /* 0x0000b300ff040a19 */ /* 0x000fe20000011600 */
[----:B------:R-:W-:Y:S05]  /*14600*/  IMAD R0, R211, -0x30, RZ ;  /* 0xffffffd0d3007824 */ /* 0x000fea00078e02ff */
[----:B--2---:R-:W-:Y:S04]  /*14610*/  IADD3 R0, -R3, 0x1, R0 ;  /* 0x0000000103007810 */ /* 0x004fe80007ffe100 */
[----:B----4-:R-:W-:Y:S01]  /*14620*/  IADD3 R5, -R246, R0, R2 ;  /* 0x00000000f6057210 */ /* 0x010fe20007ffe102 */
[----:B------:R-:W-:-:S05]  /*14630*/  BRA.DIV ~URZ, `(.L_x_1668) ;  /* 0x0000bde27f007947 */ /* 0x000fca000b800000 */
[----:B------:R1:W2:Y:S02]  /*14640*/  SHFL.IDX PT, R0, R4, RZ, 0x1c1f ;  /* 0x001c1fff04007589 */ /* 0x0002a400000e0000 */
.L_x_1776:
        /* <DEDUP_REMOVED lines=8> */
[C---:B------:R-:W-:Y:S02]  /*146d0*/  ISETP.GT.AND P1, PT, R0.reuse, 0x11, PT ;  /* 0x000000110000780c */ /* 0x040fe40003f24270 */
[----:B------:R-:W-:Y:S02]  /*146e0*/  ISETP.GT.AND P0, PT, R0, 0x18, PT ;  /* 0x000000180000780c */ /* 0x000fe40003f04270 */
[----:B------:R-:W-:Y:S02]  /*146f0*/  FSEL R186, R20, -INF , P3 ;  /* 0xff80000014ba7808 */ /* 0x000fe40001800000 */
        /* <DEDUP_REMOVED lines=8> */
[----:B------:R-:W-:Y:S02]  /*14780*/  ISETP.GT.AND P0, PT, R0, 0x29, PT ;  /* 0x000000290000780c */ /* 0x000fe40003f04270 */
[----:B------:R-:W-:Y:S02]  /*14790*/  FSEL R181, R37, -INF , P4 ;  /* 0xff80000025b57808 */ /* 0x000fe40002000000 */
[----:B------:R-:W-:Y:S02]  /*147a0*/  FSEL R175, R40, -INF , P3 ;  /* 0xff80000028af7808 */ /* 0x000fe40001800000 */
[----:B------:R-:W-:Y:S02]  /*147b0*/  FSEL R173, R41, -INF , P2 ;  /* 0xff80000029ad7808 */ /* 0x000fe40001000000 */
[----:B------:R-:W-:Y:S02]  /*147c0*/  FSEL R172, R52, -INF , P1 ;  /* 0xff80000034ac7808 */ /* 0x000fe40000800000 */
[----:B------:R-:W-:Y:S01]  /*147d0*/  FSEL R41, R53, -INF , P0 ;  /* 0xff80000035297808 */ /* 0x000fe20000000000 */
[----:B------:R-:W-:-:S05]  /*147e0*/  BRA.DIV ~URZ, `(.L_x_1669) ;  /* 0x0000bca27f007947 */ /* 0x000fca000b800000 */
[----:B------:R-:W-:Y:S08]  /*147f0*/  SHFL.IDX PT, R3, R4, 0x1, 0x1c1f ;  /* 0x003c1f0004037f89 */ /* 0x000ff000000e0000 */
[----:B------:R-:W-:Y:S08]  /*14800*/  SHFL.IDX PT, R0, R4, 0x2, 0x1c1f ;  /* 0x005c1f0004007f89 */ /* 0x000ff000000e0000 */
[----:B------:R-:W2:Y:S02]  /*14810*/  SHFL.IDX PT, R2, R4, 0x3, 0x1c1f ;  /* 0x007c1f0004027f89 */ /* 0x000ea400000e0000 */
[C---:B--2---:R-:W-:Y:S02]  /*14820*/  IMAD.IADD R2, R5.reuse, 0x1, R2 ;  /* 0x0000000105027824 */ /* 0x044fe400078e0202 */
[C---:B------:R-:W-:Y:S02]  /*14830*/  IMAD.IADD R3, R5.reuse, 0x1, R3 ;  /* 0x0000000105037824 */ /* 0x040fe400078e0203 */
[----:B------:R-:W-:Y:S01]  /*14840*/  IMAD.IADD R0, R5, 0x1, R0 ;  /* 0x0000000105007824 */ /* 0x000fe200078e0200 */
[----:B------:R-:W-:Y:S02]  /*14850*/  ISETP.GT.AND P4, PT, R2, 0x20, PT ;  /* 0x000000200200780c */ /* 0x000fe40003f84270 */
[C---:B------:R-:W-:Y:S02]  /*14860*/  ISETP.GT.AND P3, PT, R3.reuse, RZ, PT ;  /* 0x000000ff0300720c */ /* 0x040fe40003f64270 */
[C---:B------:R-:W-:Y:S02]  /*14870*/  ISETP.GT.AND P1, PT, R3.reuse, 0x8, PT ;  /* 0x000000080300780c */ /* 0x040fe40003f24270 */
[C---:B------:R-:W-:Y:S02]  /*14880*/  ISETP.GT.AND P0, PT, R3.reuse, 0x9, PT ;  /* 0x000000090300780c */ /* 0x040fe40003f04270 */
[----:B------:R-:W-:Y:S02]  /*14890*/  ISETP.GT.AND P2, PT, R3, 0x1, PT ;  /* 0x000000010300780c */ /* 0x000fe40003f44270 */
[----:B------:R-:W-:Y:S02]  /*148a0*/  FSEL R37, R10, -INF , P3 ;  /* 0xff8000000a257808 */ /* 0x000fe40001800000 */
[----:B------:R-:W-:Y:S02]  /*148b0*/  FSEL R179, R22, -INF , P1 ;  /* 0xff80000016b37808 */ /* 0x000fe40000800000 */
[----:B------:R-:W-:Y:S02]  /*148c0*/  FSEL R178, R23, -INF , P0 ;  /* 0xff80000017b27808 */ /* 0x000fe40000000000 */
[C---:B------:R-:W-:Y:S02]  /*148d0*/  ISETP.GT.AND P3, PT, R3.reuse, 0x10, PT ;  /* 0x000000100300780c */ /* 0x040fe40003f64270 */
[C---:B------:R-:W-:Y:S02]  /*148e0*/  ISETP.GT.AND P1, PT, R3.reuse, 0x18, PT ;  /* 0x000000180300780c */ /* 0x040fe40003f24270 */
[----:B------:R-:W-:Y:S02]  /*148f0*/  ISETP.GT.AND P0, PT, R3, 0x19, PT ;  /* 0x000000190300780c */ /* 0x000fe40003f04270 */
[----:B------:R-:W-:Y:S02]  /*14900*/  FSEL R180, R11, -INF , P2 ;  /* 0xff8000000bb47808 */ /* 0x000fe40001000000 */
        /* <DEDUP_REMOVED lines=12> */
[----:B------:R-:W-:Y:S02]  /*149d0*/  ISETP.GT.AND P3, PT, R0, RZ, PT ;  /* 0x000000ff0000720c */ /* 0x000fe40003f64270 */
[C---:B------:R-:W-:Y:S02]  /*149e0*/  ISETP.GT.AND P1, PT, R2.reuse, RZ, PT ;  /* 0x000000ff0200720c */ /* 0x040fe40003f24270 */
[----:B------:R-:W-:Y:S02]  /*149f0*/  ISETP.GT.AND P0, PT, R2, 0x1, PT ;  /* 0x000000010200780c */ /* 0x000fe40003f04270 */
[----:B------:R-:W-:Y:S02]  /*14a00*/  FSEL R25, R43, -INF , P2 ;  /* 0xff8000002b197808 */ /* 0x000fe40001000000 */
[----:B------:R-:W-:Y:S02]  /*14a10*/  ISETP.GT.AND P2, PT, R0, 0x1, PT ;  /* 0x000000010000780c */ /* 0x000fe40003f44270 */
[----:B------:R-:W-:Y:S02]  /*14a20*/  FSEL R12, R12, -INF , P3 ;  /* 0xff8000000c0c7808 */ /* 0x000fe40001800000 */
[----:B------:R-:W-:Y:S02]  /*14a30*/  FSEL R26, R14, -INF , P1 ;  /* 0xff8000000e1a7808 */ /* 0x000fe40000800000 */
[----:B------:R-:W-:Y:S02]  /*14a40*/  FSEL R54, R15, -INF , P0 ;  /* 0xff8000000f367808 */ /* 0x000fe40000000000 */
[----:B------:R-:W-:Y:S02]  /*14a50*/  ISETP.GT.AND P3, PT, R0, 0x8, PT ;  /* 0x000000080000780c */ /* 0x000fe40003f64270 */
[C---:B------:R-:W-:Y:S02]  /*14a60*/  ISETP.GT.AND P1, PT, R2.reuse, 0x8, PT ;  /* 0x000000080200780c */ /* 0x040fe40003f24270 */
        /* <DEDUP_REMOVED lines=101> */
.L_x_1777:
        /* <DEDUP_REMOVED lines=61> */
[----:B------:R-:W3:Y:S01]  /*15490*/  MUFU.EX2 R25, R32 ;  /* 0x0000002000197308 */ /* 0x000ee20000000800 */
[C---:B------:R-:W-:Y:S02]  /*154a0*/  FMUL.FTZ R88, R4.reuse, R88 ;  /* 0x0000005804587220 */ /* 0x040fe40000410000 */
[----:B------:R-:W-:Y:S02]  /*154b0*/  FMUL.FTZ R89, R4, R89 ;  /* 0x0000005904597220 */ /* 0x000fe40000410000 */
[C---:B-1----:R-:W-:Y:S02]  /*154c0*/  FFMA.FTZ R0, R3.reuse, R213, R22 ;  /* 0x000000d503007223 */ /* 0x042fe40000010016 */
[C---:B------:R-:W-:Y:S02]  /*154d0*/  FMUL.FTZ R55, R3.reuse, R163 ;  /* 0x000000a303377220 */ /* 0x040fe40000410000 */
[C---:B------:R-:W-:Y:S01]  /*154e0*/  FMUL.FTZ R58, R3.reuse, R58 ;  /* 0x0000003a033a7220 */ /* 0x040fe20000410000 */
[----:B------:R-:W-:Y:S01]  /*154f0*/  MUFU.EX2 R234, R41 ;  /* 0x0000002900ea7308 */ /* 0x000fe20000000800 */
[C---:B------:R-:W-:Y:S02]  /*15500*/  FMUL.FTZ R59, R3.reuse, R59 ;  /* 0x0000003b033b7220 */ /* 0x040fe40000410000 */
[C---:B------:R-:W-:Y:S01]  /*15510*/  FMUL.FTZ R70, R3.reuse, R70 ;  /* 0x0000004603467220 */ /* 0x040fe20000410000 */
[C---:B--2---:R-:W-:Y:S01]  /*15520*/  F2FP.BF16.PACK_AB R173, R2.reuse, R22 ;  /* 0x0000001602ad723e */ /* 0x044fe200000010ff */
[----:B------:R-:W-:Y:S01]  /*15530*/  FADD.FTZ R40, R2, R0 ;  /* 0x0000000002287221 */ /* 0x000fe20000010000 */
[C---:B------:R-:W-:Y:S01]  /*15540*/  FSEL R0, R104.reuse, RZ, P0 ;  /* 0x000000ff68007208 */ /* 0x040fe20000000000 */
[----:B------:R-:W-:Y:S02]  /*15550*/  FMUL.FTZ R2, R104, c[0x0][0x2d0] ;  /* 0x0000b40068027a20 */ /* 0x000fe40000410000 */
[C---:B------:R-:W-:Y:S01]  /*15560*/  FMUL.FTZ R71, R3.reuse, R71 ;  /* 0x0000004703477220 */ /* 0x040fe20000410000 */
[----:B------:R-:W-:Y:S01]  /*15570*/  MUFU.EX2 R237, R187 ;  /* 0x000000bb00ed7308 */ /* 0x000fe20000000800 */
[----:B------:R-:W-:Y:S01]  /*15580*/  FADD.FTZ R0, -R0, R110 ;  /* 0x0000006e00007221 */ /* 0x000fe20000010100 */
[----:B------:R-:W-:Y:S01]  /*15590*/  FSEL R2, R2, RZ, P0 ;  /* 0x000000ff02027208 */ /* 0x000fe20000000000 */
[----:B------:R-:W-:Y:S01]  /*155a0*/  FMUL.FTZ R74, R3, R74 ;  /* 0x0000004a034a7220 */ /* 0x000fe20000410000 */
[----:B------:R-:W-:Y:S01]  /*155b0*/  FSETP.NEU.FTZ.AND P0, PT, R5, -INF , PT ;  /* 0xff8000000500780b */ /* 0x000fe20003f1d000 */
[----:B------:R-:W-:Y:S01]  /*155c0*/  FMUL.FTZ R0, R0, c[0x0][0x2d0] ;  /* 0x0000b40000007a20 */ /* 0x000fe20000410000 */
[----:B---3--:R-:W-:Y:S01]  /*155d0*/  F2FP.BF16.PACK_AB R174, R25, R31 ;  /* 0x0000001f19ae723e */ /* 0x008fe200000010ff */
        /* <DEDUP_REMOVED lines=14> */
[----:B------:R-:W-:Y:S01]  /*156c0*/  FSEL R2, R5, RZ, P0 ;  /* 0x000000ff05027208 */ /* 0x000fe20000000000 */
[----:B------:R-:W-:Y:S01]  /*156d0*/  MUFU.EX2 R24, R12 ;  /* 0x0000000c00187308 */ /* 0x000fe20000000800 */
[----:B------:R-:W-:Y:S02]  /*156e0*/  FMUL.FTZ R53, R4, R161 ;  /* 0x000000a104357220 */ /* 0x000fe40000410000 */
[C---:B------:R-:W-:Y:S02]  /*156f0*/  FMUL.FTZ R75, R3.reuse, R75 ;  /* 0x0000004b034b7220 */ /* 0x040fe40000410000 */
[----:B------:R-:W-:Y:S02]  /*15700*/  FADD.FTZ R2, -R2, R111 ;  /* 0x0000006f02027221 */ /* 0x000fe40000010100 */
[C---:B------:R-:W-:Y:S02]  /*15710*/  FMUL.FTZ R86, R3.reuse, R86 ;  /* 0x0000005603567220 */ /* 0x040fe40000410000 */
[----:B------:R-:W-:Y:S01]  /*15720*/  FMUL.FTZ R2, R2, c[0x0][0x2d0] ;  /* 0x0000b40002027a20 */ /* 0x000fe20000410000 */
[----:B------:R-:W2:Y:S01]  /*15730*/  MUFU.EX2 R0, R0 ;  /* 0x0000000000007308 */ /* 0x000ea20000000800 */
[----:B------:R-:W-:Y:S02]  /*15740*/  FMUL.FTZ R87, R3, R87 ;  /* 0x0000005703577220 */ /* 0x000fe40000410000 */
[----:B-1----:R-:W-:Y:S02]  /*15750*/  FMUL.FTZ R6, R5, c[0x0][0x2d0] ;  /* 0x0000b40005067a20 */ /* 0x002fe40000410000 */
[C---:B------:R-:W-:Y:S02]  /*15760*/  FMUL.FTZ R90, R3.reuse, R90 ;  /* 0x0000005a035a7220 */ /* 0x040fe40000410000 */
[C---:B------:R-:W-:Y:S01]  /*15770*/  FMUL.FTZ R91, R3.reuse, R91 ;  /* 0x0000005b035b7220 */ /* 0x040fe20000410000 */
[----:B------:R-:W-:Y:S01]  /*15780*/  FSEL R6, R6, RZ, P0 ;  /* 0x000000ff06067208 */ /* 0x000fe20000000000 */
[C---:B------:R-:W-:Y:S01]  /*15790*/  FMUL.FTZ R102, R3.reuse, R102 ;  /* 0x0000006603667220 */ /* 0x040fe20000410000 */
[----:B------:R-:W-:Y:S01]  /*157a0*/  MUFU.EX2 R2, R2 ;  /* 0x0000000200027308 */ /* 0x000fe20000000800 */
[----:B------:R-:W-:Y:S01]  /*157b0*/  FMUL.FTZ R103, R3, R103 ;  /* 0x0000006703677220 */ /* 0x000fe20000410000 */
[C---:B------:R-:W-:Y:S01]  /*157c0*/  ISETP.GT.AND P0, PT, R211.reuse, R245, PT ;  /* 0x000000f5d300720c */ /* 0x040fe20003f04270 */
[--C-:B------:R-:W-:Y:S01]  /*157d0*/  FFMA.FTZ R22, R38, c[0x0][0x2d0], -R6.reuse ;  /* 0x0000b40026167a23 */ /* 0x100fe20000010806 */
[----:B------:R-:W-:Y:S01]  /*157e0*/  IADD3 R211, R211, -0x1, RZ ;  /* 0xffffffffd3d37810 */ /* 0x000fe20007ffe0ff */
        /* <DEDUP_REMOVED lines=9> */
[----:B------:R2:W-:Y:S01]  /*15880*/  MUFU.EX2 R233, R43 ;  /* 0x0000002b00e97308 */ /* 0x0005e20000000800 */
[C---:B------:R-:W-:Y:S02]  /*15890*/  FMUL.FTZ R29, R0.reuse, R129 ;  /* 0x00000081001d7220 */ /* 0x040fe40000410000 */
[C---:B------:R-:W-:Y:S02]  /*158a0*/  FMUL.FTZ R32, R0.reuse, R124 ;  /* 0x0000007c00207220 */ /* 0x040fe40000410000 */
[C---:B------:R-:W-:Y:S02]  /*158b0*/  FMUL.FTZ R33, R0.reuse, R125 ;  /* 0x0000007d00217220 */ /* 0x040fe40000410000 */
[C---:B------:R-:W-:Y:S02]  /*158c0*/  FMUL.FTZ R44, R0.reuse, R120 ;  /* 0x00000078002c7220 */ /* 0x040fe40000410000 */
[----:B------:R-:W-:Y:S01]  /*158d0*/  FMUL.FTZ R45, R0, R121 ;  /* 0x00000079002d7220 */ /* 0x000fe20000410000 */
[----:B------:R-:W-:Y:S01]  /*158e0*/  MUFU.EX2 R243, R37 ;  /* 0x0000002500f37308 */ /* 0x000fe20000000800 */
[--C-:B------:R-:W-:Y:S02]  /*158f0*/  FFMA.FTZ R183, R18, c[0x0][0x2d0], -R6.reuse ;  /* 0x0000b40012b77a23 */ /* 0x100fe40000010806 */
[----:B------:R-:W-:Y:S01]  /*15900*/  FMUL.FTZ R12, R0, R136 ;  /* 0x00000088000c7220 */ /* 0x000fe20000410000 */
[----:B-1----:R-:W-:Y:S01]  /*15910*/  F2FP.BF16.PACK_AB R175, R234, R38 ;  /* 0x00000026eaaf723e */ /* 0x002fe200000010ff */
[----:B------:R-:W-:Y:S01]  /*15920*/  FMUL.FTZ R48, R0, R116 ;  /* 0x0000007400307220 */ /* 0x000fe20000410000 */
[----:B------:R-:W-:Y:S01]  /*15930*/  F2FP.BF16.PACK_AB R116, R24, R27 ;  /* 0x0000001b1874723e */ /* 0x000fe200000010ff */
        /* <DEDUP_REMOVED lines=11> */
[--C-:B------:R-:W-:Y:S02]  /*159f0*/  FFMA.FTZ R184, R15, c[0x0][0x2d0], -R6.reuse ;  /* 0x0000b4000fb87a23 */ /* 0x100fe40000010806 */
[--C-:B------:R-:W-:Y:S02]  /*15a00*/  FFMA.FTZ R194, R11, c[0x0][0x2d0], -R6.reuse ;  /* 0x0000b4000bc27a23 */ /* 0x100fe40000010806 */
[--C-:B------:R-:W-:Y:S01]  /*15a10*/  FFMA.FTZ R214, R10, c[0x0][0x2d0], -R6.reuse ;  /* 0x0000b4000ad67a23 */ /* 0x100fe20000010806 */
[----:B------:R-:W-:Y:S01]  /*15a20*/  MUFU.EX2 R240, R186 ;  /* 0x000000ba00f07308 */ /* 0x000fe20000000800 */
[--C-:B------:R-:W-:Y:S02]  /*15a30*/  FFMA.FTZ R216, R9, c[0x0][0x2d0], -R6.reuse ;  /* 0x0000b40009d87a23 */ /* 0x100fe40000010806 */
[----:B------:R-:W-:Y:S02]  /*15a40*/  FFMA.FTZ R6, R8, c[0x0][0x2d0], -R6 ;  /* 0x0000b40008067a23 */ /* 0x000fe40000010806 */
[C---:B------:R-:W-:Y:S02]  /*15a50*/  FFMA.FTZ R8, R0.reuse, R231, R27 ;  /* 0x000000e700087223 */ /* 0x040fe4000001001b */
[C---:B------:R-:W-:Y:S02]  /*15a60*/  FMUL.FTZ R13, R0.reuse, R137 ;  /* 0x00000089000d7220 */ /* 0x040fe40000410000 */
[C---:B------:R-:W-:Y:S01]  /*15a70*/  FMUL.FTZ R92, R0.reuse, R92 ;  /* 0x0000005c005c7220 */ /* 0x040fe20000410000 */
[----:B------:R-:W-:Y:S01]  /*15a80*/  MUFU.EX2 R231, R36 ;  /* 0x0000002400e77308 */ /* 0x000fe20000000800 */
[C---:B------:R-:W-:Y:S02]  /*15a90*/  FMUL.FTZ R93, R0.reuse, R93 ;  /* 0x0000005d005d7220 */ /* 0x040fe40000410000 */
[C---:B------:R-:W-:Y:S02]  /*15aa0*/  FMUL.FTZ R96, R0.reuse, R96 ;  /* 0x0000006000607220 */ /* 0x040fe40000410000 */
[----:B------:R-:W-:Y:S02]  /*15ab0*/  FMUL.FTZ R97, R0, R97 ;  /* 0x0000006100617220 */ /* 0x000fe40000410000 */
[----:B------:R-:W-:Y:S02]  /*15ac0*/  FADD.FTZ R10, R31, R30 ;  /* 0x0000001e1f0a7221 */ /* 0x000fe40000010000 */
[----:B------:R-:W-:Y:S01]  /*15ad0*/  FMUL.FTZ R14, R2, R138 ;  /* 0x0000008a020e7220 */ /* 0x000fe20000410000 */
[----:B------:R-:W3:Y:S01]  /*15ae0*/  MUFU.EX2 R0, R20 ;  /* 0x0000001400007308 */ /* 0x000ee20000000800 */
[----:B------:R-:W-:Y:S02]  /*15af0*/  FADD.FTZ R181, R25, R10 ;  /* 0x0000000a19b57221 */ /* 0x000fe40000010000 */
[----:B------:R-:W-:Y:S02]  /*15b00*/  FADD.FTZ R138, R24, R8 ;  /* 0x00000008188a7221 */ /* 0x000fe40000010000 */
[----:B------:R-:W4:Y:S01]  /*15b10*/  LDSM.16.MT88.4 R24, [R196] ;  /* 0x00000000c418783b */ /* 0x000f220000004200 */
[C---:B------:R-:W-:Y:S02]  /*15b20*/  FMUL.FTZ R9, R4.reuse, R141 ;  /* 0x0000008d04097220 */ /* 0x040fe40000410000 */
[C---:B------:R-:W-:Y:S02]  /*15b30*/  FMUL.FTZ R10, R3.reuse, R142 ;  /* 0x0000008e030a7220 */ /* 0x040fe40000410000 */
[C---:B------:R-:W-:Y:S01]  /*15b40*/  FMUL.FTZ R11, R3.reuse, R143 ;  /* 0x0000008f030b7220 */ /* 0x040fe20000410000 */
[----:B------:R-:W-:Y:S01]  /*15b50*/  MUFU.EX2 R241, R185 ;  /* 0x000000b900f17308 */ /* 0x000fe20000000800 */
[----:B------:R-:W-:Y:S02]  /*15b60*/  FMUL.FTZ R8, R4, R140 ;  /* 0x0000008c04087220 */ /* 0x000fe40000410000 */
[----:B------:R-:W-:Y:S02]  /*15b70*/  FADD.FTZ R136, R38, R40 ;  /* 0x0000002826887221 */ /* 0x000fe40000010000 */
[----:B--2---:R-:W2:Y:S01]  /*15b80*/  LDSM.16.MT88.4 R40, [R197] ;  /* 0x00000000c528783b */ /* 0x004ea20000004200 */
[C---:B------:R-:W-:Y:S02]  /*15b90*/  FMUL.FTZ R18, R2.reuse, R134 ;  /* 0x0000008602127220 */ /* 0x040fe40000410000 */
[----:B------:R-:W-:Y:S02]  /*15ba0*/  FMUL.FTZ R19, R2, R135 ;  /* 0x0000008702137220 */ /* 0x000fe40000410000 */
[----:B------:R-:W-:Y:S01]  /*15bb0*/  FMUL.FTZ R21, R4, R145 ;  /* 0x0000009104157220 */ /* 0x000fe20000410000 */
[----:B------:R-:W-:Y:S01]  /*15bc0*/  MUFU.EX2 R140, R188 ;  /* 0x000000bc008c7308 */ /* 0x000fe20000000800 */
[----:B-1----:R-:W-:Y:S01]  /*15bd0*/  FMUL.FTZ R22, R3, R146 ;  /* 0x0000009203167220 */ /* 0x002fe20000410000 */
[----:B------:R-:W-:Y:S01]  /*15be0*/  LDSM.16.MT88.4 R132, [R196+0x1000] ;  /* 0x00100000c484783b */ /* 0x000fe20000004200 */
[----:B---3--:R-:W-:Y:S01]  /*15bf0*/  FFMA.FTZ R137, R2, R232, R0 ;  /* 0x000000e802897223 */ /* 0x008fe20000010000 */
[----:B------:R-:W-:Y:S01]  /*15c00*/  F2FP.BF16.PACK_AB R117, R231, R0 ;  /* 0x00000000e775723e */ /* 0x000fe200000010ff */
[----:B------:R-:W-:Y:S02]  /*15c10*/  FMUL.FTZ R20, R4, R144 ;  /* 0x0000009004147220 */ /* 0x000fe40000410000 */
[C---:B------:R-:W-:Y:S02]  /*15c20*/  FMUL.FTZ R46, R2.reuse, R122 ;  /* 0x0000007a022e7220 */ /* 0x040fe40000410000 */
[C---:B------:R-:W-:Y:S01]  /*15c30*/  FMUL.FTZ R47, R2.reuse, R123 ;  /* 0x0000007b022f7220 */ /* 0x040fe20000410000 */
[----:B------:R-:W1:Y:S01]  /*15c40*/  MUFU.EX2 R232, R23 ;  /* 0x0000001700e87308 */ /* 0x000e620000000800 */
        /* <DEDUP_REMOVED lines=9> */
[-C--:B----4-:R-:W-:Y:S04]  /*15ce0*/  HMMA.16816.F32.BF16 R8, R172, R24.reuse, R8 ;  /* 0x00000018ac08723c */ /* 0x090fe80000041808 */
[----:B------:R-:W-:Y:S01]  /*15cf0*/  LDSM.16.MT88.4 R124, [R196+0x400] ;  /* 0x00040000c47c783b */ /* 0x000fe20000004200 */
[C---:B------:R-:W-:Y:S01]  /*15d00*/  FMUL.FTZ R50, R2.reuse, R118 ;  /* 0x0000007602327220 */ /* 0x040fe20000410000 */
[----:B------:R-:W-:Y:S01]  /*15d10*/  F2FP.BF16.PACK_AB R118, R243, R233 ;  /* 0x000000e9f376723e */ /* 0x000fe200000010ff */
[C---:B------:R-:W-:Y:S01]  /*15d20*/  FMUL.FTZ R51, R2.reuse, R119 ;  /* 0x0000007702337220 */ /* 0x040fe20000410000 */
[----:B------:R-:W-:Y:S01]  /*15d30*/  MUFU.EX2 R239, R179 ;  /* 0x000000b300ef7308 */ /* 0x000fe20000000800 */
[----:B------:R-:W-:Y:S03]  /*15d40*/  FMUL.FTZ R15, R2, R139 ;  /* 0x0000008b020f7220 */ /* 0x000fe60000410000 */
[----:B-1----:R-:W-:Y:S01]  /*15d50*/  F2FP.BF16.PACK_AB R119, R244, R232 ;  /* 0x000000e8f477723e */ /* 0x002fe200000010ff */
[C---:B------:R-:W-:Y:S02]  /*15d60*/  FMUL.FTZ R23, R3.reuse, R147 ;  /* 0x0000009303177220 */ /* 0x040fe40000410000 */
[----:B------:R-:W-:Y:S01]  /*15d70*/  LDSM.16.MT88.4 R144, [R196+0x800] ;  /* 0x00080000c490783b */ /* 0x000fe20000004200 */
[C---:B------:R-:W-:Y:S02]  /*15d80*/  FMUL.FTZ R38, R3.reuse, R154 ;  /* 0x0000009a03267220 */ /* 0x040fe40000410000 */
[C---:B------:R-:W-:Y:S01]  /*15d90*/  FMUL.FTZ R39, R3.reuse, R155 ;  /* 0x0000009b03277220 */ /* 0x040fe20000410000 */
[C---:B------:R-:W-:Y:S01]  /*15da0*/  HMMA.16816.F32.BF16 R12, R116.reuse, R24, R12 ;  /* 0x00000018740c723c */ /* 0x040fe2000004180c */
[----:B------:R-:W-:Y:S03]  /*15db0*/  MUFU.EX2 R139, R182 ;  /* 0x000000b6008b7308 */ /* 0x000fe60000000800 */
[----:B------:R-:W-:Y:S01]  /*15dc0*/  LDSM.16.MT88.4 R152, [R197+0x800] ;  /* 0x00080000c598783b */ /* 0x000fe20000004200 */
[C---:B------:R-:W-:Y:S02]  /*15dd0*/  FMUL.FTZ R54, R3.reuse, R162 ;  /* 0x000000a203367220 */ /* 0x040fe40000410000 */
[C---:B------:R-:W-:Y:S01]  /*15de0*/  FMUL.FTZ R62, R2.reuse, R62 ;  /* 0x0000003e023e7220 */ /* 0x040fe20000410000 */
[-C--:B------:R-:W-:Y:S03]  /*15df0*/  HMMA.16816.F32.BF16 R16, R116, R26.reuse, R16 ;  /* 0x0000001a7410723c */ /* 0x080fe60000041810 */
[----:B------:R-:W-:Y:S01]  /*15e00*/  MUFU.EX2 R242, R177 ;  /* 0x000000b100f27308 */ /* 0x000fe20000000800 */
[----:B------:R-:W-:Y:S01]  /*15e10*/  LDSM.16.MT88.4 R160, [R196+0x1400] ;  /* 0x00140000c4a0783b */ /* 0x000fe20000004200 */
[C---:B------:R-:W-:Y:S02]  /*15e20*/  FMUL.FTZ R63, R2.reuse, R63 ;  /* 0x0000003f023f7220 */ /* 0x040fe40000410000 */
[----:B------:R-:W-:Y:S01]  /*15e30*/  FMUL.FTZ R66, R2, R66 ;  /* 0x0000004202427220 */ /* 0x000fe20000410000 */
[C---:B------:R-:W-:Y:S04]  /*15e40*/  HMMA.16816.F32.BF16 R20, R172.reuse, R26, R20 ;  /* 0x0000001aac14723c */ /* 0x040fe80000041814 */
        /* <DEDUP_REMOVED lines=9> */
[-C--:B--2---:R-:W-:Y:S03]  /*15ee0*/  HMMA.16816.F32.BF16 R24, R172, R40.reuse, R24 ;  /* 0x00000028ac18723c */ /* 0x084fe60000041818 */
        /* <DEDUP_REMOVED lines=13> */
[----:B------:R-:W-:Y:S02]  /*15fc0*/  FADD.FTZ R4, R234, R136 ;  /* 0x00000088ea047221 */ /* 0x000fe40000010000 */
[----:B------:R-:W-:Y:S02]  /*15fd0*/  FMUL.FTZ R99, R2, R99 ;  /* 0x0000006302637220 */ /* 0x000fe40000410000 */
[C---:B------:R-:W-:Y:S04]  /*15fe0*/  FMUL.FTZ R42, R3.reuse, R158 ;  /* 0x0000009e032a7220 */ /* 0x040fe80000410000 */
[----:B------:R-:W-:Y:S01]  /*15ff0*/  FMUL.FTZ R43, R3, R159 ;  /* 0x0000009f032b7220 */ /* 0x000fe20000410000 */
[----:B------:R-:W-:Y:S01]  /*16000*/  MUFU.EX2 R136, R221 ;  /* 0x000000dd00887308 */ /* 0x000fe20000000800 */
[----:B------:R-:W-:Y:S02]  /*16010*/  FADD.FTZ R3, R233, R138 ;  /* 0x0000008ae9037221 */ /* 0x000fe40000010000 */
[----:B------:R-:W-:Y:S03]  /*16020*/  FADD.FTZ R0, R107, R181 ;  /* 0x000000b56b007221 */ /* 0x000fe60000010000 */
[-C--:B---3--:R-:W-:Y:S04]  /*16030*/  HMMA.16816.F32.BF16 R40, R172, R120.reuse, R40 ;  /* 0x00000078ac28723c */ /* 0x088fe80000041828 */
[----:B------:R-:W1:Y:S04]  /*16040*/  MUFU.EX2 R2, R191 ;  /* 0x000000bf00027308 */ /* 0x000e680000000800 */
[C---:B------:R-:W-:Y:S06]  /*16050*/  HMMA.16816.F32.BF16 R44, R116.reuse, R120, R44 ;  /* 0x00000078742c723c */ /* 0x040fec000004182c */
[----:B------:R-:W-:Y:S02]  /*16060*/  MUFU.EX2 R191, R184 ;  /* 0x000000b800bf7308 */ /* 0x000fe40000000800 */
[-C--:B------:R-:W-:Y:S08]  /*16070*/  HMMA.16816.F32.BF16 R48, R116, R122.reuse, R48 ;  /* 0x0000007a7430723c */ /* 0x080ff00000041830 */
[C---:B------:R-:W-:Y:S01]  /*16080*/  HMMA.16816.F32.BF16 R52, R172.reuse, R122, R52 ;  /* 0x0000007aac34723c */ /* 0x040fe20000041834 */
[----:B------:R-:W2:Y:S01]  /*16090*/  LDSM.16.MT88.4 R120, [R197+0xc00] ;  /* 0x000c0000c578783b */ /* 0x000ea20000004200 */
[----:B------:R-:W-:Y:S02]  /*160a0*/  MUFU.EX2 R189, R218 ;  /* 0x000000da00bd7308 */ /* 0x000fe40000000800 */
[----:B-1----:R-:W-:Y:S04]  /*160b0*/  FADD.FTZ R0, R2, R0 ;  /* 0x0000000002007221 */ /* 0x002fe80000010000 */
[----:B------:R-:W-:Y:S04]  /*160c0*/  FADD.FTZ R0, R111, R0 ;  /* 0x000000006f007221 */ /* 0x000fe80000010000 */
[----:B------:R-:W-:Y:S10]  /*160d0*/  MUFU.EX2 R190, R217 ;  /* 0x000000d900be7308 */ /* 0x000ff40000000800 */
[----:B------:R-:W-:Y:S10]  /*160e0*/  MUFU.EX2 R181, R214 ;  /* 0x000000d600b57308 */ /* 0x000ff40000000800 */
[----:B------:R-:W-:Y:S01]  /*160f0*/  MUFU.EX2 R184, R213 ;  /* 0x000000d500b87308 */ /* 0x000fe20000000800 */
[-C--:B--2---:R-:W-:Y:S09]  /*16100*/  HMMA.16816.F32.BF16 R56, R172, R120.reuse, R56 ;  /* 0x00000078ac38723c */ /* 0x084ff20000041838 */
[----:B------:R-:W1:Y:S01]  /*16110*/  MUFU.EX2 R187, R195 ;  /* 0x000000c300bb7308 */ /* 0x000e620000000800 */
[C---:B------:R-:W-:Y:S09]  /*16120*/  HMMA.16816.F32.BF16 R60, R116.reuse, R120, R60 ;  /* 0x00000078743c723c */ /* 0x040ff2000004183c */
[----:B------:R-:W-:Y:S01]  /*16130*/  MUFU.EX2 R188, R193 ;  /* 0x000000c100bc7308 */ /* 0x000fe20000000800 */
[-C--:B------:R-:W-:Y:S09]  /*16140*/  HMMA.16816.F32.BF16 R64, R116, R122.reuse, R64 ;  /* 0x0000007a7440723c */ /* 0x080ff20000041840 */
[----:B------:R-:W2:Y:S01]  /*16150*/  MUFU.EX2 R183, R215 ;  /* 0x000000d700b77308 */ /* 0x000ea20000000800 */
[C---:B------:R-:W-:Y:S01]  /*16160*/  HMMA.16816.F32.BF16 R68, R172.reuse, R122, R68 ;  /* 0x0000007aac44723c */ /* 0x040fe20000041844 */
[----:B------:R-:W3:Y:S03]  /*16170*/  LDSM.16.MT88.4 R120, [R196+0x1800] ;  /* 0x00180000c478783b */ /* 0x000ee60000004200 */
[----:B-1----:R-:W-:Y:S05]  /*16180*/  F2FP.BF16.PACK_AB R176, R187, R184 ;  /* 0x000000b8bbb0723e */ /* 0x002fea00000010ff */
[----:B------:R-:W1:Y:S10]  /*16190*/  MUFU.EX2 R182, R194 ;  /* 0x000000c200b67308 */ /* 0x000e740000000800 */
[----:B------:R-:W-:Y:S01]  /*161a0*/  MUFU.EX2 R180, R216 ;  /* 0x000000d800b47308 */ /* 0x000fe20000000800 */
[----:B--2---:R-:W-:Y:S09]  /*161b0*/  F2FP.BF16.PACK_AB R178, R183, R188 ;  /* 0x000000bcb7b2723e */ /* 0x004ff200000010ff */
[----:B------:R-:W2:Y:S01]  /*161c0*/  MUFU.EX2 R6, R6 ;  /* 0x0000000600067308 */ /* 0x000ea20000000800 */
[----:B-1----:R-:W-:Y:S01]  /*161d0*/  F2FP.BF16.PACK_AB R177, R181, R182 ;  /* 0x000000b6b5b1723e */ /* 0x002fe200000010ff */
[-C--:B---3--:R-:W-:Y:S08]  /*161e0*/  HMMA.16816.F32.BF16 R72, R172, R120.reuse, R72 ;  /* 0x00000078ac48723c */ /* 0x088ff00000041848 */
        /* <DEDUP_REMOVED lines=45> */
[----:B------:R-:W-:Y:S02]  /*164c0*/  FADD.FTZ R214, R136, R0 ;  /* 0x0000000088d67221 */ /* 0x000fe40000010000 */
        /* <DEDUP_REMOVED lines=34> */
[----:B------:R-:W-:Y:S01]  /*166f0*/  FADD.FTZ R232, R6, R0 ;  /* 0x0000000006e87221 */ /* 0x000fe20000010000 */
[----:B------:R-:W-:Y:S03]  /*16700*/  MOV R6, R106 ;  /* 0x0000006a00067202 */ /* 0x000fe60000000f00 */
        /* <DEDUP_REMOVED lines=34> */
.L_x_1657:
[----:B------:R-:W2:Y:S02]  /*16930*/  LDL R0, [R1+0x14] ;  /* 0x0000140001007983 */ /* 0x000ea40000100800 */
[----:B--2---:R-:W-:-:S13]  /*16940*/  ISETP.GE.AND P0, PT, R211, R0, PT ;  /* 0x00000000d300720c */ /* 0x004fda0003f06270 */
[----:B------:R-:W-:Y:S05]  /*16950*/  @!P0 BRA `(.L_x_1671) ;  /* 0x00002b2000008947 */ /* 0x000fea0003800000 */
.L_x_1683:
        /* <DEDUP_REMOVED lines=9> */
[----:B------:R-:W-:Y:S01]  /*169f0*/  MOV R110, R105 ;  /* 0x00000069006e7202 */ /* 0x000fe20000000f00 */
[----:B------:R-:W-:Y:S01]  /*16a00*/  IMAD.MOV.U32 R107, RZ, RZ, R106 ;  /* 0x000000ffff6b7224 */ /* 0x000fe200078e006a */
[----:B------:R-:W-:Y:S01]  /*16a10*/  MOV R111, R104 ;  /* 0x00000068006f7202 */ /* 0x000fe20000000f00 */
[----:B------:R-:W-:Y:S02]  /*16a20*/  IMAD R0, R212, c[0x0][0x20c], R0 ;  /* 0x00008300d4007a24 */ /* 0x000fe400078e0200 */
        /* <DEDUP_REMOVED lines=20> */
.L_x_1778:
[----:B------:R-:W3:Y:S01]  /*16b70*/  LDL.64 R8, [R1] ;  /* 0x0000000001087983 */ /* 0x000ee20000100a00 */
[----:B------:R-:W-:Y:S03]  /*16b80*/  BSSY B0, `(.L_x_1673) ;  /* 0x0000024000007945 */ /* 0x000fe60003800000 */
[----:B------:R-:W4:Y:S04]  /*16b90*/  LDL R10, [R1+0xc] ;  /* 0x00000c00010a7983 */ /* 0x000f280000100800 */
[----:B------:R-:W5:Y:S04]  /*16ba0*/  LDL R3, [R1+0x10] ;  /* 0x0000100001037983 */ /* 0x000f680000100800 */
[----:B------:R-:W1:Y:S01]  /*16bb0*/  SHFL.IDX PT, R2, R6, RZ, 0x1c1f ;  /* 0x001c1fff06027589 */ /* 0x000e6200000e0000 */
[----:B-----5:R-:W-:Y:S02]  /*16bc0*/  ISETP.GE.AND P3, PT, R3, c[0x0][0x1d4], PT ;  /* 0x0000750003007a0c */ /* 0x020fe40003f66270 */
[----:B---3--:R-:W-:Y:S02]  /*16bd0*/  ISETP.GE.AND P2, PT, R8, c[0x0][0x1d4], PT ;  /* 0x0000750008007a0c */ /* 0x008fe40003f46270 */
[----:B-1----:R-:W-:Y:S02]  /*16be0*/  IADD3 R8, P0, R2, R229, RZ ;  /* 0x000000e502087210 */ /* 0x002fe40007f1e0ff */
[----:B----4-:R-:W-:Y:S02]  /*16bf0*/  ISETP.GE.AND P4, PT, R10, c[0x0][0x1d4], PT ;  /* 0x000075000a007a0c */ /* 0x010fe40003f86270 */
[----:B------:R-:W1:Y:S01]  /*16c00*/  S2R R10, SR_TID.X ;  /* 0x00000000000a7919 */ /* 0x000e620000002100 */
[----:B--2---:R-:W-:Y:S06]  /*16c10*/  IMAD.X R9, R0, 0x1, R228, P0 ;  /* 0x0000000100097824 */ /* 0x004fec00000e06e4 */
[----:B------:R-:W-:Y:S01]  /*16c20*/  @!PT LDS RZ, [RZ] ;  /* 0x00000000fffff984 */ /* 0x000fe20000000800 */
[----:B------:R-:W-:Y:S01]  /*16c30*/  @!PT LDS RZ, [RZ] ;  /* 0x00000000fffff984 */ /* 0x000fe20000000800 */
[----:B------:R2:W-:Y:S02]  /*16c40*/  LDGSTS.E.BYPASS.LTC128B.128 [R209+0x1880], [R8.64], !P2 ;  /* 0x0188000008d17fae */ /* 0x0005e4000d101d48 */
[----:B--2---:R-:W-:Y:S05]  /*16c50*/  IADD3 R8, P0, R2, R230, RZ ;  /* 0x000000e602087210 */ /* 0x004fea0007f1e0ff */
[----:B------:R-:W-:Y:S01]  /*16c60*/  IMAD.X R9, R0, 0x1, R225, P0 ;  /* 0x0000000100097824 */ /* 0x000fe200000e06e1 */
[----:B------:R-:W-:Y:S04]  /*16c70*/  IADD3 R2, P0, R2, R227, RZ ;  /* 0x000000e302027210 */ /* 0x000fe80007f1e0ff */
[----:B------:R2:W-:Y:S01]  /*16c80*/  LDGSTS.E.BYPASS.LTC128B.128 [R209+0x2480], [R8.64], !P4 ;  /* 0x0248000008d17fae */ /* 0x0005e2000e101d48 */
[----:B------:R-:W-:Y:S01]  /*16c90*/  IMAD.X R3, R0, 0x1, R226, P0 ;  /* 0x0000000100037824 */ /* 0x000fe200000e06e2 */
[----:B-1----:R-:W-:Y:S04]  /*16ca0*/  ISETP.GT.AND P0, PT, R10, 0x3f, PT ;  /* 0x0000003f0a00780c */ /* 0x002fe80003f04270 */
[----:B------:R2:W-:Y:S09]  /*16cb0*/  LDGSTS.E.BYPASS.LTC128B.128 [R209+0x3080], [R2.64], !P3 ;  /* 0x0308000002d17fae */ /* 0x0005f2000d901d48 */
[----:B------:R-:W-:-:S05]  /*16cc0*/  @P0 BRA `(.L_x_1674) ;  /* 0x000000f000000947 */ /* 0x000fca0003800000 */
[----:B------:R-:W-:-:S05]  /*16cd0*/  BRA.DIV ~URZ, `(.L_x_1675) ;  /* 0x0000a2f27f007947 */ /* 0x000fca000b800000 */
[----:B------:R-:W1:Y:S04]  /*16ce0*/  SHFL.IDX PT, R4, R4, 0x1, 0x1c1f ;  /* 0x003c1f0004047f89 */ /* 0x000e6800000e0000 */
[----:B------:R3:W4:Y:S02]  /*16cf0*/  SHFL.IDX PT, R0, R6, 0x1, 0x1c1f ;  /* 0x003c1f0006007f89 */ /* 0x00072400000e0000 */
.L_x_1779:
[----:B--2-4-:R-:W-:Y:S05]  /*16d00*/  IADD3 R2, P0, R0, R229, RZ ;  /* 0x000000e500027210 */ /* 0x014fea0007f1e0ff */
[----:B-1----:R-:W-:Y:S01]  /*16d10*/  IMAD.X R3, R4, 0x1, R228, P0 ;  /* 0x0000000104037824 */ /* 0x002fe200000e06e4 */
        /* <DEDUP_REMOVED lines=10> */
.L_x_1674:
[----:B------:R-:W-:Y:S05]  /*16dc0*/  BSYNC B0 ;  /* 0x0000000000007941 */ /* 0x000fea0003800000 */
.L_x_1673:
        /* <DEDUP_REMOVED lines=51> */
[----:B--2---:R-:W-:Y:S03]  /*17100*/  ISETP.GT.AND P0, PT, R211, R0, PT ;  /* 0x00000000d300720c */ /* 0x004fe60003f04270 */
        /* <DEDUP_REMOVED lines=14> */
[----:B------:R-:W4:Y:S07]  /*171f0*/  LDSM.16.M88.4 R176, [R171+0x1c00] ;  /* 0x001c0000abb0783b */ /* 0x000f2e0000000200 */
[-C--:B--2---:R-:W-:Y:S01]  /*17200*/  HMMA.16816.F32.BF16 R8, R172, R180.reuse, R8 ;  /* 0x000000b4ac08723c */ /* 0x084fe20000041808 */
[----:B------:R-:W2:Y:S07]  /*17210*/  LDSM.16.M88.4 R188, [R171+0x2000] ;  /* 0x00200000abbc783b */ /* 0x000eae0000000200 */
        /* <DEDUP_REMOVED lines=14> */
[----:B------:R-:W4:Y:S07]  /*17300*/  LDSM.16.M88.4 R172, [R202] ;  /* 0x00000000caac783b */ /* 0x000f2e0000000200 */
[-C--:B-1----:R-:W-:Y:S01]  /*17310*/  HMMA.16816.F32.BF16 R8, R176, R180.reuse, R8 ;  /* 0x000000b4b008723c */ /* 0x082fe20000041808 */
[----:B------:R-:W1:Y:S01]  /*17320*/  LDSM.16.M88.4 R188, [R201] ;  /* 0x00000000c9bc783b */ /* 0x000e620000000200 */
[----:B------:R-:W-:Y:S07]  /*17330*/  DEPBAR.LE SB0, 0x0 ;  /* 0x000080000000791a */ /* 0x000fee0000000000 */
[----:B------:R-:W-:Y:S01]  /*17340*/  BAR.SYNC.DEFER_BLOCKING 0x0 ;  /* 0x0000000000007b1d */ /* 0x000fe20000010000 */
[C---:B--2---:R-:W-:Y:S08]  /*17350*/  HMMA.16816.F32.BF16 R12, R184.reuse, R180, R12 ;  /* 0x000000b4b80c723c */ /* 0x044ff0000004180c */
        /* <DEDUP_REMOVED lines=15> */
[----:B------:R-:W4:Y:S02]  /*17450*/  LDL R0, [R1+0x8] ;  /* 0x0000080001007983 */ /* 0x000f240000100800 */
[----:B------:R-:W-:Y:S02]  /*17460*/  ISETP.NE.AND P1, PT, R3, 0x1, PT ;  /* 0x000000010300780c */ /* 0x000fe40003f25270 */
[----:B------:R-:W5:Y:S04]  /*17470*/  LDL.64 R218, [R1+0x48] ;  /* 0x0000480001da7983 */ /* 0x000f680000100a00 */
[----:B---3--:R-:W3:Y:S04]  /*17480*/  LDL R6, [R1+0x50] ;  /* 0x0000500001067983 */ /* 0x008ee80000100800 */
[----:B------:R-:W3:Y:S04]  /*17490*/  LDL.64 R216, [R1+0x40] ;  /* 0x0000400001d87983 */ /* 0x000ee80000100a00 */
[----:B------:R-:W3:Y:S04]  /*174a0*/  LDL R172, [R1+0x3c] ;  /* 0x00003c0001ac7983 */ /* 0x000ee80000100800 */
[----:B------:R-:W1:Y:S01]  /*174b0*/  S2R R215, SR_TID.X ;  /* 0x0000000000d77919 */ /* 0x000e620000002100 */
[----:B--2---:R-:W-:Y:S05]  /*174c0*/  IMAD R2, R211, 0x30, R2 ;  /* 0x00000030d3027824 */ /* 0x004fea00078e0202 */
[----:B----4-:R-:W-:Y:S05]  /*174d0*/  IADD3 R2, R2, -0x30, R0 ;  /* 0xffffffd002027810 */ /* 0x010fea0007ffe000 */
[----:B------:R-:W-:Y:S04]  /*174e0*/  @P1 IMAD.HI.U32 R3, R2, c[0x0][0x2bc], RZ ;  /* 0x0000af0002031a27 */ /* 0x000fe800078e00ff */
[----:B------:R-:W-:Y:S01]  /*174f0*/  IMAD.MOV.U32 R0, RZ, RZ, R2 ;  /* 0x000000ffff007224 */ /* 0x000fe200078e0002 */
[----:B------:R-:W-:Y:S04]  /*17500*/  @P1 SHF.R.U32.HI R0, RZ, c[0x0][0x2c0], R3 ;  /* 0x0000b000ff001a19 */ /* 0x000fe80000011603 */
[C---:B-----5:R-:W-:Y:S01]  /*17510*/  @!P6 IADD3 R3, P0, R0.reuse, R218, RZ ;  /* 0x000000da0003e210 */ /* 0x060fe20007f1e0ff */
[----:B------:R-:W-:Y:S03]  /*17520*/  IMAD.MOV R4, RZ, RZ, -R0 ;  /* 0x000000ffff047224 */ /* 0x000fe600078e0a00 */
[----:B---3--:R-:W-:Y:S01]  /*17530*/  @!P6 LEA.HI.X.SX32 R0, R0, R6, 0x1, P0 ;  /* 0x000000060000e211 */ /* 0x008fe200000f0eff */
        /* <DEDUP_REMOVED lines=9> */
[----:B------:R-:W-:Y:S01]  /*175d0*/  IMAD R0, R212, c[0x0][0x1e4], R0 ;  /* 0x00007900d4007a24 */ /* 0x000fe200078e0200 */
        /* <DEDUP_REMOVED lines=14> */
.L_x_1780:
[----:B------:R-:W-:-:S05]  /*176c0*/  BRA.DIV ~URZ, `(.L_x_1679) ;  /* 0x00009a427f007947 */ /* 0x000fca000b800000 */
[----:B------:R3:W4:Y:S02]  /*176d0*/  SHFL.IDX PT, R0, R175, RZ, 0x1c1f ;  /* 0x001c1fffaf007589 */ /* 0x00072400000e0000 */
.L_x_1781:
        /* <DEDUP_REMOVED lines=16> */
.L_x_1782:
[----:B---34-:R-:W-:Y:S05]  /*177e0*/  @P0 IADD3 R2, P1, R0, R229, RZ ;  /* 0x000000e500020210 */ /* 0x018fea0007f3e0ff */
[----:B-1----:R-:W-:Y:S01]  /*177f0*/  @P0 IMAD.X R3, R4, 0x1, R228, P1 ;  /* 0x0000000104030824 */ /* 0x002fe200008e06e4 */
[----:B------:R-:W-:Y:S04]  /*17800*/  @P0 IADD3 R172, P1, R0, R230, RZ ;  /* 0x000000e600ac0210 */ /* 0x000fe80007f3e0ff */
[----:B------:R-:W-:Y:S01]  /*17810*/  @!PT LDS RZ, [RZ] ;  /* 0x00000000fffff984 */ /* 0x000fe20000000800 */
[----:B------:R-:W-:Y:S01]  /*17820*/  @!PT LDS RZ, [RZ] ;  /* 0x00000000fffff984 */ /* 0x000fe20000000800 */
[----:B------:R-:W-:Y:S01]  /*17830*/  @!PT LDS RZ, [RZ] ;  /* 0x00000000fffff984 */ /* 0x000fe20000000800 */
[----:B------:R1:W-:Y:S01]  /*17840*/  @P0 LDGSTS.E.BYPASS.LTC128B.128 [R209+0x4480], [R2.64], !P2 ;  /* 0x0448000002d10fae */ /* 0x0003e2000d101d48 */
[----:B------:R-:W-:Y:S05]  /*17850*/  @P0 IMAD.X R173, R4, 0x1, R225, P1 ;  /* 0x0000000104ad0824 */ /* 0x000fea00008e06e1 */
[----:B------:R3:W-:Y:S01]  /*17860*/  @P0 LDGSTS.E.BYPASS.LTC128B.128 [R209+0x5080], [R172.64], !P4 ;  /* 0x05080000acd10fae */ /* 0x0007e2000e101d48 */
[----:B-1----:R-:W-:Y:S05]  /*17870*/  @P0 IADD3 R2, P1, R0, R227, RZ ;  /* 0x000000e300020210 */ /* 0x002fea0007f3e0ff */
[----:B------:R-:W-:Y:S05]  /*17880*/  @P0 IMAD.X R3, R4, 0x1, R226, P1 ;  /* 0x0000000104030824 */ /* 0x000fea00008e06e2 */
[----:B------:R3:W-:Y:S03]  /*17890*/  @P0 LDGSTS.E.BYPASS.LTC128B.128 [R209+0x5c80], [R2.64], !P3 ;  /* 0x05c8000002d10fae */ /* 0x0007e6000d901d48 */
.L_x_1677:
[----:B------:R-:W-:Y:S05]  /*178a0*/  BSYNC B0 ;  /* 0x0000000000007941 */ /* 0x000fea0003800000 */
.L_x_1676:
        /* <DEDUP_REMOVED lines=51> */
.L_x_1783:
        /* <DEDUP_REMOVED lines=15> */
.L_x_1784:
        /* <DEDUP_REMOVED lines=62> */
[----:B---3--:R-:W-:Y:S02]  /*180b0*/  FFMA.FTZ R0, R3, R213, R10 ;  /* 0x000000d503007223 */ /* 0x008fe4000001000a */
[----:B------:R-:W-:Y:S02]  /*180c0*/  FFMA.FTZ R213, R49, c[0x0][0x2d0], -R8 ;  /* 0x0000b40031d57a23 */ /* 0x000fe40000010808 */
[C---:B------:R-:W-:Y:S02]  /*180d0*/  FMUL.FTZ R56, R4.reuse, R56 ;  /* 0x0000003804387220 */ /* 0x040fe40000410000 */
[----:B------:R-:W3:Y:S01]  /*180e0*/  MUFU.EX2 R27, R20 ;  /* 0x00000014001b7308 */ /* 0x000ee20000000800 */
[----:B------:R-:W-:Y:S02]  /*180f0*/  FMUL.FTZ R57, R4, R57 ;  /* 0x0000003904397220 */ /* 0x000fe40000410000 */
[C---:B------:R-:W-:Y:S01]  /*18100*/  FMUL.FTZ R58, R3.reuse, R58 ;  /* 0x0000003a033a7220 */ /* 0x040fe20000410000 */
[C---:B----4-:R-:W-:Y:S01]  /*18110*/  F2FP.BF16.PACK_AB R173, R2.reuse, R10 ;  /* 0x0000000a02ad723e */ /* 0x050fe200000010ff */
        /* <DEDUP_REMOVED lines=23> */
[--C-:B------:R-:W-:Y:S02]  /*18290*/  FFMA.FTZ R220, R51, c[0x0][0x2d0], -R8.reuse ;  /* 0x0000b40033dc7a23 */ /* 0x100fe40000010808 */
        /* <DEDUP_REMOVED lines=92> */
[C---:B------:R-:W-:Y:S01]  /*18860*/  FMUL.FTZ R75, R3.reuse, R75 ;  /* 0x0000004b034b7220 */ /* 0x040fe20000410000 */
[----:B-1----:R-:W1:Y:S01]  /*18870*/  LDSM.16.MT88.4 R24, [R196] ;  /* 0x00000000c418783b */ /* 0x002e620000004200 */
[----:B--2---:R-:W-:Y:S01]  /*18880*/  F2FP.BF16.PACK_AB R175, R234, R0 ;  /* 0x00000000eaaf723e */ /* 0x004fe200000010ff */
[----:B------:R-:W-:Y:S02]  /*18890*/  FADD.FTZ R136, R0, R37 ;  /* 0x0000002500887221 */ /* 0x000fe40000010000 */
[C---:B------:R-:W-:Y:S02]  /*188a0*/  FMUL.FTZ R37, R4.reuse, R153 ;  /* 0x0000009904257220 */ /* 0x040fe40000410000 */
[C---:B------:R-:W-:Y:S01]  /*188b0*/  FMUL.FTZ R84, R4.reuse, R84 ;  /* 0x0000005404547220 */ /* 0x040fe20000410000 */
[----:B------:R-:W2:Y:S01]  /*188c0*/  MUFU.EX2 R2, R190 ;  /* 0x000000be00027308 */ /* 0x000ea20000000800 */
[----:B------:R-:W-:Y:S01]  /*188d0*/  LDSM.16.MT88.4 R152, [R197+0x800] ;  /* 0x00080000c598783b */ /* 0x000fe20000004200 */
[----:B------:R-:W-:Y:S01]  /*188e0*/  FMUL.FTZ R85, R4, R85 ;  /* 0x0000005504557220 */ /* 0x000fe20000410000 */
        /* <DEDUP_REMOVED lines=185> */
.L_x_1671:
[----:B------:R-:W-:Y:S05]  /*19480*/  BRA.DIV ~URZ, `(.L_x_1684) ;  /* 0x00007ff27f007947 */ /* 0x000fea000b800000 */
[----:B------:R1:W2:Y:S02]  /*19490*/  SHFL.BFLY PT, R0, R214, 0x2, 0x1f ;  /* 0x0c401f00d6007f89 */ /* 0x0002a400000e0000 */
.L_x_1785:
        /* <DEDUP_REMOVED lines=15> */
.L_x_1786:
[----:B------:R-:W-:Y:S01]  /*19590*/  FSETP.NE.FTZ.AND P3, PT, R9, RZ, PT ;  /* 0x000000ff0900720b */ /* 0x000fe20003f75000 */
[----:B------:R-:W-:Y:S01]  /*195a0*/  CS2R R2, SRZ ;  /* 0x0000000000027805 */ /* 0x000fe2000001ff00 */
[----:B------:R-:W-:Y:S01]  /*195b0*/  MOV R0, RZ ;  /* 0x000000ff00007202 */ /* 0x000fe20000000f00 */
[----:B-1----:R-:W-:Y:S01]  /*195c0*/  FADD.FTZ R4, R12, R10 ;  /* 0x0000000a0c047221 */ /* 0x002fe20000010000 */
        /* <DEDUP_REMOVED lines=38> */
[----:B-1--4-:R-:W-:-:S02]  /*19830*/  @P2 FMUL.FTZ R10, R8, 0.69314718246459960938 ;  /* 0x3f317218080a2820 */ /* 0x012fc40000410000 */
        /* <DEDUP_REMOVED lines=91> */
.L_x_1588:
[----:B------:R2:W5:Y:S04]  /*19df0*/  LDL R6, [R1+0x70] ;  /* 0x0000700001067983 */ /* 0x0005680000100800 */
[----:B------:R-:W3:Y:S01]  /*19e00*/  S2R R2, SR_TID.X ;  /* 0x0000000000027919 */ /* 0x000ee20000002100 */
[----:B------:R-:W-:Y:S01]  /*19e10*/  BSSY B0, `(.L_x_1686) ;  /* 0x0000011000007945 */ /* 0x000fe20003800000 */
[----:B---3--:R-:W-:-:S13]  /*19e20*/  LOP3.LUT P0, RZ, R2, 0x7f, RZ, 0xc0, !PT ;  /* 0x0000007f02ff7812 */ /* 0x008fda000780c0ff */
[----:B------:R-:W-:Y:S05]  /*19e30*/  @P0 BRA `(.L_x_1687) ;  /* 0x000000e000000947 */ /* 0x000fea0003800000 */
[----:B--2---:R-:W2:Y:S01]  /*19e40*/  S2R R4, SR_LANEID ;  /* 0x0000000000047919 */ /* 0x004ea20000000000 */
[----:B------:R-:W-:Y:S01]  /*19e50*/  VOTEU.ANY UR4, UPT, PT ;  /* 0x0000000000047886 */ /* 0x000fe200038e0100 */
[----:B------:R-:W-:Y:S01]  /*19e60*/  IMAD.MOV.U32 R5, RZ, RZ, c[0x0][0x564] ;  /* 0x00015900ff057624 */ /* 0x000fe200078e00ff */
        /* <DEDUP_REMOVED lines=11> */
.L_x_1687:
[----:B--2---:R-:W-:Y:S05]  /*19f20*/  BSYNC B0 ;  /* 0x0000000000007941 */ /* 0x004fea0003800000 */
.L_x_1686:
[----:B------:R-:W-:Y:S01]  /*19f30*/  PRMT R0, R0, 0x9910, RZ ;  /* 0x0000991000007816 */ /* 0x000fe200000000ff */
[----:B------:R-:W-:Y:S01]  /*19f40*/  BSSY B1, `(.L_x_1688) ;  /* 0x00003b1000017945 */ /* 0x000fe20003800000 */
[----:B-----5:R-:W-:Y:S02]  /*19f50*/  IMAD.MOV.U32 R76, RZ, RZ, R6 ;  /* 0x000000ffff4c7224 */ /* 0x020fe400078e0006 */
[----:B------:R-:W-:-:S13]  /*19f60*/  ISETP.NE.AND P0, PT, R0, RZ, PT ;  /* 0x000000ff0000720c */ /* 0x000fda0003f05270 */
[----:B------:R-:W-:Y:S05]  /*19f70*/  @!P0 BRA `(.L_x_1689) ;  /* 0x00002ce000008947 */ /* 0x000fea0003800000 */
[----:B-1----:R-:W2:Y:S04]  /*19f80*/  LDL R6, [R1+0x98] ;  /* 0x0000980001067983 */ /* 0x002ea80000100800 */
[----:B------:R-:W3:Y:S04]  /*19f90*/  LDL R8, [R1+0x9c] ;  /* 0x00009c0001087983 */ /* 0x000ee80000100800 */
[----:B------:R-:W4:Y:S04]  /*19fa0*/  LDL R13, [R1+0xd0] ;  /* 0x0000d000010d7983 */ /* 0x000f280000100800 */
[----:B------:R-:W4:Y:S04]  /*19fb0*/  LDL.LU R12, [R1+0x8c] ;  /* 0x00008c00010c7983 */ /* 0x000f280000300800 */
[----:B------:R-:W4:Y:S04]  /*19fc0*/  LDL R11, [R1+0xcc] ;  /* 0x0000cc00010b7983 */ /* 0x000f280000100800 */
[----:B------:R-:W4:Y:S01]  /*19fd0*/  LDL.LU R10, [R1+0x90] ;  /* 0x00009000010a7983 */ /* 0x000f220000300800 */
        /* <DEDUP_REMOVED lines=11> */
[----:B--2---:R1:W-:Y:S04]  /*1a090*/  STS [R6+0x80], R0 ;  /* 0x0000800006007388 */ /* 0x0043e80000000800 */
[----:B------:R2:W-:Y:S04]  /*1a0a0*/  STS [R6+0x280], R3 ;  /* 0x0002800306007388 */ /* 0x0005e80000000800 */
[----:B---3--:R3:W-:Y:S01]  /*1a0b0*/  STS [R8], R2 ;  /* 0x0000000208007388 */ /* 0x0087e20000000800 */
[----:B-1----:R-:W-:-:S02]  /*1a0c0*/  F2FP.BF16.PACK_AB R0, R147, R146 ;  /* 0x000000929300723e */ /* 0x002fc400000010ff */
[----:B--2---:R-:W-:-:S03]  /*1a0d0*/  F2FP.BF16.PACK_AB R3, R35, R34 ;  /* 0x000000222303723e */ /* 0x004fc600000010ff */
[----:B------:R1:W-:Y:S01]  /*1a0e0*/  STS [R8+0x200], R0 ;  /* 0x0002000008007388 */ /* 0x0003e20000000800 */
[----:B---3--:R-:W-:-:S03]  /*1a0f0*/  F2FP.BF16.PACK_AB R2, R53, R52 ;  /* 0x000000343502723e */ /* 0x008fc600000010ff */
[----:B------:R2:W-:Y:S04]  /*1a100*/  STS [R6+0x1080], R3 ;  /* 0x0010800306007388 */ /* 0x0005e80000000800 */
[----:B------:R3:W-:Y:S01]  /*1a110*/  STS [R6+0x1280], R2 ;  /* 0x0012800206007388 */ /* 0x0007e20000000800 */
[----:B-1----:R-:W-:Y:S02]  /*1a120*/  F2FP.BF16.PACK_AB R0, R37, R36 ;  /* 0x000000242500723e */ /* 0x002fe400000010ff */
[----:B--2---:R-:W-:-:S03]  /*1a130*/  F2FP.BF16.PACK_AB R3, R177, R176 ;  /* 0x000000b0b103723e */ /* 0x004fc600000010ff */
[----:B------:R1:W-:Y:S01]  /*1a140*/  STS [R8+0x1000], R0 ;  /* 0x0010000008007388 */ /* 0x0003e20000000800 */
[----:B---3--:R-:W-:-:S03]  /*1a150*/  F2FP.BF16.PACK_AB R2, R151, R150 ;  /* 0x000000969702723e */ /* 0x008fc600000010ff */
[----:B------:R2:W-:Y:S04]  /*1a160*/  STS [R8+0x1200], R4 ;  /* 0x0012000408007388 */ /* 0x0005e80000000800 */
[----:B----4-:R3:W-:Y:S04]  /*1a170*/  STS [R13+0x80], R3 ;  /* 0x000080030d007388 */ /* 0x0107e80000000800 */
        /* <DEDUP_REMOVED lines=93> */
.L_x_1690:
        /* <DEDUP_REMOVED lines=25> */
[----:B------:R-:W-:Y:S02]  /*1a8e0*/  IMAD R14, R8, R6, R0 ;  /* 0x00000006080e7224 */ /* 0x000fe400078e0200 */
[----:B------:R-:W-:Y:S02]  /*1a8f0*/  IMAD.IADD R4, R4, 0x1, R77 ;  /* 0x0000000104047824 */ /* 0x000fe400078e024d */
        /* <DEDUP_REMOVED lines=99> */
[----:B------:R1:W1:Y:S01]  /*1af30*/  LDS.128 R32, [R9+0x2880] ;  /* 0x0028800009207984 */ /* 0x0002620000000c00 */
[----:B------:R-:W-:Y:S02]  /*1af40*/  IADD3 R5, R13, R77, RZ ;  /* 0x0000004d0d057210 */ /* 0x000fe40007ffe0ff */
[----:B------:R-:W-:Y:S01]  /*1af50*/  IADD3 R3, R3, R8, RZ ;  /* 0x0000000803037210 */ /* 0x000fe20007ffe0ff */
[----:B------:R1:W1:Y:S01]  /*1af60*/  LDS.128 R44, [R9+0x3080] ;  /* 0x00308000092c7984 */ /* 0x0002620000000c00 */
[----:B------:R-:W-:-:S03]  /*1af70*/  IMAD R4, R4, c[0x0][0x3d8], RZ ;  /* 0x0000f60004047a24 */ /* 0x000fc600078e02ff */
[----:B------:R1:W1:Y:S01]  /*1af80*/  LDS.128 R56, [R9+0x3880] ;  /* 0x0038800009387984 */ /* 0x0002620000000c00 */
[----:B------:R-:W-:-:S03]  /*1af90*/  IMAD.WIDE.U32 R2, R6, c[0x0][0x3d8], R2 ;  /* 0x0000f60006027a25 */ /* 0x000fc600078e0002 */
[----:B------:R1:W1:Y:S01]  /*1afa0*/  LDS.128 R16, [R9+0x4080] ;  /* 0x0040800009107984 */ /* 0x0002620000000c00 */
[----:B------:R-:W-:Y:S01]  /*1afb0*/  IMAD R6, R6, c[0x0][0x3dc], R4 ;  /* 0x0000f70006067a24 */ /* 0x000fe200078e0204 */
[C---:B------:R-:W-:Y:S02]  /*1afc0*/  LEA R12, P0, R2.reuse, c[0x0][0x380], 0x1 ;  /* 0x0000e000020c7a11 */ /* 0x040fe400078008ff */
[----:B------:R1:W1:Y:S02]  /*1afd0*/  LDS.128 R28, [R9+0x4880] ;  /* 0x00488000091c7984 */ /* 0x0002640000000c00 */
[----:B------:R-:W-:Y:S02]  /*1afe0*/  IADD3 R3, R3, R6, RZ ;  /* 0x0000000603037210 */ /* 0x000fe40007ffe0ff */
[----:B------:R1:W1:Y:S02]  /*1aff0*/  LDS.128 R40, [R9+0x5080] ;  /* 0x0050800009287984 */ /* 0x0002640000000c00 */
[----:B------:R-:W-:-:S02]  /*1b000*/  LEA.HI.X R6, R2, c[0x0][0x384], R3, 0x1, P0 ;  /* 0x0000e10002067a11 */ /* 0x000fc400000f0c03 */
[----:B------:R1:W1:Y:S01]  /*1b010*/  LDS.128 R52, [R9+0x5880] ;  /* 0x0058800009347984 */ /* 0x0002620000000c00 */
[----:B------:R-:W-:Y:S05]  /*1b020*/  BRA.DIV ~URZ, `(.L_x_1692) ;  /* 0x000066d27f007947 */ /* 0x000fea000b800000 */
[----:B--23--:R2:W3:Y:S02]  /*1b030*/  SHFL.IDX PT, R4, R6, RZ, 0x1c1f ;  /* 0x001c1fff06047589 */ /* 0x00c4e400000e0000 */
.L_x_1787:
[----:B------:R-:W-:Y:S05]  /*1b040*/  BRA.DIV ~URZ, `(.L_x_1693) ;  /* 0x000067227f007947 */ /* 0x000fea000b800000 */
[----:B------:R2:W4:Y:S02]  /*1b050*/  SHFL.IDX PT, R2, R12, RZ, 0x1c1f ;  /* 0x001c1fff0c027589 */ /* 0x00052400000e0000 */
.L_x_1788:
[----:B------:R-:W-:Y:S01]  /*1b060*/  ISETP.GE.AND P0, PT, R5, R0, PT ;  /* 0x000000000500720c */ /* 0x000fe20003f06270 */
[----:B------:R-:W-:-:S12]  /*1b070*/  BSSY B0, `(.L_x_1694) ;  /* 0x0000013000007945 */ /* 0x000fd80003800000 */
[----:B------:R-:W-:Y:S05]  /*1b080*/  @P0 BRA `(.L_x_1695) ;  /* 0x0000011000000947 */ /* 0x000fea0003800000 */
[----:B------:R-:W5:Y:S04]  /*1b090*/  LDL.64 R66, [R1] ;  /* 0x0000000001427983 */ /* 0x000f680000100a00 */
[----:B--2---:R-:W2:Y:S04]  /*1b0a0*/  LDL R15, [R1+0xc] ;  /* 0x00000c00010f7983 */ /* 0x004ea80000100800 */
[----:B----4-:R-:W4:Y:S04]  /*1b0b0*/  LDL R13, [R1+0x10] ;  /* 0x00001000010d7983 */ /* 0x010f280000100800 */
[----:B---3--:R-:W3:Y:S04]  /*1b0c0*/  LDL R64, [R1+0x88] ;  /* 0x0000880001407983 */ /* 0x008ee80000100800 */
[----:B------:R-:W3:Y:S01]  /*1b0d0*/  LDL R14, [R1+0x84] ;  /* 0x00008400010e7983 */ /* 0x000ee20000100800 */
[----:B-----5:R-:W-:-:S02]  /*1b0e0*/  ISETP.GE.AND P2, PT, R66, c[0x0][0x3c8], PT ;  /* 0x0000f20042007a0c */ /* 0x020fc40003f46270 */
[----:B--2---:R-:W-:Y:S02]  /*1b0f0*/  ISETP.GE.AND P1, PT, R15, c[0x0][0x3c8], PT ;  /* 0x0000f2000f007a0c */ /* 0x004fe40003f26270 */
[----:B----4-:R-:W-:-:S09]  /*1b100*/  ISETP.GE.AND P0, PT, R13, c[0x0][0x3c8], PT ;  /* 0x0000f2000d007a0c */ /* 0x010fd20003f06270 */
[CC--:B------:R-:W-:Y:S02]  /*1b110*/  @!P2 LEA R10, P5, R66.reuse, R2.reuse, 0x1 ;  /* 0x00000002420aa211 */ /* 0x0c0fe400078a08ff */
[----:B------:R-:W-:Y:S02]  /*1b120*/  @!P1 LEA R8, P4, R15, R2, 0x1 ;  /* 0x000000020f089211 */ /* 0x000fe400078808ff */
[----:B------:R-:W-:Y:S02]  /*1b130*/  @!P2 LEA.HI.X R11, R66, R4, R67, 0x1, P5 ;  /* 0x00000004420ba211 */ /* 0x000fe400028f0c43 */
[----:B------:R-:W-:Y:S02]  /*1b140*/  @!P0 LEA R2, P3, R13, R2, 0x1 ;  /* 0x000000020d028211 */ /* 0x000fe400078608ff */
[-C--:B-1-3--:R-:W-:Y:S02]  /*1b150*/  @!P1 LEA.HI.X R9, R15, R4.reuse, R64, 0x1, P4 ;  /* 0x000000040f099211 */ /* 0x08afe400020f0c40 */
[----:B------:R-:W-:Y:S01]  /*1b160*/  @!P0 LEA.HI.X R3, R13, R4, R14, 0x1, P3 ;  /* 0x000000040d038211 */ /* 0x000fe200018f0c0e */
[----:B------:R1:W-:Y:S04]  /*1b170*/  @!P2 ST.E.128 [R10.64], R24 ;  /* 0x000000180a00a985 */ /* 0x0003e8000c101d08 */
[----:B------:R1:W-:Y:S04]  /*1b180*/  @!P1 ST.E.128 [R8.64], R20 ;  /* 0x0000001408009985 */ /* 0x0003e8000c101d08 */
[----:B------:R1:W-:Y:S02]  /*1b190*/  @!P0 ST.E.128 [R2.64], R16 ;  /* 0x0000001002008985 */ /* 0x0003e4000c101d08 */
.L_x_1695:
[----:B------:R-:W-:Y:S05]  /*1b1a0*/  BSYNC B0 ;  /* 0x0000000000007941 */ /* 0x000fea0003800000 */
.L_x_1694:
[----:B------:R-:W-:Y:S05]  /*1b1b0*/  BRA.DIV ~URZ, `(.L_x_1696) ;  /* 0x000066227f007947 */ /* 0x000fea000b800000 */
[----:B---3--:R3:W2:Y:S04]  /*1b1c0*/  SHFL.IDX PT, R4, R6, 0x1, 0x1c1f ;  /* 0x003c1f0006047f89 */ /* 0x0086a800000e0000 */
[----:B-1--4-:R3:W1:Y:S02]  /*1b1d0*/  SHFL.IDX PT, R2, R12, 0x1, 0x1c1f ;  /* 0x003c1f000c027f89 */ /* 0x01266400000e0000 */
.L_x_1789:
[----:B------:R-:W-:Y:S01]  /*1b1e0*/  IADD3 R3, R5, 0x20, RZ ;  /* 0x0000002005037810 */ /* 0x000fe20007ffe0ff */
[----:B------:R-:W-:Y:S03]  /*1b1f0*/  BSSY B0, `(.L_x_1697) ;  /* 0x0000014000007945 */ /* 0x000fe60003800000 */
[----:B------:R-:W-:-:S13]  /*1b200*/  ISETP.GE.AND P0, PT, R3, R0, PT ;  /* 0x000000000300720c */ /* 0x000fda0003f06270 */
[----:B------:R-:W-:Y:S05]  /*1b210*/  @P0 BRA `(.L_x_1698) ;  /* 0x0000011000000947 */ /* 0x000fea0003800000 */
[----:B------:R-:W4:Y:S04]  /*1b220*/  LDL.64 R18, [R1] ;  /* 0x0000000001127983 */ /* 0x000f280000100a00 */
[----:B------:R-:W5:Y:S04]  /*1b230*/  LDL R15, [R1+0xc] ;  /* 0x00000c00010f7983 */ /* 0x000f680000100800 */
[----:B---3--:R-:W3:Y:S04]  /*1b240*/  LDL R13, [R1+0x10] ;  /* 0x00001000010d7983 */ /* 0x008ee80000100800 */
[----:B--2---:R-:W2:Y:S04]  /*1b250*/  LDL R16, [R1+0x88] ;  /* 0x0000880001107983 */ /* 0x004ea80000100800 */
[----:B------:R-:W2:Y:S01]  /*1b260*/  LDL R14, [R1+0x84] ;  /* 0x00008400010e7983 */ /* 0x000ea20000100800 */
[----:B----4-:R-:W-:-:S02]  /*1b270*/  ISETP.GE.AND P2, PT, R18, c[0x0][0x3c8], PT ;  /* 0x0000f20012007a0c */ /* 0x010fc40003f46270 */
[----:B-----5:R-:W-:Y:S02]  /*1b280*/  ISETP.GE.AND P1, PT, R15, c[0x0][0x3c8], PT ;  /* 0x0000f2000f007a0c */ /* 0x020fe40003f26270 */
[----:B---3--:R-:W-:-:S09]  /*1b290*/  ISETP.GE.AND P0, PT, R13, c[0x0][0x3c8], PT ;  /* 0x0000f2000d007a0c */ /* 0x008fd20003f06270 */
[CC--:B-1----:R-:W-:Y:S02]  /*1b2a0*/  @!P2 LEA R10, P5, R18.reuse, R2.reuse, 0x1 ;  /* 0x00000002120aa211 */ /* 0x0c2fe400078a08ff */
[----:B------:R-:W-:Y:S02]  /*1b2b0*/  @!P1 LEA R8, P4, R15, R2, 0x1 ;  /* 0x000000020f089211 */ /* 0x000fe400078808ff */
[----:B------:R-:W-:Y:S02]  /*1b2c0*/  @!P2 LEA.HI.X R11, R18, R4, R19, 0x1, P5 ;  /* 0x00000004120ba211 */ /* 0x000fe400028f0c13 */
[----:B------:R-:W-:Y:S02]  /*1b2d0*/  @!P0 LEA R2, P3, R13, R2, 0x1 ;  /* 0x000000020d028211 */ /* 0x000fe400078608ff */
[-C--:B--2---:R-:W-:Y:S02]  /*1b2e0*/  @!P1 LEA.HI.X R9, R15, R4.reuse, R16, 0x1, P4 ;  /* 0x000000040f099211 */ /* 0x084fe400020f0c10 */
[----:B------:R-:W-:Y:S01]  /*1b2f0*/  @!P0 LEA.HI.X R3, R13, R4, R14, 0x1, P3 ;  /* 0x000000040d038211 */ /* 0x000fe200018f0c0e */
[----:B------:R1:W-:Y:S04]  /*1b300*/  @!P2 ST.E.128 [R10.64], R36 ;  /* 0x000000240a00a985 */ /* 0x0003e8000c101d08 */
[----:B------:R1:W-:Y:S04]  /*1b310*/  @!P1 ST.E.128 [R8.64], R32 ;  /* 0x0000002008009985 */ /* 0x0003e8000c101d08 */
[----:B------:R1:W-:Y:S02]  /*1b320*/  @!P0 ST.E.128 [R2.64], R28 ;  /* 0x0000001c02008985 */ /* 0x0003e4000c101d08 */
.L_x_1698:
[----:B------:R-:W-:Y:S05]  /*1b330*/  BSYNC B0 ;  /* 0x0000000000007941 */ /* 0x000fea0003800000 */
.L_x_1697:
[----:B------:R-:W-:Y:S05]  /*1b340*/  BRA.DIV ~URZ, `(.L_x_1699) ;  /* 0x000065627f007947 */ /* 0x000fea000b800000 */
[----:B--2---:R2:W4:Y:S02]  /*1b350*/  SHFL.IDX PT, R4, R6, 0x2, 0x1c1f ;  /* 0x005c1f0006047f89 */ /* 0x00452400000e0000 */
.L_x_1790:
[----:B------:R-:W-:Y:S05]  /*1b360*/  BRA.DIV ~URZ, `(.L_x_1700) ;  /* 0x000065b27f007947 */ /* 0x000fea000b800000 */
[----:B-1----:R1:W2:Y:S02]  /*1b370*/  SHFL.IDX PT, R2, R12, 0x2, 0x1c1f ;  /* 0x005c1f000c027f89 */ /* 0x0022a400000e0000 */
.L_x_1791:
[----:B------:R-:W-:Y:S01]  /*1b380*/  IADD3 R3, R5, 0x40, RZ ;  /* 0x0000004005037810 */ /* 0x000fe20007ffe0ff */
[----:B------:R-:W-:Y:S03]  /*1b390*/  BSSY B0, `(.L_x_1701) ;  /* 0x0000014000007945 */ /* 0x000fe60003800000 */
[----:B------:R-:W-:-:S13]  /*1b3a0*/  ISETP.GE.AND P0, PT, R3, R0, PT ;  /* 0x000000000300720c */ /* 0x000fda0003f06270 */
[----:B------:R-:W-:Y:S05]  /*1b3b0*/  @P0 BRA `(.L_x_1702) ;  /* 0x0000011000000947 */ /* 0x000fea0003800000 */
[----:B------:R-:W5:Y:S04]  /*1b3c0*/  LDL.64 R18, [R1] ;  /* 0x0000000001127983 */ /* 0x000f680000100a00 */
[----:B---3--:R-:W3:Y:S04]  /*1b3d0*/  LDL R15, [R1+0xc] ;  /* 0x00000c00010f7983 */ /* 0x008ee80000100800 */
[----:B----4-:R-:W4:Y:S04]  /*1b3e0*/  LDL R13, [R1+0x10] ;  /* 0x00001000010d7983 */ /* 0x010f280000100800 */
[----:B--2---:R-:W2:Y:S04]  /*1b3f0*/  LDL R16, [R1+0x88] ;  /* 0x0000880001107983 */ /* 0x004ea80000100800 */
[----:B------:R-:W2:Y:S01]  /*1b400*/  LDL R14, [R1+0x84] ;  /* 0x00008400010e7983 */ /* 0x000ea20000100800 */
[----:B-----5:R-:W-:-:S02]  /*1b410*/  ISETP.GE.AND P2, PT, R18, c[0x0][0x3c8], PT ;  /* 0x0000f20012007a0c */ /* 0x020fc40003f46270 */
[----:B---3--:R-:W-:Y:S02]  /*1b420*/  ISETP.GE.AND P1, PT, R15, c[0x0][0x3c8], PT ;  /* 0x0000f2000f007a0c */ /* 0x008fe40003f26270 */
[----:B----4-:R-:W-:-:S09]  /*1b430*/  ISETP.GE.AND P0, PT, R13, c[0x0][0x3c8], PT ;  /* 0x0000f2000d007a0c */ /* 0x010fd20003f06270 */
[CC--:B------:R-:W-:Y:S02]  /*1b440*/  @!P2 LEA R10, P5, R18.reuse, R2.reuse, 0x1 ;  /* 0x00000002120aa211 */ /* 0x0c0fe400078a08ff */
        /* <DEDUP_REMOVED lines=8> */
.L_x_1702:
[----:B------:R-:W-:Y:S05]  /*1b4d0*/  BSYNC B0 ;  /* 0x0000000000007941 */ /* 0x000fea0003800000 */
.L_x_1701:
[----:B------:R-:W-:Y:S05]  /*1b4e0*/  BRA.DIV ~URZ, `(.L_x_1703) ;  /* 0x000064a27f007947 */ /* 0x000fea000b800000 */
[----:B----4-:R4:W1:Y:S04]  /*1b4f0*/  SHFL.IDX PT, R4, R6, 0x3, 0x1c1f ;  /* 0x007c1f0006047f89 */ /* 0x01086800000e0000 */
[----:B--2---:R4:W2:Y:S02]  /*1b500*/  SHFL.IDX PT, R2, R12, 0x3, 0x1c1f ;  /* 0x007c1f000c027f89 */ /* 0x0048a400000e0000 */
.L_x_1792:
[----:B------:R-:W-:-:S04]  /*1b510*/  IADD3 R3, R5, 0x60, RZ ;  /* 0x0000006005037810 */ /* 0x000fc80007ffe0ff */
[----:B------:R-:W-:-:S13]  /*1b520*/  ISETP.GE.AND P0, PT, R3, R0, PT ;  /* 0x000000000300720c */ /* 0x000fda0003f06270 */
[----:B------:R-:W-:Y:S05]  /*1b530*/  @P0 BRA `(.L_x_1704) ;  /* 0x0000251000000947 */ /* 0x000fea0003800000 */
[----:B------:R-:W5:Y:S04]  /*1b540*/  LDL.64 R14, [R1] ;  /* 0x00000000010e7983 */ /* 0x000f680000100a00 */
[----:B-1-34-:R-:W3:Y:S04]  /*1b550*/  LDL R12, [R1+0xc] ;  /* 0x00000c00010c7983 */ /* 0x01aee80000100800 */
[----:B------:R-:W4:Y:S04]  /*1b560*/  LDL R13, [R1+0x88] ;  /* 0x00008800010d7983 */ /* 0x000f280000100800 */
[----:B--2---:R-:W2:Y:S01]  /*1b570*/  LDL R6, [R1+0x10] ;  /* 0x0000100001067983 */ /* 0x004ea20000100800 */
[----:B-----5:R-:W-:-:S02]  /*1b580*/  ISETP.GE.AND P1, PT, R14, c[0x0][0x3c8], PT ;  /* 0x0000f2000e007a0c */ /* 0x020fc40003f26270 */
[----:B---3--:R-:W-:-:S11]  /*1b590*/  ISETP.GE.AND P0, PT, R12, c[0x0][0x3c8], PT ;  /* 0x0000f2000c007a0c */ /* 0x008fd60003f06270 */
[-C--:B------:R-:W-:Y:S02]  /*1b5a0*/  @!P1 LEA R10, P3, R14, R2.reuse, 0x1 ;  /* 0x000000020e0a9211 */ /* 0x080fe400078608ff */
[----:B------:R-:W-:Y:S02]  /*1b5b0*/  @!P0 LEA R8, P2, R12, R2, 0x1 ;  /* 0x000000020c088211 */ /* 0x000fe400078408ff */
[-C--:B------:R-:W-:Y:S02]  /*1b5c0*/  @!P1 LEA.HI.X R11, R14, R4.reuse, R15, 0x1, P3 ;  /* 0x000000040e0b9211 */ /* 0x080fe400018f0c0f */
[----:B----4-:R-:W-:-:S03]  /*1b5d0*/  @!P0 LEA.HI.X R9, R12, R4, R13, 0x1, P2 ;  /* 0x000000040c098211 */ /* 0x010fc600010f0c0d */
[----:B------:R1:W-:Y:S04]  /*1b5e0*/  @!P1 ST.E.128 [R10.64], R60 ;  /* 0x0000003c0a009985 */ /* 0x0003e8000c101d08 */
[----:B------:R1:W-:Y:S01]  /*1b5f0*/  @!P0 ST.E.128 [R8.64], R56 ;  /* 0x0000003808008985 */ /* 0x0003e2000c101d08 */
[----:B--2---:R-:W-:-:S13]  /*1b600*/  ISETP.GE.AND P0, PT, R6, c[0x0][0x3c8], PT ;  /* 0x0000f20006007a0c */ /* 0x004fda0003f06270 */
[----:B------:R-:W-:Y:S05]  /*1b610*/  @P0 BRA `(.L_x_1704) ;  /* 0x0000243000000947 */ /* 0x000fea0003800000 */
[----:B------:R-:W2:Y:S01]  /*1b620*/  LDL R12, [R1+0x84] ;  /* 0x00008400010c7983 */ /* 0x000ea20000100800 */
[----:B------:R-:W-:-:S04]  /*1b630*/  LEA R2, P0, R6, R2, 0x1 ;  /* 0x0000000206027211 */ /* 0x000fc800078008ff */
[----:B--2---:R-:W-:-:S05]  /*1b640*/  LEA.HI.X R3, R6, R4, R12, 0x1, P0 ;  /* 0x0000000406037211 */ /* 0x004fca00000f0c0c */
[----:B------:R2:W-:Y:S01]  /*1b650*/  ST.E.128 [R2.64], R52 ;  /* 0x0000003402007985 */ /* 0x0005e2000c101d08 */
[----:B------:R-:W-:Y:S05]  /*1b660*/  BRA `(.L_x_1704) ;  /* 0x000023e000007947 */ /* 0x000fea0003800000 */
.L_x_1691:
        /* <DEDUP_REMOVED lines=33> */
.L_x_1793:
[----:B------:R-:W-:Y:S05]  /*1b880*/  BRA.DIV ~URZ, `(.L_x_1706) ;  /* 0x000062427f007947 */ /* 0x000fea000b800000 */
[----:B------:R3:W4:Y:S02]  /*1b890*/  SHFL.IDX PT, R0, R6, RZ, 0x1c1f ;  /* 0x001c1fff06007589 */ /* 0x00072400000e0000 */
.L_x_1794:
        /* <DEDUP_REMOVED lines=25> */
[----:B------:R-:W-:-:S04]  /*1ba30*/  @!P1 LEA R2, P0, R8, R0, 0x2 ;  /* 0x0000000008029211 */ /* 0x000fc800078010ff */
[----:B--2---:R-:W-:Y:S02]  /*1ba40*/  @!P1 LEA.HI.X R3, R8, R4, R9, 0x2, P0 ;  /* 0x0000000408039211 */ /* 0x004fe400000f1409 */
[----:B------:R-:W-:-:S04]  /*1ba50*/  @!P2 LEA R8, P0, R11, R0, 0x2 ;  /* 0x000000000b08a211 */ /* 0x000fc800078010ff */
[----:B------:R-:W-:Y:S02]  /*1ba60*/  @!P2 LEA.HI.X R9, R11, R4, R17, 0x2, P0 ;  /* 0x000000040b09a211 */ /* 0x000fe400000f1411 */
[----:B------:R-:W2:Y:S04]  /*1ba70*/  LDL R11, [R1+0xe8] ;  /* 0x0000e800010b7983 */ /* 0x000ea80000100800 */
[----:B------:R3:W-:Y:S04]  /*1ba80*/  @!P1 ST.E.64 [R2.64], R172 ;  /* 0x000000ac02009985 */ /* 0x0007e8000c101b08 */
[----:B------:R-:W4:Y:S01]  /*1ba90*/  LDL R17, [R1+0xe4] ;  /* 0x0000e40001117983 */ /* 0x000f220000100800 */
[----:B---3--:R-:W-:-:S04]  /*1baa0*/  @!P4 LEA R2, P0, R13, R0, 0x2 ;  /* 0x000000000d02c211 */ /* 0x008fc800078010ff */
[----:B------:R-:W-:Y:S02]  /*1bab0*/  @!P4 LEA.HI.X R3, R13, R4, R15, 0x2, P0 ;  /* 0x000000040d03c211 */ /* 0x000fe400000f140f */
[----:B------:R-:W3:Y:S04]  /*1bac0*/  LDL R15, [R1+0xe0] ;  /* 0x0000e000010f7983 */ /* 0x000ee80000100800 */
[----:B------:R-:W5:Y:S01]  /*1bad0*/  LDL R13, [R1+0xdc] ;  /* 0x0000dc00010d7983 */ /* 0x000f620000100800 */
[----:B------:R-:W-:Y:S02]  /*1bae0*/  ISETP.GE.AND P3, PT, R77, c[0x0][0x3c8], PT ;  /* 0x0000f2004d007a0c */ /* 0x000fe40003f66270 */
[----:B------:R-:W-:Y:S01]  /*1baf0*/  ISETP.GE.AND P1, PT, R24, c[0x0][0x3c8], PT ;  /* 0x0000f20018007a0c */ /* 0x000fe20003f26270 */
[----:B------:R1:W-:Y:S04]  /*1bb00*/  @!P2 ST.E.64 [R8.64], R174 ;  /* 0x000000ae0800a985 */ /* 0x0003e8000c101b08 */
[----:B------:R1:W-:Y:S01]  /*1bb10*/  @!P4 ST.E.64 [R2.64], R176 ;  /* 0x000000b00200c985 */ /* 0x0003e2000c101b08 */
[----:B------:R-:W-:-:S02]  /*1bb20*/  ISETP.GE.AND P4, PT, R22, c[0x0][0x3c8], PT ;  /* 0x0000f20016007a0c */ /* 0x000fc40003f86270 */
[----:B------:R-:W-:-:S03]  /*1bb30*/  ISETP.GE.AND P2, PT, R20, c[0x0][0x3c8], PT ;  /* 0x0000f20014007a0c */ /* 0x000fc60003f46270 */
[----:B-1----:R-:W-:-:S04]  /*1bb40*/  @!P3 LEA R8, P0, R77, R0, 0x2 ;  /* 0x000000004d08b211 */ /* 0x002fc800078010ff */
[----:B------:R-:W-:Y:S02]  /*1bb50*/  @!P3 LEA.HI.X R9, R77, R4, R78, 0x2, P0 ;  /* 0x000000044d09b211 */ /* 0x000fe400000f144e */
[----:B------:R-:W-:-:S04]  /*1bb60*/  @!P1 LEA R2, P0, R24, R0, 0x2 ;  /* 0x0000000018029211 */ /* 0x000fc800078010ff */
[----:B------:R-:W-:Y:S01]  /*1bb70*/  @!P1 LEA.HI.X R3, R24, R4, R25, 0x2, P0 ;  /* 0x0000000418039211 */ /* 0x000fe200000f1419 */
[----:B------:R1:W-:Y:S04]  /*1bb80*/  @!P3 ST.E.64 [R8.64], R152 ;  /* 0x000000980800b985 */ /* 0x0003e8000c101b08 */
[----:B------:R1:W-:Y:S01]  /*1bb90*/  @!P1 ST.E.64 [R2.64], R156 ;  /* 0x0000009c02009985 */ /* 0x0003e2000c101b08 */
[----:B------:R-:W-:Y:S02]  /*1bba0*/  ISETP.GE.AND P1, PT, R18, c[0x0][0x3c8], PT ;  /* 0x0000f20012007a0c */ /* 0x000fe40003f26270 */
[----:B------:R-:W-:Y:S02]  /*1bbb0*/  ISETP.GE.AND P3, PT, R16, c[0x0][0x3c8], PT ;  /* 0x0000f20010007a0c */ /* 0x000fe40003f66270 */
        /* <DEDUP_REMOVED lines=8> */
[----:B-1----:R-:W-:-:S04]  /*1bc40*/  @!P1 LEA R8, P0, R18, R0, 0x2 ;  /* 0x0000000012089211 */ /* 0x002fc800078010ff */
[----:B------:R-:W-:Y:S02]  /*1bc50*/  @!P1 LEA.HI.X R9, R18, R4, R19, 0x2, P0 ;  /* 0x0000000412099211 */ /* 0x000fe400000f1413 */
[----:B------:R-:W-:-:S03]  /*1bc60*/  @!P4 LEA R2, P0, R10, R0, 0x2 ;  /* 0x000000000a02c211 */ /* 0x000fc600078010ff */
[----:B------:R1:W-:Y:S01]  /*1bc70*/  @!P1 ST.E.64 [R8.64], R180 ;  /* 0x000000b408009985 */ /* 0x0003e2000c101b08 */
[----:B------:R-:W-:Y:S02]  /*1bc80*/  ISETP.GE.AND P1, PT, R12, c[0x0][0x3c8], PT ;  /* 0x0000f2000c007a0c */ /* 0x000fe40003f26270 */
[----:B--2---:R-:W-:Y:S02]  /*1bc90*/  @!P4 LEA.HI.X R3, R10, R4, R11, 0x2, P0 ;  /* 0x000000040a03c211 */ /* 0x004fe400000f140b */
[----:B------:R-:W-:-:S04]  /*1bca0*/  @!P3 LEA R10, P0, R16, R0, 0x2 ;  /* 0x00000000100ab211 */ /* 0x000fc800078010ff */
[----:B----4-:R-:W-:Y:S02]  /*1bcb0*/  @!P3 LEA.HI.X R11, R16, R4, R17, 0x2, P0 ;  /* 0x00000004100bb211 */ /* 0x010fe400000f1411 */
[C---:B-1----:R-:W-:Y:S01]  /*1bcc0*/  @!P2 LEA R8, P0, R14.reuse, R0, 0x2 ;  /* 0x000000000e08a211 */ /* 0x042fe200078010ff */
[----:B------:R1:W-:Y:S04]  /*1bcd0*/  @!P4 ST.E.64 [R2.64], R110 ;  /* 0x0000006e0200c985 */ /* 0x0003e8000c101b08 */
[----:B------:R2:W-:Y:S01]  /*1bce0*/  @!P3 ST.E.64 [R10.64], R184 ;  /* 0x000000b80a00b985 */ /* 0x0005e2000c101b08 */
[----:B---3--:R-:W-:Y:S02]  /*1bcf0*/  @!P2 LEA.HI.X R9, R14, R4, R15, 0x2, P0 ;  /* 0x000000040e09a211 */ /* 0x008fe400000f140f */
[----:B-1----:R-:W-:-:S04]  /*1bd00*/  @!P1 LEA R2, P0, R12, R0, 0x2 ;  /* 0x000000000c029211 */ /* 0x002fc800078010ff */
[----:B-----5:R-:W-:Y:S01]  /*1bd10*/  @!P1 LEA.HI.X R3, R12, R4, R13, 0x2, P0 ;  /* 0x000000040c039211 */ /* 0x020fe200000f140d */
[----:B------:R2:W-:Y:S04]  /*1bd20*/  @!P2 ST.E.64 [R8.64], R182 ;  /* 0x000000b60800a985 */ /* 0x0005e8000c101b08 */
[----:B------:R2:W-:Y:S04]  /*1bd30*/  @!P1 ST.E.64 [R2.64], R84 ;  /* 0x0000005402009985 */ /* 0x0005e8000c101b08 */
.L_x_1708:
[----:B------:R-:W-:Y:S05]  /*1bd40*/  BSYNC B0 ;  /* 0x0000000000007941 */ /* 0x000fea0003800000 */
.L_x_1707:
[----:B------:R-:W-:Y:S05]  /*1bd50*/  BRA.DIV ~URZ, `(.L_x_1709) ;  /* 0x00005de27f007947 */ /* 0x000fea000b800000 */
[----:B--2---:R2:W1:Y:S04]  /*1bd60*/  SHFL.IDX PT, R4, R5, 0x1, 0x1c1f ;  /* 0x003c1f0005047f89 */ /* 0x00446800000e0000 */
[----:B----4-:R2:W4:Y:S02]  /*1bd70*/  SHFL.IDX PT, R0, R6, 0x1, 0x1c1f ;  /* 0x003c1f0006007f89 */ /* 0x01052400000e0000 */
.L_x_1795:
[----:B------:R-:W-:Y:S01]  /*1bd80*/  BSSY B0, `(.L_x_1710) ;  /* 0x000004a000007945 */ /* 0x000fe20003800000 */
[----:B------:R-:W-:Y:S05]  /*1bd90*/  @P6 BRA `(.L_x_1711) ;  /* 0x0000048000006947 */ /* 0x000fea0003800000 */
[----:B------:R-:W5:Y:S04]  /*1bda0*/  LDL R8, [R1+0x68] ;  /* 0x0000680001087983 */ /* 0x000f680000100800 */
[----:B--2---:R-:W2:Y:S04]  /*1bdb0*/  LDL R15, [R1+0xc8] ;  /* 0x0000c800010f7983 */ /* 0x004ea80000100800 */
[----:B---3--:R-:W3:Y:S04]  /*1bdc0*/  LDL R9, [R1+0x108] ;  /* 0x0001080001097983 */ /* 0x008ee80000100800 */
[----:B----4-:R-:W4:Y:S04]  /*1bdd0*/  LDL R17, [R1+0x104] ;  /* 0x0001040001117983 */ /* 0x010f280000100800 */
        /* <DEDUP_REMOVED lines=20> */
[----:B------:R-:W-:-:S04]  /*1bf20*/  @!P1 LEA R2, P2, R8, R0, 0x2 ;  /* 0x0000000008029211 */ /* 0x000fc800078410ff */
[----:B-1-3--:R-:W-:Y:S02]  /*1bf30*/  @!P1 LEA.HI.X R3, R8, R4, R9, 0x2, P2 ;  /* 0x0000000408039211 */ /* 0x00afe400010f1409 */
[----:B------:R-:W-:-:S04]  /*1bf40*/  @!P0 LEA R8, P2, R15, R0, 0x2 ;  /* 0x000000000f088211 */ /* 0x000fc800078410ff */
[----:B----4-:R-:W-:Y:S02]  /*1bf50*/  @!P0 LEA.HI.X R9, R15, R4, R17, 0x2, P2 ;  /* 0x000000040f098211 */ /* 0x010fe400010f1411 */
[----:B------:R-:W2:Y:S04]  /*1bf60*/  LDL R17, [R1+0xe0] ;  /* 0x0000e00001117983 */ /* 0x000ea80000100800 */
[----:B------:R-:W3:Y:S01]  /*1bf70*/  LDL R15, [R1+0xdc] ;  /* 0x0000dc00010f7983 */ /* 0x000ee20000100800 */
[----:B------:R-:W-:Y:S02]  /*1bf80*/  ISETP.GE.AND P3, PT, R79, c[0x0][0x3c8], PT ;  /* 0x0000f2004f007a0c */ /* 0x000fe40003f66270 */
        /* <DEDUP_REMOVED lines=19> */
[----:B----4-:R-:W-:Y:S02]  /*1c0c0*/  @!P0 LEA R8, P2, R22, R0, 0x2 ;  /* 0x0000000016088211 */ /* 0x010fe400078410ff */
[----:B------:R-:W-:Y:S01]  /*1c0d0*/  ISETP.GE.AND P3, PT, R18, c[0x0][0x3c8], PT ;  /* 0x0000f20012007a0c */ /* 0x000fe20003f66270 */
[----:B------:R4:W-:Y:S01]  /*1c0e0*/  @!P1 ST.E.64 [R10.64], R140 ;  /* 0x0000008c0a009985 */ /* 0x0009e2000c101b08 */
[----:B------:R-:W-:Y:S02]  /*1c0f0*/  @!P0 LEA.HI.X R9, R22, R4, R23, 0x2, P2 ;  /* 0x0000000416098211 */ /* 0x000fe400010f1417 */
[----:B------:R-:W-:-:S03]  /*1c100*/  ISETP.GE.AND P2, PT, R16, c[0x0][0x3c8], PT ;  /* 0x0000f20010007a0c */ /* 0x000fc60003f46270 */
[----:B------:R5:W-:Y:S01]  /*1c110*/  @!P0 ST.E.64 [R8.64], R142 ;  /* 0x0000008e08008985 */ /* 0x000be2000c101b08 */
[----:B-1----:R-:W-:-:S04]  /*1c120*/  @!P4 LEA R2, P1, R12, R0, 0x2 ;  /* 0x000000000c02c211 */ /* 0x002fc800078210ff */
[----:B------:R-:W-:Y:S02]  /*1c130*/  @!P4 LEA.HI.X R3, R12, R4, R13, 0x2, P1 ;  /* 0x000000040c03c211 */ /* 0x000fe400008f140d */
[----:B------:R-:W-:Y:S02]  /*1c140*/  @!P5 LEA R12, P0, R20, R0, 0x2 ;  /* 0x00000000140cd211 */ /* 0x000fe400078010ff */
[----:B------:R-:W-:Y:S02]  /*1c150*/  ISETP.GE.AND P1, PT, R14, c[0x0][0x3c8], PT ;  /* 0x0000f2000e007a0c */ /* 0x000fe40003f26270 */
[----:B------:R-:W-:Y:S02]  /*1c160*/  @!P5 LEA.HI.X R13, R20, R4, R21, 0x2, P0 ;  /* 0x00000004140dd211 */ /* 0x000fe400000f1415 */
[----:B----4-:R-:W-:-:S04]  /*1c170*/  @!P3 LEA R10, P0, R18, R0, 0x2 ;  /* 0x00000000120ab211 */ /* 0x010fc800078010ff */
[----:B------:R-:W-:Y:S02]  /*1c180*/  @!P3 LEA.HI.X R11, R18, R4, R19, 0x2, P0 ;  /* 0x00000004120bb211 */ /* 0x000fe400000f1413 */
[C---:B-----5:R-:W-:Y:S01]  /*1c190*/  @!P2 LEA R8, P0, R16.reuse, R0, 0x2 ;  /* 0x000000001008a211 */ /* 0x060fe200078010ff */
[----:B------:R1:W-:Y:S04]  /*1c1a0*/  @!P4 ST.E.64 [R2.64], R144 ;  /* 0x000000900200c985 */ /* 0x0003e8000c101b08 */
[----:B------:R4:W-:Y:S04]  /*1c1b0*/  @!P5 ST.E.64 [R12.64], R158 ;  /* 0x0000009e0c00d985 */ /* 0x0009e8000c101b08 */
[----:B------:R4:W-:Y:S01]  /*1c1c0*/  @!P3 ST.E.64 [R10.64], R154 ;  /* 0x0000009a0a00b985 */ /* 0x0009e2000c101b08 */
[----:B--2---:R-:W-:-:S02]  /*1c1d0*/  @!P2 LEA.HI.X R9, R16, R4, R17, 0x2, P0 ;  /* 0x000000041009a211 */ /* 0x004fc400000f1411 */
[----:B-1----:R-:W-:-:S04]  /*1c1e0*/  @!P1 LEA R2, P0, R14, R0, 0x2 ;  /* 0x000000000e029211 */ /* 0x002fc800078010ff */
[----:B---3--:R-:W-:Y:S01]  /*1c1f0*/  @!P1 LEA.HI.X R3, R14, R4, R15, 0x2, P0 ;  /* 0x000000040e039211 */ /* 0x008fe200000f140f */
[----:B------:R4:W-:Y:S04]  /*1c200*/  @!P2 ST.E.64 [R8.64], R86 ;  /* 0x000000560800a985 */ /* 0x0009e8000c101b08 */
[----:B------:R4:W-:Y:S04]  /*1c210*/  @!P1 ST.E.64 [R2.64], R74 ;  /* 0x0000004a02009985 */ /* 0x0009e8000c101b08 */
.L_x_1711:
[----:B------:R-:W-:Y:S05]  /*1c220*/  BSYNC B0 ;  /* 0x0000000000007941 */ /* 0x000fea0003800000 */
.L_x_1710:
[----:B------:R-:W-:Y:S05]  /*1c230*/  BRA.DIV ~URZ, `(.L_x_1712) ;  /* 0x000059d27f007947 */ /* 0x000fea000b800000 */
[----:B-1----:R1:W2:Y:S02]  /*1c240*/  SHFL.IDX PT, R4, R5, 0x2, 0x1c1f ;  /* 0x005c1f0005047f89 */ /* 0x0022a400000e0000 */
.L_x_1796:
[----:B------:R-:W-:Y:S05]  /*1c250*/  BRA.DIV ~URZ, `(.L_x_1713) ;  /* 0x00005a227f007947 */ /* 0x000fea000b800000 */
[----:B----4-:R4:W1:Y:S02]  /*1c260*/  SHFL.IDX PT, R0, R6, 0x2, 0x1c1f ;  /* 0x005c1f0006007f89 */ /* 0x01086400000e0000 */
.L_x_1797:
        /* <DEDUP_REMOVED lines=25> */
[----:B-----5:R-:W-:-:S13]  /*1c400*/  ISETP.GE.AND P0, PT, R13, c[0x0][0x3c8], PT ;  /* 0x0000f2000d007a0c */ /* 0x020fda0003f06270 */
[----:B-1----:R-:W-:-:S04]  /*1c410*/  @!P0 LEA R2, P5, R13, R0, 0x2 ;  /* 0x000000000d028211 */ /* 0x002fc800078a10ff */
[----:B---3--:R-:W-:Y:S02]  /*1c420*/  @!P0 LEA.HI.X R3, R13, R4, R15, 0x2, P5 ;  /* 0x000000040d038211 */ /* 0x008fe400028f140f */
[----:B------:R-:W3:Y:S04]  /*1c430*/  LDL R13, [R1+0xec] ;  /* 0x0000ec00010d7983 */ /* 0x000ee80000100800 */
[----:B------:R-:W5:Y:S01]  /*1c440*/  LDL R15, [R1+0xdc] ;  /* 0x0000dc00010f7983 */ /* 0x000f620000100800 */
[----:B----4-:R-:W-:Y:S02]  /*1c450*/  ISETP.GE.AND P2, PT, R8, c[0x0][0x3c8], PT ;  /* 0x0000f20008007a0c */ /* 0x010fe40003f46270 */
[----:B--2---:R-:W-:Y:S02]  /*1c460*/  ISETP.GE.AND P4, PT, R79, c[0x0][0x3c8], PT ;  /* 0x0000f2004f007a0c */ /* 0x004fe40003f86270 */
[----:B------:R-:W-:Y:S01]  /*1c470*/  ISETP.GE.AND P3, PT, R77, c[0x0][0x3c8], PT ;  /* 0x0000f2004d007a0c */ /* 0x000fe20003f66270 */
[----:B------:R1:W-:Y:S01]  /*1c480*/  @!P0 ST.E.64 [R2.64], R34 ;  /* 0x0000002202008985 */ /* 0x0003e2000c101b08 */
[----:B------:R-:W-:-:S07]  /*1c490*/  ISETP.GE.AND P0, PT, R24, c[0x0][0x3c8], PT ;  /* 0x0000f20018007a0c */ /* 0x000fce0003f06270 */
[----:B------:R-:W-:-:S04]  /*1c4a0*/  @!P2 LEA R10, P1, R8, R0, 0x2 ;  /* 0x00000000080aa211 */ /* 0x000fc800078210ff */
[----:B------:R-:W-:Y:S02]  /*1c4b0*/  @!P2 LEA.HI.X R11, R8, R4, R9, 0x2, P1 ;  /* 0x00000004080ba211 */ /* 0x000fe400008f1409 */
[----:B------:R-:W-:Y:S02]  /*1c4c0*/  ISETP.GE.AND P1, PT, R74, c[0x0][0x3c8], PT ;  /* 0x0000f2004a007a0c */ /* 0x000fe40003f26270 */
[C---:B------:R-:W-:Y:S01]  /*1c4d0*/  @!P4 LEA R8, P5, R79.reuse, R0, 0x2 ;  /* 0x000000004f08c211 */ /* 0x040fe200078a10ff */
[----:B------:R2:W-:Y:S01]  /*1c4e0*/  @!P2 ST.E.64 [R10.64], R36 ;  /* 0x000000240a00a985 */ /* 0x0005e2000c101b08 */
[----:B------:R-:W-:Y:S02]  /*1c4f0*/  ISETP.GE.AND P6, PT, R22, c[0x0][0x3c8], PT ;  /* 0x0000f20016007a0c */ /* 0x000fe40003fc6270 */
[----:B------:R-:W-:Y:S02]  /*1c500*/  @!P4 LEA.HI.X R9, R79, R4, R80, 0x2, P5 ;  /* 0x000000044f09c211 */ /* 0x000fe400028f1450 */
[----:B-1----:R-:W-:-:S03]  /*1c510*/  @!P3 LEA R2, P2, R77, R0, 0x2 ;  /* 0x000000004d02b211 */ /* 0x002fc600078410ff */
[----:B------:R1:W-:Y:S01]  /*1c520*/  @!P4 ST.E.64 [R8.64], R38 ;  /* 0x000000260800c985 */ /* 0x0003e2000c101b08 */
[----:B------:R-:W-:Y:S02]  /*1c530*/  @!P3 LEA.HI.X R3, R77, R4, R78, 0x2, P2 ;  /* 0x000000044d03b211 */ /* 0x000fe400010f144e */
[----:B------:R-:W-:-:S03]  /*1c540*/  ISETP.GE.AND P4, PT, R12, c[0x0][0x3c8], PT ;  /* 0x0000f2000c007a0c */ /* 0x000fc60003f86270 */
[----:B------:R4:W-:Y:S01]  /*1c550*/  @!P3 ST.E.64 [R2.64], R40 ;  /* 0x000000280200b985 */ /* 0x0009e2000c101b08 */
[----:B------:R-:W-:Y:S02]  /*1c560*/  ISETP.GE.AND P3, PT, R20, c[0x0][0x3c8], PT ;  /* 0x0000f20014007a0c */ /* 0x000fe40003f66270 */
[----:B--2---:R-:W-:-:S04]  /*1c570*/  @!P1 LEA R10, P5, R74, R0, 0x2 ;  /* 0x000000004a0a9211 */ /* 0x004fc800078a10ff */
[----:B------:R-:W-:-:S05]  /*1c580*/  @!P1 LEA.HI.X R11, R74, R4, R75, 0x2, P5 ;  /* 0x000000044a0b9211 */ /* 0x000fca00028f144b */
[----:B------:R-:W-:Y:S01]  /*1c590*/  @!P1 ST.E.64 [R10.64], R68 ;  /* 0x000000440a009985 */ /* 0x000fe2000c101b08 */
[-C--:B-1----:R-:W-:Y:S02]  /*1c5a0*/  @!P6 LEA R8, P5, R22, R0.reuse, 0x2 ;  /* 0x000000001608e211 */ /* 0x082fe400078a10ff */
[----:B----4-:R-:W-:-:S04]  /*1c5b0*/  @!P0 LEA R2, P2, R24, R0, 0x2 ;  /* 0x0000000018028211 */ /* 0x010fc800078410ff */
[-C--:B------:R-:W-:Y:S02]  /*1c5c0*/  @!P0 LEA.HI.X R3, R24, R4.reuse, R25, 0x2, P2 ;  /* 0x0000000418038211 */ /* 0x080fe400010f1419 */
[----:B------:R-:W-:Y:S02]  /*1c5d0*/  ISETP.GE.AND P2, PT, R18, c[0x0][0x3c8], PT ;  /* 0x0000f20012007a0c */ /* 0x000fe40003f46270 */
[----:B------:R-:W-:Y:S01]  /*1c5e0*/  @!P6 LEA.HI.X R9, R22, R4, R23, 0x2, P5 ;  /* 0x000000041609e211 */ /* 0x000fe200028f1417 */
[----:B------:R1:W-:Y:S01]  /*1c5f0*/  @!P0 ST.E.64 [R2.64], R42 ;  /* 0x0000002a02008985 */ /* 0x0003e2000c101b08 */
[----:B------:R-:W-:Y:S02]  /*1c600*/  ISETP.GE.AND P1, PT, R16, c[0x0][0x3c8], PT ;  /* 0x0000f20010007a0c */ /* 0x000fe40003f26270 */
[----:B------:R-:W-:Y:S01]  /*1c610*/  ISETP.GE.AND P0, PT, R14, c[0x0][0x3c8], PT ;  /* 0x0000f2000e007a0c */ /* 0x000fe20003f06270 */
        /* <DEDUP_REMOVED lines=9> */
[----:B------:R-:W-:Y:S01]  /*1c6b0*/  @!P1 LEA.HI.X R9, R16, R4, R17, 0x2, P5 ;  /* 0x0000000410099211 */ /* 0x000fe200028f1411 */
[----:B------:R2:W-:Y:S04]  /*1c6c0*/  @!P3 ST.E.64 [R12.64], R70 ;  /* 0x000000460c00b985 */ /* 0x0005e8000c101b08 */
[----:B------:R2:W-:Y:S04]  /*1c6d0*/  @!P2 ST.E.64 [R10.64], R60 ;  /* 0x0000003c0a00a985 */ /* 0x0005e8000c101b08 */
[----:B------:R2:W-:Y:S01]  /*1c6e0*/  @!P1 ST.E.64 [R8.64], R48 ;  /* 0x0000003008009985 */ /* 0x0005e2000c101b08 */
[----:B-1----:R-:W-:-:S04]  /*1c6f0*/  @!P0 LEA R2, P4, R14, R0, 0x2 ;  /* 0x000000000e028211 */ /* 0x002fc800078810ff */
[----:B-----5:R-:W-:-:S05]  /*1c700*/  @!P0 LEA.HI.X R3, R14, R4, R15, 0x2, P4 ;  /* 0x000000040e038211 */ /* 0x020fca00020f140f */
[----:B------:R2:W-:Y:S04]  /*1c710*/  @!P0 ST.E.64 [R2.64], R26 ;  /* 0x0000001a02008985 */ /* 0x0005e8000c101b08 */
.L_x_1715:
[----:B------:R-:W-:Y:S05]  /*1c720*/  BSYNC B0 ;  /* 0x0000000000007941 */ /* 0x000fea0003800000 */
.L_x_1714:
[----:B------:R-:W-:Y:S05]  /*1c730*/  BRA.DIV ~URZ, `(.L_x_1716) ;  /* 0x000055b27f007947 */ /* 0x000fea000b800000 */
[----:B--2---:R2:W3:Y:S04]  /*1c740*/  SHFL.IDX PT, R4, R5, 0x3, 0x1c1f ;  /* 0x007c1f0005047f89 */ /* 0x0044e800000e0000 */
[----:B-1----:R2:W1:Y:S02]  /*1c750*/  SHFL.IDX PT, R0, R6, 0x3, 0x1c1f ;  /* 0x007c1f0006007f89 */ /* 0x00246400000e0000 */
.L_x_1798:
        /* <DEDUP_REMOVED lines=25> */
[-C--:B-1----:R-:W-:Y:S02]  /*1c8f0*/  @!P4 LEA R8, P6, R14, R0.reuse, 0x2 ;  /* 0x000000000e08c211 */ /* 0x082fe400078c10ff */
[----:B------:R-:W-:Y:S02]  /*1c900*/  @!P3 LEA R2, P5, R10, R0, 0x2 ;  /* 0x000000000a02b211 */ /* 0x000fe400078a10ff */
[-C--:B---3--:R-:W-:Y:S02]  /*1c910*/  @!P4 LEA.HI.X R9, R14, R4.reuse, R16, 0x2, P6 ;  /* 0x000000040e09c211 */ /* 0x088fe400030f1410 */
[----:B------:R-:W-:Y:S01]  /*1c920*/  @!P3 LEA.HI.X R3, R10, R4, R11, 0x2, P5 ;  /* 0x000000040a03b211 */ /* 0x000fe200028f140b */
[----:B------:R-:W2:Y:S04]  /*1c930*/  LDL R16, [R1+0xe4] ;  /* 0x0000e40001107983 */ /* 0x000ea80000100800 */
[----:B------:R1:W-:Y:S04]  /*1c940*/  @!P4 ST.E.64 [R8.64], R52 ;  /* 0x000000340800c985 */ /* 0x0003e8000c101b08 */
[----:B------:R-:W3:Y:S04]  /*1c950*/  LDL R14, [R1+0xe0] ;  /* 0x0000e000010e7983 */ /* 0x000ee80000100800 */
[----:B------:R4:W-:Y:S01]  /*1c960*/  @!P3 ST.E.64 [R2.64], R28 ;  /* 0x0000001c0200b985 */ /* 0x0009e2000c101b08 */
[----:B------:R-:W-:-:S04]  /*1c970*/  @!P2 LEA R10, P3, R5, R0, 0x2 ;  /* 0x00000000050aa211 */ /* 0x000fc800078610ff */
[----:B------:R-:W-:Y:S02]  /*1c980*/  @!P2 LEA.HI.X R11, R5, R4, R27, 0x2, P3 ;  /* 0x00000004050ba211 */ /* 0x000fe400018f141b */
[----:B------:R-:W5:Y:S01]  /*1c990*/  LDL R5, [R1+0xa0] ;  /* 0x0000a00001057983 */ /* 0x000f620000100800 */
[----:B------:R-:W-:Y:S02]  /*1c9a0*/  ISETP.GE.AND P1, PT, R25, c[0x0][0x3c8], PT ;  /* 0x0000f20019007a0c */ /* 0x000fe40003f26270 */
[----:B------:R-:W-:-:S11]  /*1c9b0*/  ISETP.GE.AND P0, PT, R23, c[0x0][0x3c8], PT ;  /* 0x0000f20017007a0c */ /* 0x000fd60003f06270 */
[-C--:B-1----:R-:W-:Y:S02]  /*1c9c0*/  @!P1 LEA R8, P4, R25, R0.reuse, 0x2 ;  /* 0x0000000019089211 */ /* 0x082fe400078810ff */
[----:B------:R-:W-:Y:S02]  /*1c9d0*/  ISETP.GE.AND P5, PT, R21, c[0x0][0x3c8], PT ;  /* 0x0000f20015007a0c */ /* 0x000fe40003fa6270 */
[----:B----4-:R-:W-:-:S09]  /*1c9e0*/  @!P0 LEA R2, P6, R23, R0, 0x2 ;  /* 0x0000000017028211 */ /* 0x010fd200078c10ff */
        /* <DEDUP_REMOVED lines=13> */
[----:B----4-:R-:W-:-:S03]  /*1cac0*/  @!P4 LEA R2, P6, R12, R0, 0x2 ;  /* 0x000000000c02c211 */ /* 0x010fc600078c10ff */
        /* <DEDUP_REMOVED lines=11> */
[----:B------:R-:W-:-:S03]  /*1cb80*/  @!P0 LEA R2, P4, R6, R0, 0x2 ;  /* 0x0000000006028211 */ /* 0x000fc600078810ff */
[----:B------:R1:W-:Y:S04]  /*1cb90*/  @!P3 ST.E.64 [R12.64], R72 ;  /* 0x000000480c00b985 */ /* 0x0003e8000c101b08 */
[----:B------:R1:W-:Y:S01]  /*1cba0*/  @!P2 ST.E.64 [R10.64], R66 ;  /* 0x000000420a00a985 */ /* 0x0003e2000c101b08 */
[-C--:B--2---:R-:W-:Y:S02]  /*1cbb0*/  @!P1 LEA.HI.X R9, R15, R4.reuse, R16, 0x2, P5 ;  /* 0x000000040f099211 */ /* 0x084fe400028f1410 */
[----:B---3--:R-:W-:-:S03]  /*1cbc0*/  @!P0 LEA.HI.X R3, R6, R4, R14, 0x2, P4 ;  /* 0x0000000406038211 */ /* 0x008fc600020f140e */
[----:B------:R1:W-:Y:S04]  /*1cbd0*/  @!P1 ST.E.64 [R8.64], R62 ;  /* 0x0000003e08009985 */ /* 0x0003e8000c101b08 */
[----:B------:R1:W-:Y:S01]  /*1cbe0*/  @!P0 ST.E.64 [R2.64], R50 ;  /* 0x0000003202008985 */ /* 0x0003e2000c101b08 */
[----:B-----5:R-:W-:-:S13]  /*1cbf0*/  ISETP.GE.AND P0, PT, R5, c[0x0][0x3c8], PT ;  /* 0x0000f20005007a0c */ /* 0x020fda0003f06270 */
[----:B------:R-:W-:Y:S05]  /*1cc00*/  @P0 BRA `(.L_x_1704) ;  /* 0x00000e4000000947 */ /* 0x000fea0003800000 */
[----:B------:R-:W2:Y:S01]  /*1cc10*/  LDL R6, [R1+0xdc] ;  /* 0x0000dc0001067983 */ /* 0x000ea20000100800 */
[----:B-1----:R-:W-:-:S04]  /*1cc20*/  LEA R2, P0, R5, R0, 0x2 ;  /* 0x0000000005027211 */ /* 0x002fc800078010ff */
[----:B--2---:R-:W-:-:S05]  /*1cc30*/  LEA.HI.X R3, R5, R4, R6, 0x2, P0 ;  /* 0x0000000405037211 */ /* 0x004fca00000f1406 */
[----:B------:R1:W-:Y:S01]  /*1cc40*/  ST.E.64 [R2.64], R32 ;  /* 0x0000002002007985 */ /* 0x0003e2000c101b08 */
[----:B------:R-:W-:Y:S05]  /*1cc50*/  BRA `(.L_x_1704) ;  /* 0x00000df000007947 */ /* 0x000fea0003800000 */
.L_x_1689:
[----:B------:R-:W2:Y:S04]  /*1cc60*/  LDL.LU R0, [R1+0x8c] ;  /* 0x00008c0001007983 */ /* 0x000ea80000300800 */
[----:B------:R-:W3:Y:S01]  /*1cc70*/  LDL.LU R8, [R1+0x90] ;  /* 0x0000900001087983 */ /* 0x000ee20000300800 */
[----:B------:R-:W-:Y:S02]  /*1cc80*/  ISETP.NE.U32.AND P0, PT, RZ, c[0x0][0x508], PT ;  /* 0x00014200ff007a0c */ /* 0x000fe40003f05070 */
[----:B------:R-:W-:Y:S01]  /*1cc90*/  ISETP.NE.U32.AND P3, PT, RZ, c[0x0][0x500], PT ;  /* 0x00014000ff007a0c */ /* 0x000fe20003f65070 */
[----:B-1----:R-:W4:Y:S01]  /*1cca0*/  LDL.LU R6, [R1+0x74] ;  /* 0x0000740001067983 */ /* 0x002f220000300800 */
[----:B------:R-:W-:Y:S01]  /*1ccb0*/  ISETP.NE.AND.EX P2, PT, RZ, c[0x0][0x50c], PT, P0 ;  /* 0x00014300ff007a0c */ /* 0x000fe20003f45300 */
[----:B------:R-:W-:Y:S01]  /*1ccc0*/  IMAD.MOV.U32 R19, RZ, RZ, c[0x0][0x388] ;  /* 0x0000e200ff137624 */ /* 0x000fe200078e00ff */
[----:B------:R-:W-:-:S02]  /*1ccd0*/  ISETP.NE.AND.EX P3, PT, RZ, c[0x0][0x504], PT, P3 ;  /* 0x00014100ff007a0c */ /* 0x000fc40003f65330 */
[----:B--2---:R-:W-:-:S09]  /*1cce0*/  IADD3 R2, P1, R0, c[0x0][0x500], RZ ;  /* 0x0001400000027a10 */ /* 0x004fd20007f3e0ff */
[----:B------:R-:W-:Y:S01]  /*1ccf0*/  @P2 IADD3 R4, P0, R0, c[0x0][0x508], RZ ;  /* 0x0001420000042a10 */ /* 0x000fe20007f1e0ff */
[----:B------:R-:W-:Y:S01]  /*1cd00*/  IMAD.MOV.U32 R0, RZ, RZ, RZ ;  /* 0x000000ffff007224 */ /* 0x000fe200078e00ff */
[C---:B---3--:R-:W-:Y:S02]  /*1cd10*/  IADD3.X R3, R8.reuse, c[0x0][0x504], RZ, P1, !PT ;  /* 0x0001410008037a10 */ /* 0x048fe40000ffe4ff */
[----:B------:R-:W-:-:S03]  /*1cd20*/  @P2 IADD3.X R5, R8, c[0x0][0x50c], RZ, P0, !PT ;  /* 0x0001430008052a10 */ /* 0x000fc600007fe4ff */
[----:B------:R1:W5:Y:S04]  /*1cd30*/  @P3 LDG.E R0, [R2.64] ;  /* 0x0000000802003981 */ /* 0x000368000c1e1900 */
[----:B------:R1:W5:Y:S01]  /*1cd40*/  @P2 LDG.E R19, [R4.64] ;  /* 0x0000000804132981 */ /* 0x000362000c1e1900 */
[----:B----4-:R-:W-:-:S04]  /*1cd50*/  ISETP.NE.AND P0, PT, R6, RZ, PT ;  /* 0x000000ff0600720c */ /* 0x010fc80003f05270 */
[----:B------:R-:W-:Y:S01]  /*1cd60*/  SEL R20, R6, c[0x0][0x3d4], P0 ;  /* 0x0000f50006147a07 */ /* 0x000fe20000000000 */
[----:B------:R-:W-:Y:S05]  /*1cd70*/  @P2 BRA `(.L_x_1717) ;  /* 0x0000004000002947 */ /* 0x000fea0003800000 */
[----:B------:R-:W-:Y:S05]  /*1cd80*/  @!P3 BRA `(.L_x_1717) ;  /* 0x000000300000b947 */ /* 0x000fea0003800000 */
[----:B-1----:R1:W2:Y:S04]  /*1cd90*/  LDG.E R4, [R2.64] ;  /* 0x0000000802047981 */ /* 0x0022a8000c1e1900 */
[----:B-1----:R-:W2:Y:S02]  /*1cda0*/  LDG.E R2, [R2.64+0x4] ;  /* 0x0000040802027981 */ /* 0x002ea4000c1e1900 */
[----:B--2--5:R-:W-:Y:S02]  /*1cdb0*/  IADD3 R19, -R4, R2, RZ ;  /* 0x0000000204137210 */ /* 0x024fe40007ffe1ff */
.L_x_1717:
        /* <DEDUP_REMOVED lines=60> */
.L_x_1719:
[----:B------:R-:W-:Y:S05]  /*1d180*/  BSYNC B0 ;  /* 0x0000000000007941 */ /* 0x000fea0003800000 */
.L_x_1718:
[----:B------:R-:W-:-:S13]  /*1d190*/  ISETP.GT.AND P0, PT, R20, 0x1, PT ;  /* 0x000000011400780c */ /* 0x000fda0003f04270 */
[----:B------:R-:W-:Y:S05]  /*1d1a0*/  @P0 BRA `(.L_x_1704) ;  /* 0x000008a000000947 */ /* 0x000fea0003800000 */
[----:B-1----:R-:W2:Y:S04]  /*1d1b0*/  LDL.LU R2, [R1+0x64] ;  /* 0x0000640001027983 */ /* 0x002ea80000300800 */
[----:B------:R-:W3:Y:S01]  /*1d1c0*/  LDL R5, [R1+0x8] ;  /* 0x0000080001057983 */ /* 0x000ee20000100800 */
[----:B------:R-:W-:-:S03]  /*1d1d0*/  IMAD R4, R18, c[0x0][0x3a0], RZ ;  /* 0x0000e80012047a24 */ /* 0x000fc600078e02ff */
[----:B------:R-:W1:Y:S02]  /*1d1e0*/  S2R R12, SR_TID.X ;  /* 0x00000000000c7919 */ /* 0x000e640000002100 */
[----:B-1----:R-:W-:-:S04]  /*1d1f0*/  SHF.R.S32.HI R9, RZ, 0x1f, R12 ;  /* 0x0000001fff097819 */ /* 0x002fc8000001140c */
[----:B------:R-:W-:-:S04]  /*1d200*/  LEA.HI R9, R9, R12, RZ, 0x2 ;  /* 0x0000000c09097211 */ /* 0x000fc800078f10ff */
[----:B------:R-:W-:Y:S02]  /*1d210*/  SHF.R.S32.HI R9, RZ, 0x2, R9 ;  /* 0x00000002ff097819 */ /* 0x000fe40000011409 */
[----:B--2---:R-:W-:Y:S02]  /*1d220*/  MOV R11, R2 ;  /* 0x00000002000b7202 */ /* 0x004fe40000000f00 */
[----:B------:R-:W-:Y:S02]  /*1d230*/  MOV R2, c[0x0][0x4e8] ;  /* 0x00013a0000027a02 */ /* 0x000fe40000000f00 */
[----:B------:R-:W-:Y:S02]  /*1d240*/  IADD3 R12, R9, R11, RZ ;  /* 0x0000000b090c7210 */ /* 0x000fe40007ffe0ff */
[----:B------:R-:W-:Y:S01]  /*1d250*/  ISETP.NE.AND P0, PT, R2, 0x1, PT ;  /* 0x000000010200780c */ /* 0x000fe20003f05270 */
[----:B------:R-:W-:-:S04]  /*1d260*/  IMAD.WIDE.U32 R2, R0, c[0x0][0x3a0], RZ ;  /* 0x0000e80000027a25 */ /* 0x000fc800078e00ff */
[----:B------:R-:W-:Y:S01]  /*1d270*/  IMAD R0, R0, c[0x0][0x3a4], R4 ;  /* 0x0000e90000007a24 */ /* 0x000fe200078e0204 */
[----:B---3--:R-:W-:Y:S01]  /*1d280*/  IADD3 R4, R5, R11, RZ ;  /* 0x0000000b05047210 */ /* 0x008fe20007ffe0ff */
[----:B------:R-:W-:-:S03]  /*1d290*/  IMAD R5, R22, c[0x0][0x3f0], RZ ;  /* 0x0000fc0016057a24 */ /* 0x000fc600078e02ff */
[----:B------:R-:W-:Y:S02]  /*1d2a0*/  IADD3 R3, R3, R0, RZ ;  /* 0x0000000003037210 */ /* 0x000fe40007ffe0ff */
[----:B------:R-:W-:Y:S01]  /*1d2b0*/  MOV R0, R4 ;  /* 0x0000000400007202 */ /* 0x000fe20000000f00 */
[----:B------:R-:W-:-:S04]  /*1d2c0*/  @P0 IMAD.HI.U32 R8, R4, c[0x0][0x4ec], RZ ;  /* 0x00013b0004080a27 */ /* 0x000fc800078e00ff */
[----:B------:R-:W-:Y:S01]  /*1d2d0*/  IMAD.WIDE.U32 R2, R6, c[0x0][0x3e8], R2 ;  /* 0x0000fa0006027a25 */ /* 0x000fe200078e0002 */
[----:B------:R-:W-:-:S03]  /*1d2e0*/  @P0 SHF.R.U32.HI R0, RZ, c[0x0][0x4f0], R8 ;  /* 0x00013c00ff000a19 */ /* 0x000fc60000011608 */
[----:B------:R-:W-:Y:S01]  /*1d2f0*/  IMAD R3, R6, c[0x0][0x3ec], R3 ;  /* 0x0000fb0006037a24 */ /* 0x000fe200078e0203 */
[----:B------:R-:W-:Y:S01]  /*1d300*/  SHF.R.S32.HI R6, RZ, 0x1f, R0 ;  /* 0x0000001fff067819 */ /* 0x000fe20000011400 */
[----:B------:R-:W-:Y:S01]  /*1d310*/  IMAD R8, R10, c[0x0][0x3f4], R5 ;  /* 0x0000fd000a087a24 */ /* 0x000fe200078e0205 */
        /* <DEDUP_REMOVED lines=17> */
.L_x_1799:
[----:B------:R-:W-:Y:S05]  /*1d430*/  BRA.DIV ~URZ, `(.L_x_1721) ;  /* 0x000049f27f007947 */ /* 0x000fea000b800000 */
[----:B------:R3:W4:Y:S02]  /*1d440*/  SHFL.IDX PT, R0, R13, RZ, 0x1c1f ;  /* 0x001c1fff0d007589 */ /* 0x00072400000e0000 */
.L_x_1800:
[----:B------:R-:W-:Y:S01]  /*1d450*/  IMAD R6, R19, c[0x0][0x4e8], RZ ;  /* 0x00013a0013067a24 */ /* 0x000fe200078e02ff */
[----:B------:R-:W-:Y:S04]  /*1d460*/  BSSY B0, `(.L_x_1722) ;  /* 0x0000014000007945 */ /* 0x000fe80003800000 */
        /* <DEDUP_REMOVED lines=10> */
[-C--:B------:R-:W-:Y:S02]  /*1d510*/  @!P2 LEA R10, P5, R20, R0.reuse, 0x1 ;  /* 0x00000000140aa211 */ /* 0x080fe400078a08ff */
[----:B------:R-:W-:Y:S02]  /*1d520*/  @!P1 LEA R8, P4, R16, R0, 0x1 ;  /* 0x0000000010089211 */ /* 0x000fe400078808ff */
[----:B------:R-:W-:Y:S02]  /*1d530*/  @!P2 LEA.HI.X R11, R20, R4, R21, 0x1, P5 ;  /* 0x00000004140ba211 */ /* 0x000fe400028f0c15 */
[----:B------:R-:W-:Y:S02]  /*1d540*/  @!P0 LEA R2, P3, R14, R0, 0x1 ;  /* 0x000000000e028211 */ /* 0x000fe400078608ff */
[-C--:B--2---:R-:W-:Y:S02]  /*1d550*/  @!P1 LEA.HI.X R9, R16, R4.reuse, R17, 0x1, P4 ;  /* 0x0000000410099211 */ /* 0x084fe400020f0c11 */
[----:B------:R-:W-:Y:S01]  /*1d560*/  @!P0 LEA.HI.X R3, R14, R4, R15, 0x1, P3 ;  /* 0x000000040e038211 */ /* 0x000fe200018f0c0f */
[----:B------:R2:W-:Y:S04]  /*1d570*/  @!P2 ST.E.128 [R10.64], RZ ;  /* 0x000000ff0a00a985 */ /* 0x0005e8000c101d08 */
[----:B------:R2:W-:Y:S04]  /*1d580*/  @!P1 ST.E.128 [R8.64], RZ ;  /* 0x000000ff08009985 */ /* 0x0005e8000c101d08 */
[----:B------:R2:W-:Y:S02]  /*1d590*/  @!P0 ST.E.128 [R2.64], RZ ;  /* 0x000000ff02008985 */ /* 0x0005e4000c101d08 */
.L_x_1723:
[----:B------:R-:W-:Y:S05]  /*1d5a0*/  BSYNC B0 ;  /* 0x0000000000007941 */ /* 0x000fea0003800000 */
.L_x_1722:
[----:B------:R-:W-:Y:S05]  /*1d5b0*/  BRA.DIV ~URZ, `(.L_x_1724) ;  /* 0x000048e27f007947 */ /* 0x000fea000b800000 */
[----:B--2---:R2:W1:Y:S04]  /*1d5c0*/  SHFL.IDX PT, R4, R5, 0x1, 0x1c1f ;  /* 0x003c1f0005047f89 */ /* 0x00446800000e0000 */
[----:B----4-:R2:W4:Y:S02]  /*1d5d0*/  SHFL.IDX PT, R0, R13, 0x1, 0x1c1f ;  /* 0x003c1f000d007f89 */ /* 0x01052400000e0000 */
.L_x_1801:
[----:B------:R-:W-:Y:S01]  /*1d5e0*/  IADD3 R2, R12, 0x20, RZ ;  /* 0x000000200c027810 */ /* 0x000fe20007ffe0ff */
[----:B------:R-:W-:Y:S03]  /*1d5f0*/  BSSY B0, `(.L_x_1725) ;  /* 0x0000014000007945 */ /* 0x000fe60003800000 */
[----:B------:R-:W-:-:S13]  /*1d600*/  ISETP.GE.AND P0, PT, R2, R6, PT ;  /* 0x000000060200720c */ /* 0x000fda0003f06270 */
[----:B------:R-:W-:Y:S05]  /*1d610*/  @P0 BRA `(.L_x_1726) ;  /* 0x0000011000000947 */ /* 0x000fea0003800000 */
[----:B------:R-:W5:Y:S04]  /*1d620*/  LDL.64 R18, [R1] ;  /* 0x0000000001127983 */ /* 0x000f680000100a00 */
[----:B--2---:R-:W2:Y:S04]  /*1d630*/  LDL R16, [R1+0xc] ;  /* 0x00000c0001107983 */ /* 0x004ea80000100800 */
[----:B---3--:R-:W3:Y:S04]  /*1d640*/  LDL R14, [R1+0x10] ;  /* 0x00001000010e7983 */ /* 0x008ee80000100800 */
[----:B----4-:R-:W4:Y:S04]  /*1d650*/  LDL R17, [R1+0x88] ;  /* 0x0000880001117983 */ /* 0x010f280000100800 */
[----:B------:R-:W4:Y:S01]  /*1d660*/  LDL R15, [R1+0x84] ;  /* 0x00008400010f7983 */ /* 0x000f220000100800 */
[----:B-----5:R-:W-:-:S02]  /*1d670*/  ISETP.GE.AND P2, PT, R18, c[0x0][0x3c8], PT ;  /* 0x0000f20012007a0c */ /* 0x020fc40003f46270 */
[----:B--2---:R-:W-:Y:S02]  /*1d680*/  ISETP.GE.AND P1, PT, R16, c[0x0][0x3c8], PT ;  /* 0x0000f20010007a0c */ /* 0x004fe40003f26270 */
[----:B---3--:R-:W-:-:S09]  /*1d690*/  ISETP.GE.AND P0, PT, R14, c[0x0][0x3c8], PT ;  /* 0x0000f2000e007a0c */ /* 0x008fd20003f06270 */
[-C--:B------:R-:W-:Y:S02]  /*1d6a0*/  @!P2 LEA R10, P5, R18, R0.reuse, 0x1 ;  /* 0x00000000120aa211 */ /* 0x080fe400078a08ff */
[----:B------:R-:W-:Y:S02]  /*1d6b0*/  @!P1 LEA R8, P4, R16, R0, 0x1 ;  /* 0x0000000010089211 */ /* 0x000fe400078808ff */
[----:B-1----:R-:W-:Y:S02]  /*1d6c0*/  @!P2 LEA.HI.X R11, R18, R4, R19, 0x1, P5 ;  /* 0x00000004120ba211 */ /* 0x002fe400028f0c13 */
[----:B------:R-:W-:Y:S02]  /*1d6d0*/  @!P0 LEA R2, P3, R14, R0, 0x1 ;  /* 0x000000000e028211 */ /* 0x000fe400078608ff */
[-C--:B----4-:R-:W-:Y:S02]  /*1d6e0*/  @!P1 LEA.HI.X R9, R16, R4.reuse, R17, 0x1, P4 ;  /* 0x0000000410099211 */ /* 0x090fe400020f0c11 */
[----:B------:R-:W-:Y:S01]  /*1d6f0*/  @!P0 LEA.HI.X R3, R14, R4, R15, 0x1, P3 ;  /* 0x000000040e038211 */ /* 0x000fe200018f0c0f */
[----:B------:R1:W-:Y:S04]  /*1d700*/  @!P2 ST.E.128 [R10.64], RZ ;  /* 0x000000ff0a00a985 */ /* 0x0003e8000c101d08 */
[----:B------:R1:W-:Y:S04]  /*1d710*/  @!P1 ST.E.128 [R8.64], RZ ;  /* 0x000000ff08009985 */ /* 0x0003e8000c101d08 */
[----:B------:R1:W-:Y:S02]  /*1d720*/  @!P0 ST.E.128 [R2.64], RZ ;  /* 0x000000ff02008985 */ /* 0x0003e4000c101d08 */
.L_x_1726:
[----:B------:R-:W-:Y:S05]  /*1d730*/  BSYNC B0 ;  /* 0x0000000000007941 */ /* 0x000fea0003800000 */
.L_x_1725:
[----:B------:R-:W-:Y:S05]  /*1d740*/  BRA.DIV ~URZ, `(.L_x_1727) ;  /* 0x000048227f007947 */ /* 0x000fea000b800000 */
[----:B-1----:R1:W2:Y:S02]  /*1d750*/  SHFL.IDX PT, R4, R5, 0x2, 0x1c1f ;  /* 0x005c1f0005047f89 */ /* 0x0022a400000e0000 */
.L_x_1802:
[----:B------:R-:W-:Y:S05]  /*1d760*/  BRA.DIV ~URZ, `(.L_x_1728) ;  /* 0x000048727f007947 */ /* 0x000fea000b800000 */
[----:B----4-:R4:W1:Y:S02]  /*1d770*/  SHFL.IDX PT, R0, R13, 0x2, 0x1c1f ;  /* 0x005c1f000d007f89 */ /* 0x01086400000e0000 */
.L_x_1803:
        /* <DEDUP_REMOVED lines=12> */
[-C--:B-1----:R-:W-:Y:S02]  /*1d840*/  @!P2 LEA R10, P5, R18, R0.reuse, 0x1 ;  /* 0x00000000120aa211 */ /* 0x082fe400078a08ff */
        /* <DEDUP_REMOVED lines=8> */
.L_x_1730:
[----:B------:R-:W-:Y:S05]  /*1d8d0*/  BSYNC B0 ;  /* 0x0000000000007941 */ /* 0x000fea0003800000 */
.L_x_1729:
[----:B------:R-:W-:Y:S05]  /*1d8e0*/  BRA.DIV ~URZ, `(.L_x_1731) ;  /* 0x000047627f007947 */ /* 0x000fea000b800000 */
[----:B--2---:R2:W3:Y:S04]  /*1d8f0*/  SHFL.IDX PT, R4, R5, 0x3, 0x1c1f ;  /* 0x007c1f0005047f89 */ /* 0x0044e800000e0000 */
[----:B-1----:R2:W1:Y:S02]  /*1d900*/  SHFL.IDX PT, R0, R13, 0x3, 0x1c1f ;  /* 0x007c1f000d007f89 */ /* 0x00246400000e0000 */
.L_x_1804:
[----:B------:R-:W-:-:S04]  /*1d910*/  IADD3 R12, R12, 0x60, RZ ;  /* 0x000000600c0c7810 */ /* 0x000fc80007ffe0ff */
[----:B------:R-:W-:-:S13]  /*1d920*/  ISETP.GE.AND P0, PT, R12, R6, PT ;  /* 0x000000060c00720c */ /* 0x000fda0003f06270 */
        /* <DEDUP_REMOVED lines=9> */
[-C--:B-1----:R-:W-:Y:S02]  /*1d9c0*/  @!P2 LEA R10, P5, R16, R0.reuse, 0x1 ;  /* 0x00000000100aa211 */ /* 0x082fe400078a08ff */
[----:B------:R-:W-:Y:S02]  /*1d9d0*/  @!P1 LEA R8, P4, R14, R0, 0x1 ;  /* 0x000000000e089211 */ /* 0x000fe400078808ff */
[----:B------:R-:W-:Y:S02]  /*1d9e0*/  @!P2 LEA.HI.X R11, R16, R4, R17, 0x1, P5 ;  /* 0x00000004100ba211 */ /* 0x000fe400028f0c11 */
[C---:B------:R-:W-:Y:S02]  /*1d9f0*/  @!P0 LEA R2, P3, R5.reuse, R0, 0x1 ;  /* 0x0000000005028211 */ /* 0x040fe400078608ff */
[-C--:B---3--:R-:W-:Y:S02]  /*1da00*/  @!P1 LEA.HI.X R9, R14, R4.reuse, R15, 0x1, P4 ;  /* 0x000000040e099211 */ /* 0x088fe400020f0c0f */
[----:B------:R-:W-:Y:S01]  /*1da10*/  @!P0 LEA.HI.X R3, R5, R4, R13, 0x1, P3 ;  /* 0x0000000405038211 */ /* 0x000fe200018f0c0d */
[----:B------:R1:W-:Y:S04]  /*1da20*/  @!P2 ST.E.128 [R10.64], RZ ;  /* 0x000000ff0a00a985 */ /* 0x0003e8000c101d08 */
[----:B------:R1:W-:Y:S04]  /*1da30*/  @!P1 ST.E.128 [R8.64], RZ ;  /* 0x000000ff08009985 */ /* 0x0003e8000c101d08 */
[----:B------:R1:W-:Y:S02]  /*1da40*/  @!P0 ST.E.128 [R2.64], RZ ;  /* 0x000000ff02008985 */ /* 0x0003e4000c101d08 */
.L_x_1704:
[----:B------:R-:W-:Y:S05]  /*1da50*/  BSYNC B1 ;  /* 0x0000000000017941 */ /* 0x000fea0003800000 */
.L_x_1688:
        /* <DEDUP_REMOVED lines=11> */
[----:B--2345:R-:W-:-:S04]  /*1db10*/  LOP3.LUT R13, R0, 0x1f, RZ, 0xc0, !PT ;  /* 0x0000001f000d7812 */ /* 0x03cfc800078ec0ff */
[----:B------:R-:W-:Y:S01]  /*1db20*/  ISETP.NE.AND P6, PT, R13, 0x1f, PT ;  /* 0x0000001f0d00780c */ /* 0x000fe20003fc5270 */
[----:B------:R-:W-:Y:S10]  /*1db30*/  BRA.DIV ~URZ, `(.L_x_1733) ;  /* 0x000045e27f007947 */ /* 0x000ff4000b800000 */
[----:B------:R1:W2:Y:S02]  /*1db40*/  SHFL.IDX PT, R10, R76, RZ, 0x1f ;  /* 0x00001fff4c0a7589 */ /* 0x0002a400000e0000 */
.L_x_1805:
[----:B------:R-:W-:Y:S05]  /*1db50*/  BRA.DIV ~URZ, `(.L_x_1734) ;  /* 0x000046327f007947 */ /* 0x000fea000b800000 */
[----:B------:R3:W4:Y:S02]  /*1db60*/  SHFL.IDX PT, R9, R76, 0x1, 0x1f ;  /* 0x00201f004c097f89 */ /* 0x00072400000e0000 */
.L_x_1806:
        /* <DEDUP_REMOVED lines=19> */
.L_x_1807:
        /* <DEDUP_REMOVED lines=16> */
.L_x_1808:
[----:B---3--:R-:W-:Y:S01]  /*1dda0*/  IMAD R0, R0, c[0x0][0x538], RZ ;  /* 0x00014e0000007a24 */ /* 0x008fe200078e02ff */
[----:B------:R-:W-:Y:S04]  /*1ddb0*/  BSSY B1, `(.L_x_1737) ;  /* 0x00000cf000017945 */ /* 0x000fe80003800000 */
[----:B----4-:R-:W-:-:S04]  /*1ddc0*/  IADD3 R9, R0, R9, RZ ;  /* 0x0000000900097210 */ /* 0x010fc80007ffe0ff */
[----:B--2---:R-:W-:-:S13]  /*1ddd0*/  ISETP.GT.AND P0, PT, R9, R10, PT ;  /* 0x0000000a0900720c */ /* 0x004fda0003f04270 */
[----:B------:R-:W-:Y:S05]  /*1dde0*/  @P0 BRA `(.L_x_1738) ;  /* 0x0000026000000947 */ /* 0x000fea0003800000 */
.L_x_1742:
        /* <DEDUP_REMOVED lines=18> */
.L_x_1809:
        /* <DEDUP_REMOVED lines=16> */
.L_x_1810:
[----:B--2---:R-:W-:-:S05]  /*1e010*/  IMAD R0, R0, c[0x0][0x538], RZ ;  /* 0x00014e0000007a24 */ /* 0x004fca00078e02ff */
[----:B------:R-:W-:-:S04]  /*1e020*/  IADD3 R9, R0, R9, RZ ;  /* 0x0000000900097210 */ /* 0x000fc80007ffe0ff */
[----:B------:R-:W-:-:S13]  /*1e030*/  ISETP.GT.AND P0, PT, R9, R10, PT ;  /* 0x0000000a0900720c */ /* 0x000fda0003f04270 */
[----:B-1----:R-:W-:Y:S05]  /*1e040*/  @!P0 BRA `(.L_x_1742) ;  /* 0xfffffda000008947 */ /* 0x002fea000383ffff */
.L_x_1738:
[----:B------:R-:W-:-:S05]  /*1e050*/  IADD3 R9, -R0, R9, RZ ;  /* 0x0000000900097210 */ /* 0x000fca0007ffe1ff */
[----:B------:R-:W-:-:S05]  /*1e060*/  IMAD R0, R4, c[0x0][0x538], R9 ;  /* 0x00014e0004007a24 */ /* 0x000fca00078e0209 */
[----:B------:R-:W-:Y:S01]  /*1e070*/  ISETP.GT.AND P0, PT, R0, R10, PT ;  /* 0x0000000a0000720c */ /* 0x000fe20003f04270 */
[----:B------:R-:W-:-:S12]  /*1e080*/  BRA.DIV ~URZ, `(.L_x_1743) ;  /* 0x000045627f007947 */ /* 0x000fd8000b800000 */
[----:B------:R-:W-:-:S03]  /*1e090*/  VOTE.ANY R11, PT, !P0 ;  /* 0x00000000000b7806 */ /* 0x000fc600040e0100 */
.L_x_1811:
[----:B------:R-:W2:Y:S01]  /*1e0a0*/  LDL.LU R0, [R1+0x7c] ;  /* 0x00007c0001007983 */ /* 0x000ea20000300800 */
[----:B------:R-:W2:Y:S02]  /*1e0b0*/  POPC R5, R11 ;  /* 0x0000000b00057309 */ /* 0x000ea40000000000 */
[----:B--2---:R-:W-:-:S05]  /*1e0c0*/  IADD3 R0, R5, R0, RZ ;  /* 0x0000000005007210 */ /* 0x004fca0007ffe0ff */
[----:B------:R2:W-:Y:S01]  /*1e0d0*/  STL [R1+0x7c], R0 ;  /* 0x00007c0001007387 */ /* 0x0005e20000100800 */
[----:B------:R-:W-:Y:S05]  /*1e0e0*/  BRA.DIV ~URZ, `(.L_x_1744) ;  /* 0x000045527f007947 */ /* 0x000fea000b800000 */
[----:B------:R3:W4:Y:S04]  /*1e0f0*/  SHFL.IDX PT, R6, R6, R5, 0x1f ;  /* 0x00001f0506067589 */ /* 0x00072800000e0000 */
[----:B--2---:R3:W2:Y:S02]  /*1e100*/  SHFL.IDX PT, R0, R8, R5, 0x1f ;  /* 0x00001f0508007589 */ /* 0x0046a400000e0000 */
.L_x_1812:
[----:B------:R-:W-:Y:S01]  /*1e110*/  ISETP.NE.AND P0, PT, R11, RZ, PT ;  /* 0x000000ff0b00720c */ /* 0x000fe20003f05270 */
[----:B------:R-:W-:-:S12]  /*1e120*/  BSSY B0, `(.L_x_1745) ;  /* 0x0000005000007945 */ /* 0x000fd80003800000 */
[----:B------:R-:W-:Y:S05]  /*1e130*/  @!P0 BRA `(.L_x_1746) ;  /* 0x0000003000008947 */ /* 0x000fea0003800000 */
[----:B---3--:R-:W-:Y:S01]  /*1e140*/  IADD3 R5, R5, -0x1, RZ ;  /* 0xffffffff05057810 */ /* 0x008fe20007ffe0ff */
[----:B------:R-:W-:Y:S05]  /*1e150*/  BRA.DIV ~URZ, `(.L_x_1747) ;  /* 0x000045b27f007947 */ /* 0x000fea000b800000 */
[----:B------:R3:W1:Y:S02]  /*1e160*/  SHFL.IDX PT, R12, R4, R5, 0x1f ;  /* 0x00001f05040c7589 */ /* 0x00066400000e0000 */
.L_x_1746:
[----:B------:R-:W-:Y:S05]  /*1e170*/  BSYNC B0 ;  /* 0x0000000000007941 */ /* 0x000fea0003800000 */
.L_x_1745:
        /* <DEDUP_REMOVED lines=68> */
.L_x_1749:
        /* <DEDUP_REMOVED lines=68> */
.L_x_1750:
[----:B------:R-:W-:Y:S05]  /*1ea00*/  BSYNC B0 ;  /* 0x0000000000007941 */ /* 0x000fea0003800000 */
.L_x_1748:
[----:B------:R-:W-:-:S04]  /*1ea10*/  LOP3.LUT R2, RZ, R2, RZ, 0x33, !PT ;  /* 0x00000002ff027212 */ /* 0x000fc800078e33ff */
[----:B-1----:R-:W-:-:S05]  /*1ea20*/  IADD3 R0, R2, R6, RZ ;  /* 0x0000000602007210 */ /* 0x002fca0007ffe0ff */
[----:B------:R1:W-:Y:S01]  /*1ea30*/  STL [R1+0x74], R0 ;  /* 0x0000740001007387 */ /* 0x0003e20000100800 */
[----:B------:R-:W-:Y:S05]  /*1ea40*/  BRA `(.L_x_1751) ;  /* 0x0000005000007947 */ /* 0x000fea0003800000 */
.L_x_1739:
[----:B------:R-:W-:Y:S01]  /*1ea50*/  MOV R0, c[0x0][0x53c] ;  /* 0x00014f0000007a02 */ /* 0x000fe20000000f00 */
[----:B------:R2:W-:Y:S04]  /*1ea60*/  STL [R1+0x70], R10 ;  /* 0x0000700a01007387 */ /* 0x0005e80000100800 */
[----:B------:R2:W-:Y:S04]  /*1ea70*/  STL [R1+0x74], RZ ;  /* 0x000074ff01007387 */ /* 0x0005e80000100800 */
[----:B------:R2:W-:Y:S04]  /*1ea80*/  STL [R1+0x78], RZ ;  /* 0x000078ff01007387 */ /* 0x0005e80000100800 */
[----:B------:R2:W-:Y:S02]  /*1ea90*/  STL [R1+0x7c], R0 ;  /* 0x00007c0001007387 */ /* 0x0005e40000100800 */
.L_x_1751:
[----:B------:R-:W-:Y:S05]  /*1eaa0*/  BSYNC B1 ;  /* 0x0000000000017941 */ /* 0x000fea0003800000 */
.L_x_1737:
        /* <DEDUP_REMOVED lines=9> */
.L_x_1732:
[----:B-1----:R-:W5:Y:S02]  /*1eb40*/  LDL R0, [R1+0x7c] ;  /* 0x00007c0001007983 */ /* 0x002f640000100800 */
[----:B-----5:R-:W-:-:S13]  /*1eb50*/  ISETP.GE.AND P0, PT, R0, c[0x0][0x53c], PT ;  /* 0x00014f0000007a0c */ /* 0x020fda0003f06270 */
[----:B--234-:R-:W-:Y:S01]  /*1eb60*/  @P0 CALL.REL.NOINC `(.L_x_1752) ;  /* 0x0000001000000944 */ /* 0x01cfe20003c00000 */
[----:B------:R-:W-:Y:S05]  /*1eb70*/  BRA `(.L_x_1753) ;  /* 0xfffe38c000007947 */ /* 0x000fea000383ffff */
.L_x_1752:
[----:B------:R-:W-:Y:S05]  /*1eb80*/  EXIT ;  /* 0x000000000000794d */ /* 0x000fea0003800000 */
.L_x_1541:
[----:B------:R-:W-:Y:S01]  /*1eb90*/  IMAD.MOV.U32 R0, RZ, RZ, R5 ;  /* 0x000000ffff007224 */ /* 0x000fe200078e0005 */
[----:B------:R-:W-:Y:S02]  /*1eba0*/  MOV R3, 0x1 ;  /* 0x0000000100037802 */ /* 0x000fe40000000f00 */
[----:B------:R-:W-:Y:S02]  /*1ebb0*/  MOV R2, 0x1ebd0 ;  /* 0x0001ebd000027802 */ /* 0x000fe40000000f00 */
[----:B------:R-:W-:Y:S05]  /*1ebc0*/  CALL.REL.NOINC `($__internal_25_$__cuda_sm70_shflsync_up_p) ;  /* 0x00003c7000007944 */ /* 0x000fea0003c00000 */
[----:B------:R-:W-:Y:S01]  /*1ebd0*/  MOV R0, R4 ;  /* 0x0000000400007202 */ /* 0x000fe20000000f00 */
[----:B------:R-:W-:Y:S05]  /*1ebe0*/  BRA `(.L_x_1754) ;  /* 0xfffe187000007947 */ /* 0x000fea000383ffff */
.L_x_1542:
[----:B------:R-:W-:Y:S01]  /*1ebf0*/  IMAD.MOV.U32 R0, RZ, RZ, R5 ;  /* 0x000000ffff007224 */ /* 0x000fe200078e0005 */
[----:B------:R-:W-:Y:S02]  /*1ec00*/  MOV R3, 0x2 ;  /* 0x0000000200037802 */ /* 0x000fe40000000f00 */
[----:B------:R-:W-:Y:S02]  /*1ec10*/  MOV R2, 0x1ec30 ;  /* 0x0001ec3000027802 */ /* 0x000fe40000000f00 */
[----:B------:R-:W-:Y:S05]  /*1ec20*/  CALL.REL.NOINC `($__internal_25_$__cuda_sm70_shflsync_up_p) ;  /* 0x00003c1000007944 */ /* 0x000fea0003c00000 */
[----:B------:R-:W-:Y:S01]  /*1ec30*/  SEL R4, R4, RZ, P4 ;  /* 0x000000ff04047207 */ /* 0x000fe20002000000 */
[----:B------:R-:W-:Y:S01]  /*1ec40*/  IMAD.MOV.U32 R3, RZ, RZ, 0x4 ;  /* 0x00000004ff037424 */ /* 0x000fe200078e00ff */
[----:B------:R-:W-:-:S03]  /*1ec50*/  MOV R2, 0x1ec80 ;  /* 0x0001ec8000027802 */ /* 0x000fc60000000f00 */
[----:B------:R-:W-:Y:S02]  /*1ec60*/  IMAD.IADD R0, R5, 0x1, R4 ;  /* 0x0000000105007824 */ /* 0x000fe400078e0204 */
        /* <DEDUP_REMOVED lines=13> */
[----:B------:R-:W-:Y:S02]  /*1ed40*/  MOV R216, 0x1f ;  /* 0x0000001f00d87802 */ /* 0x000fe40000000f00 */
[----:B------:R-:W-:Y:S01]  /*1ed50*/  MOV R3, 0x1ed90 ;  /* 0x0001ed9000037802 */ /* 0x000fe20000000f00 */
[----:B------:R-:W-:-:S04]  /*1ed60*/  IMAD.IADD R4, R0, 0x1, R4 ;  /* 0x0000000100047824 */ /* 0x000fc800078e0204 */
[----:B------:R-:W-:Y:S02]  /*1ed70*/  IMAD.MOV.U32 R215, RZ, RZ, R4 ;  /* 0x000000ffffd77224 */ /* 0x000fe400078e0004 */
[----:B------:R-:W-:Y:S05]  /*1ed80*/  CALL.REL.NOINC `($__internal_24_$__cuda_sm70_shflsync_idx_p) ;  /* 0x00003a5000007944 */ /* 0x000fea0003c00000 */
[----:B------:R-:W-:Y:S01]  /*1ed90*/  MOV R0, R215 ;  /* 0x000000d700007202 */ /* 0x000fe20000000f00 */
[----:B------:R-:W-:Y:S05]  /*1eda0*/  BRA `(.L_x_1755) ;  /* 0xfffe17b000007947 */ /* 0x000fea000383ffff */
.L_x_1544:
[----:B------:R-:W-:Y:S02]  /*1edb0*/  SEL R0, RZ, 0x1, P0 ;  /* 0x00000001ff007807 */ /* 0x000fe40000000000 */
[----:B------:R-:W-:Y:S02]  /*1edc0*/  MOV R2, 0x1ede0 ;  /* 0x0001ede000027802 */ /* 0x000fe40000000f00 */
[----:B------:R-:W-:Y:S05]  /*1edd0*/  CALL.REL.NOINC `($__internal_26_$__cuda_sm70_votesync_ballot) ;  /* 0x00003ac000007944 */ /* 0x000fea0003c00000 */
[----:B------:R-:W-:Y:S01]  /*1ede0*/  MOV R7, R0 ;  /* 0x0000000000077202 */ /* 0x000fe20000000f00 */
[----:B------:R-:W-:Y:S05]  /*1edf0*/  BRA `(.L_x_1756) ;  /* 0xfffe17f000007947 */ /* 0x000fea000383ffff */
.L_x_1545:
[----:B------:R-:W-:Y:S01]  /*1ee00*/  IMAD.MOV.U32 R215, RZ, RZ, R9 ;  /* 0x000000ffffd77224 */ /* 0x000fe200078e0009 */
[----:B-1----:R-:W-:Y:S01]  /*1ee10*/  MOV R2, R0 ;  /* 0x0000000000027202 */ /* 0x002fe20000000f00 */
[----:B------:R-:W-:Y:S01]  /*1ee20*/  IMAD.MOV.U32 R216, RZ, RZ, 0x1f ;  /* 0x0000001fffd87424 */ /* 0x000fe200078e00ff */
[----:B------:R-:W-:Y:S02]  /*1ee30*/  MOV R3, 0x1ee50 ;  /* 0x0001ee5000037802 */ /* 0x000fe40000000f00 */
[----:B------:R-:W-:Y:S05]  /*1ee40*/  CALL.REL.NOINC `($__internal_24_$__cuda_sm70_shflsync_idx_p) ;  /* 0x0000399000007944 */ /* 0x000fea0003c00000 */
[----:B------:R-:W-:Y:S01]  /*1ee50*/  IMAD.MOV.U32 R12, RZ, RZ, R215 ;  /* 0x000000ffff0c7224 */ /* 0x000fe200078e00d7 */
[----:B------:R-:W-:Y:S01]  /*1ee60*/  MOV R215, R8 ;  /* 0x0000000800d77202 */ /* 0x000fe20000000f00 */
[----:B------:R-:W-:Y:S01]  /*1ee70*/  IMAD.MOV.U32 R5, RZ, RZ, RZ ;  /* 0x000000ffff057224 */ /* 0x000fe200078e00ff */
[----:B------:R-:W-:Y:S01]  /*1ee80*/  MOV R2, R0 ;  /* 0x0000000000027202 */ /* 0x000fe20000000f00 */
[----:B------:R-:W-:Y:S01]  /*1ee90*/  IMAD.MOV.U32 R216, RZ, RZ, 0x1f ;  /* 0x0000001fffd87424 */ /* 0x000fe200078e00ff */
[----:B------:R-:W-:-:S02]  /*1eea0*/  MOV R3, 0x1eec0 ;  /* 0x0001eec000037802 */ /* 0x000fc40000000f00 */
[----:B------:R-:W-:Y:S05]  /*1eeb0*/  CALL.REL.NOINC `($__internal_24_$__cuda_sm70_shflsync_idx_p) ;  /* 0x0000392000007944 */ /* 0x000fea0003c00000 */
[----:B------:R-:W-:Y:S01]  /*1eec0*/  MOV R9, R215 ;  /* 0x000000d700097202 */ /* 0x000fe20000000f00 */
[----:B------:R-:W-:Y:S05]  /*1eed0*/  BRA `(.L_x_1757) ;  /* 0xfffe178000007947 */ /* 0x000fea000383ffff */
.L_x_1548:
[----:B------:R-:W-:Y:S01]  /*1eee0*/  IMAD.MOV.U32 R215, RZ, RZ, R4 ;  /* 0x000000ffffd77224 */ /* 0x000fe200078e0004 */
[----:B-1----:R-:W-:Y:S01]  /*1eef0*/  MOV R2, R0 ;  /* 0x0000000000027202 */ /* 0x002fe20000000f00 */
[----:B------:R-:W-:Y:S01]  /*1ef00*/  IMAD.MOV.U32 R216, RZ, RZ, 0x1f ;  /* 0x0000001fffd87424 */ /* 0x000fe200078e00ff */
[----:B------:R-:W-:-:S02]  /*1ef10*/  MOV R3, 0x1ef30 ;  /* 0x0001ef3000037802 */ /* 0x000fc40000000f00 */
[----:B---34-:R-:W-:Y:S05]  /*1ef20*/  CALL.REL.NOINC `($__internal_24_$__cuda_sm70_shflsync_idx_p) ;  /* 0x000038b000007944 */ /* 0x018fea0003c00000 */
[----:B------:R-:W-:Y:S01]  /*1ef30*/  MOV R5, R215 ;  /* 0x000000d700057202 */ /* 0x000fe20000000f00 */
[----:B------:R-:W-:Y:S05]  /*1ef40*/  BRA `(.L_x_1547) ;  /* 0xfffe177000007947 */ /* 0x000fea000383ffff */
.L_x_1589:
[----:B------:R-:W-:Y:S01]  /*1ef50*/  IMAD.MOV.U32 R215, RZ, RZ, R6 ;  /* 0x000000ffffd77224 */ /* 0x000fe200078e0006 */
[----:B------:R-:W-:Y:S01]  /*1ef60*/  MOV R2, RZ ;  /* 0x000000ff00027202 */ /* 0x000fe20000000f00 */
[----:B------:R-:W-:Y:S01]  /*1ef70*/  IMAD.MOV.U32 R216, RZ, RZ, 0x1c1f ;  /* 0x00001c1fffd87424 */ /* 0x000fe200078e00ff */
[----:B------:R-:W-:-:S02]  /*1ef80*/  MOV R3, 0x1efa0 ;  /* 0x0001efa000037802 */ /* 0x000fc40000000f00 */
[----:B-----5:R-:W-:Y:S05]  /*1ef90*/  CALL.REL.NOINC `($__internal_24_$__cuda_sm70_shflsync_idx_p) ;  /* 0x0000384000007944 */ /* 0x020fea0003c00000 */
[----:B------:R-:W-:Y:S01]  /*1efa0*/  MOV R4, R215 ;  /* 0x000000d700047202 */ /* 0x000fe20000000f00 */
[----:B------:R-:W-:Y:S05]  /*1efb0*/  BRA `(.L_x_1758) ;  /* 0xfffe9cb000007947 */ /* 0x000fea000383ffff */
.L_x_1590:
[----:B------:R-:W-:Y:S01]  /*1efc0*/  IMAD.MOV.U32 R215, RZ, RZ, R12 ;  /* 0x000000ffffd77224 */ /* 0x000fe200078e000c */
[----:B------:R-:W-:Y:S01]  /*1efd0*/  MOV R2, RZ ;  /* 0x000000ff00027202 */ /* 0x000fe20000000f00 */
[----:B------:R-:W-:Y:S01]  /*1efe0*/  IMAD.MOV.U32 R216, RZ, RZ, 0x1c1f ;  /* 0x00001c1fffd87424 */ /* 0x000fe200078e00ff */
[----:B------:R-:W-:-:S02]  /*1eff0*/  MOV R3, 0x1f010 ;  /* 0x0001f01000037802 */ /* 0x000fc40000000f00 */
[----:B-12--5:R-:W-:Y:S05]  /*1f000*/  CALL.REL.NOINC `($__internal_24_$__cuda_sm70_shflsync_idx_p) ;  /* 0x000037d000007944 */ /* 0x026fea0003c00000 */
[----:B------:R-:W-:Y:S01]  /*1f010*/  MOV R0, R215 ;  /* 0x000000d700007202 */ /* 0x000fe20000000f00 */
[----:B------:R-:W-:Y:S05]  /*1f020*/  BRA `(.L_x_1759) ;  /* 0xfffe9c6000007947 */ /* 0x000fea000383ffff */
.L_x_1593:
[----:B------:R-:W-:Y:S01]  /*1f030*/  IMAD.MOV.U32 R215, RZ, RZ, R6 ;  /* 0x000000ffffd77224 */ /* 0x000fe200078e0006 */
[----:B--2---:R-:W-:Y:S01]  /*1f040*/  MOV R2, 0x1 ;  /* 0x0000000100027802 */ /* 0x004fe20000000f00 */
[----:B------:R-:W-:Y:S01]  /*1f050*/  IMAD.MOV.U32 R216, RZ, RZ, 0x1c1f ;  /* 0x00001c1fffd87424 */ /* 0x000fe200078e00ff */
[----:B------:R-:W-:-:S02]  /*1f060*/  MOV R3, 0x1f080 ;  /* 0x0001f08000037802 */ /* 0x000fc40000000f00 */
[----:B-1-345:R-:W-:Y:S05]  /*1f070*/  CALL.REL.NOINC `($__internal_24_$__cuda_sm70_shflsync_idx_p) ;  /* 0x0000376000007944 */ /* 0x03afea0003c00000 */
[----:B------:R-:W-:Y:S01]  /*1f080*/  IMAD.MOV.U32 R4, RZ, RZ, R215 ;  /* 0x000000ffff047224 */ /* 0x000fe200078e00d7 */
[----:B------:R-:W-:Y:S01]  /*1f090*/  MOV R2, 0x1 ;  /* 0x0000000100027802 */ /* 0x000fe20000000f00 */
[----:B------:R-:W-:Y:S01]  /*1f0a0*/  IMAD.MOV.U32 R215, RZ, RZ, R12 ;  /* 0x000000ffffd77224 */ /* 0x000fe200078e000c */
[----:B------:R-:W-:-:S02]  /*1f0b0*/  MOV R216, 0x1c1f ;  /* 0x00001c1f00d87802 */ /* 0x000fc40000000f00 */
[----:B------:R-:W-:Y:S02]  /*1f0c0*/  MOV R3, 0x1f0e0 ;  /* 0x0001f0e000037802 */ /* 0x000fe40000000f00 */
[----:B------:R-:W-:Y:S05]  /*1f0d0*/  CALL.REL.NOINC `($__internal_24_$__cuda_sm70_shflsync_idx_p) ;  /* 0x0000370000007944 */ /* 0x000fea0003c00000 */
[----:B------:R-:W-:Y:S01]  /*1f0e0*/  MOV R0, R215 ;  /* 0x000000d700007202 */ /* 0x000fe20000000f00 */
[----:B------:R-:W-:Y:S05]  /*1f0f0*/  BRA `(.L_x_1760) ;  /* 0xfffe9d4000007947 */ /* 0x000fea000383ffff */
.L_x_1596:
[----:B------:R-:W-:Y:S01]  /*1f100*/  IMAD.MOV.U32 R215, RZ, RZ, R6 ;  /* 0x000000ffffd77224 */ /* 0x000fe200078e0006 */
[----:B-1----:R-:W-:Y:S01]  /*1f110*/  MOV R2, 0x2 ;  /* 0x0000000200027802 */ /* 0x002fe20000000f00 */
[----:B------:R-:W-:Y:S01]  /*1f120*/  IMAD.MOV.U32 R216, RZ, RZ, 0x1c1f ;  /* 0x00001c1fffd87424 */ /* 0x000fe200078e00ff */
[----:B------:R-:W-:Y:S02]  /*1f130*/  MOV R3, 0x1f150 ;  /* 0x0001f15000037802 */ /* 0x000fe40000000f00 */
[----:B--2345:R-:W-:Y:S05]  /*1f140*/  CALL.REL.NOINC `($__internal_24_$__cuda_sm70_shflsync_idx_p) ;  /* 0x0000369000007944 */ /* 0x03cfea0003c00000 */
[----:B------:R-:W-:Y:S01]  /*1f150*/  MOV R4, R215 ;  /* 0x000000d700047202 */ /* 0x000fe20000000f00 */
[----:B------:R-:W-:Y:S05]  /*1f160*/  BRA `(.L_x_1761) ;  /* 0xfffe9e7000007947 */ /* 0x000fea000383ffff */
.L_x_1597:
[----:B------:R-:W-:Y:S01]  /*1f170*/  IMAD.MOV.U32 R215, RZ, RZ, R12 ;  /* 0x000000ffffd77224 */ /* 0x000fe200078e000c */
[----:B------:R-:W-:Y:S01]  /*1f180*/  MOV R2, 0x2 ;  /* 0x0000000200027802 */ /* 0x000fe20000000f00 */
[----:B------:R-:W-:Y:S01]  /*1f190*/  IMAD.MOV.U32 R216, RZ, RZ, 0x1c1f ;  /* 0x00001c1fffd87424 */ /* 0x000fe200078e00ff */
[----:B------:R-:W-:Y:S02]  /*1f1a0*/  MOV R3, 0x1f1c0 ;  /* 0x0001f1c000037802 */ /* 0x000fe40000000f00 */
[----:B-12345:R-:W-:Y:S05]  /*1f1b0*/  CALL.REL.NOINC `($__internal_24_$__cuda_sm70_shflsync_idx_p) ;  /* 0x0000362000007944 */ /* 0x03efea0003c00000 */
[----:B------:R-:W-:Y:S01]  /*1f1c0*/  MOV R0, R215 ;  /* 0x000000d700007202 */ /* 0x000fe20000000f00 */
[----:B------:R-:W-:Y:S05]  /*1f1d0*/  BRA `(.L_x_1762) ;  /* 0xfffe9e2000007947 */ /* 0x000fea000383ffff */
.L_x_1600:
[----:B------:R-:W-:Y:S01]  /*1f1e0*/  IMAD.MOV.U32 R215, RZ, RZ, R6 ;  /* 0x000000ffffd77224 */ /* 0x000fe200078e0006 */
[----:B-1----:R-:W-:Y:S01]  /*1f1f0*/  MOV R2, 0x3 ;  /* 0x0000000300027802 */ /* 0x002fe20000000f00 */
[----:B------:R-:W-:Y:S01]  /*1f200*/  IMAD.MOV.U32 R216, RZ, RZ, 0x1c1f ;  /* 0x00001c1fffd87424 */ /* 0x000fe200078e00ff */
[----:B------:R-:W-:-:S02]  /*1f210*/  MOV R3, 0x1f230 ;  /* 0x0001f23000037802 */ /* 0x000fc40000000f00 */
[----:B--2345:R-:W-:Y:S05]  /*1f220*/  CALL.REL.NOINC `($__internal_24_$__cuda_sm70_shflsync_idx_p) ;  /* 0x000035b000007944 */ /* 0x03cfea0003c00000 */
        /* <DEDUP_REMOVED lines=8> */
.L_x_1647:
[----:B------:R-:W-:Y:S01]  /*1f2b0*/  IMAD.MOV.U32 R215, RZ, RZ, R6 ;  /* 0x000000ffffd77224 */ /* 0x000fe200078e0006 */
[----:B---3--:R-:W-:Y:S01]  /*1f2c0*/  MOV R2, 0x1 ;  /* 0x0000000100027802 */ /* 0x008fe20000000f00 */
[----:B------:R-:W-:Y:S01]  /*1f2d0*/  IMAD.MOV.U32 R216, RZ, RZ, 0x1c1f ;  /* 0x00001c1fffd87424 */ /* 0x000fe200078e00ff */
[----:B------:R-:W-:Y:S02]  /*1f2e0*/  MOV R3, 0x1f300 ;  /* 0x0001f30000037802 */ /* 0x000fe40000000f00 */
[----:B------:R-:W-:Y:S05]  /*1f2f0*/  CALL.REL.NOINC `($__internal_24_$__cuda_sm70_shflsync_idx_p) ;  /* 0x000034e000007944 */ /* 0x000fea0003c00000 */
[----:B------:R-:W-:Y:S01]  /*1f300*/  IMAD.MOV.U32 R4, RZ, RZ, R215 ;  /* 0x000000ffff047224 */ /* 0x000fe200078e00d7 */
[----:B------:R-:W-:Y:S01]  /*1f310*/  MOV R2, 0x1 ;  /* 0x0000000100027802 */ /* 0x000fe20000000f00 */
[----:B------:R-:W-:Y:S01]  /*1f320*/  IMAD.MOV.U32 R215, RZ, RZ, R24 ;  /* 0x000000ffffd77224 */ /* 0x000fe200078e0018 */
[----:B------:R-:W-:Y:S02]  /*1f330*/  MOV R216, 0x1c1f ;  /* 0x00001c1f00d87802 */ /* 0x000fe40000000f00 */
[----:B------:R-:W-:Y:S02]  /*1f340*/  MOV R3, 0x1f360 ;  /* 0x0001f36000037802 */ /* 0x000fe40000000f00 */
[----:B------:R-:W-:Y:S05]  /*1f350*/  CALL.REL.NOINC `($__internal_24_$__cuda_sm70_shflsync_idx_p) ;  /* 0x0000348000007944 */ /* 0x000fea0003c00000 */
[----:B------:R-:W-:Y:S01]  /*1f360*/  MOV R2, R215 ;  /* 0x000000d700027202 */ /* 0x000fe20000000f00 */
[----:B------:R-:W-:Y:S05]  /*1f370*/  BRA `(.L_x_1764) ;  /* 0xffff176000007947 */ /* 0x000fea000383ffff */
.L_x_1650:
[----:B------:R-:W-:Y:S01]  /*1f380*/  IMAD.MOV.U32 R215, RZ, RZ, R5 ;  /* 0x000000ffffd77224 */ /* 0x000fe200078e0005 */
[----:B------:R-:W-:Y:S01]  /*1f390*/  MOV R2, RZ ;  /* 0x000000ff00027202 */ /* 0x000fe20000000f00 */
[----:B------:R-:W-:Y:S01]  /*1f3a0*/  IMAD.MOV.U32 R216, RZ, RZ, 0x1c1f ;  /* 0x00001c1fffd87424 */ /* 0x000fe200078e00ff */
[----:B------:R-:W-:-:S02]  /*1f3b0*/  MOV R3, 0x1f3d0 ;  /* 0x0001f3d000037802 */ /* 0x000fc40000000f00 */
[----:B------:R-:W-:Y:S05]  /*1f3c0*/  CALL.REL.NOINC `($__internal_24_$__cuda_sm70_shflsync_idx_p) ;  /* 0x0000341000007944 */ /* 0x000fea0003c00000 */
[----:B------:R-:W-:Y:S01]  /*1f3d0*/  MOV R4, R215 ;  /* 0x000000d700047202 */ /* 0x000fe20000000f00 */
[----:B------:R-:W-:Y:S05]  /*1f3e0*/  BRA `(.L_x_1765) ;  /* 0xffff20e000007947 */ /* 0x000fea000383ffff */
.L_x_1651:
[----:B------:R-:W-:Y:S01]  /*1f3f0*/  IMAD.MOV.U32 R215, RZ, RZ, R6 ;  /* 0x000000ffffd77224 */ /* 0x000fe200078e0006 */
[----:B------:R-:W-:Y:S01]  /*1f400*/  MOV R2, RZ ;  /* 0x000000ff00027202 */ /* 0x000fe20000000f00 */
[----:B------:R-:W-:Y:S01]  /*1f410*/  IMAD.MOV.U32 R216, RZ, RZ, 0x1c1f ;  /* 0x00001c1fffd87424 */ /* 0x000fe200078e00ff */
[----:B------:R-:W-:-:S02]  /*1f420*/  MOV R3, 0x1f440 ;  /* 0x0001f44000037802 */ /* 0x000fc40000000f00 */
[----:B-12---:R-:W-:Y:S05]  /*1f430*/  CALL.REL.NOINC `($__internal_24_$__cuda_sm70_shflsync_idx_p) ;  /* 0x000033a000007944 */ /* 0x006fea0003c00000 */
[----:B------:R-:W-:Y:S01]  /*1f440*/  MOV R0, R215 ;  /* 0x000000d700007202 */ /* 0x000fe20000000f00 */
[----:B------:R-:W-:Y:S05]  /*1f450*/  BRA `(.L_x_1766) ;  /* 0xffff209000007947 */ /* 0x000fea000383ffff */
.L_x_1654:
[----:B------:R-:W-:Y:S01]  /*1f460*/  IMAD.MOV.U32 R215, RZ, RZ, R5 ;  /* 0x000000ffffd77224 */ /* 0x000fe200078e0005 */
[----:B--2---:R-:W-:Y:S01]  /*1f470*/  MOV R2, 0x1 ;  /* 0x0000000100027802 */ /* 0x004fe20000000f00 */
[----:B------:R-:W-:Y:S01]  /*1f480*/  IMAD.MOV.U32 R216, RZ, RZ, 0x1c1f ;  /* 0x00001c1fffd87424 */ /* 0x000fe200078e00ff */
[----:B------:R-:W-:-:S03]  /*1f490*/  MOV R3, 0x1f4b0 ;  /* 0x0001f4b000037802 */ /* 0x000fc60000000f00 */
[----:B-1-34-:R-:W-:Y:S05]  /*1f4a0*/  CALL.REL.NOINC `($__internal_24_$__cuda_sm70_shflsync_idx_p) ;  /* 0x0000333000007944 */ /* 0x01afea0003c00000 */
        /* <DEDUP_REMOVED lines=8> */
.L_x_1655:
[----:B------:R-:W-:Y:S01]  /*1f530*/  IMAD.MOV.U32 R215, RZ, RZ, R0 ;  /* 0x000000ffffd77224 */ /* 0x000fe200078e0000 */
[----:B------:R-:W-:Y:S01]  /*1f540*/  MOV R2, RZ ;  /* 0x000000ff00027202 */ /* 0x000fe20000000f00 */
[----:B------:R-:W-:Y:S01]  /*1f550*/  IMAD.MOV.U32 R216, RZ, RZ, 0x1c1f ;  /* 0x00001c1fffd87424 */ /* 0x000fe200078e00ff */
[----:B------:R-:W-:Y:S02]  /*1f560*/  MOV R3, 0x1f580 ;  /* 0x0001f58000037802 */ /* 0x000fe40000000f00 */
[----:B------:R-:W-:Y:S05]  /*1f570*/  CALL.REL.NOINC `($__internal_24_$__cuda_sm70_shflsync_idx_p) ;  /* 0x0000326000007944 */ /* 0x000fea0003c00000 */
[----:B------:R-:W-:Y:S01]  /*1f580*/  MOV R2, R215 ;  /* 0x000000d700027202 */ /* 0x000fe20000000f00 */
[----:B------:R-:W-:Y:S05]  /*1f590*/  BRA `(.L_x_1768) ;  /* 0xffff230000007947 */ /* 0x000fea000383ffff */
.L_x_1656:
[----:B------:R-:W-:Y:S01]  /*1f5a0*/  IMAD.MOV.U32 R215, RZ, RZ, R0 ;  /* 0x000000ffffd77224 */ /* 0x000fe200078e0000 */
[----:B------:R-:W-:Y:S01]  /*1f5b0*/  MOV R2, 0x1 ;  /* 0x0000000100027802 */ /* 0x000fe20000000f00 */
[----:B------:R-:W-:Y:S01]  /*1f5c0*/  IMAD.MOV.U32 R216, RZ, RZ, 0x1c1f ;  /* 0x00001c1fffd87424 */ /* 0x000fe200078e00ff */
[----:B------:R-:W-:Y:S02]  /*1f5d0*/  MOV R3, 0x1f5f0 ;  /* 0x0001f5f000037802 */ /* 0x000fe40000000f00 */
[----:B-1----:R-:W-:Y:S05]  /*1f5e0*/  CALL.REL.NOINC `($__internal_24_$__cuda_sm70_shflsync_idx_p) ;  /* 0x000031f000007944 */ /* 0x002fea0003c00000 */
        /* <DEDUP_REMOVED lines=30> */
[----:B------:R-:W-:Y:S05]  /*1f7d0*/  CALL.REL.NOINC `($__internal_24_$__cuda_sm70_shflsync_idx_p) ;  /* 0x0000300000007944 */ /* 0x000fea0003c00000 */
[----:B------:R-:W-:Y:S01]  /*1f7e0*/  IMAD.IADD R2, R4, 0x1, R215 ;  /* 0x0000000104027824 */ /* 0x000fe200078e02d7 */
[----:B------:R-:W-:Y:S01]  /*1f7f0*/  MOV R3, 0x1f9d0 ;  /* 0x0001f9d000037802 */ /* 0x000fe20000000f00 */
[----:B------:R-:W-:-:S02]  /*1f800*/  IMAD.MOV.U32 R215, RZ, RZ, R0 ;  /* 0x000000ffffd77224 */ /* 0x000fc400078e0000 */
[----:B------:R-:W-:Y:S01]  /*1f810*/  IMAD.MOV.U32 R216, RZ, RZ, 0x1c1f ;  /* 0x00001c1fffd87424 */ /* 0x000fe200078e00ff */
        /* <DEDUP_REMOVED lines=19> */
[----:B------:R-:W-:Y:S01]  /*1f950*/  ISETP.GT.AND P0, PT, R2, 0x29, PT ;  /* 0x000000290200780c */ /* 0x000fe20003f04270 */
[----:B------:R-:W-:Y:S01]  /*1f960*/  IMAD.MOV.U32 R2, RZ, RZ, 0x3 ;  /* 0x00000003ff027424 */ /* 0x000fe200078e00ff */
[----:B------:R-:W-:Y:S02]  /*1f970*/  FSEL R37, R65, -INF , P4 ;  /* 0xff80000041257808 */ /* 0x000fe40002000000 */
[----:B------:R-:W-:Y:S02]  /*1f980*/  FSEL R81, R60, -INF , P3 ;  /* 0xff8000003c517808 */ /* 0x000fe40001800000 */
[----:B------:R-:W-:Y:S02]  /*1f990*/  FSEL R55, R61, -INF , P2 ;  /* 0xff8000003d377808 */ /* 0x000fe40001000000 */
[----:B------:R-:W-:Y:S02]  /*1f9a0*/  FSEL R80, R56, -INF , P1 ;  /* 0xff80000038507808 */ /* 0x000fe40000800000 */
[----:B------:R-:W-:-:S02]  /*1f9b0*/  FSEL R54, R57, -INF , P0 ;  /* 0xff80000039367808 */ /* 0x000fc40000000000 */
[----:B------:R-:W-:Y:S05]  /*1f9c0*/  CALL.REL.NOINC `($__internal_24_$__cuda_sm70_shflsync_idx_p) ;  /* 0x00002e1000007944 */ /* 0x000fea0003c00000 */
        /* <DEDUP_REMOVED lines=73> */
[----:B------:R-:W-:Y:S05]  /*1fe60*/  CALL.REL.NOINC `($__internal_23_$__cuda_sm70_shflsync_bfly_p) ;  /* 0x0000291000007944 */ /* 0x000fea0003c00000 */
[----:B------:R-:W-:Y:S01]  /*1fe70*/  FMNMX.FTZ R106, R106, R0, !PT ;  /* 0x000000006a6a7209 */ /* 0x000fe20007810000 */
[----:B------:R-:W-:Y:S01]  /*1fe80*/  IMAD.MOV.U32 R0, RZ, RZ, 0x1 ;  /* 0x00000001ff007424 */ /* 0x000fe200078e00ff */
[----:B------:R-:W-:-:S03]  /*1fe90*/  MOV R2, 0x1fec0 ;  /* 0x0001fec000027802 */ /* 0x000fc60000000f00 */
[----:B------:R-:W-:Y:S02]  /*1fea0*/  IMAD.MOV.U32 R4, RZ, RZ, R106 ;  /* 0x000000ffff047224 */ /* 0x000fe400078e006a */
[----:B------:R-:W-:Y:S05]  /*1feb0*/  CALL.REL.NOINC `($__internal_23_$__cuda_sm70_shflsync_bfly_p) ;  /* 0x000028c000007944 */ /* 0x000fea0003c00000 */
[----:B------:R-:W-:Y:S01]  /*1fec0*/  FMNMX.FTZ R106, R106, R0, !PT ;  /* 0x000000006a6a7209 */ /* 0x000fe20007810000 */
[----:B------:R-:W-:Y:S01]  /*1fed0*/  IMAD.MOV.U32 R4, RZ, RZ, R105 ;  /* 0x000000ffff047224 */ /* 0x000fe200078e0069 */
[----:B------:R-:W-:Y:S01]  /*1fee0*/  MOV R2, 0x1ff10 ;  /* 0x0001ff1000027802 */ /* 0x000fe20000000f00 */
[----:B------:R-:W-:Y:S02]  /*1fef0*/  IMAD.MOV.U32 R0, RZ, RZ, 0x2 ;  /* 0x00000002ff007424 */ /* 0x000fe400078e00ff */
        /* <DEDUP_REMOVED lines=26> */
[----:B------:R-:W-:Y:S01]  /*200a0*/  MOV R10, R0 ;  /* 0x00000000000a7202 */ /* 0x000fe20000000f00 */
[----:B------:R-:W-:Y:S05]  /*200b0*/  BRA `(.L_x_1769) ;  /* 0xffff225000007947 */ /* 0x000fea000383ffff */
.L_x_1660:
[----:B------:R-:W-:Y:S01]  /*200c0*/  MOV R2, RZ ;  /* 0x000000ff00027202 */ /* 0x000fe20000000f00 */
[----:B------:R-:W-:Y:S01]  /*200d0*/  IMAD.MOV.U32 R215, RZ, RZ, R5 ;  /* 0x000000ffffd77224 */ /* 0x000fe200078e0005 */
[----:B------:R-:W-:Y:S01]  /*200e0*/  MOV R3, 0x20110 ;  /* 0x0002011000037802 */ /* 0x000fe20000000f00 */
[----:B------:R-:W-:Y:S02]  /*200f0*/  IMAD.MOV.U32 R216, RZ, RZ, 0x1c1f ;  /* 0x00001c1fffd87424 */ /* 0x000fe400078e00ff */
[----:B------:R-:W-:Y:S05]  /*20100*/  CALL.REL.NOINC `($__internal_24_$__cuda_sm70_shflsync_idx_p) ;  /* 0x000026d000007944 */ /* 0x000fea0003c00000 */
[----:B------:R-:W-:Y:S01]  /*20110*/  MOV R4, R215 ;  /* 0x000000d700047202 */ /* 0x000fe20000000f00 */
[----:B------:R-:W-:-:S05]  /*20120*/  BRA `(.L_x_1770) ;  /* 0xffff362000007947 */ /* 0x000fca000383ffff */
.L_x_1661:
[----:B------:R-:W-:Y:S01]  /*20130*/  MOV R2, RZ ;  /* 0x000000ff00027202 */ /* 0x000fe20000000f00 */
[----:B------:R-:W-:Y:S01]  /*20140*/  IMAD.MOV.U32 R215, RZ, RZ, R10 ;  /* 0x000000ffffd77224 */ /* 0x000fe200078e000a */
[----:B------:R-:W-:Y:S01]  /*20150*/  MOV R3, 0x20180 ;  /* 0x0002018000037802 */ /* 0x000fe20000000f00 */
[----:B------:R-:W-:Y:S02]  /*20160*/  IMAD.MOV.U32 R216, RZ, RZ, 0x1c1f ;  /* 0x00001c1fffd87424 */ /* 0x000fe400078e00ff */
[----:B-12---:R-:W-:Y:S05]  /*20170*/  CALL.REL.NOINC `($__internal_24_$__cuda_sm70_shflsync_idx_p) ;  /* 0x0000266000007944 */ /* 0x006fea0003c00000 */
[----:B------:R-:W-:Y:S01]  /*20180*/  MOV R0, R215 ;  /* 0x000000d700007202 */ /* 0x000fe20000000f00 */
[----:B------:R-:W-:-:S05]  /*20190*/  BRA `(.L_x_1771) ;  /* 0xffff35d000007947 */ /* 0x000fca000383ffff */
.L_x_1662:
[----:B----4-:R-:W-:Y:S01]  /*201a0*/  MOV R2, 0x1 ;  /* 0x0000000100027802 */ /* 0x010fe20000000f00 */
[----:B------:R-:W-:Y:S01]  /*201b0*/  IMAD.MOV.U32 R215, RZ, RZ, R5 ;  /* 0x000000ffffd77224 */ /* 0x000fe200078e0005 */
[----:B------:R-:W-:Y:S01]  /*201c0*/  MOV R3, 0x201f0 ;  /* 0x000201f000037802 */ /* 0x000fe20000000f00 */
[----:B------:R-:W-:Y:S02]  /*201d0*/  IMAD.MOV.U32 R216, RZ, RZ, 0x1c1f ;  /* 0x00001c1fffd87424 */ /* 0x000fe400078e00ff */
[----:B-1----:R-:W-:Y:S05]  /*201e0*/  CALL.REL.NOINC `($__internal_24_$__cuda_sm70_shflsync_idx_p) ;  /* 0x000025f000007944 */ /* 0x002fea0003c00000 */
[----:B------:R-:W-:Y:S01]  /*201f0*/  MOV R2, 0x1 ;  /* 0x0000000100027802 */ /* 0x000fe20000000f00 */
[----:B------:R-:W-:Y:S01]  /*20200*/  IMAD.MOV.U32 R4, RZ, RZ, R215 ;  /* 0x000000ffff047224 */ /* 0x000fe200078e00d7 */
[----:B------:R-:W-:Y:S01]  /*20210*/  MOV R216, 0x1c1f ;  /* 0x00001c1f00d87802 */ /* 0x000fe20000000f00 */
[----:B------:R-:W-:Y:S01]  /*20220*/  IMAD.MOV.U32 R215, RZ, RZ, R10 ;  /* 0x000000ffffd77224 */ /* 0x000fe200078e000a */
[----:B------:R-:W-:Y:S02]  /*20230*/  MOV R3, 0x20250 ;  /* 0x0002025000037802 */ /* 0x000fe40000000f00 */
[----:B------:R-:W-:Y:S05]  /*20240*/  CALL.REL.NOINC `($__internal_24_$__cuda_sm70_shflsync_idx_p) ;  /* 0x0000259000007944 */ /* 0x000fea0003c00000 */
[----:B------:R-:W-:Y:S01]  /*20250*/  MOV R0, R215 ;  /* 0x000000d700007202 */ /* 0x000fe20000000f00 */
[----:B------:R-:W-:-:S05]  /*20260*/  BRA `(.L_x_1772) ;  /* 0xffff368000007947 */ /* 0x000fca000383ffff */
.L_x_1665:
[----:B------:R-:W-:Y:S01]  /*20270*/  MOV R2, RZ ;  /* 0x000000ff00027202 */ /* 0x000fe20000000f00 */
[----:B------:R-:W-:Y:S01]  /*20280*/  IMAD.MOV.U32 R215, RZ, RZ, R106 ;  /* 0x000000ffffd77224 */ /* 0x000fe200078e006a */
[----:B------:R-:W-:Y:S01]  /*20290*/  MOV R3, 0x202c0 ;  /* 0x000202c000037802 */ /* 0x000fe20000000f00 */
[----:B------:R-:W-:Y:S02]  /*202a0*/  IMAD.MOV.U32 R216, RZ, RZ, 0x1c1f ;  /* 0x00001c1fffd87424 */ /* 0x000fe400078e00ff */
[----:B------:R-:W-:Y:S05]  /*202b0*/  CALL.REL.NOINC `($__internal_24_$__cuda_sm70_shflsync_idx_p) ;  /* 0x0000252000007944 */ /* 0x000fea0003c00000 */
[----:B------:R-:W-:Y:S01]  /*202c0*/  MOV R4, R215 ;  /* 0x000000d700047202 */ /* 0x000fe20000000f00 */
[----:B------:R-:W-:-:S05]  /*202d0*/  BRA `(.L_x_1773) ;  /* 0xffff3fd000007947 */ /* 0x000fca000383ffff */
.L_x_1666:
[----:B------:R-:W-:Y:S01]  /*202e0*/  MOV R2, RZ ;  /* 0x000000ff00027202 */ /* 0x000fe20000000f00 */
[----:B------:R-:W-:Y:S01]  /*202f0*/  IMAD.MOV.U32 R215, RZ, RZ, R172 ;  /* 0x000000ffffd77224 */ /* 0x000fe200078e00ac */
[----:B------:R-:W-:Y:S01]  /*20300*/  MOV R3, 0x20330 ;  /* 0x0002033000037802 */ /* 0x000fe20000000f00 */
[----:B------:R-:W-:Y:S02]  /*20310*/  IMAD.MOV.U32 R216, RZ, RZ, 0x1c1f ;  /* 0x00001c1fffd87424 */ /* 0x000fe400078e00ff */
[----:B-12---:R-:W-:Y:S05]  /*20320*/  CALL.REL.NOINC `($__internal_24_$__cuda_sm70_shflsync_idx_p) ;  /* 0x000024b000007944 */ /* 0x006fea0003c00000 */
[----:B------:R-:W-:Y:S01]  /*20330*/  MOV R0, R215 ;  /* 0x000000d700007202 */ /* 0x000fe20000000f00 */
[----:B------:R-:W-:-:S05]  /*20340*/  BRA `(.L_x_1774) ;  /* 0xffff3f8000007947 */ /* 0x000fca000383ffff */
.L_x_1667:
[----:B---3--:R-:W-:Y:S01]  /*20350*/  MOV R2, 0x1 ;  /* 0x0000000100027802 */ /* 0x008fe20000000f00 */
[----:B------:R-:W-:Y:S01]  /*20360*/  IMAD.MOV.U32 R215, RZ, RZ, R106 ;  /* 0x000000ffffd77224 */ /* 0x000fe200078e006a */
[----:B------:R-:W-:Y:S01]  /*20370*/  MOV R3, 0x203a0 ;  /* 0x000203a000037802 */ /* 0x000fe20000000f00 */
[----:B------:R-:W-:Y:S03]  /*20380*/  IMAD.MOV.U32 R216, RZ, RZ, 0x1c1f ;  /* 0x00001c1fffd87424 */ /* 0x000fe600078e00ff */
        /* <DEDUP_REMOVED lines=9> */
.L_x_1668:
[----:B------:R-:W-:Y:S01]  /*20420*/  MOV R2, RZ ;  /* 0x000000ff00027202 */ /* 0x000fe20000000f00 */
[----:B------:R-:W-:Y:S01]  /*20430*/  IMAD.MOV.U32 R215, RZ, RZ, R4 ;  /* 0x000000ffffd77224 */ /* 0x000fe200078e0004 */
[----:B------:R-:W-:Y:S01]  /*20440*/  MOV R3, 0x20470 ;  /* 0x0002047000037802 */ /* 0x000fe20000000f00 */
[----:B------:R-:W-:Y:S02]  /*20450*/  IMAD.MOV.U32 R216, RZ, RZ, 0x1c1f ;  /* 0x00001c1fffd87424 */ /* 0x000fe400078e00ff */
[----:B------:R-:W-:Y:S05]  /*20460*/  CALL.REL.NOINC `($__internal_24_$__cuda_sm70_shflsync_idx_p) ;  /* 0x0000237000007944 */ /* 0x000fea0003c00000 */
[----:B------:R-:W-:Y:S01]  /*20470*/  MOV R0, R215 ;  /* 0x000000d700007202 */ /* 0x000fe20000000f00 */
[----:B------:R-:W-:-:S05]  /*20480*/  BRA `(.L_x_1776) ;  /* 0xffff41c000007947 */ /* 0x000fca000383ffff */
.L_x_1669:
[----:B------:R-:W-:Y:S01]  /*20490*/  MOV R2, 0x1 ;  /* 0x0000000100027802 */ /* 0x000fe20000000f00 */
[----:B------:R-:W-:Y:S01]  /*204a0*/  IMAD.MOV.U32 R215, RZ, RZ, R4 ;  /* 0x000000ffffd77224 */ /* 0x000fe200078e0004 */
[----:B------:R-:W-:Y:S01]  /*204b0*/  MOV R3, 0x204e0 ;  /* 0x000204e000037802 */ /* 0x000fe20000000f00 */
[----:B------:R-:W-:Y:S02]  /*204c0*/  IMAD.MOV.U32 R216, RZ, RZ, 0x1c1f ;  /* 0x00001c1fffd87424 */ /* 0x000fe400078e00ff */
[----:B-1----:R-:W-:Y:S05]  /*204d0*/  CALL.REL.NOINC `($__internal_24_$__cuda_sm70_shflsync_idx_p) ;  /* 0x0000230000007944 */ /* 0x002fea0003c00000 */
        /* <DEDUP_REMOVED lines=29> */
[----:B------:R-:W-:Y:S05]  /*206b0*/  CALL.REL.NOINC `($__internal_24_$__cuda_sm70_shflsync_idx_p) ;  /* 0x0000212000007944 */ /* 0x000fea0003c00000 */
[----:B------:R-:W-:Y:S01]  /*206c0*/  MOV R3, 0x208a0 ;  /* 0x000208a000037802 */ /* 0x000fe20000000f00 */
[----:B------:R-:W-:Y:S02]  /*206d0*/  IMAD.IADD R215, R5, 0x1, R215 ;  /* 0x0000000105d77824 */ /* 0x000fe400078e02d7 */
[----:B------:R-:W-:Y:S02]  /*206e0*/  IMAD.MOV.U32 R2, RZ, RZ, 0x3 ;  /* 0x00000003ff027424 */ /* 0x000fe400078e00ff */
[----:B------:R-:W-:Y:S01]  /*206f0*/  IMAD.MOV.U32 R216, RZ, RZ, 0x1c1f ;  /* 0x00001c1fffd87424 */ /* 0x000fe200078e00ff */
[C---:B------:R-:W-:Y:S02]  /*20700*/  ISETP.GT.AND P1, PT, R215.reuse, RZ, PT ;  /* 0x000000ffd700720c */ /* 0x040fe40003f24270 */
[C---:B------:R-:W-:Y:S02]  /*20710*/  ISETP.GT.AND P0, PT, R215.reuse, 0x1, PT ;  /* 0x00000001d700780c */ /* 0x040fe40003f04270 */
[C---:B------:R-:W-:Y:S02]  /*20720*/  ISETP.GT.AND P3, PT, R215.reuse, 0x8, PT ;  /* 0x00000008d700780c */ /* 0x040fe40003f64270 */
        /* <DEDUP_REMOVED lines=8> */
[C---:B------:R-:W-:Y:S02]  /*207b0*/  ISETP.GT.AND P4, PT, R215.reuse, 0x19, PT ;  /* 0x00000019d700780c */ /* 0x040fe40003f84270 */
[----:B------:R-:W-:Y:S02]  /*207c0*/  FSEL R28, R28, -INF , P2 ;  /* 0xff8000001c1c7808 */ /* 0x000fe40001000000 */
[----:B------:R-:W-:Y:S02]  /*207d0*/  ISETP.GT.AND P3, PT, R215, 0x20, PT ;  /* 0x00000020d700780c */ /* 0x000fe40003f64270 */
[----:B------:R-:W-:Y:S02]  /*207e0*/  FSEL R29, R29, -INF , P1 ;  /* 0xff8000001d1d7808 */ /* 0x000fe40000800000 */
[C---:B------:R-:W-:Y:S02]  /*207f0*/  ISETP.GT.AND P2, PT, R215.reuse, 0x21, PT ;  /* 0x00000021d700780c */ /* 0x040fe40003f44270 */
[----:B------:R-:W-:Y:S02]  /*20800*/  FSEL R27, R32, -INF , P0 ;  /* 0xff800000201b7808 */ /* 0x000fe40000000000 */
[C---:B------:R-:W-:Y:S02]  /*20810*/  ISETP.GT.AND P1, PT, R215.reuse, 0x28, PT ;  /* 0x00000028d700780c */ /* 0x040fe40003f24270 */
[----:B------:R-:W-:Y:S01]  /*20820*/  ISETP.GT.AND P0, PT, R215, 0x29, PT ;  /* 0x00000029d700780c */ /* 0x000fe20003f04270 */
[----:B------:R-:W-:Y:S01]  /*20830*/  IMAD.MOV.U32 R215, RZ, RZ, R4 ;  /* 0x000000ffffd77224 */ /* 0x000fe200078e0004 */
[----:B------:R-:W-:Y:S02]  /*20840*/  FSEL R24, R33, -INF , P4 ;  /* 0xff80000021187808 */ /* 0x000fe40002000000 */
[----:B------:R-:W-:Y:S02]  /*20850*/  FSEL R20, R44, -INF , P3 ;  /* 0xff8000002c147808 */ /* 0x000fe40001800000 */
[----:B------:R-:W-:Y:S02]  /*20860*/  FSEL R17, R45, -INF , P2 ;  /* 0xff8000002d117808 */ /* 0x000fe40001000000 */
[----:B------:R-:W-:Y:S02]  /*20870*/  FSEL R16, R48, -INF , P1 ;  /* 0xff80000030107808 */ /* 0x000fe40000800000 */
[----:B------:R-:W-:Y:S02]  /*20880*/  FSEL R13, R49, -INF , P0 ;  /* 0xff800000310d7808 */ /* 0x000fe40000000000 */
[----:B------:R-:W-:Y:S05]  /*20890*/  CALL.REL.NOINC `($__internal_24_$__cuda_sm70_shflsync_idx_p) ;  /* 0x00001f4000007944 */ /* 0x000fea0003c00000 */
[----:B------:R-:W-:Y:S01]  /*208a0*/  FMNMX.FTZ R4, R176, R6, !PT ;  /* 0x00000006b0047209 */ /* 0x000fe20007810000 */
[----:B------:R-:W-:Y:S01]  /*208b0*/  IMAD.IADD R5, R5, 0x1, R215 ;  /* 0x0000000105057824 */ /* 0x000fe200078e02d7 */
[----:B------:R-:W-:Y:S01]  /*208c0*/  MOV R2, 0x20d60 ;  /* 0x00020d6000027802 */ /* 0x000fe20000000f00 */
[----:B------:R-:W-:Y:S01]  /*208d0*/  IMAD.MOV.U32 R0, RZ, RZ, 0x2 ;  /* 0x00000002ff007424 */ /* 0x000fe200078e00ff */
[----:B------:R-:W-:Y:S02]  /*208e0*/  FMNMX.FTZ R4, R187, R4, !PT ;  /* 0x00000004bb047209 */ /* 0x000fe40007810000 */
        /* <DEDUP_REMOVED lines=70> */
[----:B------:R-:W-:Y:S05]  /*20d50*/  CALL.REL.NOINC `($__internal_23_$__cuda_sm70_shflsync_bfly_p) ;  /* 0x00001a2000007944 */ /* 0x000fea0003c00000 */
[----:B------:R-:W-:Y:S01]  /*20d60*/  FMNMX.FTZ R4, R4, R0, !PT ;  /* 0x0000000004047209 */ /* 0x000fe20007810000 */
[----:B------:R-:W-:Y:S01]  /*20d70*/  IMAD.MOV.U32 R0, RZ, RZ, 0x1 ;  /* 0x00000001ff007424 */ /* 0x000fe200078e00ff */
[----:B------:R-:W-:Y:S02]  /*20d80*/  MOV R2, 0x20da0 ;  /* 0x00020da000027802 */ /* 0x000fe40000000f00 */
        /* <DEDUP_REMOVED lines=28> */
[----:B------:R-:W-:-:S05]  /*20f50*/  BRA `(.L_x_1777) ;  /* 0xffff416000007947 */ /* 0x000fca000383ffff */
.L_x_1672:
[----:B-1--4-:R-:W-:Y:S01]  /*20f60*/  MOV R2, RZ ;  /* 0x000000ff00027202 */ /* 0x012fe20000000f00 */
[----:B------:R-:W-:Y:S01]  /*20f70*/  IMAD.MOV.U32 R215, RZ, RZ, R4 ;  /* 0x000000ffffd77224 */ /* 0x000fe200078e0004 */
[----:B------:R-:W-:Y:S01]  /*20f80*/  MOV R3, 0x20fb0 ;  /* 0x00020fb000037802 */ /* 0x000fe20000000f00 */
[----:B------:R-:W-:Y:S02]  /*20f90*/  IMAD.MOV.U32 R216, RZ, RZ, 0x1c1f ;  /* 0x00001c1fffd87424 */ /* 0x000fe400078e00ff */
[----:B------:R-:W-:Y:S05]  /*20fa0*/  CALL.REL.NOINC `($__internal_24_$__cuda_sm70_shflsync_idx_p) ;  /* 0x0000183000007944 */ /* 0x000fea0003c00000 */
[----:B------:R-:W-:Y:S01]  /*20fb0*/  MOV R0, R215 ;  /* 0x000000d700007202 */ /* 0x000fe20000000f00 */
[----:B------:R-:W-:-:S05]  /*20fc0*/  BRA `(.L_x_1778) ;  /* 0xffff5ba000007947 */ /* 0x000fca000383ffff */
.L_x_1675:
[----:B--2---:R-:W-:Y:S01]  /*20fd0*/  MOV R2, 0x1 ;  /* 0x0000000100027802 */ /* 0x004fe20000000f00 */
[----:B------:R-:W-:Y:S01]  /*20fe0*/  IMAD.MOV.U32 R215, RZ, RZ, R4 ;  /* 0x000000ffffd77224 */ /* 0x000fe200078e0004 */
[----:B------:R-:W-:Y:S01]  /*20ff0*/  MOV R3, 0x21020 ;  /* 0x0002102000037802 */ /* 0x000fe20000000f00 */
[----:B------:R-:W-:Y:S02]  /*21000*/  IMAD.MOV.U32 R216, RZ, RZ, 0x1c1f ;  /* 0x00001c1fffd87424 */ /* 0x000fe400078e00ff */
[----:B------:R-:W-:Y:S05]  /*21010*/  CALL.REL.NOINC `($__internal_24_$__cuda_sm70_shflsync_idx_p) ;  /* 0x000017c000007944 */ /* 0x000fea0003c00000 */
        /* <DEDUP_REMOVED lines=8> */
.L_x_1678:
[----:B------:R-:W-:Y:S01]  /*210a0*/  MOV R2, RZ ;  /* 0x000000ff00027202 */ /* 0x000fe20000000f00 */
[----:B------:R-:W-:Y:S01]  /*210b0*/  IMAD.MOV.U32 R215, RZ, RZ, R174 ;  /* 0x000000ffffd77224 */ /* 0x000fe200078e00ae */
[----:B------:R-:W-:Y:S01]  /*210c0*/  MOV R3, 0x210f0 ;  /* 0x000210f000037802 */ /* 0x000fe20000000f00 */
[----:B------:R-:W-:Y:S02]  /*210d0*/  IMAD.MOV.U32 R216, RZ, RZ, 0x1c1f ;  /* 0x00001c1fffd87424 */ /* 0x000fe400078e00ff */
[----:B------:R-:W-:Y:S05]  /*210e0*/  CALL.REL.NOINC `($__internal_24_$__cuda_sm70_shflsync_idx_p) ;  /* 0x000016f000007944 */ /* 0x000fea0003c00000 */
[----:B------:R-:W-:Y:S01]  /*210f0*/  MOV R4, R215 ;  /* 0x000000d700047202 */ /* 0x000fe20000000f00 */
[----:B------:R-:W-:-:S05]  /*21100*/  BRA `(.L_x_1780) ;  /* 0xffff65b000007947 */ /* 0x000fca000383ffff */
.L_x_1679:
[----:B------:R-:W-:Y:S01]  /*21110*/  MOV R2, RZ ;  /* 0x000000ff00027202 */ /* 0x000fe20000000f00 */
[----:B------:R-:W-:Y:S01]  /*21120*/  IMAD.MOV.U32 R215, RZ, RZ, R175 ;  /* 0x000000ffffd77224 */ /* 0x000fe200078e00af */
[----:B------:R-:W-:Y:S01]  /*21130*/  MOV R3, 0x21160 ;  /* 0x0002116000037802 */ /* 0x000fe20000000f00 */
[----:B------:R-:W-:Y:S02]  /*21140*/  IMAD.MOV.U32 R216, RZ, RZ, 0x1c1f ;  /* 0x00001c1fffd87424 */ /* 0x000fe400078e00ff */
[----:B-12---:R-:W-:Y:S05]  /*21150*/  CALL.REL.NOINC `($__internal_24_$__cuda_sm70_shflsync_idx_p) ;  /* 0x0000168000007944 */ /* 0x006fea0003c00000 */
[----:B------:R-:W-:Y:S01]  /*21160*/  MOV R0, R215 ;  /* 0x000000d700007202 */ /* 0x000fe20000000f00 */
[----:B------:R-:W-:-:S05]  /*21170*/  BRA `(.L_x_1781) ;  /* 0xffff656000007947 */ /* 0x000fca000383ffff */
.L_x_1680:
[----:B----4-:R-:W-:Y:S01]  /*21180*/  MOV R2, 0x1 ;  /* 0x0000000100027802 */ /* 0x010fe20000000f00 */
[----:B------:R-:W-:Y:S01]  /*21190*/  IMAD.MOV.U32 R215, RZ, RZ, R174 ;  /* 0x000000ffffd77224 */ /* 0x000fe200078e00ae */
[----:B------:R-:W-:Y:S01]  /*211a0*/  MOV R3, 0x211d0 ;  /* 0x000211d000037802 */ /* 0x000fe20000000f00 */
[----:B------:R-:W-:Y:S03]  /*211b0*/  IMAD.MOV.U32 R216, RZ, RZ, 0x1c1f ;  /* 0x00001c1fffd87424 */ /* 0x000fe600078e00ff */
[----:B-1-3--:R-:W-:Y:S05]  /*211c0*/  CALL.REL.NOINC `($__internal_24_$__cuda_sm70_shflsync_idx_p) ;  /* 0x0000161000007944 */ /* 0x00afea0003c00000 */
        /* <DEDUP_REMOVED lines=8> */
.L_x_1681:
[----:B------:R-:W-:Y:S02]  /*21250*/  MOV R0, 0x2 ;  /* 0x0000000200007802 */ /* 0x000fe40000000f00 */
[----:B------:R-:W-:Y:S02]  /*21260*/  MOV R2, 0x21280 ;  /* 0x0002128000027802 */ /* 0x000fe40000000f00 */
[----:B--2---:R-:W-:Y:S05]  /*21270*/  CALL.REL.NOINC `($__internal_23_$__cuda_sm70_shflsync_bfly_p) ;  /* 0x0000150000007944 */ /* 0x004fea0003c00000 */
[----:B------:R-:W-:-:S05]  /*21280*/  BRA `(.L_x_1783) ;  /* 0xffff695000007947 */ /* 0x000fca000383ffff */
.L_x_1682:
[----:B------:R-:W-:Y:S02]  /*21290*/  MOV R0, 0x1 ;  /* 0x0000000100007802 */ /* 0x000fe40000000f00 */
[----:B------:R-:W-:Y:S02]  /*212a0*/  MOV R2, 0x212c0 ;  /* 0x000212c000027802 */ /* 0x000fe40000000f00 */
[----:B--2---:R-:W-:Y:S05]  /*212b0*/  CALL.REL.NOINC `($__internal_23_$__cuda_sm70_shflsync_bfly_p) ;  /* 0x000014c000007944 */ /* 0x004fea0003c00000 */
        /* <DEDUP_REMOVED lines=28> */
.L_x_1684:
[----:B------:R-:W-:Y:S01]  /*21480*/  IMAD.MOV.U32 R4, RZ, RZ, R214 ;  /* 0x000000ffff047224 */ /* 0x000fe200078e00d6 */
[----:B------:R-:W-:-:S02]  /*21490*/  MOV R0, 0x2 ;  /* 0x0000000200007802 */ /* 0x000fc40000000f00 */
[----:B------:R-:W-:Y:S02]  /*214a0*/  MOV R2, 0x214c0 ;  /* 0x000214c000027802 */ /* 0x000fe40000000f00 */
[----:B------:R-:W-:Y:S05]  /*214b0*/  CALL.REL.NOINC `($__internal_23_$__cuda_sm70_shflsync_bfly_p) ;  /* 0x000012c000007944 */ /* 0x000fea0003c00000 */
[----:B------:R-:W-:Y:S05]  /*214c0*/  BRA `(.L_x_1785) ;  /* 0xffff7fd000007947 */ /* 0x000fea000383ffff */
.L_x_1685:
[----:B------:R-:W-:Y:S02]  /*214d0*/  MOV R0, 0x1 ;  /* 0x0000000100007802 */ /* 0x000fe40000000f00 */
[----:B------:R-:W-:Y:S02]  /*214e0*/  MOV R2, 0x21500 ;  /* 0x0002150000027802 */ /* 0x000fe40000000f00 */
[----:B-1----:R-:W-:Y:S05]  /*214f0*/  CALL.REL.NOINC `($__internal_23_$__cuda_sm70_shflsync_bfly_p) ;  /* 0x0000128000007944 */ /* 0x002fea0003c00000 */
[----:B------:R-:W-:Y:S01]  /*21500*/  FADD.FTZ R9, R4, R0 ;  /* 0x0000000004097221 */ /* 0x000fe20000010000 */
[----:B------:R-:W-:Y:S02]  /*21510*/  MOV R4, R213 ;  /* 0x000000d500047202 */ /* 0x000fe40000000f00 */
[----:B------:R-:W-:Y:S02]  /*21520*/  MOV R0, 0x2 ;  /* 0x0000000200007802 */ /* 0x000fe40000000f00 */
[----:B------:R-:W-:Y:S02]  /*21530*/  MOV R2, 0x21550 ;  /* 0x0002155000027802 */ /* 0x000fe40000000f00 */
[----:B------:R-:W-:Y:S05]  /*21540*/  CALL.REL.NOINC `($__internal_23_$__cuda_sm70_shflsync_bfly_p) ;  /* 0x0000123000007944 */ /* 0x000fea0003c00000 */
[----:B------:R-:W-:Y:S01]  /*21550*/  FADD.FTZ R8, R213, R0 ;  /* 0x00000000d5087221 */ /* 0x000fe20000010000 */
[----:B------:R-:W-:Y:S02]  /*21560*/  MOV R0, 0x1 ;  /* 0x0000000100007802 */ /* 0x000fe40000000f00 */
[----:B------:R-:W-:-:S02]  /*21570*/  MOV R2, 0x215a0 ;  /* 0x000215a000027802 */ /* 0x000fc40000000f00 */
[----:B------:R-:W-:Y:S02]  /*21580*/  MOV R4, R8 ;  /* 0x0000000800047202 */ /* 0x000fe40000000f00 */
[----:B------:R-:W-:Y:S05]  /*21590*/  CALL.REL.NOINC `($__internal_23_$__cuda_sm70_shflsync_bfly_p) ;  /* 0x000011e000007944 */ /* 0x000fea0003c00000 */
[----:B------:R-:W-:Y:S01]  /*215a0*/  FADD.FTZ R8, R8, R0 ;  /* 0x0000000008087221 */ /* 0x000fe20000010000 */
[----:B------:R-:W-:Y:S02]  /*215b0*/  MOV R4, R231 ;  /* 0x000000e700047202 */ /* 0x000fe40000000f00 */
[----:B------:R-:W-:Y:S02]  /*215c0*/  MOV R0, 0x2 ;  /* 0x0000000200007802 */ /* 0x000fe40000000f00 */
[----:B------:R-:W-:Y:S02]  /*215d0*/  MOV R2, 0x215f0 ;  /* 0x000215f000027802 */ /* 0x000fe40000000f00 */
[----:B------:R-:W-:Y:S05]  /*215e0*/  CALL.REL.NOINC `($__internal_23_$__cuda_sm70_shflsync_bfly_p) ;  /* 0x0000119000007944 */ /* 0x000fea0003c00000 */
[----:B------:R-:W-:Y:S01]  /*215f0*/  FADD.FTZ R6, R231, R0 ;  /* 0x00000000e7067221 */ /* 0x000fe20000010000 */
[----:B------:R-:W-:Y:S02]  /*21600*/  MOV R0, 0x1 ;  /* 0x0000000100007802 */ /* 0x000fe40000000f00 */
[----:B------:R-:W-:Y:S02]  /*21610*/  MOV R2, 0x21640 ;  /* 0x0002164000027802 */ /* 0x000fe40000000f00 */
[----:B------:R-:W-:-:S02]  /*21620*/  MOV R4, R6 ;  /* 0x0000000600047202 */ /* 0x000fc40000000f00 */
[----:B------:R-:W-:Y:S05]  /*21630*/  CALL.REL.NOINC `($__internal_23_$__cuda_sm70_shflsync_bfly_p) ;  /* 0x0000114000007944 */ /* 0x000fea0003c00000 */
[----:B------:R-:W-:Y:S01]  /*21640*/  FADD.FTZ R6, R6, R0 ;  /* 0x0000000006067221 */ /* 0x000fe20000010000 */
[----:B------:R-:W-:-:S02]  /*21650*/  MOV R4, R232 ;  /* 0x000000e800047202 */ /* 0x000fc40000000f00 */
[----:B------:R-:W-:Y:S02]  /*21660*/  MOV R0, 0x2 ;  /* 0x0000000200007802 */ /* 0x000fe40000000f00 */
[----:B------:R-:W-:Y:S02]  /*21670*/  MOV R2, 0x21690 ;  /* 0x0002169000027802 */ /* 0x000fe40000000f00 */
[----:B------:R-:W-:Y:S05]  /*21680*/  CALL.REL.NOINC `($__internal_23_$__cuda_sm70_shflsync_bfly_p) ;  /* 0x000010f000007944 */ /* 0x000fea0003c00000 */
[----:B------:R-:W-:Y:S01]  /*21690*/  FADD.FTZ R10, R232, R0 ;  /* 0x00000000e80a7221 */ /* 0x000fe20000010000 */
[----:B------:R-:W-:Y:S02]  /*216a0*/  MOV R0, 0x1 ;  /* 0x0000000100007802 */ /* 0x000fe40000000f00 */
[----:B------:R-:W-:Y:S02]  /*216b0*/  MOV R2, 0x216e0 ;  /* 0x000216e000027802 */ /* 0x000fe40000000f00 */
[----:B------:R-:W-:Y:S02]  /*216c0*/  MOV R4, R10 ;  /* 0x0000000a00047202 */ /* 0x000fe40000000f00 */
[----:B------:R-:W-:Y:S05]  /*216d0*/  CALL.REL.NOINC `($__internal_23_$__cuda_sm70_shflsync_bfly_p) ;  /* 0x000010a000007944 */ /* 0x000fea0003c00000 */
[----:B------:R-:W-:Y:S01]  /*216e0*/  MOV R12, R0 ;  /* 0x00000000000c7202 */ /* 0x000fe20000000f00 */
[----:B------:R-:W-:Y:S05]  /*216f0*/  BRA `(.L_x_1786) ;  /* 0xffff7e9000007947 */ /* 0x000fea000383ffff */
.L_x_1692:
[----:B--23--:R-:W-:Y:S01]  /*21700*/  IMAD.MOV.U32 R215, RZ, RZ, R6 ;  /* 0x000000ffffd77224 */ /* 0x00cfe200078e0006 */
[----:B------:R-:W-:Y:S01]  /*21710*/  MOV R2, RZ ;  /* 0x000000ff00027202 */ /* 0x000fe20000000f00 */
[----:B------:R-:W-:Y:S01]  /*21720*/  IMAD.MOV.U32 R216, RZ, RZ, 0x1c1f ;  /* 0x00001c1fffd87424 */ /* 0x000fe200078e00ff */
[----:B------:R-:W-:-:S02]  /*21730*/  MOV R3, 0x21750 ;  /* 0x0002175000037802 */ /* 0x000fc40000000f00 */
[----:B-1--4-:R-:W-:Y:S05]  /*21740*/  CALL.REL.NOINC `($__internal_24_$__cuda_sm70_shflsync_idx_p) ;  /* 0x0000109000007944 */ /* 0x012fea0003c00000 */
[----:B------:R-:W-:Y:S01]  /*21750*/  MOV R4, R215 ;  /* 0x000000d700047202 */ /* 0x000fe20000000f00 */
[----:B------:R-:W-:Y:S05]  /*21760*/  BRA `(.L_x_1787) ;  /* 0xffff98d000007947 */ /* 0x000fea000383ffff */
.L_x_1693:
[----:B------:R-:W-:Y:S01]  /*21770*/  IMAD.MOV.U32 R215, RZ, RZ, R12 ;  /* 0x000000ffffd77224 */ /* 0x000fe200078e000c */
[----:B------:R-:W-:Y:S01]  /*21780*/  MOV R2, RZ ;  /* 0x000000ff00027202 */ /* 0x000fe20000000f00 */
[----:B------:R-:W-:Y:S01]  /*21790*/  IMAD.MOV.U32 R216, RZ, RZ, 0x1c1f ;  /* 0x00001c1fffd87424 */ /* 0x000fe200078e00ff */
[----:B------:R-:W-:-:S02]  /*217a0*/  MOV R3, 0x217c0 ;  /* 0x000217c000037802 */ /* 0x000fc40000000f00 */
[----:B-1234-:R-:W-:Y:S05]  /*217b0*/  CALL.REL.NOINC `($__internal_24_$__cuda_sm70_shflsync_idx_p) ;  /* 0x0000102000007944 */ /* 0x01efea0003c00000 */
[----:B------:R-:W-:Y:S01]  /*217c0*/  MOV R2, R215 ;  /* 0x000000d700027202 */ /* 0x000fe20000000f00 */
[----:B------:R-:W-:Y:S05]  /*217d0*/  BRA `(.L_x_1788) ;  /* 0xffff988000007947 */ /* 0x000fea000383ffff */
.L_x_1696:
[----:B------:R-:W-:Y:S01]  /*217e0*/  IMAD.MOV.U32 R215, RZ, RZ, R6 ;  /* 0x000000ffffd77224 */ /* 0x000fe200078e0006 */
[----:B-1--4-:R-:W-:Y:S01]  /*217f0*/  MOV R2, 0x1 ;  /* 0x0000000100027802 */ /* 0x012fe20000000f00 */
[----:B------:R-:W-:Y:S01]  /*21800*/  IMAD.MOV.U32 R216, RZ, RZ, 0x1c1f ;  /* 0x00001c1fffd87424 */ /* 0x000fe200078e00ff */
[----:B------:R-:W-:-:S02]  /*21810*/  MOV R3, 0x21830 ;  /* 0x0002183000037802 */ /* 0x000fc40000000f00 */
[----:B--23--:R-:W-:Y:S05]  /*21820*/  CALL.REL.NOINC `($__internal_24_$__cuda_sm70_shflsync_idx_p) ;  /* 0x00000fb000007944 */ /* 0x00cfea0003c00000 */
        /* <DEDUP_REMOVED lines=8> */
.L_x_1699:
[----:B------:R-:W-:Y:S01]  /*218b0*/  IMAD.MOV.U32 R215, RZ, RZ, R6 ;  /* 0x000000ffffd77224 */ /* 0x000fe200078e0006 */
[----:B-1----:R-:W-:Y:S01]  /*218c0*/  MOV R2, 0x2 ;  /* 0x0000000200027802 */ /* 0x002fe20000000f00 */
[----:B------:R-:W-:Y:S01]  /*218d0*/  IMAD.MOV.U32 R216, RZ, RZ, 0x1c1f ;  /* 0x00001c1fffd87424 */ /* 0x000fe200078e00ff */
[----:B------:R-:W-:Y:S02]  /*218e0*/  MOV R3, 0x21900 ;  /* 0x0002190000037802 */ /* 0x000fe40000000f00 */
[----:B--23--:R-:W-:Y:S05]  /*218f0*/  CALL.REL.NOINC `($__internal_24_$__cuda_sm70_shflsync_idx_p) ;  /* 0x00000ee000007944 */ /* 0x00cfea0003c00000 */
[----:B------:R-:W-:Y:S01]  /*21900*/  MOV R4, R215 ;  /* 0x000000d700047202 */ /* 0x000fe20000000f00 */
[----:B------:R-:W-:Y:S05]  /*21910*/  BRA `(.L_x_1790) ;  /* 0xffff9a4000007947 */ /* 0x000fea000383ffff */
.L_x_1700:
[----:B------:R-:W-:Y:S01]  /*21920*/  IMAD.MOV.U32 R215, RZ, RZ, R12 ;  /* 0x000000ffffd77224 */ /* 0x000fe200078e000c */
[----:B-1----:R-:W-:Y:S01]  /*21930*/  MOV R2, 0x2 ;  /* 0x0000000200027802 */ /* 0x002fe20000000f00 */
[----:B------:R-:W-:Y:S01]  /*21940*/  IMAD.MOV.U32 R216, RZ, RZ, 0x1c1f ;  /* 0x00001c1fffd87424 */ /* 0x000fe200078e00ff */
[----:B------:R-:W-:Y:S02]  /*21950*/  MOV R3, 0x21970 ;  /* 0x0002197000037802 */ /* 0x000fe40000000f00 */
[----:B--234-:R-:W-:Y:S05]  /*21960*/  CALL.REL.NOINC `($__internal_24_$__cuda_sm70_shflsync_idx_p) ;  /* 0x00000e7000007944 */ /* 0x01cfea0003c00000 */
[----:B------:R-:W-:Y:S01]  /*21970*/  MOV R2, R215 ;  /* 0x000000d700027202 */ /* 0x000fe20000000f00 */
[----:B------:R-:W-:Y:S05]  /*21980*/  BRA `(.L_x_1791) ;  /* 0xffff99f000007947 */ /* 0x000fea000383ffff */
.L_x_1703:
[----:B------:R-:W-:Y:S01]  /*21990*/  IMAD.MOV.U32 R215, RZ, RZ, R6 ;  /* 0x000000ffffd77224 */ /* 0x000fe200078e0006 */
[----:B--2---:R-:W-:Y:S01]  /*219a0*/  MOV R2, 0x3 ;  /* 0x0000000300027802 */ /* 0x004fe20000000f00 */
[----:B------:R-:W-:Y:S01]  /*219b0*/  IMAD.MOV.U32 R216, RZ, RZ, 0x1c1f ;  /* 0x00001c1fffd87424 */ /* 0x000fe200078e00ff */
[----:B------:R-:W-:-:S02]  /*219c0*/  MOV R3, 0x219e0 ;  /* 0x000219e000037802 */ /* 0x000fc40000000f00 */
        /* <DEDUP_REMOVED lines=9> */
.L_x_1705:
[----:B------:R-:W-:Y:S01]  /*21a60*/  IMAD.MOV.U32 R215, RZ, RZ, R5 ;  /* 0x000000ffffd77224 */ /* 0x000fe200078e0005 */
[----:B------:R-:W-:Y:S01]  /*21a70*/  MOV R2, RZ ;  /* 0x000000ff00027202 */ /* 0x000fe20000000f00 */
[----:B------:R-:W-:Y:S01]  /*21a80*/  IMAD.MOV.U32 R216, RZ, RZ, 0x1c1f ;  /* 0x00001c1fffd87424 */ /* 0x000fe200078e00ff */
[----:B------:R-:W-:Y:S02]  /*21a90*/  MOV R3, 0x21ab0 ;  /* 0x00021ab000037802 */ /* 0x000fe40000000f00 */
[----:B------:R-:W-:Y:S05]  /*21aa0*/  CALL.REL.NOINC `($__internal_24_$__cuda_sm70_shflsync_idx_p) ;  /* 0x00000d3000007944 */ /* 0x000fea0003c00000 */
[----:B------:R-:W-:Y:S01]  /*21ab0*/  MOV R4, R215 ;  /* 0x000000d700047202 */ /* 0x000fe20000000f00 */
[----:B------:R-:W-:Y:S05]  /*21ac0*/  BRA `(.L_x_1793) ;  /* 0xffff9db000007947 */ /* 0x000fea000383ffff */
.L_x_1706:
[----:B------:R-:W-:Y:S01]  /*21ad0*/  IMAD.MOV.U32 R215, RZ, RZ, R6 ;  /* 0x000000ffffd77224 */ /* 0x000fe200078e0006 */
[----:B------:R-:W-:Y:S01]  /*21ae0*/  MOV R2, RZ ;  /* 0x000000ff00027202 */ /* 0x000fe20000000f00 */
[----:B------:R-:W-:Y:S01]  /*21af0*/  IMAD.MOV.U32 R216, RZ, RZ, 0x1c1f ;  /* 0x00001c1fffd87424 */ /* 0x000fe200078e00ff */
[----:B------:R-:W-:Y:S02]  /*21b00*/  MOV R3, 0x21b20 ;  /* 0x00021b2000037802 */ /* 0x000fe40000000f00 */
[----:B-12---:R-:W-:Y:S05]  /*21b10*/  CALL.REL.NOINC `($__internal_24_$__cuda_sm70_shflsync_idx_p) ;  /* 0x00000cc000007944 */ /* 0x006fea0003c00000 */
[----:B------:R-:W-:Y:S01]  /*21b20*/  MOV R0, R215 ;  /* 0x000000d700007202 */ /* 0x000fe20000000f00 */
[----:B------:R-:W-:Y:S05]  /*21b30*/  BRA `(.L_x_1794) ;  /* 0xffff9d6000007947 */ /* 0x000fea000383ffff */
.L_x_1709:
        /* <DEDUP_REMOVED lines=13> */
.L_x_1712:
[----:B------:R-:W-:Y:S01]  /*21c10*/  IMAD.MOV.U32 R215, RZ, RZ, R5 ;  /* 0x000000ffffd77224 */ /* 0x000fe200078e0005 */
[----:B----4-:R-:W-:Y:S01]  /*21c20*/  MOV R2, 0x2 ;  /* 0x0000000200027802 */ /* 0x010fe20000000f00 */
[----:B------:R-:W-:Y:S01]  /*21c30*/  IMAD.MOV.U32 R216, RZ, RZ, 0x1c1f ;  /* 0x00001c1fffd87424 */ /* 0x000fe200078e00ff */
[----:B------:R-:W-:Y:S02]  /*21c40*/  MOV R3, 0x21c60 ;  /* 0x00021c6000037802 */ /* 0x000fe40000000f00 */
[----:B-123--:R-:W-:Y:S05]  /*21c50*/  CALL.REL.NOINC `($__internal_24_$__cuda_sm70_shflsync_idx_p) ;  /* 0x00000b8000007944 */ /* 0x00efea0003c00000 */
[----:B------:R-:W-:Y:S01]  /*21c60*/  MOV R4, R215 ;  /* 0x000000d700047202 */ /* 0x000fe20000000f00 */
[----:B------:R-:W-:Y:S05]  /*21c70*/  BRA `(.L_x_1796) ;  /* 0xffffa5d000007947 */ /* 0x000fea000383ffff */
.L_x_1713:
[----:B------:R-:W-:Y:S01]  /*21c80*/  IMAD.MOV.U32 R215, RZ, RZ, R6 ;  /* 0x000000ffffd77224 */ /* 0x000fe200078e0006 */
[----:B----4-:R-:W-:Y:S01]  /*21c90*/  MOV R2, 0x2 ;  /* 0x0000000200027802 */ /* 0x010fe20000000f00 */
[----:B------:R-:W-:Y:S01]  /*21ca0*/  IMAD.MOV.U32 R216, RZ, RZ, 0x1c1f ;  /* 0x00001c1fffd87424 */ /* 0x000fe200078e00ff */
[----:B------:R-:W-:Y:S02]  /*21cb0*/  MOV R3, 0x21cd0 ;  /* 0x00021cd000037802 */ /* 0x000fe40000000f00 */
[----:B-123--:R-:W-:Y:S05]  /*21cc0*/  CALL.REL.NOINC `($__internal_24_$__cuda_sm70_shflsync_idx_p) ;  /* 0x00000b1000007944 */ /* 0x00efea0003c00000 */
[----:B------:R-:W-:Y:S01]  /*21cd0*/  MOV R0, R215 ;  /* 0x000000d700007202 */ /* 0x000fe20000000f00 */
[----:B------:R-:W-:Y:S05]  /*21ce0*/  BRA `(.L_x_1797) ;  /* 0xffffa58000007947 */ /* 0x000fea000383ffff */
.L_x_1716:
        /* <DEDUP_REMOVED lines=13> */
.L_x_1720:
[----:B------:R-:W-:Y:S01]  /*21dc0*/  IMAD.MOV.U32 R215, RZ, RZ, R5 ;  /* 0x000000ffffd77224 */ /* 0x000fe200078e0005 */
[----:B------:R-:W-:Y:S01]  /*21dd0*/  MOV R2, RZ ;  /* 0x000000ff00027202 */ /* 0x000fe20000000f00 */
[----:B------:R-:W-:Y:S01]  /*21de0*/  IMAD.MOV.U32 R216, RZ, RZ, 0x1c1f ;  /* 0x00001c1fffd87424 */ /* 0x000fe200078e00ff */
[----:B------:R-:W-:Y:S02]  /*21df0*/  MOV R3, 0x21e10 ;  /* 0x00021e1000037802 */ /* 0x000fe40000000f00 */
[----:B------:R-:W-:Y:S05]  /*21e00*/  CALL.REL.NOINC `($__internal_24_$__cuda_sm70_shflsync_idx_p) ;  /* 0x000009d000007944 */ /* 0x000fea0003c00000 */
[----:B------:R-:W-:Y:S01]  /*21e10*/  MOV R4, R215 ;  /* 0x000000d700047202 */ /* 0x000fe20000000f00 */
[----:B------:R-:W-:Y:S05]  /*21e20*/  BRA `(.L_x_1799) ;  /* 0xffffb60000007947 */ /* 0x000fea000383ffff */
.L_x_1721:
[----:B------:R-:W-:Y:S01]  /*21e30*/  IMAD.MOV.U32 R215, RZ, RZ, R13 ;  /* 0x000000ffffd77224 */ /* 0x000fe200078e000d */
[----:B------:R-:W-:Y:S01]  /*21e40*/  MOV R2, RZ ;  /* 0x000000ff00027202 */ /* 0x000fe20000000f00 */
[----:B------:R-:W-:Y:S01]  /*21e50*/  IMAD.MOV.U32 R216, RZ, RZ, 0x1c1f ;  /* 0x00001c1fffd87424 */ /* 0x000fe200078e00ff */
[----:B------:R-:W-:Y:S02]  /*21e60*/  MOV R3, 0x21e80 ;  /* 0x00021e8000037802 */ /* 0x000fe40000000f00 */
[----:B-12---:R-:W-:Y:S05]  /*21e70*/  CALL.REL.NOINC `($__internal_24_$__cuda_sm70_shflsync_idx_p) ;  /* 0x0000096000007944 */ /* 0x006fea0003c00000 */
[----:B------:R-:W-:Y:S01]  /*21e80*/  MOV R0, R215 ;  /* 0x000000d700007202 */ /* 0x000fe20000000f00 */
[----:B------:R-:W-:Y:S05]  /*21e90*/  BRA `(.L_x_1800) ;  /* 0xffffb5b000007947 */ /* 0x000fea000383ffff */
.L_x_1724:
        /* <DEDUP_REMOVED lines=13> */
.L_x_1727:
[----:B------:R-:W-:Y:S01]  /*21f70*/  IMAD.MOV.U32 R215, RZ, RZ, R5 ;  /* 0x000000ffffd77224 */ /* 0x000fe200078e0005 */
[----:B-1----:R-:W-:Y:S01]  /*21f80*/  MOV R2, 0x2 ;  /* 0x0000000200027802 */ /* 0x002fe20000000f00 */
[----:B------:R-:W-:Y:S01]  /*21f90*/  IMAD.MOV.U32 R216, RZ, RZ, 0x1c1f ;  /* 0x00001c1fffd87424 */ /* 0x000fe200078e00ff */
[----:B------:R-:W-:Y:S02]  /*21fa0*/  MOV R3, 0x21fc0 ;  /* 0x00021fc000037802 */ /* 0x000fe40000000f00 */
[----:B--234-:R-:W-:Y:S05]  /*21fb0*/  CALL.REL.NOINC `($__internal_24_$__cuda_sm70_shflsync_idx_p) ;  /* 0x0000082000007944 */ /* 0x01cfea0003c00000 */
[----:B------:R-:W-:Y:S01]  /*21fc0*/  MOV R4, R215 ;  /* 0x000000d700047202 */ /* 0x000fe20000000f00 */
[----:B------:R-:W-:Y:S05]  /*21fd0*/  BRA `(.L_x_1802) ;  /* 0xffffb78000007947 */ /* 0x000fea000383ffff */
.L_x_1728:
[----:B------:R-:W-:Y:S01]  /*21fe0*/  IMAD.MOV.U32 R215, RZ, RZ, R13 ;  /* 0x000000ffffd77224 */ /* 0x000fe200078e000d */
[----:B------:R-:W-:Y:S01]  /*21ff0*/  MOV R2, 0x2 ;  /* 0x0000000200027802 */ /* 0x000fe20000000f00 */
[----:B------:R-:W-:Y:S01]  /*22000*/  IMAD.MOV.U32 R216, RZ, RZ, 0x1c1f ;  /* 0x00001c1fffd87424 */ /* 0x000fe200078e00ff */
[----:B------:R-:W-:Y:S02]  /*22010*/  MOV R3, 0x22030 ;  /* 0x0002203000037802 */ /* 0x000fe40000000f00 */
[----:B-1234-:R-:W-:Y:S05]  /*22020*/  CALL.REL.NOINC `($__internal_24_$__cuda_sm70_shflsync_idx_p) ;  /* 0x000007b000007944 */ /* 0x01efea0003c00000 */
[----:B------:R-:W-:Y:S01]  /*22030*/  MOV R0, R215 ;  /* 0x000000d700007202 */ /* 0x000fe20000000f00 */
[----:B------:R-:W-:Y:S05]  /*22040*/  BRA `(.L_x_1803) ;  /* 0xffffb73000007947 */ /* 0x000fea000383ffff */
.L_x_1731:
[----:B------:R-:W-:Y:S01]  /*22050*/  IMAD.MOV.U32 R215, RZ, RZ, R5 ;  /* 0x000000ffffd77224 */ /* 0x000fe200078e0005 */
[----:B-1----:R-:W-:Y:S01]  /*22060*/  MOV R2, 0x3 ;  /* 0x0000000300027802 */ /* 0x002fe20000000f00 */
[----:B------:R-:W-:Y:S01]  /*22070*/  IMAD.MOV.U32 R216, RZ, RZ, 0x1c1f ;  /* 0x00001c1fffd87424 */ /* 0x000fe200078e00ff */
[----:B------:R-:W-:-:S02]  /*22080*/  MOV R3, 0x220a0 ;  /* 0x000220a000037802 */ /* 0x000fc40000000f00 */
[----:B--234-:R-:W-:Y:S05]  /*22090*/  CALL.REL.NOINC `($__internal_24_$__cuda_sm70_shflsync_idx_p) ;  /* 0x0000074000007944 */ /* 0x01cfea0003c00000 */
        /* <DEDUP_REMOVED lines=8> */
.L_x_1733:
[----:B------:R-:W-:Y:S01]  /*22120*/  IMAD.MOV.U32 R215, RZ, RZ, R76 ;  /* 0x000000ffffd77224 */ /* 0x000fe200078e004c */
[----:B------:R-:W-:Y:S01]  /*22130*/  MOV R2, RZ ;  /* 0x000000ff00027202 */ /* 0x000fe20000000f00 */
[----:B------:R-:W-:Y:S01]  /*22140*/  IMAD.MOV.U32 R216, RZ, RZ, 0x1f ;  /* 0x0000001fffd87424 */ /* 0x000fe200078e00ff */
[----:B------:R-:W-:Y:S02]  /*22150*/  MOV R3, 0x22170 ;  /* 0x0002217000037802 */ /* 0x000fe40000000f00 */
[----:B------:R-:W-:Y:S05]  /*22160*/  CALL.REL.NOINC `($__internal_24_$__cuda_sm70_shflsync_idx_p) ;  /* 0x0000067000007944 */ /* 0x000fea0003c00000 */
[----:B------:R-:W-:Y:S01]  /*22170*/  MOV R10, R215 ;  /* 0x000000d7000a7202 */ /* 0x000fe20000000f00 */
[----:B------:R-:W-:Y:S05]  /*22180*/  BRA `(.L_x_1805) ;  /* 0xffffb9c000007947 */ /* 0x000fea000383ffff */
.L_x_1734:
[----:B------:R-:W-:Y:S01]  /*22190*/  IMAD.MOV.U32 R215, RZ, RZ, R76 ;  /* 0x000000ffffd77224 */ /* 0x000fe200078e004c */
[----:B------:R-:W-:Y:S01]  /*221a0*/  MOV R2, 0x1 ;  /* 0x0000000100027802 */ /* 0x000fe20000000f00 */
[----:B------:R-:W-:Y:S01]  /*221b0*/  IMAD.MOV.U32 R216, RZ, RZ, 0x1f ;  /* 0x0000001fffd87424 */ /* 0x000fe200078e00ff */
[----:B------:R-:W-:Y:S02]  /*221c0*/  MOV R3, 0x221e0 ;  /* 0x000221e000037802 */ /* 0x000fe40000000f00 */
[----:B-12---:R-:W-:Y:S05]  /*221d0*/  CALL.REL.NOINC `($__internal_24_$__cuda_sm70_shflsync_idx_p) ;  /* 0x0000060000007944 */ /* 0x006fea0003c00000 */
[----:B------:R-:W-:Y:S01]  /*221e0*/  MOV R9, R215 ;  /* 0x000000d700097202 */ /* 0x000fe20000000f00 */
[----:B------:R-:W-:Y:S05]  /*221f0*/  BRA `(.L_x_1806) ;  /* 0xffffb97000007947 */ /* 0x000fea000383ffff */
.L_x_1735:
[----:B------:R-:W-:Y:S02]  /*22200*/  MOV R3, 0x1 ;  /* 0x0000000100037802 */ /* 0x000fe40000000f00 */
[----:B------:R-:W-:-:S02]  /*22210*/  MOV R2, 0x22230 ;  /* 0x0002223000027802 */ /* 0x000fc40000000f00 */
[----:B-1234-:R-:W-:Y:S05]  /*22220*/  CALL.REL.NOINC `($__internal_25_$__cuda_sm70_shflsync_up_p) ;  /* 0x0000061000007944 */ /* 0x01efea0003c00000 */
[----:B------:R-:W-:Y:S05]  /*22230*/  BRA `(.L_x_1807) ;  /* 0xffffba6000007947 */ /* 0x000fea000383ffff */
.L_x_1736:
[----:B------:R-:W-:Y:S02]  /*22240*/  MOV R3, 0x2 ;  /* 0x0000000200037802 */ /* 0x000fe40000000f00 */
[----:B------:R-:W-:-:S02]  /*22250*/  MOV R2, 0x22270 ;  /* 0x0002227000027802 */ /* 0x000fc40000000f00 */
[----:B--2-4-:R-:W-:Y:S05]  /*22260*/  CALL.REL.NOINC `($__internal_25_$__cuda_sm70_shflsync_up_p) ;  /* 0x000005d000007944 */ /* 0x014fea0003c00000 */
        /* <DEDUP_REMOVED lines=24> */
.L_x_1740:
[----:B------:R-:W-:Y:S02]  /*223f0*/  MOV R3, 0x1 ;  /* 0x0000000100037802 */ /* 0x000fe40000000f00 */
[----:B------:R-:W-:Y:S02]  /*22400*/  MOV R2, 0x22420 ;  /* 0x0002242000027802 */ /* 0x000fe40000000f00 */
[----:B------:R-:W-:Y:S05]  /*22410*/  CALL.REL.NOINC `($__internal_25_$__cuda_sm70_shflsync_up_p) ;  /* 0x0000042000007944 */ /* 0x000fea0003c00000 */
[----:B------:R-:W-:Y:S01]  /*22420*/  MOV R2, R4 ;  /* 0x0000000400027202 */ /* 0x000fe20000000f00 */
[----:B------:R-:W-:Y:S05]  /*22430*/  BRA `(.L_x_1809) ;  /* 0xffffbad000007947 */ /* 0x000fea000383ffff */
.L_x_1741:
        /* <DEDUP_REMOVED lines=27> */
.L_x_1743:
[----:B------:R-:W-:Y:S02]  /*225f0*/  SEL R0, RZ, 0x1, P0 ;  /* 0x00000001ff007807 */ /* 0x000fe40000000000 */
[----:B------:R-:W-:Y:S02]  /*22600*/  MOV R2, 0x22620 ;  /* 0x0002262000027802 */ /* 0x000fe40000000f00 */
[----:B-1----:R-:W-:Y:S05]  /*22610*/  CALL.REL.NOINC `($__internal_26_$__cuda_sm70_votesync_ballot) ;  /* 0x0000028000007944 */ /* 0x002fea0003c00000 */
[----:B------:R-:W-:Y:S01]  /*22620*/  MOV R11, R0 ;  /* 0x00000000000b7202 */ /* 0x000fe20000000f00 */
[----:B------:R-:W-:Y:S05]  /*22630*/  BRA `(.L_x_1811) ;  /* 0xffffba6000007947 */ /* 0x000fea000383ffff */
.L_x_1744:
[----:B------:R-:W-:Y:S01]  /*22640*/  IMAD.MOV.U32 R215, RZ, RZ, R6 ;  /* 0x000000ffffd77224 */ /* 0x000fe200078e0006 */
[----:B------:R-:W-:Y:S01]  /*22650*/  MOV R2, R5 ;  /* 0x0000000500027202 */ /* 0x000fe20000000f00 */
[----:B------:R-:W-:Y:S01]  /*22660*/  IMAD.MOV.U32 R216, RZ, RZ, 0x1f ;  /* 0x0000001fffd87424 */ /* 0x000fe200078e00ff */
[----:B------:R-:W-:Y:S02]  /*22670*/  MOV R3, 0x22690 ;  /* 0x0002269000037802 */ /* 0x000fe40000000f00 */
[----:B-12---:R-:W-:Y:S05]  /*22680*/  CALL.REL.NOINC `($__internal_24_$__cuda_sm70_shflsync_idx_p) ;  /* 0x0000015000007944 */ /* 0x006fea0003c00000 */
[----:B------:R-:W-:Y:S01]  /*22690*/  IMAD.MOV.U32 R6, RZ, RZ, R215 ;  /* 0x000000ffff067224 */ /* 0x000fe200078e00d7 */
[----:B------:R-:W-:Y:S01]  /*226a0*/  MOV R2, R5 ;  /* 0x0000000500027202 */ /* 0x000fe20000000f00 */
[----:B------:R-:W-:Y:S01]  /*226b0*/  IMAD.MOV.U32 R215, RZ, RZ, R8 ;  /* 0x000000ffffd77224 */ /* 0x000fe200078e0008 */
[----:B------:R-:W-:-:S02]  /*226c0*/  MOV R216, 0x1f ;  /* 0x0000001f00d87802 */ /* 0x000fc40000000f00 */
[----:B------:R-:W-:Y:S02]  /*226d0*/  MOV R3, 0x226f0 ;  /* 0x000226f000037802 */ /* 0x000fe40000000f00 */
[----:B------:R-:W-:Y:S05]  /*226e0*/  CALL.REL.NOINC `($__internal_24_$__cuda_sm70_shflsync_idx_p) ;  /* 0x000000f000007944 */ /* 0x000fea0003c00000 */
[----:B------:R-:W-:Y:S01]  /*226f0*/  MOV R0, R215 ;  /* 0x000000d700007202 */ /* 0x000fe20000000f00 */
[----:B------:R-:W-:Y:S05]  /*22700*/  BRA `(.L_x_1812) ;  /* 0xffffba0000007947 */ /* 0x000fea000383ffff */
.L_x_1747:
[----:B------:R-:W-:Y:S01]  /*22710*/  IMAD.MOV.U32 R215, RZ, RZ, R4 ;  /* 0x000000ffffd77224 */ /* 0x000fe200078e0004 */
[----:B------:R-:W-:Y:S01]  /*22720*/  MOV R2, R5 ;  /* 0x0000000500027202 */ /* 0x000fe20000000f00 */
[----:B------:R-:W-:Y:S01]  /*22730*/  IMAD.MOV.U32 R216, RZ, RZ, 0x1f ;  /* 0x0000001fffd87424 */ /* 0x000fe200078e00ff */
[----:B------:R-:W-:Y:S02]  /*22740*/  MOV R3, 0x22760 ;  /* 0x0002276000037802 */ /* 0x000fe40000000f00 */
[----:B-12-4-:R-:W-:Y:S05]  /*22750*/  CALL.REL.NOINC `($__internal_24_$__cuda_sm70_shflsync_idx_p) ;  /* 0x0000008000007944 */ /* 0x016fea0003c00000 */
[----:B------:R-:W-:Y:S01]  /*22760*/  MOV R12, R215 ;  /* 0x000000d7000c7202 */ /* 0x000fe20000000f00 */
[----:B------:R-:W-:Y:S05]  /*22770*/  BRA `(.L_x_1746) ;  /* 0xffffb9f000007947 */ /* 0x000fea000383ffff */
        .weak           $__internal_23_$__cuda_sm70_shflsync_bfly_p
        .type           $__internal_23_$__cuda_sm70_shflsync_bfly_p,@function
        .size           $__internal_23_$__cuda_sm70_shflsync_bfly_p,($__internal_24_$__cuda_sm70_shflsync_idx_p - $__internal_23_$__cuda_sm70_shflsync_bfly_p)
$__internal_23_$__cuda_sm70_shflsync_bfly_p:
[----:B------:R-:W-:Y:S02]  /*22780*/  MOV R188, 0xffffffff ;  /* 0xffffffff00bc7802 */ /* 0x000fe40000000f00 */
[----:B------:R-:W-:Y:S02]  /*22790*/  MOV R3, 0x1f ;  /* 0x0000001f00037802 */ /* 0x000fe40000000f00 */
[----:B------:R-:W-:Y:S04]  /*227a0*/  WARPSYNC R188 ;  /* 0x000000bc00007348 */ /* 0x000fe80003800000 */
[----:B------:R1:W2:Y:S02]  /*227b0*/  SHFL.BFLY PT, R0, R4, R0, R3 ;  /* 0x0c00000004007389 */ /* 0x0002a400000e0003 */
[----:B-1----:R-:W-:-:S04]  /*227c0*/  MOV R3, 0x0 ;  /* 0x0000000000037802 */ /* 0x002fc80000000f00 */
[----:B--2---:R-:W-:Y:S05]  /*227d0*/  RET.REL.NODEC R2 `(_ZN7cutlass13device_kernelIN5flash19enable_sm80_to_sm89INS1_16FlashAttnFwdSm80INS1_25CollectiveMainloopFwdSm80ILi4ELi1ELb0EN4cute5tupleIJNS5_1CILi128EEENS7_ILi48EEENS7_ILi96EEEEEELi96ENS_10bfloat16_tEfNS_4arch4Sm80ELb1ELb0ELb0ELb1ELb1ELb1ELb1ELb1EEENS1_21CollectiveEpilogueFwdINS6_IJS8_SA_S9_EEENS6_IJNS7_ILi1EEESI_SI_EEESC_SE_Li128ELb1ELb1ELb1ELb0EEENS1_36VarlenDynamicPersistentTileSchedulerILi128ELi48ELi128ELi128ELb1ELb1ELb0ELb1ELb1ELb1EEEEEEEEEvNT_6ParamsE) ;  /* 0xfffdd82002007950 */ /* 0x004fea0003c3ffff */
        .weak           $__internal_24_$__cuda_sm70_shflsync_idx_p
        .type           $__internal_24_$__cuda_sm70_shflsync_idx_p,@function
        .size           $__internal_24_$__cuda_sm70_shflsync_idx_p,($__internal_25_$__cuda_sm70_shflsync_up_p - $__internal_24_$__cuda_sm70_shflsync_idx_p)
$__internal_24_$__cuda_sm70_shflsync_idx_p:
[----:B------:R-:W-:-:S04]  /*227e0*/  MOV R217, 0xffffffff ;  /* 0xffffffff00d97802 */ /* 0x000fc80000000f00 */
[----:B------:R-:W-:Y:S04]  /*227f0*/  WARPSYNC R217 ;  /* 0x000000d900007348 */ /* 0x000fe80003800000 */
[----:B------:R1:W2:Y:S02]  /*22800*/  SHFL.IDX PT, R215, R215, R2, R216 ;  /* 0x00000002d7d77389 */ /* 0x0002a400000e00d8 */
[----:B-1----:R-:W-:Y:S02]  /*22810*/  MOV R2, R3 ;  /* 0x0000000300027202 */ /* 0x002fe40000000f00 */
[----:B------:R-:W-:-:S04]  /*22820*/  MOV R3, 0x0 ;  /* 0x0000000000037802 */ /* 0x000fc80000000f00 */
[----:B--2---:R-:W-:Y:S05]  /*22830*/  RET.REL.NODEC R2 `(_ZN7cutlass13device_kernelIN5flash19enable_sm80_to_sm89INS1_16FlashAttnFwdSm80INS1_25CollectiveMainloopFwdSm80ILi4ELi1ELb0EN4cute5tupleIJNS5_1CILi128EEENS7_ILi48EEENS7_ILi96EEEEEELi96ENS_10bfloat16_tEfNS_4arch4Sm80ELb1ELb0ELb0ELb1ELb1ELb1ELb1ELb1EEENS1_21CollectiveEpilogueFwdINS6_IJS8_SA_S9_EEENS6_IJNS7_ILi1EEESI_SI_EEESC_SE_Li128ELb1ELb1ELb1ELb0EEENS1_36VarlenDynamicPersistentTileSchedulerILi128ELi48ELi128ELi128ELb1ELb1ELb0ELb1ELb1ELb1EEEEEEEEEvNT_6ParamsE) ;  /* 0xfffdd7c002007950 */ /* 0x004fea0003c3ffff */
        .weak           $__internal_25_$__cuda_sm70_shflsync_up_p
        .type           $__internal_25_$__cuda_sm70_shflsync_up_p,@function
        .size           $__internal_25_$__cuda_sm70_shflsync_up_p,($__internal_26_$__cuda_sm70_votesync_ballot - $__internal_25_$__cuda_sm70_shflsync_up_p)
$__internal_25_$__cuda_sm70_shflsync_up_p:
[----:B------:R-:W-:Y:S02]  /*22840*/  MOV R4, RZ ;  /* 0x000000ff00047202 */ /* 0x000fe40000000f00 */
[----:B------:R-:W-:-:S04]  /*22850*/  MOV R11, 0xffffffff ;  /* 0xffffffff000b7802 */ /* 0x000fc80000000f00 */
[----:B------:R-:W-:Y:S04]  /*22860*/  WARPSYNC R11 ;  /* 0x0000000b00007348 */ /* 0x000fe80003800000 */
[----:B------:R1:W2:Y:S02]  /*22870*/  SHFL.UP PT, R4, R0, R3, R4 ;  /* 0x0400000300047389 */ /* 0x0002a400000e0004 */
[----:B-1----:R-:W-:-:S04]  /*22880*/  MOV R3, 0x0 ;  /* 0x0000000000037802 */ /* 0x002fc80000000f00 */
[----:B--2---:R-:W-:Y:S05]  /*22890*/  RET.REL.NODEC R2 `(_ZN7cutlass13device_kernelIN5flash19enable_sm80_to_sm89INS1_16FlashAttnFwdSm80INS1_25CollectiveMainloopFwdSm80ILi4ELi1ELb0EN4cute5tupleIJNS5_1CILi128EEENS7_ILi48EEENS7_ILi96EEEEEELi96ENS_10bfloat16_tEfNS_4arch4Sm80ELb1ELb0ELb0ELb1ELb1ELb1ELb1ELb1EEENS1_21CollectiveEpilogueFwdINS6_IJS8_SA_S9_EEENS6_IJNS7_ILi1EEESI_SI_EEESC_SE_Li128ELb1ELb1ELb1ELb0EEENS1_36VarlenDynamicPersistentTileSchedulerILi128ELi48ELi128ELi128ELb1ELb1ELb0ELb1ELb1ELb1EEEEEEEEEvNT_6ParamsE) ;  /* 0xfffdd76002007950 */ /* 0x004fea0003c3ffff */
        .weak           $__internal_26_$__cuda_sm70_votesync_ballot
        .type           $__internal_26_$__cuda_sm70_votesync_ballot,@function
        .size           $__internal_26_$__cuda_sm70_votesync_ballot,(.L_x_1845 - $__internal_26_$__cuda_sm70_votesync_ballot)
$__internal_26_$__cuda_sm70_votesync_ballot:
[----:B------:R-:W-:Y:S01]  /*228a0*/  ISETP.NE.U32.AND P0, PT, R0, 0x1, PT ;  /* 0x000000010000780c */ /* 0x000fe20003f05070 */
[----:B------:R-:W-:-:S04]  /*228b0*/  IMAD.MOV.U32 R3, RZ, RZ, -0x1 ;  /* 0xffffffffff037424 */ /* 0x000fc800078e00ff */
[----:B------:R-:W-:Y:S08]  /*228c0*/  WARPSYNC R3 ;  /* 0x0000000300007348 */ /* 0x000ff00003800000 */
[----:B------:R-:W-:-:S04]  /*228d0*/  VOTE.ANY R0, PT, !P0 ;  /* 0x0000000000007806 */ /* 0x000fc800040e0100 */
[----:B------:R-:W-:Y:S01]  /*228e0*/  LOP3.LUT R0, R0, R3, RZ, 0xc0, !PT ;  /* 0x0000000300007212 */ /* 0x000fe200078ec0ff */
[----:B------:R-:W-:-:S04]  /*228f0*/  IMAD.MOV.U32 R3, RZ, RZ, 0x0 ;  /* 0x00000000ff037424 */ /* 0x000fc800078e00ff */
[----:B------:R-:W-:Y:S05]  /*22900*/  RET.REL.NODEC R2 `(_ZN7cutlass13device_kernelIN5flash19enable_sm80_to_sm89INS1_16FlashAttnFwdSm80INS1_25CollectiveMainloopFwdSm80ILi4ELi1ELb0EN4cute5tupleIJNS5_1CILi128EEENS7_ILi48EEENS7_ILi96EEEEEELi96ENS_10bfloat16_tEfNS_4arch4Sm80ELb1ELb0ELb0ELb1ELb1ELb1ELb1ELb1EEENS1_21CollectiveEpilogueFwdINS6_IJS8_SA_S9_EEENS6_IJNS7_ILi1EEESI_SI_EEESC_SE_Li128ELb1ELb1ELb1ELb0EEENS1_36VarlenDynamicPersistentTileSchedulerILi128ELi48ELi128ELi128ELb1ELb1ELb0ELb1ELb1ELb1EEEEEEEEEvNT_6ParamsE) ;  /* 0xfffdd6f002007950 */ /* 0x000fea0003c3ffff */
.L_x_1813:
        /* <DEDUP_REMOVED lines=15> */
.L_x_1845:


//--------------------- .nv.shared._ZN7cutlass13device_kernelIN5flash19enable_sm80_to_sm89INS1_16FlashAttnFwdSm80INS1_25CollectiveMainloopFwdSm80ILi4ELi1ELb0EN4cute5tupleIJNS5_1CILi128EEENS7_ILi64EEENS7_ILi96EEEEEELi96ENS_10bfloat16_tEfNS_4arch4Sm80ELb0ELb0ELb0ELb0ELb1ELb0ELb1ELb1EEENS1_21CollectiveEpilogueFwdINS6_IJS8_SA_S9_EEENS6_IJNS7_ILi1EEESI_SI_EEESC_SE_Li128ELb0ELb1ELb1ELb0EEENS1_19SingleTileSchedulerILb0ELb1ELb1ELi128EEEEEEEEEvNT_6ParamsE --------------------------
	.section	.nv.shared._ZN7cutlass13device_kernelIN5flash19enable_sm80_to_sm89INS1_16FlashAttnFwdSm80INS1_25CollectiveMainloopFwdSm80ILi4ELi1ELb0EN4cute5tupleIJNS5_1CILi128EEENS7_ILi64EEENS7_ILi96EEEEEELi96ENS_10bfloat16_tEfNS_4arch4Sm80ELb0ELb0ELb0ELb0ELb1ELb0ELb1ELb1EEENS1_21CollectiveEpilogueFwdINS6_IJS8_SA_S9_EEENS6_IJNS7_ILi1EEESI_SI_EEESC_SE_Li128ELb0ELb1ELb1ELb0EEENS1_19SingleTileSchedulerILb0ELb1ELb1ELi128EEEEEEEEEvNT_6ParamsE,"aw",@nobits
	.sectionflags	@""
	.align	16


//--------------------- .nv.global                --------------------------
	.section	.nv.global,"aw",@nobits
.nv.global:
	.type		_ZN77_INTERNAL_c6b62c19_41_flash_fwd_hdim96_bf16_paged_split_sm80_cu_58b58f81_28624cute1_E,@object
	.size		_ZN77_INTERNAL_c6b62c19_41_flash_fwd_hdim96_bf16_paged_split_sm80_cu_58b58f81_28624cute1_E,(_ZN77_INTERNAL_c6b62c19_41_flash_fwd_hdim96_bf16_paged_split_sm80_cu_58b58f81_28624cuda3std3__45__cpo6cbeginE - _ZN77_INTERNAL_c6b62c19_41_flash_fwd_hdim96_bf16_paged_split_sm80_cu_58b58f81_28624cute1_E)
_ZN77_INTERNAL_c6b62c19_41_flash_fwd_hdim96_bf16_paged_split_sm80_cu_58b58f81_28624cute1_E:
	.zero		1
	.type		_ZN77_INTERNAL_c6b62c19_41_flash_fwd_hdim96_bf16_paged_split_sm80_cu_58b58f81_28624cuda3std3__45__cpo6cbeginE,@object
	.size		_ZN77_INTERNAL_c6b62c19_41_flash_fwd_hdim96_bf16_paged_split_sm80_cu_58b58f81_28624cuda3std3__45__cpo6cbeginE,(_ZN77_INTERNAL_c6b62c19_41_flash_fwd_hdim96_bf16_paged_split_sm80_cu_58b58f81_28624cuda3std3__48in_placeE - _ZN77_INTERNAL_c6b62c19_41_flash_fwd_hdim96_bf16_paged_split_sm80_cu_58b58f81_28624cuda3std3__45__cpo6cbeginE)
_ZN77_INTERNAL_c6b62c19_41_flash_fwd_hdim96_bf16_paged_split_sm80_cu_58b58f81_28624cuda3std3__45__cpo6cbeginE:
	.zero		1
	.type		_ZN77_INTERNAL_c6b62c19_41_flash_fwd_hdim96_bf16_paged_split_sm80_cu_58b58f81_28624cuda3std3__48in_placeE,@object
	.size		_ZN77_INTERNAL_c6b62c19_41_flash_fwd_hdim96_bf16_paged_split_sm80_cu_58b58f81_28624cuda3std3__48in_placeE,(_ZN77_INTERNAL_c6b62c19_41_flash_fwd_hdim96_bf16_paged_split_sm80_cu_58b58f81_28624cuda3std6ranges3__45__cpo9iter_moveE - _ZN77_INTERNAL_c6b62c19_41_flash_fwd_hdim96_bf16_paged_split_sm80_cu_58b58f81_28624cuda3std3__48in_placeE)
_ZN77_INTERNAL_c6b62c19_41_flash_fwd_hdim96_bf16_paged_split_sm80_cu_58b58f81_28624cuda3std3__48in_placeE:
	.zero		1
	.type		_ZN77_INTERNAL_c6b62c19_41_flash_fwd_hdim96_bf16_paged_split_sm80_cu_58b58f81_28624cuda3std6ranges3__45__cpo9iter_moveE,@object
	.size		_ZN77_INTERNAL_c6b62c19_41_flash_fwd_hdim96_bf16_paged_split_sm80_cu_58b58f81_28624cuda3std6ranges3__45__cpo9iter_moveE,(_ZN77_INTERNAL_c6b62c19_41_flash_fwd_hdim96_bf16_paged_split_sm80_cu_58b58f81_28624cuda3std3__45__cpo5beginE - _ZN77_INTERNAL_c6b62c19_41_flash_fwd_hdim96_bf16_paged_split_sm80_cu_58b58f81_28624cuda3std6ranges3__45__cpo9iter_moveE)
_ZN77_INTERNAL_c6b62c19_41_flash_fwd_hdim96_bf16_paged_split_sm80_cu_58b58f81_28624cuda3std6ranges3__45__cpo9iter_moveE:
	.zero		1
	.type		_ZN77_INTERNAL_c6b62c19_41_flash_fwd_hdim96_bf16_paged_split_sm80_cu_58b58f81_28624cuda3std3__45__cpo5beginE,@object
	.size		_ZN77_INTERNAL_c6b62c19_41_flash_fwd_hdim96_bf16_paged_split_sm80_cu_58b58f81_28624cuda3std3__45__cpo5beginE,(_ZN77_INTERNAL_c6b62c19_41_flash_fwd_hdim96_bf16_paged_split_sm80_cu_58b58f81_28624cuda3std3__479_GLOBAL__N__c6b62c19_41_flash_fwd_hdim96_bf16_paged_split_sm80_cu_58b58f81_28626ignoreE - _ZN77_INTERNAL_c6b62c19_41_flash_fwd_hdim96_bf16_paged_split_sm80_cu_58b58f81_28624cuda3std3__45__cpo5beginE)
_ZN77_INTERNAL_c6b62c19_41_flash_fwd_hdim96_bf16_paged_split_sm80_cu_58b58f81_28624cuda3std3__45__cpo5beginE:
	.zero		1
	.type		_ZN77_INTERNAL_c6b62c19_41_flash_fwd_hdim96_bf16_paged_split_sm80_cu_58b58f81_28624cuda3std3__479_GLOBAL__N__c6b62c19_41_flash_fwd_hdim96_bf16_paged_split_sm80_cu_58b58f81_28626ignoreE,@object
	.size		_ZN77_INTERNAL_c6b62c19_41_flash_fwd_hdim96_bf16_paged_split_sm80_cu_58b58f81_28624cuda3std3__479_GLOBAL__N__c6b62c19_41_flash_fwd_hdim96_bf16_paged_split_sm80_cu_58b58f81_28626ignoreE,(_ZN77_INTERNAL_c6b62c19_41_flash_fwd_hdim96_bf16_paged_split_sm80_cu_58b58f81_28624cute7productE - _ZN77_INTERNAL_c6b62c19_41_flash_fwd_hdim96_bf16_paged_split_sm80_cu_58b58f81_28624cuda3std3__479_GLOBAL__N__c6b62c19_41_flash_fwd_hdim96_bf16_paged_split_sm80_cu_58b58f81_28626ignoreE)
_ZN77_INTERNAL_c6b62c19_41_flash_fwd_hdim96_bf16_paged_split_sm80_cu_58b58f81_28624cuda3std3__479_GLOBAL__N__c6b62c19_41_flash_fwd_hdim96_bf16_paged_split_sm80_cu_58b58f81_28626ignoreE:
	.zero		1
	.type		_ZN77_INTERNAL_c6b62c19_41_flash_fwd_hdim96_bf16_paged_split_sm80_cu_58b58f81_28624cute7productE,@object
	.size		_ZN77_INTERNAL_c6b62c19_41_flash_fwd_hdim96_bf16_paged_split_sm80_cu_58b58f81_28624cute7productE,(_ZN77_INTERNAL_c6b62c19_41_flash_fwd_hdim96_bf16_paged_split_sm80_cu_58b58f81_28624cuda3std3__45__cpo3endE - _ZN77_INTERNAL_c6b62c19_41_flash_fwd_hdim96_bf16_paged_split_sm80_cu_58b58f81_28624cute7productE)
_ZN77_INTERNAL_c6b62c19_41_flash_fwd_hdim96_bf16_paged_split_sm80_cu_58b58f81_28624cute7productE:
	.zero		1
	.type		_ZN77_INTERNAL_c6b62c19_41_flash_fwd_hdim96_bf16_paged_split_sm80_cu_58b58f81_28624cuda3std3__45__cpo3endE,@object
	.size		_ZN77_INTERNAL_c6b62c19_41_flash_fwd_hdim96_bf16_paged_split_sm80_cu_58b58f81_28624cuda3std3__45__cpo3endE,(_ZN77_INTERNAL_c6b62c19_41_flash_fwd_hdim96_bf16_paged_split_sm80_cu_58b58f81_28624cuda3std3__419piecewise_constructE - _ZN77_INTERNAL_c6b62c19_41_flash_fwd_hdim96_bf16_paged_split_sm80_cu_58b58f81_28624cuda3std3__45__cpo3endE)
_ZN77_INTERNAL_c6b62c19_41_flash_fwd_hdim96_bf16_paged_split_sm80_cu_58b58f81_28624cuda3std3__45__cpo3endE:
	.zero		1
	.type		_ZN77_INTERNAL_c6b62c19_41_flash_fwd_hdim96_bf16_paged_split_sm80_cu_58b58f81_28624cuda3std3__419piecewise_constructE,@object
	.size		_ZN77_INTERNAL_c6b62c19_41_flash_fwd_hdim96_bf16_paged_split_sm80_cu_58b58f81_28624cuda3std3__419piecewise_constructE,(_ZN77_INTERNAL_c6b62c19_41_flash_fwd_hdim96_bf16_paged_split_sm80_cu_58b58f81_28624cuda3std3__45__cpo4cendE - _ZN77_INTERNAL_c6b62c19_41_flash_fwd_hdim96_bf16_paged_split_sm80_cu_58b58f81_28624cuda3std3__419piecewise_constructE)
_ZN77_INTERNAL_c6b62c19_41_flash_fwd_hdim96_bf16_paged_split_sm80_cu_58b58f81_28624cuda3std3__419piecewise_constructE:
	.zero		1
	.type		_ZN77_INTERNAL_c6b62c19_41_flash_fwd_hdim96_bf16_paged_split_sm80_cu_58b58f81_28624cuda3std3__45__cpo4cendE,@object
	.size		_ZN77_INTERNAL_c6b62c19_41_flash_fwd_hdim96_bf16_paged_split_sm80_cu_58b58f81_28624cuda3std3__45__cpo4cendE,(_ZN77_INTERNAL_c6b62c19_41_flash_fwd_hdim96_bf16_paged_split_sm80_cu_58b58f81_28624cuda3std6ranges3__45__cpo4swapE - _ZN77_INTERNAL_c6b62c19_41_flash_fwd_hdim96_bf16_paged_split_sm80_cu_58b58f81_28624cuda3std3__45__cpo4cendE)
_ZN77_INTERNAL_c6b62c19_41_flash_fwd_hdim96_bf16_paged_split_sm80_cu_58b58f81_28624cuda3std3__45__cpo4cendE:
	.zero		1
	.type		_ZN77_INTERNAL_c6b62c19_41_flash_fwd_hdim96_bf16_paged_split_sm80_cu_58b58f81_28624cuda3std6ranges3__45__cpo4swapE,@object
	.size		_ZN77_INTERNAL_c6b62c19_41_flash_fwd_hdim96_bf16_paged_split_sm80_cu_58b58f81_28624cuda3std6ranges3__45__cpo4swapE,(.L_7 - _ZN77_INTERNAL_c6b62c19_41_flash_fwd_hdim96_bf16_paged_split_sm80_cu_58b58f81_28624cuda3std6ranges3__45__cpo4swapE)
_ZN77_INTERNAL_c6b62c19_41_flash_fwd_hdim96_bf16_paged_split_sm80_cu_58b58f81_28624cuda3std6ranges3__45__cpo4swapE:
	.zero		1
.L_7:


//--------------------- .nv.shared._ZN7cutlass13device_kernelIN5flash19enable_sm80_to_sm89INS1_16FlashAttnFwdSm80INS1_25CollectiveMainloopFwdSm80ILi4ELi1ELb0EN4cute5tupleIJNS5_1CILi128EEENS7_ILi48EEENS7_ILi96EEEEEELi96ENS_10bfloat16_tEfNS_4arch4Sm80ELb0ELb0ELb0ELb1ELb1ELb0ELb1ELb1EEENS1_21CollectiveEpilogueFwdINS6_IJS8_SA_S9_EEENS6_IJNS7_ILi1EEESI_SI_EEESC_SE_Li128ELb1ELb1ELb1ELb0EEENS1_36VarlenDynamicPersistentTileSchedulerILi128ELi48ELi128ELi128ELb1ELb1ELb0ELb0ELb1ELb1EEEEEEEEEvNT_6ParamsE --------------------------
	.section	.nv.shared._ZN7cutlass13device_kernelIN5flash19enable_sm80_to_sm89INS1_16FlashAttnFwdSm80INS1_25CollectiveMainloopFwdSm80ILi4ELi1ELb0EN4cute5tupleIJNS5_1CILi128EEENS7_ILi48EEENS7_ILi96EEEEEELi96ENS_10bfloat16_tEfNS_4arch4Sm80ELb0ELb0ELb0ELb1ELb1ELb0ELb1ELb1EEENS1_21CollectiveEpilogueFwdINS6_IJS8_SA_S9_EEENS6_IJNS7_ILi1EEESI_SI_EEESC_SE_Li128ELb1ELb1ELb1ELb0EEENS1_36VarlenDynamicPersistentTileSchedulerILi128ELi48ELi128ELi128ELb1ELb1ELb0ELb0ELb1ELb1EEEEEEEEEvNT_6ParamsE,"aw",@nobits
	.sectionflags	@""
	.align	16


//--------------------- .nv.shared._ZN7cutlass13device_kernelIN5flash19enable_sm80_to_sm89INS1_16FlashAttnFwdSm80INS1_25CollectiveMainloopFwdSm80ILi4ELi1ELb0EN4cute5tupleIJNS5_1CILi128EEENS7_ILi48EEENS7_ILi96EEEEEELi96ENS_10bfloat16_tEfNS_4arch4Sm80ELb0ELb0ELb0ELb1ELb1ELb1ELb1ELb1EEENS1_21CollectiveEpilogueFwdINS6_IJS8_SA_S9_EEENS6_IJNS7_ILi1EEESI_SI_EEESC_SE_Li128ELb1ELb1ELb1ELb0EEENS1_36VarlenDynamicPersistentTileSchedulerILi128ELi48ELi128ELi128ELb1ELb1ELb0ELb0ELb1ELb1EEEEEEEEEvNT_6ParamsE --------------------------
	.section	.nv.shared._ZN7cutlass13device_kernelIN5flash19enable_sm80_to_sm89INS1_16FlashAttnFwdSm80INS1_25CollectiveMainloopFwdSm80ILi4ELi1ELb0EN4cute5tupleIJNS5_1CILi128EEENS7_ILi48EEENS7_ILi96EEEEEELi96ENS_10bfloat16_tEfNS_4arch4Sm80ELb0ELb0ELb0ELb1ELb1ELb1ELb1ELb1EEENS1_21CollectiveEpilogueFwdINS6_IJS8_SA_S9_EEENS6_IJNS7_ILi1EEESI_SI_EEESC_SE_Li128ELb1ELb1ELb1ELb0EEENS1_36VarlenDynamicPersistentTileSchedulerILi128ELi48ELi128ELi128ELb1ELb1ELb0ELb0ELb1ELb1EEEEEEEEEvNT_6ParamsE,"aw",@nobits
	.sectionflags	@""
	.align	16


//--------------------- .nv.shared._ZN7cutlass13device_kernelIN5flash19enable_sm80_to_sm89INS1_16FlashAttnFwdSm80INS1_25CollectiveMainloopFwdSm80ILi4ELi1ELb0EN4cute5tupleIJNS5_1CILi128EEENS7_ILi48EEENS7_ILi96EEEEEELi96ENS_10bfloat16_tEfNS_4arch4Sm80ELb0ELb1ELb0ELb0ELb1ELb0ELb1ELb1EEENS1_21CollectiveEpilogueFwdINS6_IJS8_SA_S9_EEENS6_IJNS7_ILi1EEESI_SI_EEESC_SE_Li128ELb0ELb1ELb1ELb0EEENS1_19SingleTileSchedulerILb0ELb1ELb1ELi128EEEEEEEEEvNT_6ParamsE --------------------------
	.section	.nv.shared._ZN7cutlass13device_kernelIN5flash19enable_sm80_to_sm89INS1_16FlashAttnFwdSm80INS1_25CollectiveMainloopFwdSm80ILi4ELi1ELb0EN4cute5tupleIJNS5_1CILi128EEENS7_ILi48EEENS7_ILi96EEEEEELi96ENS_10bfloat16_tEfNS_4arch4Sm80ELb0ELb1ELb0ELb0ELb1ELb0ELb1ELb1EEENS1_21CollectiveEpilogueFwdINS6_IJS8_SA_S9_EEENS6_IJNS7_ILi1EEESI_SI_EEESC_SE_Li128ELb0ELb1ELb1ELb0EEENS1_19SingleTileSchedulerILb0ELb1ELb1ELi128EEEEEEEEEvNT_6ParamsE,"aw",@nobits
	.sectionflags	@""
	.align	16


//--------------------- .nv.shared._ZN7cutlass13device_kernelIN5flash19enable_sm80_to_sm89INS1_16FlashAttnFwdSm80INS1_25CollectiveMainloopFwdSm80ILi4ELi1ELb0EN4cute5tupleIJNS5_1CILi128EEENS7_ILi48EEENS7_ILi96EEEEEELi96ENS_10bfloat16_tEfNS_4arch4Sm80ELb0ELb1ELb0ELb1ELb1ELb0ELb1ELb1EEENS1_21CollectiveEpilogueFwdINS6_IJS8_SA_S9_EEENS6_IJNS7_ILi1EEESI_SI_EEESC_SE_Li128ELb1ELb1ELb1ELb0EEENS1_36VarlenDynamicPersistentTileSchedulerILi128ELi48ELi128ELi128ELb1ELb1ELb0ELb1ELb0ELb1EEEEEEEEEvNT_6ParamsE --------------------------
	.section	.nv.shared._ZN7cutlass13device_kernelIN5flash19enable_sm80_to_sm89INS1_16FlashAttnFwdSm80INS1_25CollectiveMainloopFwdSm80ILi4ELi1ELb0EN4cute5tupleIJNS5_1CILi128EEENS7_ILi48EEENS7_ILi96EEEEEELi96ENS_10bfloat16_tEfNS_4arch4Sm80ELb0ELb1ELb0ELb1ELb1ELb0ELb1ELb1EEENS1_21CollectiveEpilogueFwdINS6_IJS8_SA_S9_EEENS6_IJNS7_ILi1EEESI_SI_EEESC_SE_Li128ELb1ELb1ELb1ELb0EEENS1_36VarlenDynamicPersistentTileSchedulerILi128ELi48ELi128ELi128ELb1ELb1ELb0ELb1ELb0ELb1EEEEEEEEEvNT_6ParamsE,"aw",@nobits
	.sectionflags	@""
	.align	16


//--------------------- .nv.shared._ZN7cutlass13device_kernelIN5flash19enable_sm80_to_sm89INS1_16FlashAttnFwdSm80INS1_25CollectiveMainloopFwdSm80ILi4ELi1ELb0EN4cute5tupleIJNS5_1CILi128EEENS7_ILi48EEENS7_ILi96EEEEEELi96ENS_10bfloat16_tEfNS_4arch4Sm80ELb0ELb1ELb0ELb1ELb1ELb1ELb1ELb1EEENS1_21CollectiveEpilogueFwdINS6_IJS8_SA_S9_EEENS6_IJNS7_ILi1EEESI_SI_EEESC_SE_Li128ELb1ELb1ELb1ELb0EEENS1_36VarlenDynamicPersistentTileSchedulerILi128ELi48ELi128ELi128ELb1ELb1ELb0ELb1ELb0ELb1EEEEEEEEEvNT_6ParamsE --------------------------
	.section	.nv.shared._ZN7cutlass13device_kernelIN5flash19enable_sm80_to_sm89INS1_16FlashAttnFwdSm80INS1_25CollectiveMainloopFwdSm80ILi4ELi1ELb0EN4cute5tupleIJNS5_1CILi128EEENS7_ILi48EEENS7_ILi96EEEEEELi96ENS_10bfloat16_tEfNS_4arch4Sm80ELb0ELb1ELb0ELb1ELb1ELb1ELb1ELb1EEENS1_21CollectiveEpilogueFwdINS6_IJS8_SA_S9_EEENS6_IJNS7_ILi1EEESI_SI_EEESC_SE_Li128ELb1ELb1ELb1ELb0EEENS1_36VarlenDynamicPersistentTileSchedulerILi128ELi48ELi128ELi128ELb1ELb1ELb0ELb1ELb0ELb1EEEEEEEEEvNT_6ParamsE,"aw",@nobits
	.sectionflags	@""
	.align	16


//--------------------- .nv.shared._ZN7cutlass13device_kernelIN5flash19enable_sm80_to_sm89INS1_16FlashAttnFwdSm80INS1_25CollectiveMainloopFwdSm80ILi4ELi1ELb0EN4cute5tupleIJNS5_1CILi128EEENS7_ILi64EEENS7_ILi96EEEEEELi96ENS_10bfloat16_tEfNS_4arch4Sm80ELb1ELb0ELb0ELb0ELb1ELb0ELb1ELb1EEENS1_21CollectiveEpilogueFwdINS6_IJS8_SA_S9_EEENS6_IJNS7_ILi1EEESI_SI_EEESC_SE_Li128ELb0ELb1ELb1ELb0EEENS1_30DynamicPersistentTileSchedulerILi128ELi128ELb1ELb1ELb0EEEEEEEEEvNT_6ParamsE --------------------------
	.section	.nv.shared._ZN7cutlass13device_kernelIN5flash19enable_sm80_to_sm89INS1_16FlashAttnFwdSm80INS1_25CollectiveMainloopFwdSm80ILi4ELi1ELb0EN4cute5tupleIJNS5_1CILi128EEENS7_ILi64EEENS7_ILi96EEEEEELi96ENS_10bfloat16_tEfNS_4arch4Sm80ELb1ELb0ELb0ELb0ELb1ELb0ELb1ELb1EEENS1_21CollectiveEpilogueFwdINS6_IJS8_SA_S9_EEENS6_IJNS7_ILi1EEESI_SI_EEESC_SE_Li128ELb0ELb1ELb1ELb0EEENS1_30DynamicPersistentTileSchedulerILi128ELi128ELb1ELb1ELb0EEEEEEEEEvNT_6ParamsE,"aw",@nobits
	.sectionflags	@""
	.align	16


//--------------------- .nv.shared._ZN7cutlass13device_kernelIN5flash19enable_sm80_to_sm89INS1_16FlashAttnFwdSm80INS1_25CollectiveMainloopFwdSm80ILi4ELi1ELb0EN4cute5tupleIJNS5_1CILi128EEENS7_ILi48EEENS7_ILi96EEEEEELi96ENS_10bfloat16_tEfNS_4arch4Sm80ELb1ELb0ELb0ELb1ELb1ELb0ELb1ELb1EEENS1_21CollectiveEpilogueFwdINS6_IJS8_SA_S9_EEENS6_IJNS7_ILi1EEESI_SI_EEESC_SE_Li128ELb1ELb1ELb1ELb0EEENS1_36VarlenDynamicPersistentTileSchedulerILi128ELi48ELi128ELi128ELb1ELb1ELb0ELb1ELb1ELb1EEEEEEEEEvNT_6ParamsE --------------------------
	.section	.nv.shared._ZN7cutlass13device_kernelIN5flash19enable_sm80_to_sm89INS1_16FlashAttnFwdSm80INS1_25CollectiveMainloopFwdSm80ILi4ELi1ELb0EN4cute5tupleIJNS5_1CILi128EEENS7_ILi48EEENS7_ILi96EEEEEELi96ENS_10bfloat16_tEfNS_4arch4Sm80ELb1ELb0ELb0ELb1ELb1ELb0ELb1ELb1EEENS1_21CollectiveEpilogueFwdINS6_IJS8_SA_S9_EEENS6_IJNS7_ILi1EEESI_SI_EEESC_SE_Li128ELb1ELb1ELb1ELb0EEENS1_36VarlenDynamicPersistentTileSchedulerILi128ELi48ELi128ELi128ELb1ELb1ELb0ELb1ELb1ELb1EEEEEEEEEvNT_6ParamsE,"aw",@nobits
	.sectionflags	@""
	.align	16


//--------------------- .nv.shared._ZN7cutlass13device_kernelIN5flash19enable_sm80_to_sm89INS1_16FlashAttnFwdSm80INS1_25CollectiveMainloopFwdSm80ILi4ELi1ELb0EN4cute5tupleIJNS5_1CILi128EEENS7_ILi48EEENS7_ILi96EEEEEELi96ENS_10bfloat16_tEfNS_4arch4Sm80ELb1ELb0ELb0ELb1ELb1ELb1ELb1ELb1EEENS1_21CollectiveEpilogueFwdINS6_IJS8_SA_S9_EEENS6_IJNS7_ILi1EEESI_SI_EEESC_SE_Li128ELb1ELb1ELb1ELb0EEENS1_36VarlenDynamicPersistentTileSchedulerILi128ELi48ELi128ELi128ELb1ELb1ELb0ELb1ELb1ELb1EEEEEEEEEvNT_6ParamsE --------------------------
	.section	.nv.shared._ZN7cutlass13device_kernelIN5flash19enable_sm80_to_sm89INS1_16FlashAttnFwdSm80INS1_25CollectiveMainloopFwdSm80ILi4ELi1ELb0EN4cute5tupleIJNS5_1CILi128EEENS7_ILi48EEENS7_ILi96EEEEEELi96ENS_10bfloat16_tEfNS_4arch4Sm80ELb1ELb0ELb0ELb1ELb1ELb1ELb1ELb1EEENS1_21CollectiveEpilogueFwdINS6_IJS8_SA_S9_EEENS6_IJNS7_ILi1EEESI_SI_EEESC_SE_Li128ELb1ELb1ELb1ELb0EEENS1_36VarlenDynamicPersistentTileSchedulerILi128ELi48ELi128ELi128ELb1ELb1ELb0ELb1ELb1ELb1EEEEEEEEEvNT_6ParamsE,"aw",@nobits
	.sectionflags	@""
	.align	16
